	.target	sm_80

	.elftype	@"ET_EXEC"


//--------------------- .note.nv.tkinfo           --------------------------
	.section	.note.nv.tkinfo,"",@"SHT_NOTE"
	.sectionflags	@"SHF_NOTE_NV_TKINFO"
	.tkinfo
        /*0018*/ 	.word	0x00000002
        /*0030*/ 	.string	""
        /*0030*/ 	.string	"ptxas"
        /*0030*/ 	.string	"Cuda compilation tools, release 13.0, V13.0.88"
        /*0030*/ 	.string	"Build cuda_13.0.r13.0/compiler.36424714_0"
        /*0030*/ 	.string	"-arch sm_80 -m 64 "



//--------------------- .note.nv.cuinfo           --------------------------
	.section	.note.nv.cuinfo,"",@"SHT_NOTE"
	.sectionflags	@"SHF_NOTE_NV_CUINFO"
        /*0018*/ 	.short	0x0002
        /*001a*/ 	.short	0x0050
        /*001c*/ 	.short	0x0082
	.zero		2


//--------------------- .nv.info                  --------------------------
	.section	.nv.info,"",@"SHT_CUDA_INFO"
	.align	4


	//----- nvinfo : EIATTR_REGCOUNT
	.align		4
        /*0000*/ 	.byte	0x04, 0x2f
        /*0002*/ 	.short	(.L_12 - .L_11)
	.align		4
.L_11:
        /*0004*/ 	.word	index@(_ZN5flash25flash_bwd_dot_do_o_kernelILb1E23Flash_bwd_kernel_traitsILi256ELi64ELi64ELi8ELi4ELi2ELi2ELb0ELb0EN7cutlass6half_tE19Flash_kernel_traitsILi256ELi64ELi64ELi8ES3_EEEEvNS_16Flash_bwd_paramsE)
        /*0008*/ 	.word	0x00000053


	//----- nvinfo : EIATTR_FRAME_SIZE
	.align		4
.L_12:
        /*000c*/ 	.byte	0x04, 0x11
        /*000e*/ 	.short	(.L_14 - .L_13)
	.align		4
.L_13:
        /*0010*/ 	.word	index@(_ZN5flash25flash_bwd_dot_do_o_kernelILb1E23Flash_bwd_kernel_traitsILi256ELi64ELi64ELi8ELi4ELi2ELi2ELb0ELb0EN7cutlass6half_tE19Flash_kernel_traitsILi256ELi64ELi64ELi8ES3_EEEEvNS_16Flash_bwd_paramsE)
        /*0014*/ 	.word	0x00000000


	//----- nvinfo : EIATTR_REGCOUNT
	.align		4
.L_14:
        /*0018*/ 	.byte	0x04, 0x2f
        /*001a*/ 	.short	(.L_16 - .L_15)
	.align		4
.L_15:
        /*001c*/ 	.word	index@(_ZN5flash25flash_bwd_dot_do_o_kernelILb0E23Flash_bwd_kernel_traitsILi256ELi64ELi64ELi8ELi4ELi2ELi2ELb0ELb0EN7cutlass6half_tE19Flash_kernel_traitsILi256ELi64ELi64ELi8ES3_EEEEvNS_16Flash_bwd_paramsE)
        /*0020*/ 	.word	0x0000004e


	//----- nvinfo : EIATTR_FRAME_SIZE
	.align		4
.L_16:
        /*0024*/ 	.byte	0x04, 0x11
        /*0026*/ 	.short	(.L_18 - .L_17)
	.align		4
.L_17:
        /*0028*/ 	.word	index@(_ZN5flash25flash_bwd_dot_do_o_kernelILb0E23Flash_bwd_kernel_traitsILi256ELi64ELi64ELi8ELi4ELi2ELi2ELb0ELb0EN7cutlass6half_tE19Flash_kernel_traitsILi256ELi64ELi64ELi8ES3_EEEEvNS_16Flash_bwd_paramsE)
        /*002c*/ 	.word	0x00000000


	//----- nvinfo : EIATTR_REGCOUNT
	.align		4
.L_18:
        /*0030*/ 	.byte	0x04, 0x2f
        /*0032*/ 	.short	(.L_20 - .L_19)
	.align		4
.L_19:
        /*0034*/ 	.word	index@(_ZN5flash44flash_bwd_dq_dk_dv_loop_seqk_parallel_kernelI23Flash_bwd_kernel_traitsILi256ELi64ELi64ELi8ELi4ELi2ELi2ELb0ELb0EN7cutlass6half_tE19Flash_kernel_traitsILi256ELi64ELi64ELi8ES3_EELb0ELb0ELb1ELb1ELb0ELb0ELb1EEEvNS_16Flash_bwd_paramsE)
        /*0038*/ 	.word	0x000000ff


	//----- nvinfo : EIATTR_FRAME_SIZE
	.align		4
.L_20:
        /*003c*/ 	.byte	0x04, 0x11
        /*003e*/ 	.short	(.L_22 - .L_21)
	.align		4
.L_21:
        /*0040*/ 	.word	index@(_ZN5flash44flash_bwd_dq_dk_dv_loop_seqk_parallel_kernelI23Flash_bwd_kernel_traitsILi256ELi64ELi64ELi8ELi4ELi2ELi2ELb0ELb0EN7cutlass6half_tE19Flash_kernel_traitsILi256ELi64ELi64ELi8ES3_EELb0ELb0ELb1ELb1ELb0ELb0ELb1EEEvNS_16Flash_bwd_paramsE)
        /*0044*/ 	.word	0x00000010


	//----- nvinfo : EIATTR_REGCOUNT
	.align		4
.L_22:
        /*0048*/ 	.byte	0x04, 0x2f
        /*004a*/ 	.short	(.L_24 - .L_23)
	.align		4
.L_23:
        /*004c*/ 	.word	index@(_ZN5flash44flash_bwd_dq_dk_dv_loop_seqk_parallel_kernelI23Flash_bwd_kernel_traitsILi256ELi64ELi64ELi8ELi4ELi2ELi2ELb0ELb0EN7cutlass6half_tE19Flash_kernel_traitsILi256ELi64ELi64ELi8ES3_EELb1ELb0ELb1ELb1ELb0ELb0ELb0EEEvNS_16Flash_bwd_paramsE)
        /*0050*/ 	.word	0x000000ff


	//----- nvinfo : EIATTR_FRAME_SIZE
	.align		4
.L_24:
        /*0054*/ 	.byte	0x04, 0x11
        /*0056*/ 	.short	(.L_26 - .L_25)
	.align		4
.L_25:
        /*0058*/ 	.word	index@(_ZN5flash44flash_bwd_dq_dk_dv_loop_seqk_parallel_kernelI23Flash_bwd_kernel_traitsILi256ELi64ELi64ELi8ELi4ELi2ELi2ELb0ELb0EN7cutlass6half_tE19Flash_kernel_traitsILi256ELi64ELi64ELi8ES3_EELb1ELb0ELb1ELb1ELb0ELb0ELb0EEEvNS_16Flash_bwd_paramsE)
        /*005c*/ 	.word	0x00000030


	//----- nvinfo : EIATTR_REGCOUNT
	.align		4
.L_26:
        /*0060*/ 	.byte	0x04, 0x2f
        /*0062*/ 	.short	(.L_28 - .L_27)
	.align		4
.L_27:
        /*0064*/ 	.word	index@(_ZN5flash44flash_bwd_dq_dk_dv_loop_seqk_parallel_kernelI23Flash_bwd_kernel_traitsILi256ELi64ELi64ELi8ELi4ELi2ELi2ELb0ELb0EN7cutlass6half_tE19Flash_kernel_traitsILi256ELi64ELi64ELi8ES3_EELb0ELb0ELb1ELb0ELb0ELb1ELb1EEEvNS_16Flash_bwd_paramsE)
        /*0068*/ 	.word	0x000000ff


	//----- nvinfo : EIATTR_FRAME_SIZE
	.align		4
.L_28:
        /*006c*/ 	.byte	0x04, 0x11
        /*006e*/ 	.short	(.L_30 - .L_29)
	.align		4
.L_29:
        /*0070*/ 	.word	index@(_ZN5flash44flash_bwd_dq_dk_dv_loop_seqk_parallel_kernelI23Flash_bwd_kernel_traitsILi256ELi64ELi64ELi8ELi4ELi2ELi2ELb0ELb0EN7cutlass6half_tE19Flash_kernel_traitsILi256ELi64ELi64ELi8ES3_EELb0ELb0ELb1ELb0ELb0ELb1ELb1EEEvNS_16Flash_bwd_paramsE)
        /*0074*/ 	.word	0x00000010


	//----- nvinfo : EIATTR_REGCOUNT
	.align		4
.L_30:
        /*0078*/ 	.byte	0x04, 0x2f
        /*007a*/ 	.short	(.L_32 - .L_31)
	.align		4
.L_31:
        /*007c*/ 	.word	index@(_ZN5flash44flash_bwd_dq_dk_dv_loop_seqk_parallel_kernelI23Flash_bwd_kernel_traitsILi256ELi64ELi64ELi8ELi4ELi2ELi2ELb0ELb0EN7cutlass6half_tE19Flash_kernel_traitsILi256ELi64ELi64ELi8ES3_EELb1ELb0ELb1ELb0ELb0ELb1ELb0EEEvNS_16Flash_bwd_paramsE)
        /*0080*/ 	.word	0x000000ff


	//----- nvinfo : EIATTR_FRAME_SIZE
	.align		4
.L_32:
        /*0084*/ 	.byte	0x04, 0x11
        /*0086*/ 	.short	(.L_34 - .L_33)
	.align		4
.L_33:
        /*0088*/ 	.word	index@(_ZN5flash44flash_bwd_dq_dk_dv_loop_seqk_parallel_kernelI23Flash_bwd_kernel_traitsILi256ELi64ELi64ELi8ELi4ELi2ELi2ELb0ELb0EN7cutlass6half_tE19Flash_kernel_traitsILi256ELi64ELi64ELi8ES3_EELb1ELb0ELb1ELb0ELb0ELb1ELb0EEEvNS_16Flash_bwd_paramsE)
        /*008c*/ 	.word	0x00000008


	//----- nvinfo : EIATTR_REGCOUNT
	.align		4
.L_34:
        /*0090*/ 	.byte	0x04, 0x2f
        /*0092*/ 	.short	(.L_36 - .L_35)
	.align		4
.L_35:
        /*0094*/ 	.word	index@(_ZN5flash44flash_bwd_dq_dk_dv_loop_seqk_parallel_kernelI23Flash_bwd_kernel_traitsILi256ELi64ELi64ELi8ELi4ELi2ELi2ELb0ELb0EN7cutlass6half_tE19Flash_kernel_traitsILi256ELi64ELi64ELi8ES3_EELb0ELb0ELb0ELb1ELb0ELb0ELb1EEEvNS_16Flash_bwd_paramsE)
        /*0098*/ 	.word	0x000000ff


	//----- nvinfo : EIATTR_FRAME_SIZE
	.align		4
.L_36:
        /*009c*/ 	.byte	0x04, 0x11
        /*009e*/ 	.short	(.L_38 - .L_37)
	.align		4
.L_37:
        /*00a0*/ 	.word	index@(_ZN5flash44flash_bwd_dq_dk_dv_loop_seqk_parallel_kernelI23Flash_bwd_kernel_traitsILi256ELi64ELi64ELi8ELi4ELi2ELi2ELb0ELb0EN7cutlass6half_tE19Flash_kernel_traitsILi256ELi64ELi64ELi8ES3_EELb0ELb0ELb0ELb1ELb0ELb0ELb1EEEvNS_16Flash_bwd_paramsE)
        /*00a4*/ 	.word	0x00000060


	//----- nvinfo : EIATTR_REGCOUNT
	.align		4
.L_38:
        /*00a8*/ 	.byte	0x04, 0x2f
        /*00aa*/ 	.short	(.L_40 - .L_39)
	.align		4
.L_39:
        /*00ac*/ 	.word	index@(_ZN5flash44flash_bwd_dq_dk_dv_loop_seqk_parallel_kernelI23Flash_bwd_kernel_traitsILi256ELi64ELi64ELi8ELi4ELi2ELi2ELb0ELb0EN7cutlass6half_tE19Flash_kernel_traitsILi256ELi64ELi64ELi8ES3_EELb1ELb0ELb0ELb1ELb0ELb0ELb0EEEvNS_16Flash_bwd_paramsE)
        /*00b0*/ 	.word	0x000000ff


	//----- nvinfo : EIATTR_FRAME_SIZE
	.align		4
.L_40:
        /*00b4*/ 	.byte	0x04, 0x11
        /*00b6*/ 	.short	(.L_42 - .L_41)
	.align		4
.L_41:
        /*00b8*/ 	.word	index@(_ZN5flash44flash_bwd_dq_dk_dv_loop_seqk_parallel_kernelI23Flash_bwd_kernel_traitsILi256ELi64ELi64ELi8ELi4ELi2ELi2ELb0ELb0EN7cutlass6half_tE19Flash_kernel_traitsILi256ELi64ELi64ELi8ES3_EELb1ELb0ELb0ELb1ELb0ELb0ELb0EEEvNS_16Flash_bwd_paramsE)
        /*00bc*/ 	.word	0x00000078


	//----- nvinfo : EIATTR_REGCOUNT
	.align		4
.L_42:
        /*00c0*/ 	.byte	0x04, 0x2f
        /*00c2*/ 	.short	(.L_44 - .L_43)
	.align		4
.L_43:
        /*00c4*/ 	.word	index@(_ZN5flash44flash_bwd_dq_dk_dv_loop_seqk_parallel_kernelI23Flash_bwd_kernel_traitsILi256ELi64ELi64ELi8ELi4ELi2ELi2ELb0ELb0EN7cutlass6half_tE19Flash_kernel_traitsILi256ELi64ELi64ELi8ES3_EELb0ELb0ELb0ELb0ELb0ELb1ELb1EEEvNS_16Flash_bwd_paramsE)
        /*00c8*/ 	.word	0x000000ff


	//----- nvinfo : EIATTR_FRAME_SIZE
	.align		4
.L_44:
        /*00cc*/ 	.byte	0x04, 0x11
        /*00ce*/ 	.short	(.L_46 - .L_45)
	.align		4
.L_45:
        /*00d0*/ 	.word	index@(_ZN5flash44flash_bwd_dq_dk_dv_loop_seqk_parallel_kernelI23Flash_bwd_kernel_traitsILi256ELi64ELi64ELi8ELi4ELi2ELi2ELb0ELb0EN7cutlass6half_tE19Flash_kernel_traitsILi256ELi64ELi64ELi8ES3_EELb0ELb0ELb0ELb0ELb0ELb1ELb1EEEvNS_16Flash_bwd_paramsE)
        /*00d4*/ 	.word	0x00000058


	//----- nvinfo : EIATTR_REGCOUNT
	.align		4
.L_46:
        /*00d8*/ 	.byte	0x04, 0x2f
        /*00da*/ 	.short	(.L_48 - .L_47)
	.align		4
.L_47:
        /*00dc*/ 	.word	index@(_ZN5flash44flash_bwd_dq_dk_dv_loop_seqk_parallel_kernelI23Flash_bwd_kernel_traitsILi256ELi64ELi64ELi8ELi4ELi2ELi2ELb0ELb0EN7cutlass6half_tE19Flash_kernel_traitsILi256ELi64ELi64ELi8ES3_EELb1ELb0ELb0ELb0ELb0ELb1ELb0EEEvNS_16Flash_bwd_paramsE)
        /*00e0*/ 	.word	0x000000ff


	//----- nvinfo : EIATTR_FRAME_SIZE
	.align		4
.L_48:
        /*00e4*/ 	.byte	0x04, 0x11
        /*00e6*/ 	.short	(.L_50 - .L_49)
	.align		4
.L_49:
        /*00e8*/ 	.word	index@(_ZN5flash44flash_bwd_dq_dk_dv_loop_seqk_parallel_kernelI23Flash_bwd_kernel_traitsILi256ELi64ELi64ELi8ELi4ELi2ELi2ELb0ELb0EN7cutlass6half_tE19Flash_kernel_traitsILi256ELi64ELi64ELi8ES3_EELb1ELb0ELb0ELb0ELb0ELb1ELb0EEEvNS_16Flash_bwd_paramsE)
        /*00ec*/ 	.word	0x00000058


	//----- nvinfo : EIATTR_REGCOUNT
	.align		4
.L_50:
        /*00f0*/ 	.byte	0x04, 0x2f
        /*00f2*/ 	.short	(.L_52 - .L_51)
	.align		4
.L_51:
        /*00f4*/ 	.word	index@(_ZN5flash44flash_bwd_dq_dk_dv_loop_seqk_parallel_kernelI23Flash_bwd_kernel_traitsILi256ELi64ELi64ELi8ELi4ELi2ELi2ELb0ELb0EN7cutlass6half_tE19Flash_kernel_traitsILi256ELi64ELi64ELi8ES3_EELb0ELb0ELb1ELb0ELb0ELb0ELb1EEEvNS_16Flash_bwd_paramsE)
        /*00f8*/ 	.word	0x000000ff


	//----- nvinfo : EIATTR_FRAME_SIZE
	.align		4
.L_52:
        /*00fc*/ 	.byte	0x04, 0x11
        /*00fe*/ 	.short	(.L_54 - .L_53)
	.align		4
.L_53:
        /*0100*/ 	.word	index@(_ZN5flash44flash_bwd_dq_dk_dv_loop_seqk_parallel_kernelI23Flash_bwd_kernel_traitsILi256ELi64ELi64ELi8ELi4ELi2ELi2ELb0ELb0EN7cutlass6half_tE19Flash_kernel_traitsILi256ELi64ELi64ELi8ES3_EELb0ELb0ELb1ELb0ELb0ELb0ELb1EEEvNS_16Flash_bwd_paramsE)
        /*0104*/ 	.word	0x00000010


	//----- nvinfo : EIATTR_REGCOUNT
	.align		4
.L_54:
        /*0108*/ 	.byte	0x04, 0x2f
        /*010a*/ 	.short	(.L_56 - .L_55)
	.align		4
.L_55:
        /*010c*/ 	.word	index@(_ZN5flash44flash_bwd_dq_dk_dv_loop_seqk_parallel_kernelI23Flash_bwd_kernel_traitsILi256ELi64ELi64ELi8ELi4ELi2ELi2ELb0ELb0EN7cutlass6half_tE19Flash_kernel_traitsILi256ELi64ELi64ELi8ES3_EELb1ELb0ELb1ELb0ELb0ELb0ELb0EEEvNS_16Flash_bwd_paramsE)
        /*0110*/ 	.word	0x000000ff


	//----- nvinfo : EIATTR_FRAME_SIZE
	.align		4
.L_56:
        /*0114*/ 	.byte	0x04, 0x11
        /*0116*/ 	.short	(.L_58 - .L_57)
	.align		4
.L_57:
        /*0118*/ 	.word	index@(_ZN5flash44flash_bwd_dq_dk_dv_loop_seqk_parallel_kernelI23Flash_bwd_kernel_traitsILi256ELi64ELi64ELi8ELi4ELi2ELi2ELb0ELb0EN7cutlass6half_tE19Flash_kernel_traitsILi256ELi64ELi64ELi8ES3_EELb1ELb0ELb1ELb0ELb0ELb0ELb0EEEvNS_16Flash_bwd_paramsE)
        /*011c*/ 	.word	0x00000008


	//----- nvinfo : EIATTR_REGCOUNT
	.align		4
.L_58:
        /*0120*/ 	.byte	0x04, 0x2f
        /*0122*/ 	.short	(.L_60 - .L_59)
	.align		4
.L_59:
        /*0124*/ 	.word	index@(_ZN5flash44flash_bwd_dq_dk_dv_loop_seqk_parallel_kernelI23Flash_bwd_kernel_traitsILi256ELi64ELi64ELi8ELi4ELi2ELi2ELb0ELb0EN7cutlass6half_tE19Flash_kernel_traitsILi256ELi64ELi64ELi8ES3_EELb0ELb0ELb0ELb0ELb0ELb0ELb1EEEvNS_16Flash_bwd_paramsE)
        /*0128*/ 	.word	0x000000ff


	//----- nvinfo : EIATTR_FRAME_SIZE
	.align		4
.L_60:
        /*012c*/ 	.byte	0x04, 0x11
        /*012e*/ 	.short	(.L_62 - .L_61)
	.align		4
.L_61:
        /*0130*/ 	.word	index@(_ZN5flash44flash_bwd_dq_dk_dv_loop_seqk_parallel_kernelI23Flash_bwd_kernel_traitsILi256ELi64ELi64ELi8ELi4ELi2ELi2ELb0ELb0EN7cutlass6half_tE19Flash_kernel_traitsILi256ELi64ELi64ELi8ES3_EELb0ELb0ELb0ELb0ELb0ELb0ELb1EEEvNS_16Flash_bwd_paramsE)
        /*0134*/ 	.word	0x00000060


	//----- nvinfo : EIATTR_REGCOUNT
	.align		4
.L_62:
        /*0138*/ 	.byte	0x04, 0x2f
        /*013a*/ 	.short	(.L_64 - .L_63)
	.align		4
.L_63:
        /*013c*/ 	.word	index@(_ZN5flash44flash_bwd_dq_dk_dv_loop_seqk_parallel_kernelI23Flash_bwd_kernel_traitsILi256ELi64ELi64ELi8ELi4ELi2ELi2ELb0ELb0EN7cutlass6half_tE19Flash_kernel_traitsILi256ELi64ELi64ELi8ES3_EELb1ELb0ELb0ELb0ELb0ELb0ELb0EEEvNS_16Flash_bwd_paramsE)
        /*0140*/ 	.word	0x000000ff


	//----- nvinfo : EIATTR_FRAME_SIZE
	.align		4
.L_64:
        /*0144*/ 	.byte	0x04, 0x11
        /*0146*/ 	.short	(.L_66 - .L_65)
	.align		4
.L_65:
        /*0148*/ 	.word	index@(_ZN5flash44flash_bwd_dq_dk_dv_loop_seqk_parallel_kernelI23Flash_bwd_kernel_traitsILi256ELi64ELi64ELi8ELi4ELi2ELi2ELb0ELb0EN7cutlass6half_tE19Flash_kernel_traitsILi256ELi64ELi64ELi8ES3_EELb1ELb0ELb0ELb0ELb0ELb0ELb0EEEvNS_16Flash_bwd_paramsE)
        /*014c*/ 	.word	0x00000068


	//----- nvinfo : EIATTR_REGCOUNT
	.align		4
.L_66:
        /*0150*/ 	.byte	0x04, 0x2f
        /*0152*/ 	.short	(.L_68 - .L_67)
	.align		4
.L_67:
        /*0154*/ 	.word	index@(_ZN5flash27flash_bwd_convert_dq_kernelI23Flash_bwd_kernel_traitsILi256ELi64ELi64ELi8ELi4ELi2ELi2ELb0ELb0EN7cutlass6half_tE19Flash_kernel_traitsILi256ELi64ELi64ELi8ES3_EEEEvNS_16Flash_bwd_paramsEi)
        /*0158*/ 	.word	0x00000060


	//----- nvinfo : EIATTR_FRAME_SIZE
	.align		4
.L_68:
        /*015c*/ 	.byte	0x04, 0x11
        /*015e*/ 	.short	(.L_70 - .L_69)
	.align		4
.L_69:
        /*0160*/ 	.word	index@(_ZN5flash27flash_bwd_convert_dq_kernelI23Flash_bwd_kernel_traitsILi256ELi64ELi64ELi8ELi4ELi2ELi2ELb0ELb0EN7cutlass6half_tE19Flash_kernel_traitsILi256ELi64ELi64ELi8ES3_EEEEvNS_16Flash_bwd_paramsEi)
        /*0164*/ 	.word	0x00000000


	//----- nvinfo : EIATTR_REGCOUNT
	.align		4
.L_70:
        /*0168*/ 	.byte	0x04, 0x2f
        /*016a*/ 	.short	(.L_72 - .L_71)
	.align		4
.L_71:
        /*016c*/ 	.word	index@(_ZN5flash25flash_bwd_dot_do_o_kernelILb1E23Flash_bwd_kernel_traitsILi256ELi64ELi64ELi8ELi4ELi2ELi2ELb0ELb1EN7cutlass6half_tE19Flash_kernel_traitsILi256ELi64ELi64ELi8ES3_EEEEvNS_16Flash_bwd_paramsE)
        /*0170*/ 	.word	0x00000053


	//----- nvinfo : EIATTR_FRAME_SIZE
	.align		4
.L_72:
        /*0174*/ 	.byte	0x04, 0x11
        /*0176*/ 	.short	(.L_74 - .L_73)
	.align		4
.L_73:
        /*0178*/ 	.word	index@(_ZN5flash25flash_bwd_dot_do_o_kernelILb1E23Flash_bwd_kernel_traitsILi256ELi64ELi64ELi8ELi4ELi2ELi2ELb0ELb1EN7cutlass6half_tE19Flash_kernel_traitsILi256ELi64ELi64ELi8ES3_EEEEvNS_16Flash_bwd_paramsE)
        /*017c*/ 	.word	0x00000000


	//----- nvinfo : EIATTR_REGCOUNT
	.align		4
.L_74:
        /*0180*/ 	.byte	0x04, 0x2f
        /*0182*/ 	.short	(.L_76 - .L_75)
	.align		4
.L_75:
        /*0184*/ 	.word	index@(_ZN5flash25flash_bwd_dot_do_o_kernelILb0E23Flash_bwd_kernel_traitsILi256ELi64ELi64ELi8ELi4ELi2ELi2ELb0ELb1EN7cutlass6half_tE19Flash_kernel_traitsILi256ELi64ELi64ELi8ES3_EEEEvNS_16Flash_bwd_paramsE)
        /*0188*/ 	.word	0x0000004e


	//----- nvinfo : EIATTR_FRAME_SIZE
	.align		4
.L_76:
        /*018c*/ 	.byte	0x04, 0x11
        /*018e*/ 	.short	(.L_78 - .L_77)
	.align		4
.L_77:
        /*0190*/ 	.word	index@(_ZN5flash25flash_bwd_dot_do_o_kernelILb0E23Flash_bwd_kernel_traitsILi256ELi64ELi64ELi8ELi4ELi2ELi2ELb0ELb1EN7cutlass6half_tE19Flash_kernel_traitsILi256ELi64ELi64ELi8ES3_EEEEvNS_16Flash_bwd_paramsE)
        /*0194*/ 	.word	0x00000000


	//----- nvinfo : EIATTR_REGCOUNT
	.align		4
.L_78:
        /*0198*/ 	.byte	0x04, 0x2f
        /*019a*/ 	.short	(.L_80 - .L_79)
	.align		4
.L_79:
        /*019c*/ 	.word	index@(_ZN5flash44flash_bwd_dq_dk_dv_loop_seqk_parallel_kernelI23Flash_bwd_kernel_traitsILi256ELi64ELi64ELi8ELi4ELi2ELi2ELb0ELb1EN7cutlass6half_tE19Flash_kernel_traitsILi256ELi64ELi64ELi8ES3_EELb0ELb0ELb1ELb1ELb0ELb0ELb1EEEvNS_16Flash_bwd_paramsE)
        /*01a0*/ 	.word	0x000000ff


	//----- nvinfo : EIATTR_FRAME_SIZE
	.align		4
.L_80:
        /*01a4*/ 	.byte	0x04, 0x11
        /*01a6*/ 	.short	(.L_82 - .L_81)
	.align		4
.L_81:
        /*01a8*/ 	.word	index@(_ZN5flash44flash_bwd_dq_dk_dv_loop_seqk_parallel_kernelI23Flash_bwd_kernel_traitsILi256ELi64ELi64ELi8ELi4ELi2ELi2ELb0ELb1EN7cutlass6half_tE19Flash_kernel_traitsILi256ELi64ELi64ELi8ES3_EELb0ELb0ELb1ELb1ELb0ELb0ELb1EEEvNS_16Flash_bwd_paramsE)
        /*01ac*/ 	.word	0x00000000


	//----- nvinfo : EIATTR_REGCOUNT
	.align		4
.L_82:
        /*01b0*/ 	.byte	0x04, 0x2f
        /*01b2*/ 	.short	(.L_84 - .L_83)
	.align		4
.L_83:
        /*01b4*/ 	.word	index@(_ZN5flash44flash_bwd_dq_dk_dv_loop_seqk_parallel_kernelI23Flash_bwd_kernel_traitsILi256ELi64ELi64ELi8ELi4ELi2ELi2ELb0ELb1EN7cutlass6half_tE19Flash_kernel_traitsILi256ELi64ELi64ELi8ES3_EELb1ELb0ELb1ELb1ELb0ELb0ELb0EEEvNS_16Flash_bwd_paramsE)
        /*01b8*/ 	.word	0x000000ff


	//----- nvinfo : EIATTR_FRAME_SIZE
	.align		4
.L_84:
        /*01bc*/ 	.byte	0x04, 0x11
        /*01be*/ 	.short	(.L_86 - .L_85)
	.align		4
.L_85:
        /*01c0*/ 	.word	index@(_ZN5flash44flash_bwd_dq_dk_dv_loop_seqk_parallel_kernelI23Flash_bwd_kernel_traitsILi256ELi64ELi64ELi8ELi4ELi2ELi2ELb0ELb1EN7cutlass6half_tE19Flash_kernel_traitsILi256ELi64ELi64ELi8ES3_EELb1ELb0ELb1ELb1ELb0ELb0ELb0EEEvNS_16Flash_bwd_paramsE)
        /*01c4*/ 	.word	0x00000000


	//----- nvinfo : EIATTR_REGCOUNT
	.align		4
.L_86:
        /*01c8*/ 	.byte	0x04, 0x2f
        /*01ca*/ 	.short	(.L_88 - .L_87)
	.align		4
.L_87:
        /*01cc*/ 	.word	index@(_ZN5flash44flash_bwd_dq_dk_dv_loop_seqk_parallel_kernelI23Flash_bwd_kernel_traitsILi256ELi64ELi64ELi8ELi4ELi2ELi2ELb0ELb1EN7cutlass6half_tE19Flash_kernel_traitsILi256ELi64ELi64ELi8ES3_EELb0ELb0ELb1ELb0ELb0ELb1ELb1EEEvNS_16Flash_bwd_paramsE)
        /*01d0*/ 	.word	0x000000fe


	//----- nvinfo : EIATTR_FRAME_SIZE
	.align		4
.L_88:
        /*01d4*/ 	.byte	0x04, 0x11
        /*01d6*/ 	.short	(.L_90 - .L_89)
	.align		4
.L_89:
        /*01d8*/ 	.word	index@(_ZN5flash44flash_bwd_dq_dk_dv_loop_seqk_parallel_kernelI23Flash_bwd_kernel_traitsILi256ELi64ELi64ELi8ELi4ELi2ELi2ELb0ELb1EN7cutlass6half_tE19Flash_kernel_traitsILi256ELi64ELi64ELi8ES3_EELb0ELb0ELb1ELb0ELb0ELb1ELb1EEEvNS_16Flash_bwd_paramsE)
        /*01dc*/ 	.word	0x00000000


	//----- nvinfo : EIATTR_REGCOUNT
	.align		4
.L_90:
        /*01e0*/ 	.byte	0x04, 0x2f
        /*01e2*/ 	.short	(.L_92 - .L_91)
	.align		4
.L_91:
        /*01e4*/ 	.word	index@(_ZN5flash44flash_bwd_dq_dk_dv_loop_seqk_parallel_kernelI23Flash_bwd_kernel_traitsILi256ELi64ELi64ELi8ELi4ELi2ELi2ELb0ELb1EN7cutlass6half_tE19Flash_kernel_traitsILi256ELi64ELi64ELi8ES3_EELb1ELb0ELb1ELb0ELb0ELb1ELb0EEEvNS_16Flash_bwd_paramsE)
        /*01e8*/ 	.word	0x000000ff


	//----- nvinfo : EIATTR_FRAME_SIZE
	.align		4
.L_92:
        /*01ec*/ 	.byte	0x04, 0x11
        /*01ee*/ 	.short	(.L_94 - .L_93)
	.align		4
.L_93:
        /*01f0*/ 	.word	index@(_ZN5flash44flash_bwd_dq_dk_dv_loop_seqk_parallel_kernelI23Flash_bwd_kernel_traitsILi256ELi64ELi64ELi8ELi4ELi2ELi2ELb0ELb1EN7cutlass6half_tE19Flash_kernel_traitsILi256ELi64ELi64ELi8ES3_EELb1ELb0ELb1ELb0ELb0ELb1ELb0EEEvNS_16Flash_bwd_paramsE)
        /*01f4*/ 	.word	0x00000008


	//----- nvinfo : EIATTR_REGCOUNT
	.align		4
.L_94:
        /*01f8*/ 	.byte	0x04, 0x2f
        /*01fa*/ 	.short	(.L_96 - .L_95)
	.align		4
.L_95:
        /*01fc*/ 	.word	index@(_ZN5flash44flash_bwd_dq_dk_dv_loop_seqk_parallel_kernelI23Flash_bwd_kernel_traitsILi256ELi64ELi64ELi8ELi4ELi2ELi2ELb0ELb1EN7cutlass6half_tE19Flash_kernel_traitsILi256ELi64ELi64ELi8ES3_EELb0ELb0ELb0ELb1ELb0ELb0ELb1EEEvNS_16Flash_bwd_paramsE)
        /*0200*/ 	.word	0x000000ff


	//----- nvinfo : EIATTR_FRAME_SIZE
	.align		4
.L_96:
        /*0204*/ 	.byte	0x04, 0x11
        /*0206*/ 	.short	(.L_98 - .L_97)
	.align		4
.L_97:
        /*0208*/ 	.word	index@(_ZN5flash44flash_bwd_dq_dk_dv_loop_seqk_parallel_kernelI23Flash_bwd_kernel_traitsILi256ELi64ELi64ELi8ELi4ELi2ELi2ELb0ELb1EN7cutlass6half_tE19Flash_kernel_traitsILi256ELi64ELi64ELi8ES3_EELb0ELb0ELb0ELb1ELb0ELb0ELb1EEEvNS_16Flash_bwd_paramsE)
        /*020c*/ 	.word	0x00000000


	//----- nvinfo : EIATTR_REGCOUNT
	.align		4
.L_98:
        /*0210*/ 	.byte	0x04, 0x2f
        /*0212*/ 	.short	(.L_100 - .L_99)
	.align		4
.L_99:
        /*0214*/ 	.word	index@(_ZN5flash44flash_bwd_dq_dk_dv_loop_seqk_parallel_kernelI23Flash_bwd_kernel_traitsILi256ELi64ELi64ELi8ELi4ELi2ELi2ELb0ELb1EN7cutlass6half_tE19Flash_kernel_traitsILi256ELi64ELi64ELi8ES3_EELb1ELb0ELb0ELb1ELb0ELb0ELb0EEEvNS_16Flash_bwd_paramsE)
        /*0218*/ 	.word	0x000000ff


	//----- nvinfo : EIATTR_FRAME_SIZE
	.align		4
.L_100:
        /*021c*/ 	.byte	0x04, 0x11
        /*021e*/ 	.short	(.L_102 - .L_101)
	.align		4
.L_101:
        /*0220*/ 	.word	index@(_ZN5flash44flash_bwd_dq_dk_dv_loop_seqk_parallel_kernelI23Flash_bwd_kernel_traitsILi256ELi64ELi64ELi8ELi4ELi2ELi2ELb0ELb1EN7cutlass6half_tE19Flash_kernel_traitsILi256ELi64ELi64ELi8ES3_EELb1ELb0ELb0ELb1ELb0ELb0ELb0EEEvNS_16Flash_bwd_paramsE)
        /*0224*/ 	.word	0x00000000


	//----- nvinfo : EIATTR_REGCOUNT
	.align		4
.L_102:
        /*0228*/ 	.byte	0x04, 0x2f
        /*022a*/ 	.short	(.L_104 - .L_103)
	.align		4
.L_103:
        /*022c*/ 	.word	index@(_ZN5flash44flash_bwd_dq_dk_dv_loop_seqk_parallel_kernelI23Flash_bwd_kernel_traitsILi256ELi64ELi64ELi8ELi4ELi2ELi2ELb0ELb1EN7cutlass6half_tE19Flash_kernel_traitsILi256ELi64ELi64ELi8ES3_EELb0ELb0ELb0ELb0ELb0ELb1ELb1EEEvNS_16Flash_bwd_paramsE)
        /*0230*/ 	.word	0x000000ff


	//----- nvinfo : EIATTR_FRAME_SIZE
	.align		4
.L_104:
        /*0234*/ 	.byte	0x04, 0x11
        /*0236*/ 	.short	(.L_106 - .L_105)
	.align		4
.L_105:
        /*0238*/ 	.word	index@(_ZN5flash44flash_bwd_dq_dk_dv_loop_seqk_parallel_kernelI23Flash_bwd_kernel_traitsILi256ELi64ELi64ELi8ELi4ELi2ELi2ELb0ELb1EN7cutlass6half_tE19Flash_kernel_traitsILi256ELi64ELi64ELi8ES3_EELb0ELb0ELb0ELb0ELb0ELb1ELb1EEEvNS_16Flash_bwd_paramsE)
        /*023c*/ 	.word	0x00000000


	//----- nvinfo : EIATTR_REGCOUNT
	.align		4
.L_106:
        /*0240*/ 	.byte	0x04, 0x2f
        /*0242*/ 	.short	(.L_108 - .L_107)
	.align		4
.L_107:
        /*0244*/ 	.word	index@(_ZN5flash44flash_bwd_dq_dk_dv_loop_seqk_parallel_kernelI23Flash_bwd_kernel_traitsILi256ELi64ELi64ELi8ELi4ELi2ELi2ELb0ELb1EN7cutlass6half_tE19Flash_kernel_traitsILi256ELi64ELi64ELi8ES3_EELb1ELb0ELb0ELb0ELb0ELb1ELb0EEEvNS_16Flash_bwd_paramsE)
        /*0248*/ 	.word	0x000000ff


	//----- nvinfo : EIATTR_FRAME_SIZE
	.align		4
.L_108:
        /*024c*/ 	.byte	0x04, 0x11
        /*024e*/ 	.short	(.L_110 - .L_109)
	.align		4
.L_109:
        /*0250*/ 	.word	index@(_ZN5flash44flash_bwd_dq_dk_dv_loop_seqk_parallel_kernelI23Flash_bwd_kernel_traitsILi256ELi64ELi64ELi8ELi4ELi2ELi2ELb0ELb1EN7cutlass6half_tE19Flash_kernel_traitsILi256ELi64ELi64ELi8ES3_EELb1ELb0ELb0ELb0ELb0ELb1ELb0EEEvNS_16Flash_bwd_paramsE)
        /*0254*/ 	.word	0x00000000


	//----- nvinfo : EIATTR_REGCOUNT
	.align		4
.L_110:
        /*0258*/ 	.byte	0x04, 0x2f
        /*025a*/ 	.short	(.L_112 - .L_111)
	.align		4
.L_111:
        /*025c*/ 	.word	index@(_ZN5flash44flash_bwd_dq_dk_dv_loop_seqk_parallel_kernelI23Flash_bwd_kernel_traitsILi256ELi64ELi64ELi8ELi4ELi2ELi2ELb0ELb1EN7cutlass6half_tE19Flash_kernel_traitsILi256ELi64ELi64ELi8ES3_EELb0ELb0ELb1ELb0ELb0ELb0ELb1EEEvNS_16Flash_bwd_paramsE)
        /*0260*/ 	.word	0x000000fe


	//----- nvinfo : EIATTR_FRAME_SIZE
	.align		4
.L_112:
        /*0264*/ 	.byte	0x04, 0x11
        /*0266*/ 	.short	(.L_114 - .L_113)
	.align		4
.L_113:
        /*0268*/ 	.word	index@(_ZN5flash44flash_bwd_dq_dk_dv_loop_seqk_parallel_kernelI23Flash_bwd_kernel_traitsILi256ELi64ELi64ELi8ELi4ELi2ELi2ELb0ELb1EN7cutlass6half_tE19Flash_kernel_traitsILi256ELi64ELi64ELi8ES3_EELb0ELb0ELb1ELb0ELb0ELb0ELb1EEEvNS_16Flash_bwd_paramsE)
        /*026c*/ 	.word	0x00000000


	//----- nvinfo : EIATTR_REGCOUNT
	.align		4
.L_114:
        /*0270*/ 	.byte	0x04, 0x2f
        /*0272*/ 	.short	(.L_116 - .L_115)
	.align		4
.L_115:
        /*0274*/ 	.word	index@(_ZN5flash44flash_bwd_dq_dk_dv_loop_seqk_parallel_kernelI23Flash_bwd_kernel_traitsILi256ELi64ELi64ELi8ELi4ELi2ELi2ELb0ELb1EN7cutlass6half_tE19Flash_kernel_traitsILi256ELi64ELi64ELi8ES3_EELb1ELb0ELb1ELb0ELb0ELb0ELb0EEEvNS_16Flash_bwd_paramsE)
        /*0278*/ 	.word	0x000000ff


	//----- nvinfo : EIATTR_FRAME_SIZE
	.align		4
.L_116:
        /*027c*/ 	.byte	0x04, 0x11
        /*027e*/ 	.short	(.L_118 - .L_117)
	.align		4
.L_117:
        /*0280*/ 	.word	index@(_ZN5flash44flash_bwd_dq_dk_dv_loop_seqk_parallel_kernelI23Flash_bwd_kernel_traitsILi256ELi64ELi64ELi8ELi4ELi2ELi2ELb0ELb1EN7cutlass6half_tE19Flash_kernel_traitsILi256ELi64ELi64ELi8ES3_EELb1ELb0ELb1ELb0ELb0ELb0ELb0EEEvNS_16Flash_bwd_paramsE)
        /*0284*/ 	.word	0x00000000


	//----- nvinfo : EIATTR_REGCOUNT
	.align		4
.L_118:
        /*0288*/ 	.byte	0x04, 0x2f
        /*028a*/ 	.short	(.L_120 - .L_119)
	.align		4
.L_119:
        /*028c*/ 	.word	index@(_ZN5flash44flash_bwd_dq_dk_dv_loop_seqk_parallel_kernelI23Flash_bwd_kernel_traitsILi256ELi64ELi64ELi8ELi4ELi2ELi2ELb0ELb1EN7cutlass6half_tE19Flash_kernel_traitsILi256ELi64ELi64ELi8ES3_EELb0ELb0ELb0ELb0ELb0ELb0ELb1EEEvNS_16Flash_bwd_paramsE)
        /*0290*/ 	.word	0x000000ff


	//----- nvinfo : EIATTR_FRAME_SIZE
	.align		4
.L_120:
        /*0294*/ 	.byte	0x04, 0x11
        /*0296*/ 	.short	(.L_122 - .L_121)
	.align		4
.L_121:
        /*0298*/ 	.word	index@(_ZN5flash44flash_bwd_dq_dk_dv_loop_seqk_parallel_kernelI23Flash_bwd_kernel_traitsILi256ELi64ELi64ELi8ELi4ELi2ELi2ELb0ELb1EN7cutlass6half_tE19Flash_kernel_traitsILi256ELi64ELi64ELi8ES3_EELb0ELb0ELb0ELb0ELb0ELb0ELb1EEEvNS_16Flash_bwd_paramsE)
        /*029c*/ 	.word	0x00000000


	//----- nvinfo : EIATTR_REGCOUNT
	.align		4
.L_122:
        /*02a0*/ 	.byte	0x04, 0x2f
        /*02a2*/ 	.short	(.L_124 - .L_123)
	.align		4
.L_123:
        /*02a4*/ 	.word	index@(_ZN5flash44flash_bwd_dq_dk_dv_loop_seqk_parallel_kernelI23Flash_bwd_kernel_traitsILi256ELi64ELi64ELi8ELi4ELi2ELi2ELb0ELb1EN7cutlass6half_tE19Flash_kernel_traitsILi256ELi64ELi64ELi8ES3_EELb1ELb0ELb0ELb0ELb0ELb0ELb0EEEvNS_16Flash_bwd_paramsE)
        /*02a8*/ 	.word	0x000000ff


	//----- nvinfo : EIATTR_FRAME_SIZE
	.align		4
.L_124:
        /*02ac*/ 	.byte	0x04, 0x11
        /*02ae*/ 	.short	(.L_126 - .L_125)
	.align		4
.L_125:
        /*02b0*/ 	.word	index@(_ZN5flash44flash_bwd_dq_dk_dv_loop_seqk_parallel_kernelI23Flash_bwd_kernel_traitsILi256ELi64ELi64ELi8ELi4ELi2ELi2ELb0ELb1EN7cutlass6half_tE19Flash_kernel_traitsILi256ELi64ELi64ELi8ES3_EELb1ELb0ELb0ELb0ELb0ELb0ELb0EEEvNS_16Flash_bwd_paramsE)
        /*02b4*/ 	.word	0x00000000


	//----- nvinfo : EIATTR_REGCOUNT
	.align		4
.L_126:
        /*02b8*/ 	.byte	0x04, 0x2f
        /*02ba*/ 	.short	(.L_128 - .L_127)
	.align		4
.L_127:
        /*02bc*/ 	.word	index@(_ZN5flash27flash_bwd_convert_dq_kernelI23Flash_bwd_kernel_traitsILi256ELi64ELi64ELi8ELi4ELi2ELi2ELb0ELb1EN7cutlass6half_tE19Flash_kernel_traitsILi256ELi64ELi64ELi8ES3_EEEEvNS_16Flash_bwd_paramsEi)
        /*02c0*/ 	.word	0x00000060


	//----- nvinfo : EIATTR_FRAME_SIZE
	.align		4
.L_128:
        /*02c4*/ 	.byte	0x04, 0x11
        /*02c6*/ 	.short	(.L_130 - .L_129)
	.align		4
.L_129:
        /*02c8*/ 	.word	index@(_ZN5flash27flash_bwd_convert_dq_kernelI23Flash_bwd_kernel_traitsILi256ELi64ELi64ELi8ELi4ELi2ELi2ELb0ELb1EN7cutlass6half_tE19Flash_kernel_traitsILi256ELi64ELi64ELi8ES3_EEEEvNS_16Flash_bwd_paramsEi)
        /*02cc*/ 	.word	0x00000000


	//----- nvinfo : EIATTR_REGCOUNT
	.align		4
.L_130:
        /*02d0*/ 	.byte	0x04, 0x2f
        /*02d2*/ 	.short	(.L_132 - .L_131)
	.align		4
.L_131:
        /*02d4*/ 	.word	index@(_ZN5flash44flash_bwd_dq_dk_dv_loop_seqk_parallel_kernelI23Flash_bwd_kernel_traitsILi256ELi64ELi64ELi8ELi4ELi2ELi2ELb0ELb0EN7cutlass6half_tE19Flash_kernel_traitsILi256ELi64ELi64ELi8ES3_EELb0ELb0ELb1ELb1ELb0ELb0ELb0EEEvNS_16Flash_bwd_paramsE)
        /*02d8*/ 	.word	0x000000ff


	//----- nvinfo : EIATTR_FRAME_SIZE
	.align		4
.L_132:
        /*02dc*/ 	.byte	0x04, 0x11
        /*02de*/ 	.short	(.L_134 - .L_133)
	.align		4
.L_133:
        /*02e0*/ 	.word	index@(_ZN5flash44flash_bwd_dq_dk_dv_loop_seqk_parallel_kernelI23Flash_bwd_kernel_traitsILi256ELi64ELi64ELi8ELi4ELi2ELi2ELb0ELb0EN7cutlass6half_tE19Flash_kernel_traitsILi256ELi64ELi64ELi8ES3_EELb0ELb0ELb1ELb1ELb0ELb0ELb0EEEvNS_16Flash_bwd_paramsE)
        /*02e4*/ 	.word	0x00000000


	//----- nvinfo : EIATTR_REGCOUNT
	.align		4
.L_134:
        /*02e8*/ 	.byte	0x04, 0x2f
        /*02ea*/ 	.short	(.L_136 - .L_135)
	.align		4
.L_135:
        /*02ec*/ 	.word	index@(_ZN5flash44flash_bwd_dq_dk_dv_loop_seqk_parallel_kernelI23Flash_bwd_kernel_traitsILi256ELi64ELi64ELi8ELi4ELi2ELi2ELb0ELb0EN7cutlass6half_tE19Flash_kernel_traitsILi256ELi64ELi64ELi8ES3_EELb0ELb0ELb1ELb0ELb0ELb1ELb0EEEvNS_16Flash_bwd_paramsE)
        /*02f0*/ 	.word	0x000000ff


	//----- nvinfo : EIATTR_FRAME_SIZE
	.align		4
.L_136:
        /*02f4*/ 	.byte	0x04, 0x11
        /*02f6*/ 	.short	(.L_138 - .L_137)
	.align		4
.L_137:
        /*02f8*/ 	.word	index@(_ZN5flash44flash_bwd_dq_dk_dv_loop_seqk_parallel_kernelI23Flash_bwd_kernel_traitsILi256ELi64ELi64ELi8ELi4ELi2ELi2ELb0ELb0EN7cutlass6half_tE19Flash_kernel_traitsILi256ELi64ELi64ELi8ES3_EELb0ELb0ELb1ELb0ELb0ELb1ELb0EEEvNS_16Flash_bwd_paramsE)
        /*02fc*/ 	.word	0x00000000


	//----- nvinfo : EIATTR_REGCOUNT
	.align		4
.L_138:
        /*0300*/ 	.byte	0x04, 0x2f
        /*0302*/ 	.short	(.L_140 - .L_139)
	.align		4
.L_139:
        /*0304*/ 	.word	index@(_ZN5flash44flash_bwd_dq_dk_dv_loop_seqk_parallel_kernelI23Flash_bwd_kernel_traitsILi256ELi64ELi64ELi8ELi4ELi2ELi2ELb0ELb0EN7cutlass6half_tE19Flash_kernel_traitsILi256ELi64ELi64ELi8ES3_EELb0ELb0ELb0ELb1ELb0ELb0ELb0EEEvNS_16Flash_bwd_paramsE)
        /*0308*/ 	.word	0x000000ff


	//----- nvinfo : EIATTR_FRAME_SIZE
	.align		4
.L_140:
        /*030c*/ 	.byte	0x04, 0x11
        /*030e*/ 	.short	(.L_142 - .L_141)
	.align		4
.L_141:
        /*0310*/ 	.word	index@(_ZN5flash44flash_bwd_dq_dk_dv_loop_seqk_parallel_kernelI23Flash_bwd_kernel_traitsILi256ELi64ELi64ELi8ELi4ELi2ELi2ELb0ELb0EN7cutlass6half_tE19Flash_kernel_traitsILi256ELi64ELi64ELi8ES3_EELb0ELb0ELb0ELb1ELb0ELb0ELb0EEEvNS_16Flash_bwd_paramsE)
        /*0314*/ 	.word	0x00000060


	//----- nvinfo : EIATTR_REGCOUNT
	.align		4
.L_142:
        /*0318*/ 	.byte	0x04, 0x2f
        /*031a*/ 	.short	(.L_144 - .L_143)
	.align		4
.L_143:
        /*031c*/ 	.word	index@(_ZN5flash44flash_bwd_dq_dk_dv_loop_seqk_parallel_kernelI23Flash_bwd_kernel_traitsILi256ELi64ELi64ELi8ELi4ELi2ELi2ELb0ELb0EN7cutlass6half_tE19Flash_kernel_traitsILi256ELi64ELi64ELi8ES3_EELb0ELb0ELb0ELb0ELb0ELb1ELb0EEEvNS_16Flash_bwd_paramsE)
        /*0320*/ 	.word	0x000000ff


	//----- nvinfo : EIATTR_FRAME_SIZE
	.align		4
.L_144:
        /*0324*/ 	.byte	0x04, 0x11
        /*0326*/ 	.short	(.L_146 - .L_145)
	.align		4
.L_145:
        /*0328*/ 	.word	index@(_ZN5flash44flash_bwd_dq_dk_dv_loop_seqk_parallel_kernelI23Flash_bwd_kernel_traitsILi256ELi64ELi64ELi8ELi4ELi2ELi2ELb0ELb0EN7cutlass6half_tE19Flash_kernel_traitsILi256ELi64ELi64ELi8ES3_EELb0ELb0ELb0ELb0ELb0ELb1ELb0EEEvNS_16Flash_bwd_paramsE)
        /*032c*/ 	.word	0x00000058


	//----- nvinfo : EIATTR_REGCOUNT
	.align		4
.L_146:
        /*0330*/ 	.byte	0x04, 0x2f
        /*0332*/ 	.short	(.L_148 - .L_147)
	.align		4
.L_147:
        /*0334*/ 	.word	index@(_ZN5flash44flash_bwd_dq_dk_dv_loop_seqk_parallel_kernelI23Flash_bwd_kernel_traitsILi256ELi64ELi64ELi8ELi4ELi2ELi2ELb0ELb0EN7cutlass6half_tE19Flash_kernel_traitsILi256ELi64ELi64ELi8ES3_EELb0ELb0ELb1ELb0ELb0ELb0ELb0EEEvNS_16Flash_bwd_paramsE)
        /*0338*/ 	.word	0x000000ff


	//----- nvinfo : EIATTR_FRAME_SIZE
	.align		4
.L_148:
        /*033c*/ 	.byte	0x04, 0x11
        /*033e*/ 	.short	(.L_150 - .L_149)
	.align		4
.L_149:
        /*0340*/ 	.word	index@(_ZN5flash44flash_bwd_dq_dk_dv_loop_seqk_parallel_kernelI23Flash_bwd_kernel_traitsILi256ELi64ELi64ELi8ELi4ELi2ELi2ELb0ELb0EN7cutlass6half_tE19Flash_kernel_traitsILi256ELi64ELi64ELi8ES3_EELb0ELb0ELb1ELb0ELb0ELb0ELb0EEEvNS_16Flash_bwd_paramsE)
        /*0344*/ 	.word	0x00000010


	//----- nvinfo : EIATTR_REGCOUNT
	.align		4
.L_150:
        /*0348*/ 	.byte	0x04, 0x2f
        /*034a*/ 	.short	(.L_152 - .L_151)
	.align		4
.L_151:
        /*034c*/ 	.word	index@(_ZN5flash44flash_bwd_dq_dk_dv_loop_seqk_parallel_kernelI23Flash_bwd_kernel_traitsILi256ELi64ELi64ELi8ELi4ELi2ELi2ELb0ELb0EN7cutlass6half_tE19Flash_kernel_traitsILi256ELi64ELi64ELi8ES3_EELb0ELb0ELb0ELb0ELb0ELb0ELb0EEEvNS_16Flash_bwd_paramsE)
        /*0350*/ 	.word	0x000000ff


	//----- nvinfo : EIATTR_FRAME_SIZE
	.align		4
.L_152:
        /*0354*/ 	.byte	0x04, 0x11
        /*0356*/ 	.short	(.L_154 - .L_153)
	.align		4
.L_153:
        /*0358*/ 	.word	index@(_ZN5flash44flash_bwd_dq_dk_dv_loop_seqk_parallel_kernelI23Flash_bwd_kernel_traitsILi256ELi64ELi64ELi8ELi4ELi2ELi2ELb0ELb0EN7cutlass6half_tE19Flash_kernel_traitsILi256ELi64ELi64ELi8ES3_EELb0ELb0ELb0ELb0ELb0ELb0ELb0EEEvNS_16Flash_bwd_paramsE)
        /*035c*/ 	.word	0x00000058


	//----- nvinfo : EIATTR_REGCOUNT
	.align		4
.L_154:
        /*0360*/ 	.byte	0x04, 0x2f
        /*0362*/ 	.short	(.L_156 - .L_155)
	.align		4
.L_155:
        /*0364*/ 	.word	index@(_ZN5flash44flash_bwd_dq_dk_dv_loop_seqk_parallel_kernelI23Flash_bwd_kernel_traitsILi256ELi64ELi64ELi8ELi4ELi2ELi2ELb0ELb1EN7cutlass6half_tE19Flash_kernel_traitsILi256ELi64ELi64ELi8ES3_EELb0ELb0ELb1ELb1ELb0ELb0ELb0EEEvNS_16Flash_bwd_paramsE)
        /*0368*/ 	.word	0x000000fe


	//----- nvinfo : EIATTR_FRAME_SIZE
	.align		4
.L_156:
        /*036c*/ 	.byte	0x04, 0x11
        /*036e*/ 	.short	(.L_158 - .L_157)
	.align		4
.L_157:
        /*0370*/ 	.word	index@(_ZN5flash44flash_bwd_dq_dk_dv_loop_seqk_parallel_kernelI23Flash_bwd_kernel_traitsILi256ELi64ELi64ELi8ELi4ELi2ELi2ELb0ELb1EN7cutlass6half_tE19Flash_kernel_traitsILi256ELi64ELi64ELi8ES3_EELb0ELb0ELb1ELb1ELb0ELb0ELb0EEEvNS_16Flash_bwd_paramsE)
        /*0374*/ 	.word	0x00000000


	//----- nvinfo : EIATTR_REGCOUNT
	.align		4
.L_158:
        /*0378*/ 	.byte	0x04, 0x2f
        /*037a*/ 	.short	(.L_160 - .L_159)
	.align		4
.L_159:
        /*037c*/ 	.word	index@(_ZN5flash44flash_bwd_dq_dk_dv_loop_seqk_parallel_kernelI23Flash_bwd_kernel_traitsILi256ELi64ELi64ELi8ELi4ELi2ELi2ELb0ELb1EN7cutlass6half_tE19Flash_kernel_traitsILi256ELi64ELi64ELi8ES3_EELb0ELb0ELb1ELb0ELb0ELb1ELb0EEEvNS_16Flash_bwd_paramsE)
        /*0380*/ 	.word	0x000000fe


	//----- nvinfo : EIATTR_FRAME_SIZE
	.align		4
.L_160:
        /*0384*/ 	.byte	0x04, 0x11
        /*0386*/ 	.short	(.L_162 - .L_161)
	.align		4
.L_161:
        /*0388*/ 	.word	index@(_ZN5flash44flash_bwd_dq_dk_dv_loop_seqk_parallel_kernelI23Flash_bwd_kernel_traitsILi256ELi64ELi64ELi8ELi4ELi2ELi2ELb0ELb1EN7cutlass6half_tE19Flash_kernel_traitsILi256ELi64ELi64ELi8ES3_EELb0ELb0ELb1ELb0ELb0ELb1ELb0EEEvNS_16Flash_bwd_paramsE)
        /*038c*/ 	.word	0x00000000


	//----- nvinfo : EIATTR_REGCOUNT
	.align		4
.L_162:
        /*0390*/ 	.byte	0x04, 0x2f
        /*0392*/ 	.short	(.L_164 - .L_163)
	.align		4
.L_163:
        /*0394*/ 	.word	index@(_ZN5flash44flash_bwd_dq_dk_dv_loop_seqk_parallel_kernelI23Flash_bwd_kernel_traitsILi256ELi64ELi64ELi8ELi4ELi2ELi2ELb0ELb1EN7cutlass6half_tE19Flash_kernel_traitsILi256ELi64ELi64ELi8ES3_EELb0ELb0ELb0ELb1ELb0ELb0ELb0EEEvNS_16Flash_bwd_paramsE)
        /*0398*/ 	.word	0x000000fe


	//----- nvinfo : EIATTR_FRAME_SIZE
	.align		4
.L_164:
        /*039c*/ 	.byte	0x04, 0x11
        /*039e*/ 	.short	(.L_166 - .L_165)
	.align		4
.L_165:
        /*03a0*/ 	.word	index@(_ZN5flash44flash_bwd_dq_dk_dv_loop_seqk_parallel_kernelI23Flash_bwd_kernel_traitsILi256ELi64ELi64ELi8ELi4ELi2ELi2ELb0ELb1EN7cutlass6half_tE19Flash_kernel_traitsILi256ELi64ELi64ELi8ES3_EELb0ELb0ELb0ELb1ELb0ELb0ELb0EEEvNS_16Flash_bwd_paramsE)
        /*03a4*/ 	.word	0x00000000


	//----- nvinfo : EIATTR_REGCOUNT
	.align		4
.L_166:
        /*03a8*/ 	.byte	0x04, 0x2f
        /*03aa*/ 	.short	(.L_168 - .L_167)
	.align		4
.L_167:
        /*03ac*/ 	.word	index@(_ZN5flash44flash_bwd_dq_dk_dv_loop_seqk_parallel_kernelI23Flash_bwd_kernel_traitsILi256ELi64ELi64ELi8ELi4ELi2ELi2ELb0ELb1EN7cutlass6half_tE19Flash_kernel_traitsILi256ELi64ELi64ELi8ES3_EELb0ELb0ELb0ELb0ELb0ELb1ELb0EEEvNS_16Flash_bwd_paramsE)
        /*03b0*/ 	.word	0x000000ff


	//----- nvinfo : EIATTR_FRAME_SIZE
	.align		4
.L_168:
        /*03b4*/ 	.byte	0x04, 0x11
        /*03b6*/ 	.short	(.L_170 - .L_169)
	.align		4
.L_169:
        /*03b8*/ 	.word	index@(_ZN5flash44flash_bwd_dq_dk_dv_loop_seqk_parallel_kernelI23Flash_bwd_kernel_traitsILi256ELi64ELi64ELi8ELi4ELi2ELi2ELb0ELb1EN7cutlass6half_tE19Flash_kernel_traitsILi256ELi64ELi64ELi8ES3_EELb0ELb0ELb0ELb0ELb0ELb1ELb0EEEvNS_16Flash_bwd_paramsE)
        /*03bc*/ 	.word	0x00000000


	//----- nvinfo : EIATTR_REGCOUNT
	.align		4
.L_170:
        /*03c0*/ 	.byte	0x04, 0x2f
        /*03c2*/ 	.short	(.L_172 - .L_171)
	.align		4
.L_171:
        /*03c4*/ 	.word	index@(_ZN5flash44flash_bwd_dq_dk_dv_loop_seqk_parallel_kernelI23Flash_bwd_kernel_traitsILi256ELi64ELi64ELi8ELi4ELi2ELi2ELb0ELb1EN7cutlass6half_tE19Flash_kernel_traitsILi256ELi64ELi64ELi8ES3_EELb0ELb0ELb1ELb0ELb0ELb0ELb0EEEvNS_16Flash_bwd_paramsE)
        /*03c8*/ 	.word	0x000000fe


	//----- nvinfo : EIATTR_FRAME_SIZE
	.align		4
.L_172:
        /*03cc*/ 	.byte	0x04, 0x11
        /*03ce*/ 	.short	(.L_174 - .L_173)
	.align		4
.L_173:
        /*03d0*/ 	.word	index@(_ZN5flash44flash_bwd_dq_dk_dv_loop_seqk_parallel_kernelI23Flash_bwd_kernel_traitsILi256ELi64ELi64ELi8ELi4ELi2ELi2ELb0ELb1EN7cutlass6half_tE19Flash_kernel_traitsILi256ELi64ELi64ELi8ES3_EELb0ELb0ELb1ELb0ELb0ELb0ELb0EEEvNS_16Flash_bwd_paramsE)
        /*03d4*/ 	.word	0x00000000


	//----- nvinfo : EIATTR_REGCOUNT
	.align		4
.L_174:
        /*03d8*/ 	.byte	0x04, 0x2f
        /*03da*/ 	.short	(.L_176 - .L_175)
	.align		4
.L_175:
        /*03dc*/ 	.word	index@(_ZN5flash44flash_bwd_dq_dk_dv_loop_seqk_parallel_kernelI23Flash_bwd_kernel_traitsILi256ELi64ELi64ELi8ELi4ELi2ELi2ELb0ELb1EN7cutlass6half_tE19Flash_kernel_traitsILi256ELi64ELi64ELi8ES3_EELb0ELb0ELb0ELb0ELb0ELb0ELb0EEEvNS_16Flash_bwd_paramsE)
        /*03e0*/ 	.word	0x000000ff


	//----- nvinfo : EIATTR_FRAME_SIZE
	.align		4
.L_176:
        /*03e4*/ 	.byte	0x04, 0x11
        /*03e6*/ 	.short	(.L_178 - .L_177)
	.align		4
.L_177:
        /*03e8*/ 	.word	index@(_ZN5flash44flash_bwd_dq_dk_dv_loop_seqk_parallel_kernelI23Flash_bwd_kernel_traitsILi256ELi64ELi64ELi8ELi4ELi2ELi2ELb0ELb1EN7cutlass6half_tE19Flash_kernel_traitsILi256ELi64ELi64ELi8ES3_EELb0ELb0ELb0ELb0ELb0ELb0ELb0EEEvNS_16Flash_bwd_paramsE)
        /*03ec*/ 	.word	0x00000000


	//----- nvinfo : EIATTR_REGCOUNT
	.align		4
.L_178:
        /*03f0*/ 	.byte	0x04, 0x2f
        /*03f2*/ 	.short	(.L_180 - .L_179)
	.align		4
.L_179:
        /*03f4*/ 	.word	index@(_ZN5flash25flash_bwd_dot_do_o_kernelILb1E23Flash_bwd_kernel_traitsILi256ELi64ELi32ELi8ELi4ELi1ELi2ELb1ELb1EN7cutlass6half_tE19Flash_kernel_traitsILi256ELi64ELi32ELi8ES3_EEEEvNS_16Flash_bwd_paramsE)
        /*03f8*/ 	.word	0x00000053


	//----- nvinfo : EIATTR_FRAME_SIZE
	.align		4
.L_180:
        /*03fc*/ 	.byte	0x04, 0x11
        /*03fe*/ 	.short	(.L_182 - .L_181)
	.align		4
.L_181:
        /*0400*/ 	.word	index@(_ZN5flash25flash_bwd_dot_do_o_kernelILb1E23Flash_bwd_kernel_traitsILi256ELi64ELi32ELi8ELi4ELi1ELi2ELb1ELb1EN7cutlass6half_tE19Flash_kernel_traitsILi256ELi64ELi32ELi8ES3_EEEEvNS_16Flash_bwd_paramsE)
        /*0404*/ 	.word	0x00000000


	//----- nvinfo : EIATTR_REGCOUNT
	.align		4
.L_182:
        /*0408*/ 	.byte	0x04, 0x2f
        /*040a*/ 	.short	(.L_184 - .L_183)
	.align		4
.L_183:
        /*040c*/ 	.word	index@(_ZN5flash25flash_bwd_dot_do_o_kernelILb0E23Flash_bwd_kernel_traitsILi256ELi64ELi32ELi8ELi4ELi1ELi2ELb1ELb1EN7cutlass6half_tE19Flash_kernel_traitsILi256ELi64ELi32ELi8ES3_EEEEvNS_16Flash_bwd_paramsE)
        /*0410*/ 	.word	0x0000004e


	//----- nvinfo : EIATTR_FRAME_SIZE
	.align		4
.L_184:
        /*0414*/ 	.byte	0x04, 0x11
        /*0416*/ 	.short	(.L_186 - .L_185)
	.align		4
.L_185:
        /*0418*/ 	.word	index@(_ZN5flash25flash_bwd_dot_do_o_kernelILb0E23Flash_bwd_kernel_traitsILi256ELi64ELi32ELi8ELi4ELi1ELi2ELb1ELb1EN7cutlass6half_tE19Flash_kernel_traitsILi256ELi64ELi32ELi8ES3_EEEEvNS_16Flash_bwd_paramsE)
        /*041c*/ 	.word	0x00000000


	//----- nvinfo : EIATTR_REGCOUNT
	.align		4
.L_186:
        /*0420*/ 	.byte	0x04, 0x2f
        /*0422*/ 	.short	(.L_188 - .L_187)
	.align		4
.L_187:
        /*0424*/ 	.word	index@(_ZN5flash44flash_bwd_dq_dk_dv_loop_seqk_parallel_kernelI23Flash_bwd_kernel_traitsILi256ELi64ELi32ELi8ELi4ELi1ELi2ELb1ELb1EN7cutlass6half_tE19Flash_kernel_traitsILi256ELi64ELi32ELi8ES3_EELb0ELb0ELb1ELb1ELb0ELb0ELb1EEEvNS_16Flash_bwd_paramsE)
        /*0428*/ 	.word	0x000000ff


	//----- nvinfo : EIATTR_FRAME_SIZE
	.align		4
.L_188:
        /*042c*/ 	.byte	0x04, 0x11
        /*042e*/ 	.short	(.L_190 - .L_189)
	.align		4
.L_189:
        /*0430*/ 	.word	index@(_ZN5flash44flash_bwd_dq_dk_dv_loop_seqk_parallel_kernelI23Flash_bwd_kernel_traitsILi256ELi64ELi32ELi8ELi4ELi1ELi2ELb1ELb1EN7cutlass6half_tE19Flash_kernel_traitsILi256ELi64ELi32ELi8ES3_EELb0ELb0ELb1ELb1ELb0ELb0ELb1EEEvNS_16Flash_bwd_paramsE)
        /*0434*/ 	.word	0x00000018


	//----- nvinfo : EIATTR_REGCOUNT
	.align		4
.L_190:
        /*0438*/ 	.byte	0x04, 0x2f
        /*043a*/ 	.short	(.L_192 - .L_191)
	.align		4
.L_191:
        /*043c*/ 	.word	index@(_ZN5flash44flash_bwd_dq_dk_dv_loop_seqk_parallel_kernelI23Flash_bwd_kernel_traitsILi256ELi64ELi32ELi8ELi4ELi1ELi2ELb1ELb1EN7cutlass6half_tE19Flash_kernel_traitsILi256ELi64ELi32ELi8ES3_EELb0ELb0ELb1ELb1ELb0ELb0ELb0EEEvNS_16Flash_bwd_paramsE)
        /*0440*/ 	.word	0x000000ff


	//----- nvinfo : EIATTR_FRAME_SIZE
	.align		4
.L_192:
        /*0444*/ 	.byte	0x04, 0x11
        /*0446*/ 	.short	(.L_194 - .L_193)
	.align		4
.L_193:
        /*0448*/ 	.word	index@(_ZN5flash44flash_bwd_dq_dk_dv_loop_seqk_parallel_kernelI23Flash_bwd_kernel_traitsILi256ELi64ELi32ELi8ELi4ELi1ELi2ELb1ELb1EN7cutlass6half_tE19Flash_kernel_traitsILi256ELi64ELi32ELi8ES3_EELb0ELb0ELb1ELb1ELb0ELb0ELb0EEEvNS_16Flash_bwd_paramsE)
        /*044c*/ 	.word	0x00000018


	//----- nvinfo : EIATTR_REGCOUNT
	.align		4
.L_194:
        /*0450*/ 	.byte	0x04, 0x2f
        /*0452*/ 	.short	(.L_196 - .L_195)
	.align		4
.L_195:
        /*0454*/ 	.word	index@(_ZN5flash44flash_bwd_dq_dk_dv_loop_seqk_parallel_kernelI23Flash_bwd_kernel_traitsILi256ELi64ELi32ELi8ELi4ELi1ELi2ELb1ELb1EN7cutlass6half_tE19Flash_kernel_traitsILi256ELi64ELi32ELi8ES3_EELb0ELb0ELb1ELb0ELb0ELb1ELb1EEEvNS_16Flash_bwd_paramsE)
        /*0458*/ 	.word	0x000000ff


	//----- nvinfo : EIATTR_FRAME_SIZE
	.align		4
.L_196:
        /*045c*/ 	.byte	0x04, 0x11
        /*045e*/ 	.short	(.L_198 - .L_197)
	.align		4
.L_197:
        /*0460*/ 	.word	index@(_ZN5flash44flash_bwd_dq_dk_dv_loop_seqk_parallel_kernelI23Flash_bwd_kernel_traitsILi256ELi64ELi32ELi8ELi4ELi1ELi2ELb1ELb1EN7cutlass6half_tE19Flash_kernel_traitsILi256ELi64ELi32ELi8ES3_EELb0ELb0ELb1ELb0ELb0ELb1ELb1EEEvNS_16Flash_bwd_paramsE)
        /*0464*/ 	.word	0x00000020


	//----- nvinfo : EIATTR_REGCOUNT
	.align		4
.L_198:
        /*0468*/ 	.byte	0x04, 0x2f
        /*046a*/ 	.short	(.L_200 - .L_199)
	.align		4
.L_199:
        /*046c*/ 	.word	index@(_ZN5flash44flash_bwd_dq_dk_dv_loop_seqk_parallel_kernelI23Flash_bwd_kernel_traitsILi256ELi64ELi32ELi8ELi4ELi1ELi2ELb1ELb1EN7cutlass6half_tE19Flash_kernel_traitsILi256ELi64ELi32ELi8ES3_EELb0ELb0ELb1ELb0ELb0ELb1ELb0EEEvNS_16Flash_bwd_paramsE)
        /*0470*/ 	.word	0x000000ff


	//----- nvinfo : EIATTR_FRAME_SIZE
	.align		4
.L_200:
        /*0474*/ 	.byte	0x04, 0x11
        /*0476*/ 	.short	(.L_202 - .L_201)
	.align		4
.L_201:
        /*0478*/ 	.word	index@(_ZN5flash44flash_bwd_dq_dk_dv_loop_seqk_parallel_kernelI23Flash_bwd_kernel_traitsILi256ELi64ELi32ELi8ELi4ELi1ELi2ELb1ELb1EN7cutlass6half_tE19Flash_kernel_traitsILi256ELi64ELi32ELi8ES3_EELb0ELb0ELb1ELb0ELb0ELb1ELb0EEEvNS_16Flash_bwd_paramsE)
        /*047c*/ 	.word	0x00000020


	//----- nvinfo : EIATTR_REGCOUNT
	.align		4
.L_202:
        /*0480*/ 	.byte	0x04, 0x2f
        /*0482*/ 	.short	(.L_204 - .L_203)
	.align		4
.L_203:
        /*0484*/ 	.word	index@(_ZN5flash44flash_bwd_dq_dk_dv_loop_seqk_parallel_kernelI23Flash_bwd_kernel_traitsILi256ELi64ELi32ELi8ELi4ELi1ELi2ELb1ELb1EN7cutlass6half_tE19Flash_kernel_traitsILi256ELi64ELi32ELi8ES3_EELb0ELb0ELb0ELb1ELb0ELb0ELb1EEEvNS_16Flash_bwd_paramsE)
        /*0488*/ 	.word	0x000000ff


	//----- nvinfo : EIATTR_FRAME_SIZE
	.align		4
.L_204:
        /*048c*/ 	.byte	0x04, 0x11
        /*048e*/ 	.short	(.L_206 - .L_205)
	.align		4
.L_205:
        /*0490*/ 	.word	index@(_ZN5flash44flash_bwd_dq_dk_dv_loop_seqk_parallel_kernelI23Flash_bwd_kernel_traitsILi256ELi64ELi32ELi8ELi4ELi1ELi2ELb1ELb1EN7cutlass6half_tE19Flash_kernel_traitsILi256ELi64ELi32ELi8ES3_EELb0ELb0ELb0ELb1ELb0ELb0ELb1EEEvNS_16Flash_bwd_paramsE)
        /*0494*/ 	.word	0x00000020


	//----- nvinfo : EIATTR_REGCOUNT
	.align		4
.L_206:
        /*0498*/ 	.byte	0x04, 0x2f
        /*049a*/ 	.short	(.L_208 - .L_207)
	.align		4
.L_207:
        /*049c*/ 	.word	index@(_ZN5flash44flash_bwd_dq_dk_dv_loop_seqk_parallel_kernelI23Flash_bwd_kernel_traitsILi256ELi64ELi32ELi8ELi4ELi1ELi2ELb1ELb1EN7cutlass6half_tE19Flash_kernel_traitsILi256ELi64ELi32ELi8ES3_EELb0ELb0ELb0ELb1ELb0ELb0ELb0EEEvNS_16Flash_bwd_paramsE)
        /*04a0*/ 	.word	0x000000ff


	//----- nvinfo : EIATTR_FRAME_SIZE
	.align		4
.L_208:
        /*04a4*/ 	.byte	0x04, 0x11
        /*04a6*/ 	.short	(.L_210 - .L_209)
	.align		4
.L_209:
        /*04a8*/ 	.word	index@(_ZN5flash44flash_bwd_dq_dk_dv_loop_seqk_parallel_kernelI23Flash_bwd_kernel_traitsILi256ELi64ELi32ELi8ELi4ELi1ELi2ELb1ELb1EN7cutlass6half_tE19Flash_kernel_traitsILi256ELi64ELi32ELi8ES3_EELb0ELb0ELb0ELb1ELb0ELb0ELb0EEEvNS_16Flash_bwd_paramsE)
        /*04ac*/ 	.word	0x00000020


	//----- nvinfo : EIATTR_REGCOUNT
	.align		4
.L_210:
        /*04b0*/ 	.byte	0x04, 0x2f
        /*04b2*/ 	.short	(.L_212 - .L_211)
	.align		4
.L_211:
        /*04b4*/ 	.word	index@(_ZN5flash44flash_bwd_dq_dk_dv_loop_seqk_parallel_kernelI23Flash_bwd_kernel_traitsILi256ELi64ELi32ELi8ELi4ELi1ELi2ELb1ELb1EN7cutlass6half_tE19Flash_kernel_traitsILi256ELi64ELi32ELi8ES3_EELb0ELb0ELb0ELb0ELb0ELb1ELb1EEEvNS_16Flash_bwd_paramsE)
        /*04b8*/ 	.word	0x000000ff


	//----- nvinfo : EIATTR_FRAME_SIZE
	.align		4
.L_212:
        /*04bc*/ 	.byte	0x04, 0x11
        /*04be*/ 	.short	(.L_214 - .L_213)
	.align		4
.L_213:
        /*04c0*/ 	.word	index@(_ZN5flash44flash_bwd_dq_dk_dv_loop_seqk_parallel_kernelI23Flash_bwd_kernel_traitsILi256ELi64ELi32ELi8ELi4ELi1ELi2ELb1ELb1EN7cutlass6half_tE19Flash_kernel_traitsILi256ELi64ELi32ELi8ES3_EELb0ELb0ELb0ELb0ELb0ELb1ELb1EEEvNS_16Flash_bwd_paramsE)
        /*04c4*/ 	.word	0x00000018


	//----- nvinfo : EIATTR_REGCOUNT
	.align		4
.L_214:
        /*04c8*/ 	.byte	0x04, 0x2f
        /*04ca*/ 	.short	(.L_216 - .L_215)
	.align		4
.L_215:
        /*04cc*/ 	.word	index@(_ZN5flash44flash_bwd_dq_dk_dv_loop_seqk_parallel_kernelI23Flash_bwd_kernel_traitsILi256ELi64ELi32ELi8ELi4ELi1ELi2ELb1ELb1EN7cutlass6half_tE19Flash_kernel_traitsILi256ELi64ELi32ELi8ES3_EELb0ELb0ELb0ELb0ELb0ELb1ELb0EEEvNS_16Flash_bwd_paramsE)
        /*04d0*/ 	.word	0x000000ff


	//----- nvinfo : EIATTR_FRAME_SIZE
	.align		4
.L_216:
        /*04d4*/ 	.byte	0x04, 0x11
        /*04d6*/ 	.short	(.L_218 - .L_217)
	.align		4
.L_217:
        /*04d8*/ 	.word	index@(_ZN5flash44flash_bwd_dq_dk_dv_loop_seqk_parallel_kernelI23Flash_bwd_kernel_traitsILi256ELi64ELi32ELi8ELi4ELi1ELi2ELb1ELb1EN7cutlass6half_tE19Flash_kernel_traitsILi256ELi64ELi32ELi8ES3_EELb0ELb0ELb0ELb0ELb0ELb1ELb0EEEvNS_16Flash_bwd_paramsE)
        /*04dc*/ 	.word	0x00000018


	//----- nvinfo : EIATTR_REGCOUNT
	.align		4
.L_218:
        /*04e0*/ 	.byte	0x04, 0x2f
        /*04e2*/ 	.short	(.L_220 - .L_219)
	.align		4
.L_219:
        /*04e4*/ 	.word	index@(_ZN5flash44flash_bwd_dq_dk_dv_loop_seqk_parallel_kernelI23Flash_bwd_kernel_traitsILi256ELi64ELi32ELi8ELi4ELi1ELi2ELb1ELb1EN7cutlass6half_tE19Flash_kernel_traitsILi256ELi64ELi32ELi8ES3_EELb0ELb0ELb1ELb0ELb0ELb0ELb1EEEvNS_16Flash_bwd_paramsE)
        /*04e8*/ 	.word	0x000000ff


	//----- nvinfo : EIATTR_FRAME_SIZE
	.align		4
.L_220:
        /*04ec*/ 	.byte	0x04, 0x11
        /*04ee*/ 	.short	(.L_222 - .L_221)
	.align		4
.L_221:
        /*04f0*/ 	.word	index@(_ZN5flash44flash_bwd_dq_dk_dv_loop_seqk_parallel_kernelI23Flash_bwd_kernel_traitsILi256ELi64ELi32ELi8ELi4ELi1ELi2ELb1ELb1EN7cutlass6half_tE19Flash_kernel_traitsILi256ELi64ELi32ELi8ES3_EELb0ELb0ELb1ELb0ELb0ELb0ELb1EEEvNS_16Flash_bwd_paramsE)
        /*04f4*/ 	.word	0x00000010


	//----- nvinfo : EIATTR_REGCOUNT
	.align		4
.L_222:
        /*04f8*/ 	.byte	0x04, 0x2f
        /*04fa*/ 	.short	(.L_224 - .L_223)
	.align		4
.L_223:
        /*04fc*/ 	.word	index@(_ZN5flash44flash_bwd_dq_dk_dv_loop_seqk_parallel_kernelI23Flash_bwd_kernel_traitsILi256ELi64ELi32ELi8ELi4ELi1ELi2ELb1ELb1EN7cutlass6half_tE19Flash_kernel_traitsILi256ELi64ELi32ELi8ES3_EELb0ELb0ELb1ELb0ELb0ELb0ELb0EEEvNS_16Flash_bwd_paramsE)
        /*0500*/ 	.word	0x000000ff


	//----- nvinfo : EIATTR_FRAME_SIZE
	.align		4
.L_224:
        /*0504*/ 	.byte	0x04, 0x11
        /*0506*/ 	.short	(.L_226 - .L_225)
	.align		4
.L_225:
        /*0508*/ 	.word	index@(_ZN5flash44flash_bwd_dq_dk_dv_loop_seqk_parallel_kernelI23Flash_bwd_kernel_traitsILi256ELi64ELi32ELi8ELi4ELi1ELi2ELb1ELb1EN7cutlass6half_tE19Flash_kernel_traitsILi256ELi64ELi32ELi8ES3_EELb0ELb0ELb1ELb0ELb0ELb0ELb0EEEvNS_16Flash_bwd_paramsE)
        /*050c*/ 	.word	0x00000010


	//----- nvinfo : EIATTR_REGCOUNT
	.align		4
.L_226:
        /*0510*/ 	.byte	0x04, 0x2f
        /*0512*/ 	.short	(.L_228 - .L_227)
	.align		4
.L_227:
        /*0514*/ 	.word	index@(_ZN5flash44flash_bwd_dq_dk_dv_loop_seqk_parallel_kernelI23Flash_bwd_kernel_traitsILi256ELi64ELi32ELi8ELi4ELi1ELi2ELb1ELb1EN7cutlass6half_tE19Flash_kernel_traitsILi256ELi64ELi32ELi8ES3_EELb0ELb0ELb0ELb0ELb0ELb0ELb1EEEvNS_16Flash_bwd_paramsE)
        /*0518*/ 	.word	0x000000ff


	//----- nvinfo : EIATTR_FRAME_SIZE
	.align		4
.L_228:
        /*051c*/ 	.byte	0x04, 0x11
        /*051e*/ 	.short	(.L_230 - .L_229)
	.align		4
.L_229:
        /*0520*/ 	.word	index@(_ZN5flash44flash_bwd_dq_dk_dv_loop_seqk_parallel_kernelI23Flash_bwd_kernel_traitsILi256ELi64ELi32ELi8ELi4ELi1ELi2ELb1ELb1EN7cutlass6half_tE19Flash_kernel_traitsILi256ELi64ELi32ELi8ES3_EELb0ELb0ELb0ELb0ELb0ELb0ELb1EEEvNS_16Flash_bwd_paramsE)
        /*0524*/ 	.word	0x00000018


	//----- nvinfo : EIATTR_REGCOUNT
	.align		4
.L_230:
        /*0528*/ 	.byte	0x04, 0x2f
        /*052a*/ 	.short	(.L_232 - .L_231)
	.align		4
.L_231:
        /*052c*/ 	.word	index@(_ZN5flash44flash_bwd_dq_dk_dv_loop_seqk_parallel_kernelI23Flash_bwd_kernel_traitsILi256ELi64ELi32ELi8ELi4ELi1ELi2ELb1ELb1EN7cutlass6half_tE19Flash_kernel_traitsILi256ELi64ELi32ELi8ES3_EELb0ELb0ELb0ELb0ELb0ELb0ELb0EEEvNS_16Flash_bwd_paramsE)
        /*0530*/ 	.word	0x000000ff


	//----- nvinfo : EIATTR_FRAME_SIZE
	.align		4
.L_232:
        /*0534*/ 	.byte	0x04, 0x11
        /*0536*/ 	.short	(.L_234 - .L_233)
	.align		4
.L_233:
        /*0538*/ 	.word	index@(_ZN5flash44flash_bwd_dq_dk_dv_loop_seqk_parallel_kernelI23Flash_bwd_kernel_traitsILi256ELi64ELi32ELi8ELi4ELi1ELi2ELb1ELb1EN7cutlass6half_tE19Flash_kernel_traitsILi256ELi64ELi32ELi8ES3_EELb0ELb0ELb0ELb0ELb0ELb0ELb0EEEvNS_16Flash_bwd_paramsE)
        /*053c*/ 	.word	0x00000018


	//----- nvinfo : EIATTR_REGCOUNT
	.align		4
.L_234:
        /*0540*/ 	.byte	0x04, 0x2f
        /*0542*/ 	.short	(.L_236 - .L_235)
	.align		4
.L_235:
        /*0544*/ 	.word	index@(_ZN5flash27flash_bwd_convert_dq_kernelI23Flash_bwd_kernel_traitsILi256ELi64ELi32ELi8ELi4ELi1ELi2ELb1ELb1EN7cutlass6half_tE19Flash_kernel_traitsILi256ELi64ELi32ELi8ES3_EEEEvNS_16Flash_bwd_paramsEi)
        /*0548*/ 	.word	0x00000060


	//----- nvinfo : EIATTR_FRAME_SIZE
	.align		4
.L_236:
        /*054c*/ 	.byte	0x04, 0x11
        /*054e*/ 	.short	(.L_238 - .L_237)
	.align		4
.L_237:
        /*0550*/ 	.word	index@(_ZN5flash27flash_bwd_convert_dq_kernelI23Flash_bwd_kernel_traitsILi256ELi64ELi32ELi8ELi4ELi1ELi2ELb1ELb1EN7cutlass6half_tE19Flash_kernel_traitsILi256ELi64ELi32ELi8ES3_EEEEvNS_16Flash_bwd_paramsEi)
        /*0554*/ 	.word	0x00000000


	//----- nvinfo : EIATTR_MIN_STACK_SIZE
	.align		4
.L_238:
        /*0558*/ 	.byte	0x04, 0x12
        /*055a*/ 	.short	(.L_240 - .L_239)
	.align		4
.L_239:
        /*055c*/ 	.word	index@(_ZN5flash27flash_bwd_convert_dq_kernelI23Flash_bwd_kernel_traitsILi256ELi64ELi32ELi8ELi4ELi1ELi2ELb1ELb1EN7cutlass6half_tE19Flash_kernel_traitsILi256ELi64ELi32ELi8ES3_EEEEvNS_16Flash_bwd_paramsEi)
        /*0560*/ 	.word	0x00000000


	//----- nvinfo : EIATTR_MIN_STACK_SIZE
	.align		4
.L_240:
        /*0564*/ 	.byte	0x04, 0x12
        /*0566*/ 	.short	(.L_242 - .L_241)
	.align		4
.L_241:
        /*0568*/ 	.word	index@(_ZN5flash44flash_bwd_dq_dk_dv_loop_seqk_parallel_kernelI23Flash_bwd_kernel_traitsILi256ELi64ELi32ELi8ELi4ELi1ELi2ELb1ELb1EN7cutlass6half_tE19Flash_kernel_traitsILi256ELi64ELi32ELi8ES3_EELb0ELb0ELb0ELb0ELb0ELb0ELb0EEEvNS_16Flash_bwd_paramsE)
        /*056c*/ 	.word	0x00000018


	//----- nvinfo : EIATTR_MIN_STACK_SIZE
	.align		4
.L_242:
        /*0570*/ 	.byte	0x04, 0x12
        /*0572*/ 	.short	(.L_244 - .L_243)
	.align		4
.L_243:
        /*0574*/ 	.word	index@(_ZN5flash44flash_bwd_dq_dk_dv_loop_seqk_parallel_kernelI23Flash_bwd_kernel_traitsILi256ELi64ELi32ELi8ELi4ELi1ELi2ELb1ELb1EN7cutlass6half_tE19Flash_kernel_traitsILi256ELi64ELi32ELi8ES3_EELb0ELb0ELb0ELb0ELb0ELb0ELb1EEEvNS_16Flash_bwd_paramsE)
        /*0578*/ 	.word	0x00000018


	//----- nvinfo : EIATTR_MIN_STACK_SIZE
	.align		4
.L_244:
        /*057c*/ 	.byte	0x04, 0x12
        /*057e*/ 	.short	(.L_246 - .L_245)
	.align		4
.L_245:
        /*0580*/ 	.word	index@(_ZN5flash44flash_bwd_dq_dk_dv_loop_seqk_parallel_kernelI23Flash_bwd_kernel_traitsILi256ELi64ELi32ELi8ELi4ELi1ELi2ELb1ELb1EN7cutlass6half_tE19Flash_kernel_traitsILi256ELi64ELi32ELi8ES3_EELb0ELb0ELb1ELb0ELb0ELb0ELb0EEEvNS_16Flash_bwd_paramsE)
        /*0584*/ 	.word	0x00000010


	//----- nvinfo : EIATTR_MIN_STACK_SIZE
	.align		4
.L_246:
        /*0588*/ 	.byte	0x04, 0x12
        /*058a*/ 	.short	(.L_248 - .L_247)
	.align		4
.L_247:
        /*058c*/ 	.word	index@(_ZN5flash44flash_bwd_dq_dk_dv_loop_seqk_parallel_kernelI23Flash_bwd_kernel_traitsILi256ELi64ELi32ELi8ELi4ELi1ELi2ELb1ELb1EN7cutlass6half_tE19Flash_kernel_traitsILi256ELi64ELi32ELi8ES3_EELb0ELb0ELb1ELb0ELb0ELb0ELb1EEEvNS_16Flash_bwd_paramsE)
        /*0590*/ 	.word	0x00000010


	//----- nvinfo : EIATTR_MIN_STACK_SIZE
	.align		4
.L_248:
        /*0594*/ 	.byte	0x04, 0x12
        /*0596*/ 	.short	(.L_250 - .L_249)
	.align		4
.L_249:
        /*0598*/ 	.word	index@(_ZN5flash44flash_bwd_dq_dk_dv_loop_seqk_parallel_kernelI23Flash_bwd_kernel_traitsILi256ELi64ELi32ELi8ELi4ELi1ELi2ELb1ELb1EN7cutlass6half_tE19Flash_kernel_traitsILi256ELi64ELi32ELi8ES3_EELb0ELb0ELb0ELb0ELb0ELb1ELb0EEEvNS_16Flash_bwd_paramsE)
        /*059c*/ 	.word	0x00000018


	//----- nvinfo : EIATTR_MIN_STACK_SIZE
	.align		4
.L_250:
        /*05a0*/ 	.byte	0x04, 0x12
        /*05a2*/ 	.short	(.L_252 - .L_251)
	.align		4
.L_251:
        /*05a4*/ 	.word	index@(_ZN5flash44flash_bwd_dq_dk_dv_loop_seqk_parallel_kernelI23Flash_bwd_kernel_traitsILi256ELi64ELi32ELi8ELi4ELi1ELi2ELb1ELb1EN7cutlass6half_tE19Flash_kernel_traitsILi256ELi64ELi32ELi8ES3_EELb0ELb0ELb0ELb0ELb0ELb1ELb1EEEvNS_16Flash_bwd_paramsE)
        /*05a8*/ 	.word	0x00000018


	//----- nvinfo : EIATTR_MIN_STACK_SIZE
	.align		4
.L_252:
        /*05ac*/ 	.byte	0x04, 0x12
        /*05ae*/ 	.short	(.L_254 - .L_253)
	.align		4
.L_253:
        /*05b0*/ 	.word	index@(_ZN5flash44flash_bwd_dq_dk_dv_loop_seqk_parallel_kernelI23Flash_bwd_kernel_traitsILi256ELi64ELi32ELi8ELi4ELi1ELi2ELb1ELb1EN7cutlass6half_tE19Flash_kernel_traitsILi256ELi64ELi32ELi8ES3_EELb0ELb0ELb0ELb1ELb0ELb0ELb0EEEvNS_16Flash_bwd_paramsE)
        /*05b4*/ 	.word	0x00000020


	//----- nvinfo : EIATTR_MIN_STACK_SIZE
	.align		4
.L_254:
        /*05b8*/ 	.byte	0x04, 0x12
        /*05ba*/ 	.short	(.L_256 - .L_255)
	.align		4
.L_255:
        /*05bc*/ 	.word	index@(_ZN5flash44flash_bwd_dq_dk_dv_loop_seqk_parallel_kernelI23Flash_bwd_kernel_traitsILi256ELi64ELi32ELi8ELi4ELi1ELi2ELb1ELb1EN7cutlass6half_tE19Flash_kernel_traitsILi256ELi64ELi32ELi8ES3_EELb0ELb0ELb0ELb1ELb0ELb0ELb1EEEvNS_16Flash_bwd_paramsE)
        /*05c0*/ 	.word	0x00000020


	//----- nvinfo : EIATTR_MIN_STACK_SIZE
	.align		4
.L_256:
        /*05c4*/ 	.byte	0x04, 0x12
        /*05c6*/ 	.short	(.L_258 - .L_257)
	.align		4
.L_257:
        /*05c8*/ 	.word	index@(_ZN5flash44flash_bwd_dq_dk_dv_loop_seqk_parallel_kernelI23Flash_bwd_kernel_traitsILi256ELi64ELi32ELi8ELi4ELi1ELi2ELb1ELb1EN7cutlass6half_tE19Flash_kernel_traitsILi256ELi64ELi32ELi8ES3_EELb0ELb0ELb1ELb0ELb0ELb1ELb0EEEvNS_16Flash_bwd_paramsE)
        /*05cc*/ 	.word	0x00000020


	//----- nvinfo : EIATTR_MIN_STACK_SIZE
	.align		4
.L_258:
        /*05d0*/ 	.byte	0x04, 0x12
        /*05d2*/ 	.short	(.L_260 - .L_259)
	.align		4
.L_259:
        /*05d4*/ 	.word	index@(_ZN5flash44flash_bwd_dq_dk_dv_loop_seqk_parallel_kernelI23Flash_bwd_kernel_traitsILi256ELi64ELi32ELi8ELi4ELi1ELi2ELb1ELb1EN7cutlass6half_tE19Flash_kernel_traitsILi256ELi64ELi32ELi8ES3_EELb0ELb0ELb1ELb0ELb0ELb1ELb1EEEvNS_16Flash_bwd_paramsE)
        /*05d8*/ 	.word	0x00000020


	//----- nvinfo : EIATTR_MIN_STACK_SIZE
	.align		4
.L_260:
        /*05dc*/ 	.byte	0x04, 0x12
        /*05de*/ 	.short	(.L_262 - .L_261)
	.align		4
.L_261:
        /*05e0*/ 	.word	index@(_ZN5flash44flash_bwd_dq_dk_dv_loop_seqk_parallel_kernelI23Flash_bwd_kernel_traitsILi256ELi64ELi32ELi8ELi4ELi1ELi2ELb1ELb1EN7cutlass6half_tE19Flash_kernel_traitsILi256ELi64ELi32ELi8ES3_EELb0ELb0ELb1ELb1ELb0ELb0ELb0EEEvNS_16Flash_bwd_paramsE)
        /*05e4*/ 	.word	0x00000018


	//----- nvinfo : EIATTR_MIN_STACK_SIZE
	.align		4
.L_262:
        /*05e8*/ 	.byte	0x04, 0x12
        /*05ea*/ 	.short	(.L_264 - .L_263)
	.align		4
.L_263:
        /*05ec*/ 	.word	index@(_ZN5flash44flash_bwd_dq_dk_dv_loop_seqk_parallel_kernelI23Flash_bwd_kernel_traitsILi256ELi64ELi32ELi8ELi4ELi1ELi2ELb1ELb1EN7cutlass6half_tE19Flash_kernel_traitsILi256ELi64ELi32ELi8ES3_EELb0ELb0ELb1ELb1ELb0ELb0ELb1EEEvNS_16Flash_bwd_paramsE)
        /*05f0*/ 	.word	0x00000018


	//----- nvinfo : EIATTR_MIN_STACK_SIZE
	.align		4
.L_264:
        /*05f4*/ 	.byte	0x04, 0x12
        /*05f6*/ 	.short	(.L_266 - .L_265)
	.align		4
.L_265:
        /*05f8*/ 	.word	index@(_ZN5flash25flash_bwd_dot_do_o_kernelILb0E23Flash_bwd_kernel_traitsILi256ELi64ELi32ELi8ELi4ELi1ELi2ELb1ELb1EN7cutlass6half_tE19Flash_kernel_traitsILi256ELi64ELi32ELi8ES3_EEEEvNS_16Flash_bwd_paramsE)
        /*05fc*/ 	.word	0x00000000


	//----- nvinfo : EIATTR_MIN_STACK_SIZE
	.align		4
.L_266:
        /*0600*/ 	.byte	0x04, 0x12
        /*0602*/ 	.short	(.L_268 - .L_267)
	.align		4
.L_267:
        /*0604*/ 	.word	index@(_ZN5flash25flash_bwd_dot_do_o_kernelILb1E23Flash_bwd_kernel_traitsILi256ELi64ELi32ELi8ELi4ELi1ELi2ELb1ELb1EN7cutlass6half_tE19Flash_kernel_traitsILi256ELi64ELi32ELi8ES3_EEEEvNS_16Flash_bwd_paramsE)
        /*0608*/ 	.word	0x00000000


	//----- nvinfo : EIATTR_MIN_STACK_SIZE
	.align		4
.L_268:
        /*060c*/ 	.byte	0x04, 0x12
        /*060e*/ 	.short	(.L_270 - .L_269)
	.align		4
.L_269:
        /*0610*/ 	.word	index@(_ZN5flash44flash_bwd_dq_dk_dv_loop_seqk_parallel_kernelI23Flash_bwd_kernel_traitsILi256ELi64ELi64ELi8ELi4ELi2ELi2ELb0ELb1EN7cutlass6half_tE19Flash_kernel_traitsILi256ELi64ELi64ELi8ES3_EELb0ELb0ELb0ELb0ELb0ELb0ELb0EEEvNS_16Flash_bwd_paramsE)
        /*0614*/ 	.word	0x00000000


	//----- nvinfo : EIATTR_MIN_STACK_SIZE
	.align		4
.L_270:
        /*0618*/ 	.byte	0x04, 0x12
        /*061a*/ 	.short	(.L_272 - .L_271)
	.align		4
.L_271:
        /*061c*/ 	.word	index@(_ZN5flash44flash_bwd_dq_dk_dv_loop_seqk_parallel_kernelI23Flash_bwd_kernel_traitsILi256ELi64ELi64ELi8ELi4ELi2ELi2ELb0ELb1EN7cutlass6half_tE19Flash_kernel_traitsILi256ELi64ELi64ELi8ES3_EELb0ELb0ELb1ELb0ELb0ELb0ELb0EEEvNS_16Flash_bwd_paramsE)
        /*0620*/ 	.word	0x00000000


	//----- nvinfo : EIATTR_MIN_STACK_SIZE
	.align		4
.L_272:
        /*0624*/ 	.byte	0x04, 0x12
        /*0626*/ 	.short	(.L_274 - .L_273)
	.align		4
.L_273:
        /*0628*/ 	.word	index@(_ZN5flash44flash_bwd_dq_dk_dv_loop_seqk_parallel_kernelI23Flash_bwd_kernel_traitsILi256ELi64ELi64ELi8ELi4ELi2ELi2ELb0ELb1EN7cutlass6half_tE19Flash_kernel_traitsILi256ELi64ELi64ELi8ES3_EELb0ELb0ELb0ELb0ELb0ELb1ELb0EEEvNS_16Flash_bwd_paramsE)
        /*062c*/ 	.word	0x00000000


	//----- nvinfo : EIATTR_MIN_STACK_SIZE
	.align		4
.L_274:
        /*0630*/ 	.byte	0x04, 0x12
        /*0632*/ 	.short	(.L_276 - .L_275)
	.align		4
.L_275:
        /*0634*/ 	.word	index@(_ZN5flash44flash_bwd_dq_dk_dv_loop_seqk_parallel_kernelI23Flash_bwd_kernel_traitsILi256ELi64ELi64ELi8ELi4ELi2ELi2ELb0ELb1EN7cutlass6half_tE19Flash_kernel_traitsILi256ELi64ELi64ELi8ES3_EELb0ELb0ELb0ELb1ELb0ELb0ELb0EEEvNS_16Flash_bwd_paramsE)
        /*0638*/ 	.word	0x00000000


	//----- nvinfo : EIATTR_MIN_STACK_SIZE
	.align		4
.L_276:
        /*063c*/ 	.byte	0x04, 0x12
        /*063e*/ 	.short	(.L_278 - .L_277)
	.align		4
.L_277:
        /*0640*/ 	.word	index@(_ZN5flash44flash_bwd_dq_dk_dv_loop_seqk_parallel_kernelI23Flash_bwd_kernel_traitsILi256ELi64ELi64ELi8ELi4ELi2ELi2ELb0ELb1EN7cutlass6half_tE19Flash_kernel_traitsILi256ELi64ELi64ELi8ES3_EELb0ELb0ELb1ELb0ELb0ELb1ELb0EEEvNS_16Flash_bwd_paramsE)
        /*0644*/ 	.word	0x00000000


	//----- nvinfo : EIATTR_MIN_STACK_SIZE
	.align		4
.L_278:
        /*0648*/ 	.byte	0x04, 0x12
        /*064a*/ 	.short	(.L_280 - .L_279)
	.align		4
.L_279:
        /*064c*/ 	.word	index@(_ZN5flash44flash_bwd_dq_dk_dv_loop_seqk_parallel_kernelI23Flash_bwd_kernel_traitsILi256ELi64ELi64ELi8ELi4ELi2ELi2ELb0ELb1EN7cutlass6half_tE19Flash_kernel_traitsILi256ELi64ELi64ELi8ES3_EELb0ELb0ELb1ELb1ELb0ELb0ELb0EEEvNS_16Flash_bwd_paramsE)
        /*0650*/ 	.word	0x00000000


	//----- nvinfo : EIATTR_MIN_STACK_SIZE
	.align		4
.L_280:
        /*0654*/ 	.byte	0x04, 0x12
        /*0656*/ 	.short	(.L_282 - .L_281)
	.align		4
.L_281:
        /*0658*/ 	.word	index@(_ZN5flash44flash_bwd_dq_dk_dv_loop_seqk_parallel_kernelI23Flash_bwd_kernel_traitsILi256ELi64ELi64ELi8ELi4ELi2ELi2ELb0ELb0EN7cutlass6half_tE19Flash_kernel_traitsILi256ELi64ELi64ELi8ES3_EELb0ELb0ELb0ELb0ELb0ELb0ELb0EEEvNS_16Flash_bwd_paramsE)
        /*065c*/ 	.word	0x00000058


	//----- nvinfo : EIATTR_MIN_STACK_SIZE
	.align		4
.L_282:
        /*0660*/ 	.byte	0x04, 0x12
        /*0662*/ 	.short	(.L_284 - .L_283)
	.align		4
.L_283:
        /*0664*/ 	.word	index@(_ZN5flash44flash_bwd_dq_dk_dv_loop_seqk_parallel_kernelI23Flash_bwd_kernel_traitsILi256ELi64ELi64ELi8ELi4ELi2ELi2ELb0ELb0EN7cutlass6half_tE19Flash_kernel_traitsILi256ELi64ELi64ELi8ES3_EELb0ELb0ELb1ELb0ELb0ELb0ELb0EEEvNS_16Flash_bwd_paramsE)
        /*0668*/ 	.word	0x00000010


	//----- nvinfo : EIATTR_MIN_STACK_SIZE
	.align		4
.L_284:
        /*066c*/ 	.byte	0x04, 0x12
        /*066e*/ 	.short	(.L_286 - .L_285)
	.align		4
.L_285:
        /*0670*/ 	.word	index@(_ZN5flash44flash_bwd_dq_dk_dv_loop_seqk_parallel_kernelI23Flash_bwd_kernel_traitsILi256ELi64ELi64ELi8ELi4ELi2ELi2ELb0ELb0EN7cutlass6half_tE19Flash_kernel_traitsILi256ELi64ELi64ELi8ES3_EELb0ELb0ELb0ELb0ELb0ELb1ELb0EEEvNS_16Flash_bwd_paramsE)
        /*0674*/ 	.word	0x00000058


	//----- nvinfo : EIATTR_MIN_STACK_SIZE
	.align		4
.L_286:
        /*0678*/ 	.byte	0x04, 0x12
        /*067a*/ 	.short	(.L_288 - .L_287)
	.align		4
.L_287:
        /*067c*/ 	.word	index@(_ZN5flash44flash_bwd_dq_dk_dv_loop_seqk_parallel_kernelI23Flash_bwd_kernel_traitsILi256ELi64ELi64ELi8ELi4ELi2ELi2ELb0ELb0EN7cutlass6half_tE19Flash_kernel_traitsILi256ELi64ELi64ELi8ES3_EELb0ELb0ELb0ELb1ELb0ELb0ELb0EEEvNS_16Flash_bwd_paramsE)
        /*0680*/ 	.word	0x00000060


	//----- nvinfo : EIATTR_MIN_STACK_SIZE
	.align		4
.L_288:
        /*0684*/ 	.byte	0x04, 0x12
        /*0686*/ 	.short	(.L_290 - .L_289)
	.align		4
.L_289:
        /*0688*/ 	.word	index@(_ZN5flash44flash_bwd_dq_dk_dv_loop_seqk_parallel_kernelI23Flash_bwd_kernel_traitsILi256ELi64ELi64ELi8ELi4ELi2ELi2ELb0ELb0EN7cutlass6half_tE19Flash_kernel_traitsILi256ELi64ELi64ELi8ES3_EELb0ELb0ELb1ELb0ELb0ELb1ELb0EEEvNS_16Flash_bwd_paramsE)
        /*068c*/ 	.word	0x00000000


	//----- nvinfo : EIATTR_MIN_STACK_SIZE
	.align		4
.L_290:
        /*0690*/ 	.byte	0x04, 0x12
        /*0692*/ 	.short	(.L_292 - .L_291)
	.align		4
.L_291:
        /*0694*/ 	.word	index@(_ZN5flash44flash_bwd_dq_dk_dv_loop_seqk_parallel_kernelI23Flash_bwd_kernel_traitsILi256ELi64ELi64ELi8ELi4ELi2ELi2ELb0ELb0EN7cutlass6half_tE19Flash_kernel_traitsILi256ELi64ELi64ELi8ES3_EELb0ELb0ELb1ELb1ELb0ELb0ELb0EEEvNS_16Flash_bwd_paramsE)
        /*0698*/ 	.word	0x00000000


	//----- nvinfo : EIATTR_MIN_STACK_SIZE
	.align		4
.L_292:
        /*069c*/ 	.byte	0x04, 0x12
        /*069e*/ 	.short	(.L_294 - .L_293)
	.align		4
.L_293:
        /*06a0*/ 	.word	index@(_ZN5flash27flash_bwd_convert_dq_kernelI23Flash_bwd_kernel_traitsILi256ELi64ELi64ELi8ELi4ELi2ELi2ELb0ELb1EN7cutlass6half_tE19Flash_kernel_traitsILi256ELi64ELi64ELi8ES3_EEEEvNS_16Flash_bwd_paramsEi)
        /*06a4*/ 	.word	0x00000000


	//----- nvinfo : EIATTR_MIN_STACK_SIZE
	.align		4
.L_294:
        /*06a8*/ 	.byte	0x04, 0x12
        /*06aa*/ 	.short	(.L_296 - .L_295)
	.align		4
.L_295:
        /*06ac*/ 	.word	index@(_ZN5flash44flash_bwd_dq_dk_dv_loop_seqk_parallel_kernelI23Flash_bwd_kernel_traitsILi256ELi64ELi64ELi8ELi4ELi2ELi2ELb0ELb1EN7cutlass6half_tE19Flash_kernel_traitsILi256ELi64ELi64ELi8ES3_EELb1ELb0ELb0ELb0ELb0ELb0ELb0EEEvNS_16Flash_bwd_paramsE)
        /*06b0*/ 	.word	0x00000000


	//----- nvinfo : EIATTR_MIN_STACK_SIZE
	.align		4
.L_296:
        /*06b4*/ 	.byte	0x04, 0x12
        /*06b6*/ 	.short	(.L_298 - .L_297)
	.align		4
.L_297:
        /*06b8*/ 	.word	index@(_ZN5flash44flash_bwd_dq_dk_dv_loop_seqk_parallel_kernelI23Flash_bwd_kernel_traitsILi256ELi64ELi64ELi8ELi4ELi2ELi2ELb0ELb1EN7cutlass6half_tE19Flash_kernel_traitsILi256ELi64ELi64ELi8ES3_EELb0ELb0ELb0ELb0ELb0ELb0ELb1EEEvNS_16Flash_bwd_paramsE)
        /*06bc*/ 	.word	0x00000000


	//----- nvinfo : EIATTR_MIN_STACK_SIZE
	.align		4
.L_298:
        /*06c0*/ 	.byte	0x04, 0x12
        /*06c2*/ 	.short	(.L_300 - .L_299)
	.align		4
.L_299:
        /*06c4*/ 	.word	index@(_ZN5flash44flash_bwd_dq_dk_dv_loop_seqk_parallel_kernelI23Flash_bwd_kernel_traitsILi256ELi64ELi64ELi8ELi4ELi2ELi2ELb0ELb1EN7cutlass6half_tE19Flash_kernel_traitsILi256ELi64ELi64ELi8ES3_EELb1ELb0ELb1ELb0ELb0ELb0ELb0EEEvNS_16Flash_bwd_paramsE)
        /*06c8*/ 	.word	0x00000000


	//----- nvinfo : EIATTR_MIN_STACK_SIZE
	.align		4
.L_300:
        /*06cc*/ 	.byte	0x04, 0x12
        /*06ce*/ 	.short	(.L_302 - .L_301)
	.align		4
.L_301:
        /*06d0*/ 	.word	index@(_ZN5flash44flash_bwd_dq_dk_dv_loop_seqk_parallel_kernelI23Flash_bwd_kernel_traitsILi256ELi64ELi64ELi8ELi4ELi2ELi2ELb0ELb1EN7cutlass6half_tE19Flash_kernel_traitsILi256ELi64ELi64ELi8ES3_EELb0ELb0ELb1ELb0ELb0ELb0ELb1EEEvNS_16Flash_bwd_paramsE)
        /*06d4*/ 	.word	0x00000000


	//----- nvinfo : EIATTR_MIN_STACK_SIZE
	.align		4
.L_302:
        /*06d8*/ 	.byte	0x04, 0x12
        /*06da*/ 	.short	(.L_304 - .L_303)
	.align		4
.L_303:
        /*06dc*/ 	.word	index@(_ZN5flash44flash_bwd_dq_dk_dv_loop_seqk_parallel_kernelI23Flash_bwd_kernel_traitsILi256ELi64ELi64ELi8ELi4ELi2ELi2ELb0ELb1EN7cutlass6half_tE19Flash_kernel_traitsILi256ELi64ELi64ELi8ES3_EELb1ELb0ELb0ELb0ELb0ELb1ELb0EEEvNS_16Flash_bwd_paramsE)
        /*06e0*/ 	.word	0x00000000


	//----- nvinfo : EIATTR_MIN_STACK_SIZE
	.align		4
.L_304:
        /*06e4*/ 	.byte	0x04, 0x12
        /*06e6*/ 	.short	(.L_306 - .L_305)
	.align		4
.L_305:
        /*06e8*/ 	.word	index@(_ZN5flash44flash_bwd_dq_dk_dv_loop_seqk_parallel_kernelI23Flash_bwd_kernel_traitsILi256ELi64ELi64ELi8ELi4ELi2ELi2ELb0ELb1EN7cutlass6half_tE19Flash_kernel_traitsILi256ELi64ELi64ELi8ES3_EELb0ELb0ELb0ELb0ELb0ELb1ELb1EEEvNS_16Flash_bwd_paramsE)
        /*06ec*/ 	.word	0x00000000


	//----- nvinfo : EIATTR_MIN_STACK_SIZE
	.align		4
.L_306:
        /*06f0*/ 	.byte	0x04, 0x12
        /*06f2*/ 	.short	(.L_308 - .L_307)
	.align		4
.L_307:
        /*06f4*/ 	.word	index@(_ZN5flash44flash_bwd_dq_dk_dv_loop_seqk_parallel_kernelI23Flash_bwd_kernel_traitsILi256ELi64ELi64ELi8ELi4ELi2ELi2ELb0ELb1EN7cutlass6half_tE19Flash_kernel_traitsILi256ELi64ELi64ELi8ES3_EELb1ELb0ELb0ELb1ELb0ELb0ELb0EEEvNS_16Flash_bwd_paramsE)
        /*06f8*/ 	.word	0x00000000


	//----- nvinfo : EIATTR_MIN_STACK_SIZE
	.align		4
.L_308:
        /*06fc*/ 	.byte	0x04, 0x12
        /*06fe*/ 	.short	(.L_310 - .L_309)
	.align		4
.L_309:
        /*0700*/ 	.word	index@(_ZN5flash44flash_bwd_dq_dk_dv_loop_seqk_parallel_kernelI23Flash_bwd_kernel_traitsILi256ELi64ELi64ELi8ELi4ELi2ELi2ELb0ELb1EN7cutlass6half_tE19Flash_kernel_traitsILi256ELi64ELi64ELi8ES3_EELb0ELb0ELb0ELb1ELb0ELb0ELb1EEEvNS_16Flash_bwd_paramsE)
        /*0704*/ 	.word	0x00000000


	//----- nvinfo : EIATTR_MIN_STACK_SIZE
	.align		4
.L_310:
        /*0708*/ 	.byte	0x04, 0x12
        /*070a*/ 	.short	(.L_312 - .L_311)
	.align		4
.L_311:
        /*070c*/ 	.word	index@(_ZN5flash44flash_bwd_dq_dk_dv_loop_seqk_parallel_kernelI23Flash_bwd_kernel_traitsILi256ELi64ELi64ELi8ELi4ELi2ELi2ELb0ELb1EN7cutlass6half_tE19Flash_kernel_traitsILi256ELi64ELi64ELi8ES3_EELb1ELb0ELb1ELb0ELb0ELb1ELb0EEEvNS_16Flash_bwd_paramsE)
        /*0710*/ 	.word	0x00000008


	//----- nvinfo : EIATTR_MIN_STACK_SIZE
	.align		4
.L_312:
        /*0714*/ 	.byte	0x04, 0x12
        /*0716*/ 	.short	(.L_314 - .L_313)
	.align		4
.L_313:
        /*0718*/ 	.word	index@(_ZN5flash44flash_bwd_dq_dk_dv_loop_seqk_parallel_kernelI23Flash_bwd_kernel_traitsILi256ELi64ELi64ELi8ELi4ELi2ELi2ELb0ELb1EN7cutlass6half_tE19Flash_kernel_traitsILi256ELi64ELi64ELi8ES3_EELb0ELb0ELb1ELb0ELb0ELb1ELb1EEEvNS_16Flash_bwd_paramsE)
        /*071c*/ 	.word	0x00000000


	//----- nvinfo : EIATTR_MIN_STACK_SIZE
	.align		4
.L_314:
        /*0720*/ 	.byte	0x04, 0x12
        /*0722*/ 	.short	(.L_316 - .L_315)
	.align		4
.L_315:
        /*0724*/ 	.word	index@(_ZN5flash44flash_bwd_dq_dk_dv_loop_seqk_parallel_kernelI23Flash_bwd_kernel_traitsILi256ELi64ELi64ELi8ELi4ELi2ELi2ELb0ELb1EN7cutlass6half_tE19Flash_kernel_traitsILi256ELi64ELi64ELi8ES3_EELb1ELb0ELb1ELb1ELb0ELb0ELb0EEEvNS_16Flash_bwd_paramsE)
        /*0728*/ 	.word	0x00000000


	//----- nvinfo : EIATTR_MIN_STACK_SIZE
	.align		4
.L_316:
        /*072c*/ 	.byte	0x04, 0x12
        /*072e*/ 	.short	(.L_318 - .L_317)
	.align		4
.L_317:
        /*0730*/ 	.word	index@(_ZN5flash44flash_bwd_dq_dk_dv_loop_seqk_parallel_kernelI23Flash_bwd_kernel_traitsILi256ELi64ELi64ELi8ELi4ELi2ELi2ELb0ELb1EN7cutlass6half_tE19Flash_kernel_traitsILi256ELi64ELi64ELi8ES3_EELb0ELb0ELb1ELb1ELb0ELb0ELb1EEEvNS_16Flash_bwd_paramsE)
        /*0734*/ 	.word	0x00000000


	//----- nvinfo : EIATTR_MIN_STACK_SIZE
	.align		4
.L_318:
        /*0738*/ 	.byte	0x04, 0x12
        /*073a*/ 	.short	(.L_320 - .L_319)
	.align		4
.L_319:
        /*073c*/ 	.word	index@(_ZN5flash25flash_bwd_dot_do_o_kernelILb0E23Flash_bwd_kernel_traitsILi256ELi64ELi64ELi8ELi4ELi2ELi2ELb0ELb1EN7cutlass6half_tE19Flash_kernel_traitsILi256ELi64ELi64ELi8ES3_EEEEvNS_16Flash_bwd_paramsE)
        /*0740*/ 	.word	0x00000000


	//----- nvinfo : EIATTR_MIN_STACK_SIZE
	.align		4
.L_320:
        /*0744*/ 	.byte	0x04, 0x12
        /*0746*/ 	.short	(.L_322 - .L_321)
	.align		4
.L_321:
        /*0748*/ 	.word	index@(_ZN5flash25flash_bwd_dot_do_o_kernelILb1E23Flash_bwd_kernel_traitsILi256ELi64ELi64ELi8ELi4ELi2ELi2ELb0ELb1EN7cutlass6half_tE19Flash_kernel_traitsILi256ELi64ELi64ELi8ES3_EEEEvNS_16Flash_bwd_paramsE)
        /*074c*/ 	.word	0x00000000


	//----- nvinfo : EIATTR_MIN_STACK_SIZE
	.align		4
.L_322:
        /*0750*/ 	.byte	0x04, 0x12
        /*0752*/ 	.short	(.L_324 - .L_323)
	.align		4
.L_323:
        /*0754*/ 	.word	index@(_ZN5flash27flash_bwd_convert_dq_kernelI23Flash_bwd_kernel_traitsILi256ELi64ELi64ELi8ELi4ELi2ELi2ELb0ELb0EN7cutlass6half_tE19Flash_kernel_traitsILi256ELi64ELi64ELi8ES3_EEEEvNS_16Flash_bwd_paramsEi)
        /*0758*/ 	.word	0x00000000


	//----- nvinfo : EIATTR_MIN_STACK_SIZE
	.align		4
.L_324:
        /*075c*/ 	.byte	0x04, 0x12
        /*075e*/ 	.short	(.L_326 - .L_325)
	.align		4
.L_325:
        /*0760*/ 	.word	index@(_ZN5flash44flash_bwd_dq_dk_dv_loop_seqk_parallel_kernelI23Flash_bwd_kernel_traitsILi256ELi64ELi64ELi8ELi4ELi2ELi2ELb0ELb0EN7cutlass6half_tE19Flash_kernel_traitsILi256ELi64ELi64ELi8ES3_EELb1ELb0ELb0ELb0ELb0ELb0ELb0EEEvNS_16Flash_bwd_paramsE)
        /*0764*/ 	.word	0x00000068


	//----- nvinfo : EIATTR_MIN_STACK_SIZE
	.align		4
.L_326:
        /*0768*/ 	.byte	0x04, 0x12
        /*076a*/ 	.short	(.L_328 - .L_327)
	.align		4
.L_327:
        /*076c*/ 	.word	index@(_ZN5flash44flash_bwd_dq_dk_dv_loop_seqk_parallel_kernelI23Flash_bwd_kernel_traitsILi256ELi64ELi64ELi8ELi4ELi2ELi2ELb0ELb0EN7cutlass6half_tE19Flash_kernel_traitsILi256ELi64ELi64ELi8ES3_EELb0ELb0ELb0ELb0ELb0ELb0ELb1EEEvNS_16Flash_bwd_paramsE)
        /*0770*/ 	.word	0x00000060


	//----- nvinfo : EIATTR_MIN_STACK_SIZE
	.align		4
.L_328:
        /*0774*/ 	.byte	0x04, 0x12
        /*0776*/ 	.short	(.L_330 - .L_329)
	.align		4
.L_329:
        /*0778*/ 	.word	index@(_ZN5flash44flash_bwd_dq_dk_dv_loop_seqk_parallel_kernelI23Flash_bwd_kernel_traitsILi256ELi64ELi64ELi8ELi4ELi2ELi2ELb0ELb0EN7cutlass6half_tE19Flash_kernel_traitsILi256ELi64ELi64ELi8ES3_EELb1ELb0ELb1ELb0ELb0ELb0ELb0EEEvNS_16Flash_bwd_paramsE)
        /*077c*/ 	.word	0x00000008


	//----- nvinfo : EIATTR_MIN_STACK_SIZE
	.align		4
.L_330:
        /*0780*/ 	.byte	0x04, 0x12
        /*0782*/ 	.short	(.L_332 - .L_331)
	.align		4
.L_331:
        /*0784*/ 	.word	index@(_ZN5flash44flash_bwd_dq_dk_dv_loop_seqk_parallel_kernelI23Flash_bwd_kernel_traitsILi256ELi64ELi64ELi8ELi4ELi2ELi2ELb0ELb0EN7cutlass6half_tE19Flash_kernel_traitsILi256ELi64ELi64ELi8ES3_EELb0ELb0ELb1ELb0ELb0ELb0ELb1EEEvNS_16Flash_bwd_paramsE)
        /*0788*/ 	.word	0x00000010


	//----- nvinfo : EIATTR_MIN_STACK_SIZE
	.align		4
.L_332:
        /*078c*/ 	.byte	0x04, 0x12
        /*078e*/ 	.short	(.L_334 - .L_333)
	.align		4
.L_333:
        /*0790*/ 	.word	index@(_ZN5flash44flash_bwd_dq_dk_dv_loop_seqk_parallel_kernelI23Flash_bwd_kernel_traitsILi256ELi64ELi64ELi8ELi4ELi2ELi2ELb0ELb0EN7cutlass6half_tE19Flash_kernel_traitsILi256ELi64ELi64ELi8ES3_EELb1ELb0ELb0ELb0ELb0ELb1ELb0EEEvNS_16Flash_bwd_paramsE)
        /*0794*/ 	.word	0x00000058


	//----- nvinfo : EIATTR_MIN_STACK_SIZE
	.align		4
.L_334:
        /*0798*/ 	.byte	0x04, 0x12
        /*079a*/ 	.short	(.L_336 - .L_335)
	.align		4
.L_335:
        /*079c*/ 	.word	index@(_ZN5flash44flash_bwd_dq_dk_dv_loop_seqk_parallel_kernelI23Flash_bwd_kernel_traitsILi256ELi64ELi64ELi8ELi4ELi2ELi2ELb0ELb0EN7cutlass6half_tE19Flash_kernel_traitsILi256ELi64ELi64ELi8ES3_EELb0ELb0ELb0ELb0ELb0ELb1ELb1EEEvNS_16Flash_bwd_paramsE)
        /*07a0*/ 	.word	0x00000058


	//----- nvinfo : EIATTR_MIN_STACK_SIZE
	.align		4
.L_336:
        /*07a4*/ 	.byte	0x04, 0x12
        /*07a6*/ 	.short	(.L_338 - .L_337)
	.align		4
.L_337:
        /*07a8*/ 	.word	index@(_ZN5flash44flash_bwd_dq_dk_dv_loop_seqk_parallel_kernelI23Flash_bwd_kernel_traitsILi256ELi64ELi64ELi8ELi4ELi2ELi2ELb0ELb0EN7cutlass6half_tE19Flash_kernel_traitsILi256ELi64ELi64ELi8ES3_EELb1ELb0ELb0ELb1ELb0ELb0ELb0EEEvNS_16Flash_bwd_paramsE)
        /*07ac*/ 	.word	0x00000078


	//----- nvinfo : EIATTR_MIN_STACK_SIZE
	.align		4
.L_338:
        /*07b0*/ 	.byte	0x04, 0x12
        /*07b2*/ 	.short	(.L_340 - .L_339)
	.align		4
.L_339:
        /*07b4*/ 	.word	index@(_ZN5flash44flash_bwd_dq_dk_dv_loop_seqk_parallel_kernelI23Flash_bwd_kernel_traitsILi256ELi64ELi64ELi8ELi4ELi2ELi2ELb0ELb0EN7cutlass6half_tE19Flash_kernel_traitsILi256ELi64ELi64ELi8ES3_EELb0ELb0ELb0ELb1ELb0ELb0ELb1EEEvNS_16Flash_bwd_paramsE)
        /*07b8*/ 	.word	0x00000060


	//----- nvinfo : EIATTR_MIN_STACK_SIZE
	.align		4
.L_340:
        /*07bc*/ 	.byte	0x04, 0x12
        /*07be*/ 	.short	(.L_342 - .L_341)
	.align		4
.L_341:
        /*07c0*/ 	.word	index@(_ZN5flash44flash_bwd_dq_dk_dv_loop_seqk_parallel_kernelI23Flash_bwd_kernel_traitsILi256ELi64ELi64ELi8ELi4ELi2ELi2ELb0ELb0EN7cutlass6half_tE19Flash_kernel_traitsILi256ELi64ELi64ELi8ES3_EELb1ELb0ELb1ELb0ELb0ELb1ELb0EEEvNS_16Flash_bwd_paramsE)
        /*07c4*/ 	.word	0x00000008


	//----- nvinfo : EIATTR_MIN_STACK_SIZE
	.align		4
.L_342:
        /*07c8*/ 	.byte	0x04, 0x12
        /*07ca*/ 	.short	(.L_344 - .L_343)
	.align		4
.L_343:
        /*07cc*/ 	.word	index@(_ZN5flash44flash_bwd_dq_dk_dv_loop_seqk_parallel_kernelI23Flash_bwd_kernel_traitsILi256ELi64ELi64ELi8ELi4ELi2ELi2ELb0ELb0EN7cutlass6half_tE19Flash_kernel_traitsILi256ELi64ELi64ELi8ES3_EELb0ELb0ELb1ELb0ELb0ELb1ELb1EEEvNS_16Flash_bwd_paramsE)
        /*07d0*/ 	.word	0x00000010


	//----- nvinfo : EIATTR_MIN_STACK_SIZE
	.align		4
.L_344:
        /*07d4*/ 	.byte	0x04, 0x12
        /*07d6*/ 	.short	(.L_346 - .L_345)
	.align		4
.L_345:
        /*07d8*/ 	.word	index@(_ZN5flash44flash_bwd_dq_dk_dv_loop_seqk_parallel_kernelI23Flash_bwd_kernel_traitsILi256ELi64ELi64ELi8ELi4ELi2ELi2ELb0ELb0EN7cutlass6half_tE19Flash_kernel_traitsILi256ELi64ELi64ELi8ES3_EELb1ELb0ELb1ELb1ELb0ELb0ELb0EEEvNS_16Flash_bwd_paramsE)
        /*07dc*/ 	.word	0x00000030


	//----- nvinfo : EIATTR_MIN_STACK_SIZE
	.align		4
.L_346:
        /*07e0*/ 	.byte	0x04, 0x12
        /*07e2*/ 	.short	(.L_348 - .L_347)
	.align		4
.L_347:
        /*07e4*/ 	.word	index@(_ZN5flash44flash_bwd_dq_dk_dv_loop_seqk_parallel_kernelI23Flash_bwd_kernel_traitsILi256ELi64ELi64ELi8ELi4ELi2ELi2ELb0ELb0EN7cutlass6half_tE19Flash_kernel_traitsILi256ELi64ELi64ELi8ES3_EELb0ELb0ELb1ELb1ELb0ELb0ELb1EEEvNS_16Flash_bwd_paramsE)
        /*07e8*/ 	.word	0x00000010


	//----- nvinfo : EIATTR_MIN_STACK_SIZE
	.align		4
.L_348:
        /*07ec*/ 	.byte	0x04, 0x12
        /*07ee*/ 	.short	(.L_350 - .L_349)
	.align		4
.L_349:
        /*07f0*/ 	.word	index@(_ZN5flash25flash_bwd_dot_do_o_kernelILb0E23Flash_bwd_kernel_traitsILi256ELi64ELi64ELi8ELi4ELi2ELi2ELb0ELb0EN7cutlass6half_tE19Flash_kernel_traitsILi256ELi64ELi64ELi8ES3_EEEEvNS_16Flash_bwd_paramsE)
        /*07f4*/ 	.word	0x00000000


	//----- nvinfo : EIATTR_MIN_STACK_SIZE
	.align		4
.L_350:
        /*07f8*/ 	.byte	0x04, 0x12
        /*07fa*/ 	.short	(.L_352 - .L_351)
	.align		4
.L_351:
        /*07fc*/ 	.word	index@(_ZN5flash25flash_bwd_dot_do_o_kernelILb1E23Flash_bwd_kernel_traitsILi256ELi64ELi64ELi8ELi4ELi2ELi2ELb0ELb0EN7cutlass6half_tE19Flash_kernel_traitsILi256ELi64ELi64ELi8ES3_EEEEvNS_16Flash_bwd_paramsE)
        /*0800*/ 	.word	0x00000000
.L_352:


//--------------------- .nv.info._ZN5flash27flash_bwd_convert_dq_kernelI23Flash_bwd_kernel_traitsILi256ELi64ELi32ELi8ELi4ELi1ELi2ELb1ELb1EN7cutlass6half_tE19Flash_kernel_traitsILi256ELi64ELi32ELi8ES3_EEEEvNS_16Flash_bwd_paramsEi --------------------------
	.section	.nv.info._ZN5flash27flash_bwd_convert_dq_kernelI23Flash_bwd_kernel_traitsILi256ELi64ELi32ELi8ELi4ELi1ELi2ELb1ELb1EN7cutlass6half_tE19Flash_kernel_traitsILi256ELi64ELi32ELi8ES3_EEEEvNS_16Flash_bwd_paramsEi,"",@"SHT_CUDA_INFO"
	.sectionflags	@""
	.align	4


	//----- nvinfo : EIATTR_CUDA_API_VERSION
	.align		4
        /*0000*/ 	.byte	0x04, 0x37
        /*0002*/ 	.short	(.L_354 - .L_353)
.L_353:
        /*0004*/ 	.word	0x00000082


	//----- nvinfo : EIATTR_SW2861232_WAR
	.align		4
.L_354:
        /*0008*/ 	.byte	0x01, 0x35
	.zero		2


	//----- nvinfo : EIATTR_PARAM_CBANK
	.align		4
        /*000c*/ 	.byte	0x04, 0x0a
        /*000e*/ 	.short	(.L_356 - .L_355)
	.align		4
.L_355:
        /*0010*/ 	.word	index@(.nv.constant0._ZN5flash27flash_bwd_convert_dq_kernelI23Flash_bwd_kernel_traitsILi256ELi64ELi32ELi8ELi4ELi1ELi2ELb1ELb1EN7cutlass6half_tE19Flash_kernel_traitsILi256ELi64ELi32ELi8ES3_EEEEvNS_16Flash_bwd_paramsEi)
        /*0014*/ 	.short	0x0160
        /*0016*/ 	.short	0x0284


	//----- nvinfo : EIATTR_CBANK_PARAM_SIZE
	.align		4
.L_356:
        /*0018*/ 	.byte	0x03, 0x19
        /*001a*/ 	.short	0x0284


	//----- nvinfo : EIATTR_KPARAM_INFO
	.align		4
        /*001c*/ 	.byte	0x04, 0x17
        /*001e*/ 	.short	(.L_358 - .L_357)
.L_357:
        /*0020*/ 	.word	0x00000000
        /*0024*/ 	.short	0x0001
        /*0026*/ 	.short	0x0280
        /*0028*/ 	.byte	0x00, 0xf0, 0x11, 0x00


	//----- nvinfo : EIATTR_KPARAM_INFO
	.align		4
.L_358:
        /*002c*/ 	.byte	0x04, 0x17
        /*002e*/ 	.short	(.L_360 - .L_359)
.L_359:
        /*0030*/ 	.word	0x00000000
        /*0034*/ 	.short	0x0000
        /*0036*/ 	.short	0x0000
        /*0038*/ 	.byte	0x00, 0xf0, 0x01, 0x0a


	//----- nvinfo : EIATTR_MAXREG_COUNT
	.align		4
.L_360:
        /*003c*/ 	.byte	0x03, 0x1b
        /*003e*/ 	.short	0x00ff


	//----- nvinfo : EIATTR_NUM_BARRIERS
	.align		4
        /*0040*/ 	.byte	0x02, 0x4c
        /*0042*/ 	.byte	0x01
	.zero		1


	//----- nvinfo : EIATTR_MERCURY_ISA_VERSION
	.align		4
        /*0044*/ 	.byte	0x03, 0x5f
        /*0046*/ 	.short	0x0000


	//----- nvinfo : EIATTR_EXIT_INSTR_OFFSETS
	.align		4
        /*0048*/ 	.byte	0x04, 0x1c
        /*004a*/ 	.short	(.L_362 - .L_361)


	//   ....[0]....
.L_361:
        /*004c*/ 	.word	0x00000170


	//   ....[1]....
        /*0050*/ 	.word	0x000021b0


	//   ....[2]....
        /*0054*/ 	.word	0x000022d0


	//   ....[3]....
        /*0058*/ 	.word	0x000022f0


	//----- nvinfo : EIATTR_CTAIDZ_USED
	.align		4
.L_362:
        /*005c*/ 	.byte	0x01, 0x04
	.zero		2


	//----- nvinfo : EIATTR_CRS_STACK_SIZE
	.align		4
        /*0060*/ 	.byte	0x04, 0x1e
        /*0062*/ 	.short	(.L_364 - .L_363)
.L_363:
        /*0064*/ 	.word	0x00000000
.L_364:


//--------------------- .nv.info._ZN5flash44flash_bwd_dq_dk_dv_loop_seqk_parallel_kernelI23Flash_bwd_kernel_traitsILi256ELi64ELi32ELi8ELi4ELi1ELi2ELb1ELb1EN7cutlass6half_tE19Flash_kernel_traitsILi256ELi64ELi32ELi8ES3_EELb0ELb0ELb0ELb0ELb0ELb0ELb0EEEvNS_16Flash_bwd_paramsE --------------------------
	.section	.nv.info._ZN5flash44flash_bwd_dq_dk_dv_loop_seqk_parallel_kernelI23Flash_bwd_kernel_traitsILi256ELi64ELi32ELi8ELi4ELi1ELi2ELb1ELb1EN7cutlass6half_tE19Flash_kernel_traitsILi256ELi64ELi32ELi8ES3_EELb0ELb0ELb0ELb0ELb0ELb0ELb0EEEvNS_16Flash_bwd_paramsE,"",@"SHT_CUDA_INFO"
	.sectionflags	@""
	.align	4


	//----- nvinfo : EIATTR_CUDA_API_VERSION
	.align		4
        /*0000*/ 	.byte	0x04, 0x37
        /*0002*/ 	.short	(.L_366 - .L_365)
.L_365:
        /*0004*/ 	.word	0x00000082


	//----- nvinfo : EIATTR_SW2861232_WAR
	.align		4
.L_366:
        /*0008*/ 	.byte	0x01, 0x35
	.zero		2


	//----- nvinfo : EIATTR_PARAM_CBANK
	.align		4
        /*000c*/ 	.byte	0x04, 0x0a
        /*000e*/ 	.short	(.L_368 - .L_367)
	.align		4
.L_367:
        /*0010*/ 	.word	index@(.nv.constant0._ZN5flash44flash_bwd_dq_dk_dv_loop_seqk_parallel_kernelI23Flash_bwd_kernel_traitsILi256ELi64ELi32ELi8ELi4ELi1ELi2ELb1ELb1EN7cutlass6half_tE19Flash_kernel_traitsILi256ELi64ELi32ELi8ES3_EELb0ELb0ELb0ELb0ELb0ELb0ELb0EEEvNS_16Flash_bwd_paramsE)
        /*0014*/ 	.short	0x0160
        /*0016*/ 	.short	0x0280


	//----- nvinfo : EIATTR_CBANK_PARAM_SIZE
	.align		4
.L_368:
        /*0018*/ 	.byte	0x03, 0x19
        /*001a*/ 	.short	0x0280


	//----- nvinfo : EIATTR_KPARAM_INFO
	.align		4
        /*001c*/ 	.byte	0x04, 0x17
        /*001e*/ 	.short	(.L_370 - .L_369)
.L_369:
        /*0020*/ 	.word	0x00000000
        /*0024*/ 	.short	0x0000
        /*0026*/ 	.short	0x0000
        /*0028*/ 	.byte	0x00, 0xf0, 0x01, 0x0a


	//----- nvinfo : EIATTR_MAXREG_COUNT
	.align		4
.L_370:
        /*002c*/ 	.byte	0x03, 0x1b
        /*002e*/ 	.short	0x00ff


	//----- nvinfo : EIATTR_NUM_BARRIERS
	.align		4
        /*0030*/ 	.byte	0x02, 0x4c
        /*0032*/ 	.byte	0x01
	.zero		1


	//----- nvinfo : EIATTR_ANNOTATIONS
	.align		4
        /*0034*/ 	.byte	0x04, 0x55
        /*0036*/ 	.short	(.L_372 - .L_371)


	//   ....[0]....
.L_371:
        /*0038*/ 	.word	0x00000001
        /*003c*/ 	.byte	0xf0, 0x07, 0x00, 0x00, 0x01, 0x00, 0x00, 0x00, 0xf0, 0x0b, 0x00, 0x00, 0x01, 0x00, 0x00, 0x00
        /*004c*/ 	.byte	0xc0, 0x0c, 0x00, 0x00, 0x01, 0x00, 0x00, 0x00, 0x60, 0x1a, 0x00, 0x00, 0x01, 0x00, 0x00, 0x00
        /*005c*/ 	.byte	0x60, 0x2e, 0x00, 0x00, 0x01, 0x00, 0x00, 0x00, 0x10, 0x36, 0x00, 0x00, 0x01, 0x00, 0x00, 0x00
        /*006c*/ 	.byte	0x60, 0x63, 0x00, 0x00, 0x01, 0x00, 0x00, 0x00, 0x50, 0x73, 0x00, 0x00


	//----- nvinfo : EIATTR_MERCURY_ISA_VERSION
	.align		4
.L_372:
        /*0078*/ 	.byte	0x03, 0x5f
        /*007a*/ 	.short	0x0000


	//----- nvinfo : EIATTR_EXIT_INSTR_OFFSETS
	.align		4
        /*007c*/ 	.byte	0x04, 0x1c
        /*007e*/ 	.short	(.L_374 - .L_373)


	//   ....[0]....
.L_373:
        /*0080*/ 	.word	0x000000b0


	//   ....[1]....
        /*0084*/ 	.word	0x00007820


	//----- nvinfo : EIATTR_CTAIDZ_USED
	.align		4
.L_374:
        /*0088*/ 	.byte	0x01, 0x04
	.zero		2


	//----- nvinfo : EIATTR_CRS_STACK_SIZE
	.align		4
        /*008c*/ 	.byte	0x04, 0x1e
        /*008e*/ 	.short	(.L_376 - .L_375)
.L_375:
        /*0090*/ 	.word	0x00000000
.L_376:


//--------------------- .nv.info._ZN5flash44flash_bwd_dq_dk_dv_loop_seqk_parallel_kernelI23Flash_bwd_kernel_traitsILi256ELi64ELi32ELi8ELi4ELi1ELi2ELb1ELb1EN7cutlass6half_tE19Flash_kernel_traitsILi256ELi64ELi32ELi8ES3_EELb0ELb0ELb0ELb0ELb0ELb0ELb1EEEvNS_16Flash_bwd_paramsE --------------------------
	.section	.nv.info._ZN5flash44flash_bwd_dq_dk_dv_loop_seqk_parallel_kernelI23Flash_bwd_kernel_traitsILi256ELi64ELi32ELi8ELi4ELi1ELi2ELb1ELb1EN7cutlass6half_tE19Flash_kernel_traitsILi256ELi64ELi32ELi8ES3_EELb0ELb0ELb0ELb0ELb0ELb0ELb1EEEvNS_16Flash_bwd_paramsE,"",@"SHT_CUDA_INFO"
	.sectionflags	@""
	.align	4


	//----- nvinfo : EIATTR_CUDA_API_VERSION
	.align		4
        /*0000*/ 	.byte	0x04, 0x37
        /*0002*/ 	.short	(.L_378 - .L_377)
.L_377:
        /*0004*/ 	.word	0x00000082


	//----- nvinfo : EIATTR_SW2861232_WAR
	.align		4
.L_378:
        /*0008*/ 	.byte	0x01, 0x35
	.zero		2


	//----- nvinfo : EIATTR_PARAM_CBANK
	.align		4
        /*000c*/ 	.byte	0x04, 0x0a
        /*000e*/ 	.short	(.L_380 - .L_379)
	.align		4
.L_379:
        /*0010*/ 	.word	index@(.nv.constant0._ZN5flash44flash_bwd_dq_dk_dv_loop_seqk_parallel_kernelI23Flash_bwd_kernel_traitsILi256ELi64ELi32ELi8ELi4ELi1ELi2ELb1ELb1EN7cutlass6half_tE19Flash_kernel_traitsILi256ELi64ELi32ELi8ES3_EELb0ELb0ELb0ELb0ELb0ELb0ELb1EEEvNS_16Flash_bwd_paramsE)
        /*0014*/ 	.short	0x0160
        /*0016*/ 	.short	0x0280


	//----- nvinfo : EIATTR_CBANK_PARAM_SIZE
	.align		4
.L_380:
        /*0018*/ 	.byte	0x03, 0x19
        /*001a*/ 	.short	0x0280


	//----- nvinfo : EIATTR_KPARAM_INFO
	.align		4
        /*001c*/ 	.byte	0x04, 0x17
        /*001e*/ 	.short	(.L_382 - .L_381)
.L_381:
        /*0020*/ 	.word	0x00000000
        /*0024*/ 	.short	0x0000
        /*0026*/ 	.short	0x0000
        /*0028*/ 	.byte	0x00, 0xf0, 0x01, 0x0a


	//----- nvinfo : EIATTR_MAXREG_COUNT
	.align		4
.L_382:
        /*002c*/ 	.byte	0x03, 0x1b
        /*002e*/ 	.short	0x00ff


	//----- nvinfo : EIATTR_NUM_BARRIERS
	.align		4
        /*0030*/ 	.byte	0x02, 0x4c
        /*0032*/ 	.byte	0x01
	.zero		1


	//----- nvinfo : EIATTR_ANNOTATIONS
	.align		4
        /*0034*/ 	.byte	0x04, 0x55
        /*0036*/ 	.short	(.L_384 - .L_383)


	//   ....[0]....
.L_383:
        /*0038*/ 	.word	0x00000001
        /*003c*/ 	.byte	0xf0, 0x07, 0x00, 0x00, 0x01, 0x00, 0x00, 0x00, 0xf0, 0x0b, 0x00, 0x00, 0x01, 0x00, 0x00, 0x00
        /*004c*/ 	.byte	0xc0, 0x0c, 0x00, 0x00, 0x01, 0x00, 0x00, 0x00, 0x60, 0x1a, 0x00, 0x00, 0x01, 0x00, 0x00, 0x00
        /*005c*/ 	.byte	0x60, 0x2e, 0x00, 0x00, 0x01, 0x00, 0x00, 0x00, 0x20, 0x36, 0x00, 0x00, 0x01, 0x00, 0x00, 0x00
        /*006c*/ 	.byte	0x80, 0x66, 0x00, 0x00, 0x01, 0x00, 0x00, 0x00, 0x70, 0x76, 0x00, 0x00


	//----- nvinfo : EIATTR_MERCURY_ISA_VERSION
	.align		4
.L_384:
        /*0078*/ 	.byte	0x03, 0x5f
        /*007a*/ 	.short	0x0000


	//----- nvinfo : EIATTR_EXIT_INSTR_OFFSETS
	.align		4
        /*007c*/ 	.byte	0x04, 0x1c
        /*007e*/ 	.short	(.L_386 - .L_385)


	//   ....[0]....
.L_385:
        /*0080*/ 	.word	0x000000b0


	//   ....[1]....
        /*0084*/ 	.word	0x00007b40


	//----- nvinfo : EIATTR_CTAIDZ_USED
	.align		4
.L_386:
        /*0088*/ 	.byte	0x01, 0x04
	.zero		2


	//----- nvinfo : EIATTR_CRS_STACK_SIZE
	.align		4
        /*008c*/ 	.byte	0x04, 0x1e
        /*008e*/ 	.short	(.L_388 - .L_387)
.L_387:
        /*0090*/ 	.word	0x00000000
.L_388:


//--------------------- .nv.info._ZN5flash44flash_bwd_dq_dk_dv_loop_seqk_parallel_kernelI23Flash_bwd_kernel_traitsILi256ELi64ELi32ELi8ELi4ELi1ELi2ELb1ELb1EN7cutlass6half_tE19Flash_kernel_traitsILi256ELi64ELi32ELi8ES3_EELb0ELb0ELb1ELb0ELb0ELb0ELb0EEEvNS_16Flash_bwd_paramsE --------------------------
	.section	.nv.info._ZN5flash44flash_bwd_dq_dk_dv_loop_seqk_parallel_kernelI23Flash_bwd_kernel_traitsILi256ELi64ELi32ELi8ELi4ELi1ELi2ELb1ELb1EN7cutlass6half_tE19Flash_kernel_traitsILi256ELi64ELi32ELi8ES3_EELb0ELb0ELb1ELb0ELb0ELb0ELb0EEEvNS_16Flash_bwd_paramsE,"",@"SHT_CUDA_INFO"
	.sectionflags	@""
	.align	4


	//----- nvinfo : EIATTR_CUDA_API_VERSION
	.align		4
        /*0000*/ 	.byte	0x04, 0x37
        /*0002*/ 	.short	(.L_390 - .L_389)
.L_389:
        /*0004*/ 	.word	0x00000082


	//----- nvinfo : EIATTR_SW2861232_WAR
	.align		4
.L_390:
        /*0008*/ 	.byte	0x01, 0x35
	.zero		2


	//----- nvinfo : EIATTR_PARAM_CBANK
	.align		4
        /*000c*/ 	.byte	0x04, 0x0a
        /*000e*/ 	.short	(.L_392 - .L_391)
	.align		4
.L_391:
        /*0010*/ 	.word	index@(.nv.constant0._ZN5flash44flash_bwd_dq_dk_dv_loop_seqk_parallel_kernelI23Flash_bwd_kernel_traitsILi256ELi64ELi32ELi8ELi4ELi1ELi2ELb1ELb1EN7cutlass6half_tE19Flash_kernel_traitsILi256ELi64ELi32ELi8ES3_EELb0ELb0ELb1ELb0ELb0ELb0ELb0EEEvNS_16Flash_bwd_paramsE)
        /*0014*/ 	.short	0x0160
        /*0016*/ 	.short	0x0280


	//----- nvinfo : EIATTR_CBANK_PARAM_SIZE
	.align		4
.L_392:
        /*0018*/ 	.byte	0x03, 0x19
        /*001a*/ 	.short	0x0280


	//----- nvinfo : EIATTR_KPARAM_INFO
	.align		4
        /*001c*/ 	.byte	0x04, 0x17
        /*001e*/ 	.short	(.L_394 - .L_393)
.L_393:
        /*0020*/ 	.word	0x00000000
        /*0024*/ 	.short	0x0000
        /*0026*/ 	.short	0x0000
        /*0028*/ 	.byte	0x00, 0xf0, 0x01, 0x0a


	//----- nvinfo : EIATTR_MAXREG_COUNT
	.align		4
.L_394:
        /*002c*/ 	.byte	0x03, 0x1b
        /*002e*/ 	.short	0x00ff


	//----- nvinfo : EIATTR_NUM_BARRIERS
	.align		4
        /*0030*/ 	.byte	0x02, 0x4c
        /*0032*/ 	.byte	0x01
	.zero		1


	//----- nvinfo : EIATTR_ANNOTATIONS
	.align		4
        /*0034*/ 	.byte	0x04, 0x55
        /*0036*/ 	.short	(.L_396 - .L_395)


	//   ....[0]....
.L_395:
        /*0038*/ 	.word	0x00000001
        /*003c*/ 	.byte	0x10, 0x08, 0x00, 0x00, 0x01, 0x00, 0x00, 0x00, 0xb0, 0x0b, 0x00, 0x00, 0x01, 0x00, 0x00, 0x00
        /*004c*/ 	.byte	0x70, 0x0c, 0x00, 0x00, 0x01, 0x00, 0x00, 0x00, 0xe0, 0x0c, 0x00, 0x00, 0x01, 0x00, 0x00, 0x00
        /*005c*/ 	.byte	0x60, 0x35, 0x00, 0x00, 0x01, 0x00, 0x00, 0x00, 0xb0, 0x42, 0x00, 0x00, 0x01, 0x00, 0x00, 0x00
        /*006c*/ 	.byte	0xe0, 0x42, 0x00, 0x00, 0x01, 0x00, 0x00, 0x00, 0x80, 0x45, 0x00, 0x00, 0x01, 0x00, 0x00, 0x00
        /*007c*/ 	.byte	0x30, 0x6c, 0x00, 0x00


	//----- nvinfo : EIATTR_MERCURY_ISA_VERSION
	.align		4
.L_396:
        /*0080*/ 	.byte	0x03, 0x5f
        /*0082*/ 	.short	0x0000


	//----- nvinfo : EIATTR_EXIT_INSTR_OFFSETS
	.align		4
        /*0084*/ 	.byte	0x04, 0x1c
        /*0086*/ 	.short	(.L_398 - .L_397)


	//   ....[0]....
.L_397:
        /*0088*/ 	.word	0x000000b0


	//   ....[1]....
        /*008c*/ 	.word	0x00007a30


	//----- nvinfo : EIATTR_CTAIDZ_USED
	.align		4
.L_398:
        /*0090*/ 	.byte	0x01, 0x04
	.zero		2


	//----- nvinfo : EIATTR_CRS_STACK_SIZE
	.align		4
        /*0094*/ 	.byte	0x04, 0x1e
        /*0096*/ 	.short	(.L_400 - .L_399)
.L_399:
        /*0098*/ 	.word	0x00000000
.L_400:


//--------------------- .nv.info._ZN5flash44flash_bwd_dq_dk_dv_loop_seqk_parallel_kernelI23Flash_bwd_kernel_traitsILi256ELi64ELi32ELi8ELi4ELi1ELi2ELb1ELb1EN7cutlass6half_tE19Flash_kernel_traitsILi256ELi64ELi32ELi8ES3_EELb0ELb0ELb1ELb0ELb0ELb0ELb1EEEvNS_16Flash_bwd_paramsE --------------------------
	.section	.nv.info._ZN5flash44flash_bwd_dq_dk_dv_loop_seqk_parallel_kernelI23Flash_bwd_kernel_traitsILi256ELi64ELi32ELi8ELi4ELi1ELi2ELb1ELb1EN7cutlass6half_tE19Flash_kernel_traitsILi256ELi64ELi32ELi8ES3_EELb0ELb0ELb1ELb0ELb0ELb0ELb1EEEvNS_16Flash_bwd_paramsE,"",@"SHT_CUDA_INFO"
	.sectionflags	@""
	.align	4


	//----- nvinfo : EIATTR_CUDA_API_VERSION
	.align		4
        /*0000*/ 	.byte	0x04, 0x37
        /*0002*/ 	.short	(.L_402 - .L_401)
.L_401:
        /*0004*/ 	.word	0x00000082


	//----- nvinfo : EIATTR_SW2861232_WAR
	.align		4
.L_402:
        /*0008*/ 	.byte	0x01, 0x35
	.zero		2


	//----- nvinfo : EIATTR_PARAM_CBANK
	.align		4
        /*000c*/ 	.byte	0x04, 0x0a
        /*000e*/ 	.short	(.L_404 - .L_403)
	.align		4
.L_403:
        /*0010*/ 	.word	index@(.nv.constant0._ZN5flash44flash_bwd_dq_dk_dv_loop_seqk_parallel_kernelI23Flash_bwd_kernel_traitsILi256ELi64ELi32ELi8ELi4ELi1ELi2ELb1ELb1EN7cutlass6half_tE19Flash_kernel_traitsILi256ELi64ELi32ELi8ES3_EELb0ELb0ELb1ELb0ELb0ELb0ELb1EEEvNS_16Flash_bwd_paramsE)
        /*0014*/ 	.short	0x0160
        /*0016*/ 	.short	0x0280


	//----- nvinfo : EIATTR_CBANK_PARAM_SIZE
	.align		4
.L_404:
        /*0018*/ 	.byte	0x03, 0x19
        /*001a*/ 	.short	0x0280


	//----- nvinfo : EIATTR_KPARAM_INFO
	.align		4
        /*001c*/ 	.byte	0x04, 0x17
        /*001e*/ 	.short	(.L_406 - .L_405)
.L_405:
        /*0020*/ 	.word	0x00000000
        /*0024*/ 	.short	0x0000
        /*0026*/ 	.short	0x0000
        /*0028*/ 	.byte	0x00, 0xf0, 0x01, 0x0a


	//----- nvinfo : EIATTR_MAXREG_COUNT
	.align		4
.L_406:
        /*002c*/ 	.byte	0x03, 0x1b
        /*002e*/ 	.short	0x00ff


	//----- nvinfo : EIATTR_NUM_BARRIERS
	.align		4
        /*0030*/ 	.byte	0x02, 0x4c
        /*0032*/ 	.byte	0x01
	.zero		1


	//----- nvinfo : EIATTR_ANNOTATIONS
	.align		4
        /*0034*/ 	.byte	0x04, 0x55
        /*0036*/ 	.short	(.L_408 - .L_407)


	//   ....[0]....
.L_407:
        /*0038*/ 	.word	0x00000001
        /*003c*/ 	.byte	0x10, 0x08, 0x00, 0x00, 0x01, 0x00, 0x00, 0x00, 0xb0, 0x0b, 0x00, 0x00, 0x01, 0x00, 0x00, 0x00
        /*004c*/ 	.byte	0x70, 0x0c, 0x00, 0x00, 0x01, 0x00, 0x00, 0x00, 0xe0, 0x0c, 0x00, 0x00, 0x01, 0x00, 0x00, 0x00
        /*005c*/ 	.byte	0x60, 0x35, 0x00, 0x00, 0x01, 0x00, 0x00, 0x00, 0x50, 0x44, 0x00, 0x00, 0x01, 0x00, 0x00, 0x00
        /*006c*/ 	.byte	0x80, 0x44, 0x00, 0x00, 0x01, 0x00, 0x00, 0x00, 0x20, 0x47, 0x00, 0x00, 0x01, 0x00, 0x00, 0x00
        /*007c*/ 	.byte	0x50, 0x6f, 0x00, 0x00


	//----- nvinfo : EIATTR_MERCURY_ISA_VERSION
	.align		4
.L_408:
        /*0080*/ 	.byte	0x03, 0x5f
        /*0082*/ 	.short	0x0000


	//----- nvinfo : EIATTR_EXIT_INSTR_OFFSETS
	.align		4
        /*0084*/ 	.byte	0x04, 0x1c
        /*0086*/ 	.short	(.L_410 - .L_409)


	//   ....[0]....
.L_409:
        /*0088*/ 	.word	0x000000b0


	//   ....[1]....
        /*008c*/ 	.word	0x00007d50


	//----- nvinfo : EIATTR_CTAIDZ_USED
	.align		4
.L_410:
        /*0090*/ 	.byte	0x01, 0x04
	.zero		2


	//----- nvinfo : EIATTR_CRS_STACK_SIZE
	.align		4
        /*0094*/ 	.byte	0x04, 0x1e
        /*0096*/ 	.short	(.L_412 - .L_411)
.L_411:
        /*0098*/ 	.word	0x00000000
.L_412:


//--------------------- .nv.info._ZN5flash44flash_bwd_dq_dk_dv_loop_seqk_parallel_kernelI23Flash_bwd_kernel_traitsILi256ELi64ELi32ELi8ELi4ELi1ELi2ELb1ELb1EN7cutlass6half_tE19Flash_kernel_traitsILi256ELi64ELi32ELi8ES3_EELb0ELb0ELb0ELb0ELb0ELb1ELb0EEEvNS_16Flash_bwd_paramsE --------------------------
	.section	.nv.info._ZN5flash44flash_bwd_dq_dk_dv_loop_seqk_parallel_kernelI23Flash_bwd_kernel_traitsILi256ELi64ELi32ELi8ELi4ELi1ELi2ELb1ELb1EN7cutlass6half_tE19Flash_kernel_traitsILi256ELi64ELi32ELi8ES3_EELb0ELb0ELb0ELb0ELb0ELb1ELb0EEEvNS_16Flash_bwd_paramsE,"",@"SHT_CUDA_INFO"
	.sectionflags	@""
	.align	4


	//----- nvinfo : EIATTR_CUDA_API_VERSION
	.align		4
        /*0000*/ 	.byte	0x04, 0x37
        /*0002*/ 	.short	(.L_414 - .L_413)
.L_413:
        /*0004*/ 	.word	0x00000082


	//----- nvinfo : EIATTR_SW2861232_WAR
	.align		4
.L_414:
        /*0008*/ 	.byte	0x01, 0x35
	.zero		2


	//----- nvinfo : EIATTR_PARAM_CBANK
	.align		4
        /*000c*/ 	.byte	0x04, 0x0a
        /*000e*/ 	.short	(.L_416 - .L_415)
	.align		4
.L_415:
        /*0010*/ 	.word	index@(.nv.constant0._ZN5flash44flash_bwd_dq_dk_dv_loop_seqk_parallel_kernelI23Flash_bwd_kernel_traitsILi256ELi64ELi32ELi8ELi4ELi1ELi2ELb1ELb1EN7cutlass6half_tE19Flash_kernel_traitsILi256ELi64ELi32ELi8ES3_EELb0ELb0ELb0ELb0ELb0ELb1ELb0EEEvNS_16Flash_bwd_paramsE)
        /*0014*/ 	.short	0x0160
        /*0016*/ 	.short	0x0280


	//----- nvinfo : EIATTR_CBANK_PARAM_SIZE
	.align		4
.L_416:
        /*0018*/ 	.byte	0x03, 0x19
        /*001a*/ 	.short	0x0280


	//----- nvinfo : EIATTR_KPARAM_INFO
	.align		4
        /*001c*/ 	.byte	0x04, 0x17
        /*001e*/ 	.short	(.L_418 - .L_417)
.L_417:
        /*0020*/ 	.word	0x00000000
        /*0024*/ 	.short	0x0000
        /*0026*/ 	.short	0x0000
        /*0028*/ 	.byte	0x00, 0xf0, 0x01, 0x0a


	//----- nvinfo : EIATTR_MAXREG_COUNT
	.align		4
.L_418:
        /*002c*/ 	.byte	0x03, 0x1b
        /*002e*/ 	.short	0x00ff


	//----- nvinfo : EIATTR_NUM_BARRIERS
	.align		4
        /*0030*/ 	.byte	0x02, 0x4c
        /*0032*/ 	.byte	0x01
	.zero		1


	//----- nvinfo : EIATTR_ANNOTATIONS
	.align		4
        /*0034*/ 	.byte	0x04, 0x55
        /*0036*/ 	.short	(.L_420 - .L_419)


	//   ....[0]....
.L_419:
        /*0038*/ 	.word	0x00000001
        /*003c*/ 	.byte	0x70, 0x03, 0x00, 0x00, 0x01, 0x00, 0x00, 0x00, 0x40, 0x07, 0x00, 0x00, 0x01, 0x00, 0x00, 0x00
        /*004c*/ 	.byte	0xd0, 0x07, 0x00, 0x00, 0x01, 0x00, 0x00, 0x00, 0x60, 0x0b, 0x00, 0x00, 0x01, 0x00, 0x00, 0x00
        /*005c*/ 	.byte	0xa0, 0x19, 0x00, 0x00, 0x01, 0x00, 0x00, 0x00, 0xb0, 0x19, 0x00, 0x00, 0x01, 0x00, 0x00, 0x00
        /*006c*/ 	.byte	0xd0, 0x19, 0x00, 0x00, 0x01, 0x00, 0x00, 0x00, 0xc0, 0x1c, 0x00, 0x00, 0x01, 0x00, 0x00, 0x00
        /*007c*/ 	.byte	0x10, 0x1e, 0x00, 0x00, 0x01, 0x00, 0x00, 0x00, 0xb0, 0x29, 0x00, 0x00, 0x01, 0x00, 0x00, 0x00
        /*008c*/ 	.byte	0xe0, 0x59, 0x00, 0x00, 0x01, 0x00, 0x00, 0x00, 0xf0, 0x5f, 0x00, 0x00


	//----- nvinfo : EIATTR_MERCURY_ISA_VERSION
	.align		4
.L_420:
        /*0098*/ 	.byte	0x03, 0x5f
        /*009a*/ 	.short	0x0000


	//----- nvinfo : EIATTR_EXIT_INSTR_OFFSETS
	.align		4
        /*009c*/ 	.byte	0x04, 0x1c
        /*009e*/ 	.short	(.L_422 - .L_421)


	//   ....[0]....
.L_421:
        /*00a0*/ 	.word	0x000000b0


	//   ....[1]....
        /*00a4*/ 	.word	0x00006330


	//----- nvinfo : EIATTR_CTAIDZ_USED
	.align		4
.L_422:
        /*00a8*/ 	.byte	0x01, 0x04
	.zero		2


	//----- nvinfo : EIATTR_CRS_STACK_SIZE
	.align		4
        /*00ac*/ 	.byte	0x04, 0x1e
        /*00ae*/ 	.short	(.L_424 - .L_423)
.L_423:
        /*00b0*/ 	.word	0x00000000
.L_424:


//--------------------- .nv.info._ZN5flash44flash_bwd_dq_dk_dv_loop_seqk_parallel_kernelI23Flash_bwd_kernel_traitsILi256ELi64ELi32ELi8ELi4ELi1ELi2ELb1ELb1EN7cutlass6half_tE19Flash_kernel_traitsILi256ELi64ELi32ELi8ES3_EELb0ELb0ELb0ELb0ELb0ELb1ELb1EEEvNS_16Flash_bwd_paramsE --------------------------
	.section	.nv.info._ZN5flash44flash_bwd_dq_dk_dv_loop_seqk_parallel_kernelI23Flash_bwd_kernel_traitsILi256ELi64ELi32ELi8ELi4ELi1ELi2ELb1ELb1EN7cutlass6half_tE19Flash_kernel_traitsILi256ELi64ELi32ELi8ES3_EELb0ELb0ELb0ELb0ELb0ELb1ELb1EEEvNS_16Flash_bwd_paramsE,"",@"SHT_CUDA_INFO"
	.sectionflags	@""
	.align	4


	//----- nvinfo : EIATTR_CUDA_API_VERSION
	.align		4
        /*0000*/ 	.byte	0x04, 0x37
        /*0002*/ 	.short	(.L_426 - .L_425)
.L_425:
        /*0004*/ 	.word	0x00000082


	//----- nvinfo : EIATTR_SW2861232_WAR
	.align		4
.L_426:
        /*0008*/ 	.byte	0x01, 0x35
	.zero		2


	//----- nvinfo : EIATTR_PARAM_CBANK
	.align		4
        /*000c*/ 	.byte	0x04, 0x0a
        /*000e*/ 	.short	(.L_428 - .L_427)
	.align		4
.L_427:
        /*0010*/ 	.word	index@(.nv.constant0._ZN5flash44flash_bwd_dq_dk_dv_loop_seqk_parallel_kernelI23Flash_bwd_kernel_traitsILi256ELi64ELi32ELi8ELi4ELi1ELi2ELb1ELb1EN7cutlass6half_tE19Flash_kernel_traitsILi256ELi64ELi32ELi8ES3_EELb0ELb0ELb0ELb0ELb0ELb1ELb1EEEvNS_16Flash_bwd_paramsE)
        /*0014*/ 	.short	0x0160
        /*0016*/ 	.short	0x0280


	//----- nvinfo : EIATTR_CBANK_PARAM_SIZE
	.align		4
.L_428:
        /*0018*/ 	.byte	0x03, 0x19
        /*001a*/ 	.short	0x0280


	//----- nvinfo : EIATTR_KPARAM_INFO
	.align		4
        /*001c*/ 	.byte	0x04, 0x17
        /*001e*/ 	.short	(.L_430 - .L_429)
.L_429:
        /*0020*/ 	.word	0x00000000
        /*0024*/ 	.short	0x0000
        /*0026*/ 	.short	0x0000
        /*0028*/ 	.byte	0x00, 0xf0, 0x01, 0x0a


	//----- nvinfo : EIATTR_MAXREG_COUNT
	.align		4
.L_430:
        /*002c*/ 	.byte	0x03, 0x1b
        /*002e*/ 	.short	0x00ff


	//----- nvinfo : EIATTR_NUM_BARRIERS
	.align		4
        /*0030*/ 	.byte	0x02, 0x4c
        /*0032*/ 	.byte	0x01
	.zero		1


	//----- nvinfo : EIATTR_ANNOTATIONS
	.align		4
        /*0034*/ 	.byte	0x04, 0x55
        /*0036*/ 	.short	(.L_432 - .L_431)


	//   ....[0]....
.L_431:
        /*0038*/ 	.word	0x00000001
        /*003c*/ 	.byte	0x70, 0x03, 0x00, 0x00, 0x01, 0x00, 0x00, 0x00, 0x40, 0x07, 0x00, 0x00, 0x01, 0x00, 0x00, 0x00
        /*004c*/ 	.byte	0xd0, 0x07, 0x00, 0x00, 0x01, 0x00, 0x00, 0x00, 0x60, 0x0b, 0x00, 0x00, 0x01, 0x00, 0x00, 0x00
        /*005c*/ 	.byte	0xa0, 0x19, 0x00, 0x00, 0x01, 0x00, 0x00, 0x00, 0xb0, 0x19, 0x00, 0x00, 0x01, 0x00, 0x00, 0x00
        /*006c*/ 	.byte	0xd0, 0x19, 0x00, 0x00, 0x01, 0x00, 0x00, 0x00, 0xc0, 0x1c, 0x00, 0x00, 0x01, 0x00, 0x00, 0x00
        /*007c*/ 	.byte	0x10, 0x1e, 0x00, 0x00, 0x01, 0x00, 0x00, 0x00, 0xc0, 0x29, 0x00, 0x00, 0x01, 0x00, 0x00, 0x00
        /*008c*/ 	.byte	0xf0, 0x5c, 0x00, 0x00, 0x01, 0x00, 0x00, 0x00, 0x00, 0x63, 0x00, 0x00


	//----- nvinfo : EIATTR_MERCURY_ISA_VERSION
	.align		4
.L_432:
        /*0098*/ 	.byte	0x03, 0x5f
        /*009a*/ 	.short	0x0000


	//----- nvinfo : EIATTR_EXIT_INSTR_OFFSETS
	.align		4
        /*009c*/ 	.byte	0x04, 0x1c
        /*009e*/ 	.short	(.L_434 - .L_433)


	//   ....[0]....
.L_433:
        /*00a0*/ 	.word	0x000000b0


	//   ....[1]....
        /*00a4*/ 	.word	0x00006640


	//----- nvinfo : EIATTR_CTAIDZ_USED
	.align		4
.L_434:
        /*00a8*/ 	.byte	0x01, 0x04
	.zero		2


	//----- nvinfo : EIATTR_CRS_STACK_SIZE
	.align		4
        /*00ac*/ 	.byte	0x04, 0x1e
        /*00ae*/ 	.short	(.L_436 - .L_435)
.L_435:
        /*00b0*/ 	.word	0x00000000
.L_436:


//--------------------- .nv.info._ZN5flash44flash_bwd_dq_dk_dv_loop_seqk_parallel_kernelI23Flash_bwd_kernel_traitsILi256ELi64ELi32ELi8ELi4ELi1ELi2ELb1ELb1EN7cutlass6half_tE19Flash_kernel_traitsILi256ELi64ELi32ELi8ES3_EELb0ELb0ELb0ELb1ELb0ELb0ELb0EEEvNS_16Flash_bwd_paramsE --------------------------
	.section	.nv.info._ZN5flash44flash_bwd_dq_dk_dv_loop_seqk_parallel_kernelI23Flash_bwd_kernel_traitsILi256ELi64ELi32ELi8ELi4ELi1ELi2ELb1ELb1EN7cutlass6half_tE19Flash_kernel_traitsILi256ELi64ELi32ELi8ES3_EELb0ELb0ELb0ELb1ELb0ELb0ELb0EEEvNS_16Flash_bwd_paramsE,"",@"SHT_CUDA_INFO"
	.sectionflags	@""
	.align	4


	//----- nvinfo : EIATTR_CUDA_API_VERSION
	.align		4
        /*0000*/ 	.byte	0x04, 0x37
        /*0002*/ 	.short	(.L_438 - .L_437)
.L_437:
        /*0004*/ 	.word	0x00000082


	//----- nvinfo : EIATTR_SW2861232_WAR
	.align		4
.L_438:
        /*0008*/ 	.byte	0x01, 0x35
	.zero		2


	//----- nvinfo : EIATTR_PARAM_CBANK
	.align		4
        /*000c*/ 	.byte	0x04, 0x0a
        /*000e*/ 	.short	(.L_440 - .L_439)
	.align		4
.L_439:
        /*0010*/ 	.word	index@(.nv.constant0._ZN5flash44flash_bwd_dq_dk_dv_loop_seqk_parallel_kernelI23Flash_bwd_kernel_traitsILi256ELi64ELi32ELi8ELi4ELi1ELi2ELb1ELb1EN7cutlass6half_tE19Flash_kernel_traitsILi256ELi64ELi32ELi8ES3_EELb0ELb0ELb0ELb1ELb0ELb0ELb0EEEvNS_16Flash_bwd_paramsE)
        /*0014*/ 	.short	0x0160
        /*0016*/ 	.short	0x0280


	//----- nvinfo : EIATTR_CBANK_PARAM_SIZE
	.align		4
.L_440:
        /*0018*/ 	.byte	0x03, 0x19
        /*001a*/ 	.short	0x0280


	//----- nvinfo : EIATTR_KPARAM_INFO
	.align		4
        /*001c*/ 	.byte	0x04, 0x17
        /*001e*/ 	.short	(.L_442 - .L_441)
.L_441:
        /*0020*/ 	.word	0x00000000
        /*0024*/ 	.short	0x0000
        /*0026*/ 	.short	0x0000
        /*0028*/ 	.byte	0x00, 0xf0, 0x01, 0x0a


	//----- nvinfo : EIATTR_MAXREG_COUNT
	.align		4
.L_442:
        /*002c*/ 	.byte	0x03, 0x1b
        /*002e*/ 	.short	0x00ff


	//----- nvinfo : EIATTR_NUM_BARRIERS
	.align		4
        /*0030*/ 	.byte	0x02, 0x4c
        /*0032*/ 	.byte	0x01
	.zero		1


	//----- nvinfo : EIATTR_ANNOTATIONS
	.align		4
        /*0034*/ 	.byte	0x04, 0x55
        /*0036*/ 	.short	(.L_444 - .L_443)


	//   ....[0]....
.L_443:
        /*0038*/ 	.word	0x00000001
        /*003c*/ 	.byte	0xa0, 0x0b, 0x00, 0x00, 0x01, 0x00, 0x00, 0x00, 0x70, 0x0c, 0x00, 0x00, 0x01, 0x00, 0x00, 0x00
        /*004c*/ 	.byte	0xe0, 0x0c, 0x00, 0x00, 0x01, 0x00, 0x00, 0x00, 0x80, 0x1a, 0x00, 0x00, 0x01, 0x00, 0x00, 0x00
        /*005c*/ 	.byte	0x40, 0x2e, 0x00, 0x00, 0x01, 0x00, 0x00, 0x00, 0x60, 0x37, 0x00, 0x00, 0x01, 0x00, 0x00, 0x00
        /*006c*/ 	.byte	0xf0, 0x37, 0x00, 0x00, 0x01, 0x00, 0x00, 0x00, 0x10, 0x3c, 0x00, 0x00, 0x01, 0x00, 0x00, 0x00
        /*007c*/ 	.byte	0x10, 0x67, 0x00, 0x00, 0x01, 0x00, 0x00, 0x00, 0x00, 0x77, 0x00, 0x00


	//----- nvinfo : EIATTR_MERCURY_ISA_VERSION
	.align		4
.L_444:
        /*0088*/ 	.byte	0x03, 0x5f
        /*008a*/ 	.short	0x0000


	//----- nvinfo : EIATTR_EXIT_INSTR_OFFSETS
	.align		4
        /*008c*/ 	.byte	0x04, 0x1c
        /*008e*/ 	.short	(.L_446 - .L_445)


	//   ....[0]....
.L_445:
        /*0090*/ 	.word	0x000000b0


	//   ....[1]....
        /*0094*/ 	.word	0x00007bd0


	//----- nvinfo : EIATTR_CTAIDZ_USED
	.align		4
.L_446:
        /*0098*/ 	.byte	0x01, 0x04
	.zero		2


	//----- nvinfo : EIATTR_CRS_STACK_SIZE
	.align		4
        /*009c*/ 	.byte	0x04, 0x1e
        /*009e*/ 	.short	(.L_448 - .L_447)
.L_447:
        /*00a0*/ 	.word	0x00000000
.L_448:


//--------------------- .nv.info._ZN5flash44flash_bwd_dq_dk_dv_loop_seqk_parallel_kernelI23Flash_bwd_kernel_traitsILi256ELi64ELi32ELi8ELi4ELi1ELi2ELb1ELb1EN7cutlass6half_tE19Flash_kernel_traitsILi256ELi64ELi32ELi8ES3_EELb0ELb0ELb0ELb1ELb0ELb0ELb1EEEvNS_16Flash_bwd_paramsE --------------------------
	.section	.nv.info._ZN5flash44flash_bwd_dq_dk_dv_loop_seqk_parallel_kernelI23Flash_bwd_kernel_traitsILi256ELi64ELi32ELi8ELi4ELi1ELi2ELb1ELb1EN7cutlass6half_tE19Flash_kernel_traitsILi256ELi64ELi32ELi8ES3_EELb0ELb0ELb0ELb1ELb0ELb0ELb1EEEvNS_16Flash_bwd_paramsE,"",@"SHT_CUDA_INFO"
	.sectionflags	@""
	.align	4


	//----- nvinfo : EIATTR_CUDA_API_VERSION
	.align		4
        /*0000*/ 	.byte	0x04, 0x37
        /*0002*/ 	.short	(.L_450 - .L_449)
.L_449:
        /*0004*/ 	.word	0x00000082


	//----- nvinfo : EIATTR_SW2861232_WAR
	.align		4
.L_450:
        /*0008*/ 	.byte	0x01, 0x35
	.zero		2


	//----- nvinfo : EIATTR_PARAM_CBANK
	.align		4
        /*000c*/ 	.byte	0x04, 0x0a
        /*000e*/ 	.short	(.L_452 - .L_451)
	.align		4
.L_451:
        /*0010*/ 	.word	index@(.nv.constant0._ZN5flash44flash_bwd_dq_dk_dv_loop_seqk_parallel_kernelI23Flash_bwd_kernel_traitsILi256ELi64ELi32ELi8ELi4ELi1ELi2ELb1ELb1EN7cutlass6half_tE19Flash_kernel_traitsILi256ELi64ELi32ELi8ES3_EELb0ELb0ELb0ELb1ELb0ELb0ELb1EEEvNS_16Flash_bwd_paramsE)
        /*0014*/ 	.short	0x0160
        /*0016*/ 	.short	0x0280


	//----- nvinfo : EIATTR_CBANK_PARAM_SIZE
	.align		4
.L_452:
        /*0018*/ 	.byte	0x03, 0x19
        /*001a*/ 	.short	0x0280


	//----- nvinfo : EIATTR_KPARAM_INFO
	.align		4
        /*001c*/ 	.byte	0x04, 0x17
        /*001e*/ 	.short	(.L_454 - .L_453)
.L_453:
        /*0020*/ 	.word	0x00000000
        /*0024*/ 	.short	0x0000
        /*0026*/ 	.short	0x0000
        /*0028*/ 	.byte	0x00, 0xf0, 0x01, 0x0a


	//----- nvinfo : EIATTR_MAXREG_COUNT
	.align		4
.L_454:
        /*002c*/ 	.byte	0x03, 0x1b
        /*002e*/ 	.short	0x00ff


	//----- nvinfo : EIATTR_NUM_BARRIERS
	.align		4
        /*0030*/ 	.byte	0x02, 0x4c
        /*0032*/ 	.byte	0x01
	.zero		1


	//----- nvinfo : EIATTR_ANNOTATIONS
	.align		4
        /*0034*/ 	.byte	0x04, 0x55
        /*0036*/ 	.short	(.L_456 - .L_455)


	//   ....[0]....
.L_455:
        /*0038*/ 	.word	0x00000001
        /*003c*/ 	.byte	0xa0, 0x0b, 0x00, 0x00, 0x01, 0x00, 0x00, 0x00, 0x70, 0x0c, 0x00, 0x00, 0x01, 0x00, 0x00, 0x00
        /*004c*/ 	.byte	0xe0, 0x0c, 0x00, 0x00, 0x01, 0x00, 0x00, 0x00, 0x80, 0x1a, 0x00, 0x00, 0x01, 0x00, 0x00, 0x00
        /*005c*/ 	.byte	0x40, 0x2e, 0x00, 0x00, 0x01, 0x00, 0x00, 0x00, 0x60, 0x37, 0x00, 0x00, 0x01, 0x00, 0x00, 0x00
        /*006c*/ 	.byte	0xe0, 0x37, 0x00, 0x00, 0x01, 0x00, 0x00, 0x00, 0xf0, 0x37, 0x00, 0x00, 0x01, 0x00, 0x00, 0x00
        /*007c*/ 	.byte	0x90, 0x69, 0x00, 0x00, 0x01, 0x00, 0x00, 0x00, 0x80, 0x79, 0x00, 0x00


	//----- nvinfo : EIATTR_MERCURY_ISA_VERSION
	.align		4
.L_456:
        /*0088*/ 	.byte	0x03, 0x5f
        /*008a*/ 	.short	0x0000


	//----- nvinfo : EIATTR_EXIT_INSTR_OFFSETS
	.align		4
        /*008c*/ 	.byte	0x04, 0x1c
        /*008e*/ 	.short	(.L_458 - .L_457)


	//   ....[0]....
.L_457:
        /*0090*/ 	.word	0x000000b0


	//   ....[1]....
        /*0094*/ 	.word	0x00007e50


	//----- nvinfo : EIATTR_CTAIDZ_USED
	.align		4
.L_458:
        /*0098*/ 	.byte	0x01, 0x04
	.zero		2


	//----- nvinfo : EIATTR_CRS_STACK_SIZE
	.align		4
        /*009c*/ 	.byte	0x04, 0x1e
        /*009e*/ 	.short	(.L_460 - .L_459)
.L_459:
        /*00a0*/ 	.word	0x00000000
.L_460:


//--------------------- .nv.info._ZN5flash44flash_bwd_dq_dk_dv_loop_seqk_parallel_kernelI23Flash_bwd_kernel_traitsILi256ELi64ELi32ELi8ELi4ELi1ELi2ELb1ELb1EN7cutlass6half_tE19Flash_kernel_traitsILi256ELi64ELi32ELi8ES3_EELb0ELb0ELb1ELb0ELb0ELb1ELb0EEEvNS_16Flash_bwd_paramsE --------------------------
	.section	.nv.info._ZN5flash44flash_bwd_dq_dk_dv_loop_seqk_parallel_kernelI23Flash_bwd_kernel_traitsILi256ELi64ELi32ELi8ELi4ELi1ELi2ELb1ELb1EN7cutlass6half_tE19Flash_kernel_traitsILi256ELi64ELi32ELi8ES3_EELb0ELb0ELb1ELb0ELb0ELb1ELb0EEEvNS_16Flash_bwd_paramsE,"",@"SHT_CUDA_INFO"
	.sectionflags	@""
	.align	4


	//----- nvinfo : EIATTR_CUDA_API_VERSION
	.align		4
        /*0000*/ 	.byte	0x04, 0x37
        /*0002*/ 	.short	(.L_462 - .L_461)
.L_461:
        /*0004*/ 	.word	0x00000082


	//----- nvinfo : EIATTR_SW2861232_WAR
	.align		4
.L_462:
        /*0008*/ 	.byte	0x01, 0x35
	.zero		2


	//----- nvinfo : EIATTR_PARAM_CBANK
	.align		4
        /*000c*/ 	.byte	0x04, 0x0a
        /*000e*/ 	.short	(.L_464 - .L_463)
	.align		4
.L_463:
        /*0010*/ 	.word	index@(.nv.constant0._ZN5flash44flash_bwd_dq_dk_dv_loop_seqk_parallel_kernelI23Flash_bwd_kernel_traitsILi256ELi64ELi32ELi8ELi4ELi1ELi2ELb1ELb1EN7cutlass6half_tE19Flash_kernel_traitsILi256ELi64ELi32ELi8ES3_EELb0ELb0ELb1ELb0ELb0ELb1ELb0EEEvNS_16Flash_bwd_paramsE)
        /*0014*/ 	.short	0x0160
        /*0016*/ 	.short	0x0280


	//----- nvinfo : EIATTR_CBANK_PARAM_SIZE
	.align		4
.L_464:
        /*0018*/ 	.byte	0x03, 0x19
        /*001a*/ 	.short	0x0280


	//----- nvinfo : EIATTR_KPARAM_INFO
	.align		4
        /*001c*/ 	.byte	0x04, 0x17
        /*001e*/ 	.short	(.L_466 - .L_465)
.L_465:
        /*0020*/ 	.word	0x00000000
        /*0024*/ 	.short	0x0000
        /*0026*/ 	.short	0x0000
        /*0028*/ 	.byte	0x00, 0xf0, 0x01, 0x0a


	//----- nvinfo : EIATTR_MAXREG_COUNT
	.align		4
.L_466:
        /*002c*/ 	.byte	0x03, 0x1b
        /*002e*/ 	.short	0x00ff


	//----- nvinfo : EIATTR_NUM_BARRIERS
	.align		4
        /*0030*/ 	.byte	0x02, 0x4c
        /*0032*/ 	.byte	0x01
	.zero		1


	//----- nvinfo : EIATTR_ANNOTATIONS
	.align		4
        /*0034*/ 	.byte	0x04, 0x55
        /*0036*/ 	.short	(.L_468 - .L_467)


	//   ....[0]....
.L_467:
        /*0038*/ 	.word	0x00000001
        /*003c*/ 	.byte	0x20, 0x04, 0x00, 0x00, 0x01, 0x00, 0x00, 0x00, 0x20, 0x08, 0x00, 0x00, 0x01, 0x00, 0x00, 0x00
        /*004c*/ 	.byte	0xd0, 0x08, 0x00, 0x00, 0x01, 0x00, 0x00, 0x00, 0xf0, 0x0b, 0x00, 0x00, 0x01, 0x00, 0x00, 0x00
        /*005c*/ 	.byte	0xc0, 0x0c, 0x00, 0x00, 0x01, 0x00, 0x00, 0x00, 0x10, 0x1a, 0x00, 0x00, 0x01, 0x00, 0x00, 0x00
        /*006c*/ 	.byte	0x20, 0x1a, 0x00, 0x00, 0x01, 0x00, 0x00, 0x00, 0x30, 0x1a, 0x00, 0x00, 0x01, 0x00, 0x00, 0x00
        /*007c*/ 	.byte	0x90, 0x1d, 0x00, 0x00, 0x01, 0x00, 0x00, 0x00, 0xf0, 0x23, 0x00, 0x00, 0x01, 0x00, 0x00, 0x00
        /*008c*/ 	.byte	0xc0, 0x34, 0x00, 0x00, 0x01, 0x00, 0x00, 0x00, 0xf0, 0x34, 0x00, 0x00, 0x01, 0x00, 0x00, 0x00
        /*009c*/ 	.byte	0x30, 0x59, 0x00, 0x00, 0x01, 0x00, 0x00, 0x00, 0x20, 0x62, 0x00, 0x00


	//----- nvinfo : EIATTR_MERCURY_ISA_VERSION
	.align		4
.L_468:
        /*00a8*/ 	.byte	0x03, 0x5f
        /*00aa*/ 	.short	0x0000


	//----- nvinfo : EIATTR_EXIT_INSTR_OFFSETS
	.align		4
        /*00ac*/ 	.byte	0x04, 0x1c
        /*00ae*/ 	.short	(.L_470 - .L_469)


	//   ....[0]....
.L_469:
        /*00b0*/ 	.word	0x000000b0


	//   ....[1]....
        /*00b4*/ 	.word	0x00006610


	//----- nvinfo : EIATTR_CTAIDZ_USED
	.align		4
.L_470:
        /*00b8*/ 	.byte	0x01, 0x04
	.zero		2


	//----- nvinfo : EIATTR_CRS_STACK_SIZE
	.align		4
        /*00bc*/ 	.byte	0x04, 0x1e
        /*00be*/ 	.short	(.L_472 - .L_471)
.L_471:
        /*00c0*/ 	.word	0x00000000
.L_472:


//--------------------- .nv.info._ZN5flash44flash_bwd_dq_dk_dv_loop_seqk_parallel_kernelI23Flash_bwd_kernel_traitsILi256ELi64ELi32ELi8ELi4ELi1ELi2ELb1ELb1EN7cutlass6half_tE19Flash_kernel_traitsILi256ELi64ELi32ELi8ES3_EELb0ELb0ELb1ELb0ELb0ELb1ELb1EEEvNS_16Flash_bwd_paramsE --------------------------
	.section	.nv.info._ZN5flash44flash_bwd_dq_dk_dv_loop_seqk_parallel_kernelI23Flash_bwd_kernel_traitsILi256ELi64ELi32ELi8ELi4ELi1ELi2ELb1ELb1EN7cutlass6half_tE19Flash_kernel_traitsILi256ELi64ELi32ELi8ES3_EELb0ELb0ELb1ELb0ELb0ELb1ELb1EEEvNS_16Flash_bwd_paramsE,"",@"SHT_CUDA_INFO"
	.sectionflags	@""
	.align	4


	//----- nvinfo : EIATTR_CUDA_API_VERSION
	.align		4
        /*0000*/ 	.byte	0x04, 0x37
        /*0002*/ 	.short	(.L_474 - .L_473)
.L_473:
        /*0004*/ 	.word	0x00000082


	//----- nvinfo : EIATTR_SW2861232_WAR
	.align		4
.L_474:
        /*0008*/ 	.byte	0x01, 0x35
	.zero		2


	//----- nvinfo : EIATTR_PARAM_CBANK
	.align		4
        /*000c*/ 	.byte	0x04, 0x0a
        /*000e*/ 	.short	(.L_476 - .L_475)
	.align		4
.L_475:
        /*0010*/ 	.word	index@(.nv.constant0._ZN5flash44flash_bwd_dq_dk_dv_loop_seqk_parallel_kernelI23Flash_bwd_kernel_traitsILi256ELi64ELi32ELi8ELi4ELi1ELi2ELb1ELb1EN7cutlass6half_tE19Flash_kernel_traitsILi256ELi64ELi32ELi8ES3_EELb0ELb0ELb1ELb0ELb0ELb1ELb1EEEvNS_16Flash_bwd_paramsE)
        /*0014*/ 	.short	0x0160
        /*0016*/ 	.short	0x0280


	//----- nvinfo : EIATTR_CBANK_PARAM_SIZE
	.align		4
.L_476:
        /*0018*/ 	.byte	0x03, 0x19
        /*001a*/ 	.short	0x0280


	//----- nvinfo : EIATTR_KPARAM_INFO
	.align		4
        /*001c*/ 	.byte	0x04, 0x17
        /*001e*/ 	.short	(.L_478 - .L_477)
.L_477:
        /*0020*/ 	.word	0x00000000
        /*0024*/ 	.short	0x0000
        /*0026*/ 	.short	0x0000
        /*0028*/ 	.byte	0x00, 0xf0, 0x01, 0x0a


	//----- nvinfo : EIATTR_MAXREG_COUNT
	.align		4
.L_478:
        /*002c*/ 	.byte	0x03, 0x1b
        /*002e*/ 	.short	0x00ff


	//----- nvinfo : EIATTR_NUM_BARRIERS
	.align		4
        /*0030*/ 	.byte	0x02, 0x4c
        /*0032*/ 	.byte	0x01
	.zero		1


	//----- nvinfo : EIATTR_ANNOTATIONS
	.align		4
        /*0034*/ 	.byte	0x04, 0x55
        /*0036*/ 	.short	(.L_480 - .L_479)


	//   ....[0]....
.L_479:
        /* <DEDUP_REMOVED lines=8> */


	//----- nvinfo : EIATTR_MERCURY_ISA_VERSION
	.align		4
.L_480:
        /*00a8*/ 	.byte	0x03, 0x5f
        /*00aa*/ 	.short	0x0000


	//----- nvinfo : EIATTR_EXIT_INSTR_OFFSETS
	.align		4
        /*00ac*/ 	.byte	0x04, 0x1c
        /*00ae*/ 	.short	(.L_482 - .L_481)


	//   ....[0]....
.L_481:
        /*00b0*/ 	.word	0x000000b0


	//   ....[1]....
        /*00b4*/ 	.word	0x00006930


	//----- nvinfo : EIATTR_CTAIDZ_USED
	.align		4
.L_482:
        /*00b8*/ 	.byte	0x01, 0x04
	.zero		2


	//----- nvinfo : EIATTR_CRS_STACK_SIZE
	.align		4
        /*00bc*/ 	.byte	0x04, 0x1e
        /*00be*/ 	.short	(.L_484 - .L_483)
.L_483:
        /*00c0*/ 	.word	0x00000000
.L_484:


//--------------------- .nv.info._ZN5flash44flash_bwd_dq_dk_dv_loop_seqk_parallel_kernelI23Flash_bwd_kernel_traitsILi256ELi64ELi32ELi8ELi4ELi1ELi2ELb1ELb1EN7cutlass6half_tE19Flash_kernel_traitsILi256ELi64ELi32ELi8ES3_EELb0ELb0ELb1ELb1ELb0ELb0ELb0EEEvNS_16Flash_bwd_paramsE --------------------------
	.section	.nv.info._ZN5flash44flash_bwd_dq_dk_dv_loop_seqk_parallel_kernelI23Flash_bwd_kernel_traitsILi256ELi64ELi32ELi8ELi4ELi1ELi2ELb1ELb1EN7cutlass6half_tE19Flash_kernel_traitsILi256ELi64ELi32ELi8ES3_EELb0ELb0ELb1ELb1ELb0ELb0ELb0EEEvNS_16Flash_bwd_paramsE,"",@"SHT_CUDA_INFO"
	.sectionflags	@""
	.align	4


	//----- nvinfo : EIATTR_CUDA_API_VERSION
	.align		4
        /*0000*/ 	.byte	0x04, 0x37
        /*0002*/ 	.short	(.L_486 - .L_485)
.L_485:
        /*0004*/ 	.word	0x00000082


	//----- nvinfo : EIATTR_SW2861232_WAR
	.align		4
.L_486:
        /*0008*/ 	.byte	0x01, 0x35
	.zero		2


	//----- nvinfo : EIATTR_PARAM_CBANK
	.align		4
        /*000c*/ 	.byte	0x04, 0x0a
        /*000e*/ 	.short	(.L_488 - .L_487)
	.align		4
.L_487:
        /*0010*/ 	.word	index@(.nv.constant0._ZN5flash44flash_bwd_dq_dk_dv_loop_seqk_parallel_kernelI23Flash_bwd_kernel_traitsILi256ELi64ELi32ELi8ELi4ELi1ELi2ELb1ELb1EN7cutlass6half_tE19Flash_kernel_traitsILi256ELi64ELi32ELi8ES3_EELb0ELb0ELb1ELb1ELb0ELb0ELb0EEEvNS_16Flash_bwd_paramsE)
        /*0014*/ 	.short	0x0160
        /*0016*/ 	.short	0x0280


	//----- nvinfo : EIATTR_CBANK_PARAM_SIZE
	.align		4
.L_488:
        /*0018*/ 	.byte	0x03, 0x19
        /*001a*/ 	.short	0x0280


	//----- nvinfo : EIATTR_KPARAM_INFO
	.align		4
        /*001c*/ 	.byte	0x04, 0x17
        /*001e*/ 	.short	(.L_490 - .L_489)
.L_489:
        /*0020*/ 	.word	0x00000000
        /*0024*/ 	.short	0x0000
        /*0026*/ 	.short	0x0000
        /*0028*/ 	.byte	0x00, 0xf0, 0x01, 0x0a


	//----- nvinfo : EIATTR_MAXREG_COUNT
	.align		4
.L_490:
        /*002c*/ 	.byte	0x03, 0x1b
        /*002e*/ 	.short	0x00ff


	//----- nvinfo : EIATTR_NUM_BARRIERS
	.align		4
        /*0030*/ 	.byte	0x02, 0x4c
        /*0032*/ 	.byte	0x01
	.zero		1


	//----- nvinfo : EIATTR_ANNOTATIONS
	.align		4
        /*0034*/ 	.byte	0x04, 0x55
        /*0036*/ 	.short	(.L_492 - .L_491)


	//   ....[0]....
.L_491:
        /*0038*/ 	.word	0x00000001
        /*003c*/ 	.byte	0x50, 0x0b, 0x00, 0x00, 0x01, 0x00, 0x00, 0x00, 0x20, 0x0c, 0x00, 0x00, 0x01, 0x00, 0x00, 0x00
        /*004c*/ 	.byte	0xa0, 0x0c, 0x00, 0x00, 0x01, 0x00, 0x00, 0x00, 0xc0, 0x0c, 0x00, 0x00, 0x01, 0x00, 0x00, 0x00
        /*005c*/ 	.byte	0x30, 0x35, 0x00, 0x00, 0x01, 0x00, 0x00, 0x00, 0xd0, 0x3e, 0x00, 0x00, 0x01, 0x00, 0x00, 0x00
        /*006c*/ 	.byte	0x10, 0x3f, 0x00, 0x00, 0x01, 0x00, 0x00, 0x00, 0x70, 0x46, 0x00, 0x00, 0x01, 0x00, 0x00, 0x00
        /*007c*/ 	.byte	0x00, 0x49, 0x00, 0x00, 0x01, 0x00, 0x00, 0x00, 0x50, 0x49, 0x00, 0x00, 0x01, 0x00, 0x00, 0x00
        /*008c*/ 	.byte	0xc0, 0x6f, 0x00, 0x00


	//----- nvinfo : EIATTR_MERCURY_ISA_VERSION
	.align		4
.L_492:
        /*0090*/ 	.byte	0x03, 0x5f
        /*0092*/ 	.short	0x0000


	//----- nvinfo : EIATTR_EXIT_INSTR_OFFSETS
	.align		4
        /*0094*/ 	.byte	0x04, 0x1c
        /*0096*/ 	.short	(.L_494 - .L_493)


	//   ....[0]....
.L_493:
        /*0098*/ 	.word	0x000000b0


	//   ....[1]....
        /*009c*/ 	.word	0x00007dc0


	//----- nvinfo : EIATTR_CTAIDZ_USED
	.align		4
.L_494:
        /*00a0*/ 	.byte	0x01, 0x04
	.zero		2


	//----- nvinfo : EIATTR_CRS_STACK_SIZE
	.align		4
        /*00a4*/ 	.byte	0x04, 0x1e
        /*00a6*/ 	.short	(.L_496 - .L_495)
.L_495:
        /*00a8*/ 	.word	0x00000000
.L_496:


//--------------------- .nv.info._ZN5flash44flash_bwd_dq_dk_dv_loop_seqk_parallel_kernelI23Flash_bwd_kernel_traitsILi256ELi64ELi32ELi8ELi4ELi1ELi2ELb1ELb1EN7cutlass6half_tE19Flash_kernel_traitsILi256ELi64ELi32ELi8ES3_EELb0ELb0ELb1ELb1ELb0ELb0ELb1EEEvNS_16Flash_bwd_paramsE --------------------------
	.section	.nv.info._ZN5flash44flash_bwd_dq_dk_dv_loop_seqk_parallel_kernelI23Flash_bwd_kernel_traitsILi256ELi64ELi32ELi8ELi4ELi1ELi2ELb1ELb1EN7cutlass6half_tE19Flash_kernel_traitsILi256ELi64ELi32ELi8ES3_EELb0ELb0ELb1ELb1ELb0ELb0ELb1EEEvNS_16Flash_bwd_paramsE,"",@"SHT_CUDA_INFO"
	.sectionflags	@""
	.align	4


	//----- nvinfo : EIATTR_CUDA_API_VERSION
	.align		4
        /*0000*/ 	.byte	0x04, 0x37
        /*0002*/ 	.short	(.L_498 - .L_497)
.L_497:
        /*0004*/ 	.word	0x00000082


	//----- nvinfo : EIATTR_SW2861232_WAR
	.align		4
.L_498:
        /*0008*/ 	.byte	0x01, 0x35
	.zero		2


	//----- nvinfo : EIATTR_PARAM_CBANK
	.align		4
        /*000c*/ 	.byte	0x04, 0x0a
        /*000e*/ 	.short	(.L_500 - .L_499)
	.align		4
.L_499:
        /*0010*/ 	.word	index@(.nv.constant0._ZN5flash44flash_bwd_dq_dk_dv_loop_seqk_parallel_kernelI23Flash_bwd_kernel_traitsILi256ELi64ELi32ELi8ELi4ELi1ELi2ELb1ELb1EN7cutlass6half_tE19Flash_kernel_traitsILi256ELi64ELi32ELi8ES3_EELb0ELb0ELb1ELb1ELb0ELb0ELb1EEEvNS_16Flash_bwd_paramsE)
        /*0014*/ 	.short	0x0160
        /*0016*/ 	.short	0x0280


	//----- nvinfo : EIATTR_CBANK_PARAM_SIZE
	.align		4
.L_500:
        /*0018*/ 	.byte	0x03, 0x19
        /*001a*/ 	.short	0x0280


	//----- nvinfo : EIATTR_KPARAM_INFO
	.align		4
        /*001c*/ 	.byte	0x04, 0x17
        /*001e*/ 	.short	(.L_502 - .L_501)
.L_501:
        /*0020*/ 	.word	0x00000000
        /*0024*/ 	.short	0x0000
        /*0026*/ 	.short	0x0000
        /*0028*/ 	.byte	0x00, 0xf0, 0x01, 0x0a


	//----- nvinfo : EIATTR_MAXREG_COUNT
	.align		4
.L_502:
        /*002c*/ 	.byte	0x03, 0x1b
        /*002e*/ 	.short	0x00ff


	//----- nvinfo : EIATTR_NUM_BARRIERS
	.align		4
        /*0030*/ 	.byte	0x02, 0x4c
        /*0032*/ 	.byte	0x01
	.zero		1


	//----- nvinfo : EIATTR_ANNOTATIONS
	.align		4
        /*0034*/ 	.byte	0x04, 0x55
        /*0036*/ 	.short	(.L_504 - .L_503)


	//   ....[0]....
.L_503:
        /*0038*/ 	.word	0x00000001
        /*003c*/ 	.byte	0x50, 0x0b, 0x00, 0x00, 0x01, 0x00, 0x00, 0x00, 0x20, 0x0c, 0x00, 0x00, 0x01, 0x00, 0x00, 0x00
        /*004c*/ 	.byte	0xa0, 0x0c, 0x00, 0x00, 0x01, 0x00, 0x00, 0x00, 0xc0, 0x0c, 0x00, 0x00, 0x01, 0x00, 0x00, 0x00
        /*005c*/ 	.byte	0x30, 0x35, 0x00, 0x00, 0x01, 0x00, 0x00, 0x00, 0xd0, 0x3e, 0x00, 0x00, 0x01, 0x00, 0x00, 0x00
        /*006c*/ 	.byte	0x10, 0x3f, 0x00, 0x00, 0x01, 0x00, 0x00, 0x00, 0x70, 0x48, 0x00, 0x00, 0x01, 0x00, 0x00, 0x00
        /*007c*/ 	.byte	0x00, 0x4b, 0x00, 0x00, 0x01, 0x00, 0x00, 0x00, 0x60, 0x4b, 0x00, 0x00, 0x01, 0x00, 0x00, 0x00
        /*008c*/ 	.byte	0x40, 0x72, 0x00, 0x00


	//----- nvinfo : EIATTR_MERCURY_ISA_VERSION
	.align		4
.L_504:
        /*0090*/ 	.byte	0x03, 0x5f
        /*0092*/ 	.short	0x0000


	//----- nvinfo : EIATTR_EXIT_INSTR_OFFSETS
	.align		4
        /*0094*/ 	.byte	0x04, 0x1c
        /*0096*/ 	.short	(.L_506 - .L_505)


	//   ....[0]....
.L_505:
        /*0098*/ 	.word	0x000000b0


	//   ....[1]....
        /*009c*/ 	.word	0x00008040


	//----- nvinfo : EIATTR_CTAIDZ_USED
	.align		4
.L_506:
        /*00a0*/ 	.byte	0x01, 0x04
	.zero		2


	//----- nvinfo : EIATTR_CRS_STACK_SIZE
	.align		4
        /*00a4*/ 	.byte	0x04, 0x1e
        /*00a6*/ 	.short	(.L_508 - .L_507)
.L_507:
        /*00a8*/ 	.word	0x00000000
.L_508:


//--------------------- .nv.info._ZN5flash25flash_bwd_dot_do_o_kernelILb0E23Flash_bwd_kernel_traitsILi256ELi64ELi32ELi8ELi4ELi1ELi2ELb1ELb1EN7cutlass6half_tE19Flash_kernel_traitsILi256ELi64ELi32ELi8ES3_EEEEvNS_16Flash_bwd_paramsE --------------------------
	.section	.nv.info._ZN5flash25flash_bwd_dot_do_o_kernelILb0E23Flash_bwd_kernel_traitsILi256ELi64ELi32ELi8ELi4ELi1ELi2ELb1ELb1EN7cutlass6half_tE19Flash_kernel_traitsILi256ELi64ELi32ELi8ES3_EEEEvNS_16Flash_bwd_paramsE,"",@"SHT_CUDA_INFO"
	.sectionflags	@""
	.align	4


	//----- nvinfo : EIATTR_CUDA_API_VERSION
	.align		4
        /*0000*/ 	.byte	0x04, 0x37
        /*0002*/ 	.short	(.L_510 - .L_509)
.L_509:
        /*0004*/ 	.word	0x00000082


	//----- nvinfo : EIATTR_SW2861232_WAR
	.align		4
.L_510:
        /*0008*/ 	.byte	0x01, 0x35
	.zero		2


	//----- nvinfo : EIATTR_PARAM_CBANK
	.align		4
        /*000c*/ 	.byte	0x04, 0x0a
        /*000e*/ 	.short	(.L_512 - .L_511)
	.align		4
.L_511:
        /*0010*/ 	.word	index@(.nv.constant0._ZN5flash25flash_bwd_dot_do_o_kernelILb0E23Flash_bwd_kernel_traitsILi256ELi64ELi32ELi8ELi4ELi1ELi2ELb1ELb1EN7cutlass6half_tE19Flash_kernel_traitsILi256ELi64ELi32ELi8ES3_EEEEvNS_16Flash_bwd_paramsE)
        /*0014*/ 	.short	0x0160
        /*0016*/ 	.short	0x0280


	//----- nvinfo : EIATTR_CBANK_PARAM_SIZE
	.align		4
.L_512:
        /*0018*/ 	.byte	0x03, 0x19
        /*001a*/ 	.short	0x0280


	//----- nvinfo : EIATTR_KPARAM_INFO
	.align		4
        /*001c*/ 	.byte	0x04, 0x17
        /*001e*/ 	.short	(.L_514 - .L_513)
.L_513:
        /*0020*/ 	.word	0x00000000
        /*0024*/ 	.short	0x0000
        /*0026*/ 	.short	0x0000
        /*0028*/ 	.byte	0x00, 0xf0, 0x01, 0x0a


	//----- nvinfo : EIATTR_MAXREG_COUNT
	.align		4
.L_514:
        /*002c*/ 	.byte	0x03, 0x1b
        /*002e*/ 	.short	0x00ff


	//----- nvinfo : EIATTR_MERCURY_ISA_VERSION
	.align		4
        /*0030*/ 	.byte	0x03, 0x5f
        /*0032*/ 	.short	0x0000


	//----- nvinfo : EIATTR_COOP_GROUP_MASK_REGIDS
	.align		4
        /*0034*/ 	.byte	0x04, 0x29
        /*0036*/ 	.short	(.L_516 - .L_515)


	//   ....[0]....
.L_515:
        /*0038*/ 	.word	0xffffffff


	//   ....[1]....
        /*003c*/ 	.word	0xffffffff


	//   ....[2]....
        /*0040*/ 	.word	0xffffffff


	//   ....[3]....
        /*0044*/ 	.word	0xffffffff


	//   ....[4]....
        /*0048*/ 	.word	0xffffffff


	//   ....[5]....
        /*004c*/ 	.word	0xffffffff


	//----- nvinfo : EIATTR_COOP_GROUP_INSTR_OFFSETS
	.align		4
.L_516:
        /*0050*/ 	.byte	0x04, 0x28
        /*0052*/ 	.short	(.L_518 - .L_517)


	//   ....[0]....
.L_517:
        /*0054*/ 	.word	0x00001a80


	//   ....[1]....
        /*0058*/ 	.word	0x00001af0


	//   ....[2]....
        /*005c*/ 	.word	0x00001b10


	//   ....[3]....
        /*0060*/ 	.word	0x00001b30


	//   ....[4]....
        /*0064*/ 	.word	0x00001b60


	//   ....[5]....
        /*0068*/ 	.word	0x00001b90


	//----- nvinfo : EIATTR_EXIT_INSTR_OFFSETS
	.align		4
.L_518:
        /*006c*/ 	.byte	0x04, 0x1c
        /*006e*/ 	.short	(.L_520 - .L_519)


	//   ....[0]....
.L_519:
        /*0070*/ 	.word	0x000000f0


	//   ....[1]....
        /*0074*/ 	.word	0x00001be0


	//   ....[2]....
        /*0078*/ 	.word	0x00001c10


	//----- nvinfo : EIATTR_CTAIDZ_USED
	.align		4
.L_520:
        /*007c*/ 	.byte	0x01, 0x04
	.zero		2


	//----- nvinfo : EIATTR_CRS_STACK_SIZE
	.align		4
        /*0080*/ 	.byte	0x04, 0x1e
        /*0082*/ 	.short	(.L_522 - .L_521)
.L_521:
        /*0084*/ 	.word	0x00000000
.L_522:


//--------------------- .nv.info._ZN5flash25flash_bwd_dot_do_o_kernelILb1E23Flash_bwd_kernel_traitsILi256ELi64ELi32ELi8ELi4ELi1ELi2ELb1ELb1EN7cutlass6half_tE19Flash_kernel_traitsILi256ELi64ELi32ELi8ES3_EEEEvNS_16Flash_bwd_paramsE --------------------------
	.section	.nv.info._ZN5flash25flash_bwd_dot_do_o_kernelILb1E23Flash_bwd_kernel_traitsILi256ELi64ELi32ELi8ELi4ELi1ELi2ELb1ELb1EN7cutlass6half_tE19Flash_kernel_traitsILi256ELi64ELi32ELi8ES3_EEEEvNS_16Flash_bwd_paramsE,"",@"SHT_CUDA_INFO"
	.sectionflags	@""
	.align	4


	//----- nvinfo : EIATTR_CUDA_API_VERSION
	.align		4
        /*0000*/ 	.byte	0x04, 0x37
        /*0002*/ 	.short	(.L_524 - .L_523)
.L_523:
        /*0004*/ 	.word	0x00000082


	//----- nvinfo : EIATTR_SW2861232_WAR
	.align		4
.L_524:
        /*0008*/ 	.byte	0x01, 0x35
	.zero		2


	//----- nvinfo : EIATTR_PARAM_CBANK
	.align		4
        /*000c*/ 	.byte	0x04, 0x0a
        /*000e*/ 	.short	(.L_526 - .L_525)
	.align		4
.L_525:
        /*0010*/ 	.word	index@(.nv.constant0._ZN5flash25flash_bwd_dot_do_o_kernelILb1E23Flash_bwd_kernel_traitsILi256ELi64ELi32ELi8ELi4ELi1ELi2ELb1ELb1EN7cutlass6half_tE19Flash_kernel_traitsILi256ELi64ELi32ELi8ES3_EEEEvNS_16Flash_bwd_paramsE)
        /*0014*/ 	.short	0x0160
        /*0016*/ 	.short	0x0280


	//----- nvinfo : EIATTR_CBANK_PARAM_SIZE
	.align		4
.L_526:
        /*0018*/ 	.byte	0x03, 0x19
        /*001a*/ 	.short	0x0280


	//----- nvinfo : EIATTR_KPARAM_INFO
	.align		4
        /*001c*/ 	.byte	0x04, 0x17
        /*001e*/ 	.short	(.L_528 - .L_527)
.L_527:
        /*0020*/ 	.word	0x00000000
        /*0024*/ 	.short	0x0000
        /*0026*/ 	.short	0x0000
        /*0028*/ 	.byte	0x00, 0xf0, 0x01, 0x0a


	//----- nvinfo : EIATTR_MAXREG_COUNT
	.align		4
.L_528:
        /*002c*/ 	.byte	0x03, 0x1b
        /*002e*/ 	.short	0x00ff


	//----- nvinfo : EIATTR_MERCURY_ISA_VERSION
	.align		4
        /*0030*/ 	.byte	0x03, 0x5f
        /*0032*/ 	.short	0x0000


	//----- nvinfo : EIATTR_COOP_GROUP_MASK_REGIDS
	.align		4
        /*0034*/ 	.byte	0x04, 0x29
        /*0036*/ 	.short	(.L_530 - .L_529)


	//   ....[0]....
.L_529:
        /*0038*/ 	.word	0xffffffff


	//   ....[1]....
        /*003c*/ 	.word	0xffffffff


	//   ....[2]....
        /*0040*/ 	.word	0xffffffff


	//   ....[3]....
        /*0044*/ 	.word	0xffffffff


	//   ....[4]....
        /*0048*/ 	.word	0xffffffff


	//   ....[5]....
        /*004c*/ 	.word	0xffffffff


	//----- nvinfo : EIATTR_COOP_GROUP_INSTR_OFFSETS
	.align		4
.L_530:
        /*0050*/ 	.byte	0x04, 0x28
        /*0052*/ 	.short	(.L_532 - .L_531)


	//   ....[0]....
.L_531:
        /*0054*/ 	.word	0x00001d30


	//   ....[1]....
        /*0058*/ 	.word	0x00001d50


	//   ....[2]....
        /*005c*/ 	.word	0x00001db0


	//   ....[3]....
        /*0060*/ 	.word	0x00001dc0


	//   ....[4]....
        /*0064*/ 	.word	0x00001e10


	//   ....[5]....
        /*0068*/ 	.word	0x00001e30


	//----- nvinfo : EIATTR_EXIT_INSTR_OFFSETS
	.align		4
.L_532:
        /*006c*/ 	.byte	0x04, 0x1c
        /*006e*/ 	.short	(.L_534 - .L_533)


	//   ....[0]....
.L_533:
        /*0070*/ 	.word	0x000000f0


	//   ....[1]....
        /*0074*/ 	.word	0x00001fe0


	//----- nvinfo : EIATTR_CTAIDZ_USED
	.align		4
.L_534:
        /*0078*/ 	.byte	0x01, 0x04
	.zero		2


	//----- nvinfo : EIATTR_CRS_STACK_SIZE
	.align		4
        /*007c*/ 	.byte	0x04, 0x1e
        /*007e*/ 	.short	(.L_536 - .L_535)
.L_535:
        /*0080*/ 	.word	0x00000000
.L_536:


//--------------------- .nv.info._ZN5flash44flash_bwd_dq_dk_dv_loop_seqk_parallel_kernelI23Flash_bwd_kernel_traitsILi256ELi64ELi64ELi8ELi4ELi2ELi2ELb0ELb1EN7cutlass6half_tE19Flash_kernel_traitsILi256ELi64ELi64ELi8ES3_EELb0ELb0ELb0ELb0ELb0ELb0ELb0EEEvNS_16Flash_bwd_paramsE --------------------------
	.section	.nv.info._ZN5flash44flash_bwd_dq_dk_dv_loop_seqk_parallel_kernelI23Flash_bwd_kernel_traitsILi256ELi64ELi64ELi8ELi4ELi2ELi2ELb0ELb1EN7cutlass6half_tE19Flash_kernel_traitsILi256ELi64ELi64ELi8ES3_EELb0ELb0ELb0ELb0ELb0ELb0ELb0EEEvNS_16Flash_bwd_paramsE,"",@"SHT_CUDA_INFO"
	.sectionflags	@""
	.align	4


	//----- nvinfo : EIATTR_CUDA_API_VERSION
	.align		4
        /*0000*/ 	.byte	0x04, 0x37
        /*0002*/ 	.short	(.L_538 - .L_537)
.L_537:
        /*0004*/ 	.word	0x00000082


	//----- nvinfo : EIATTR_SW2861232_WAR
	.align		4
.L_538:
        /*0008*/ 	.byte	0x01, 0x35
	.zero		2


	//----- nvinfo : EIATTR_PARAM_CBANK
	.align		4
        /*000c*/ 	.byte	0x04, 0x0a
        /*000e*/ 	.short	(.L_540 - .L_539)
	.align		4
.L_539:
        /*0010*/ 	.word	index@(.nv.constant0._ZN5flash44flash_bwd_dq_dk_dv_loop_seqk_parallel_kernelI23Flash_bwd_kernel_traitsILi256ELi64ELi64ELi8ELi4ELi2ELi2ELb0ELb1EN7cutlass6half_tE19Flash_kernel_traitsILi256ELi64ELi64ELi8ES3_EELb0ELb0ELb0ELb0ELb0ELb0ELb0EEEvNS_16Flash_bwd_paramsE)
        /*0014*/ 	.short	0x0160
        /*0016*/ 	.short	0x0280


	//----- nvinfo : EIATTR_CBANK_PARAM_SIZE
	.align		4
.L_540:
        /*0018*/ 	.byte	0x03, 0x19
        /*001a*/ 	.short	0x0280


	//----- nvinfo : EIATTR_KPARAM_INFO
	.align		4
        /*001c*/ 	.byte	0x04, 0x17
        /*001e*/ 	.short	(.L_542 - .L_541)
.L_541:
        /*0020*/ 	.word	0x00000000
        /*0024*/ 	.short	0x0000
        /*0026*/ 	.short	0x0000
        /*0028*/ 	.byte	0x00, 0xf0, 0x01, 0x0a


	//----- nvinfo : EIATTR_MAXREG_COUNT
	.align		4
.L_542:
        /*002c*/ 	.byte	0x03, 0x1b
        /*002e*/ 	.short	0x00ff


	//----- nvinfo : EIATTR_NUM_BARRIERS
	.align		4
        /*0030*/ 	.byte	0x02, 0x4c
        /*0032*/ 	.byte	0x01
	.zero		1


	//----- nvinfo : EIATTR_MERCURY_ISA_VERSION
	.align		4
        /*0034*/ 	.byte	0x03, 0x5f
        /*0036*/ 	.short	0x0000


	//----- nvinfo : EIATTR_EXIT_INSTR_OFFSETS
	.align		4
        /*0038*/ 	.byte	0x04, 0x1c
        /*003a*/ 	.short	(.L_544 - .L_543)


	//   ....[0]....
.L_543:
        /*003c*/ 	.word	0x00000090


	//   ....[1]....
        /*0040*/ 	.word	0x00009ef0


	//----- nvinfo : EIATTR_CTAIDZ_USED
	.align		4
.L_544:
        /*0044*/ 	.byte	0x01, 0x04
	.zero		2


	//----- nvinfo : EIATTR_CRS_STACK_SIZE
	.align		4
        /*0048*/ 	.byte	0x04, 0x1e
        /*004a*/ 	.short	(.L_546 - .L_545)
.L_545:
        /*004c*/ 	.word	0x00000000
.L_546:


//--------------------- .nv.info._ZN5flash44flash_bwd_dq_dk_dv_loop_seqk_parallel_kernelI23Flash_bwd_kernel_traitsILi256ELi64ELi64ELi8ELi4ELi2ELi2ELb0ELb1EN7cutlass6half_tE19Flash_kernel_traitsILi256ELi64ELi64ELi8ES3_EELb0ELb0ELb1ELb0ELb0ELb0ELb0EEEvNS_16Flash_bwd_paramsE --------------------------
	.section	.nv.info._ZN5flash44flash_bwd_dq_dk_dv_loop_seqk_parallel_kernelI23Flash_bwd_kernel_traitsILi256ELi64ELi64ELi8ELi4ELi2ELi2ELb0ELb1EN7cutlass6half_tE19Flash_kernel_traitsILi256ELi64ELi64ELi8ES3_EELb0ELb0ELb1ELb0ELb0ELb0ELb0EEEvNS_16Flash_bwd_paramsE,"",@"SHT_CUDA_INFO"
	.sectionflags	@""
	.align	4


	//----- nvinfo : EIATTR_CUDA_API_VERSION
	.align		4
        /*0000*/ 	.byte	0x04, 0x37
        /*0002*/ 	.short	(.L_548 - .L_547)
.L_547:
        /*0004*/ 	.word	0x00000082


	//----- nvinfo : EIATTR_SW2861232_WAR
	.align		4
.L_548:
        /*0008*/ 	.byte	0x01, 0x35
	.zero		2


	//----- nvinfo : EIATTR_PARAM_CBANK
	.align		4
        /*000c*/ 	.byte	0x04, 0x0a
        /*000e*/ 	.short	(.L_550 - .L_549)
	.align		4
.L_549:
        /*0010*/ 	.word	index@(.nv.constant0._ZN5flash44flash_bwd_dq_dk_dv_loop_seqk_parallel_kernelI23Flash_bwd_kernel_traitsILi256ELi64ELi64ELi8ELi4ELi2ELi2ELb0ELb1EN7cutlass6half_tE19Flash_kernel_traitsILi256ELi64ELi64ELi8ES3_EELb0ELb0ELb1ELb0ELb0ELb0ELb0EEEvNS_16Flash_bwd_paramsE)
        /*0014*/ 	.short	0x0160
        /*0016*/ 	.short	0x0280


	//----- nvinfo : EIATTR_CBANK_PARAM_SIZE
	.align		4
.L_550:
        /*0018*/ 	.byte	0x03, 0x19
        /*001a*/ 	.short	0x0280


	//----- nvinfo : EIATTR_KPARAM_INFO
	.align		4
        /*001c*/ 	.byte	0x04, 0x17
        /*001e*/ 	.short	(.L_552 - .L_551)
.L_551:
        /*0020*/ 	.word	0x00000000
        /*0024*/ 	.short	0x0000
        /*0026*/ 	.short	0x0000
        /*0028*/ 	.byte	0x00, 0xf0, 0x01, 0x0a


	//----- nvinfo : EIATTR_MAXREG_COUNT
	.align		4
.L_552:
        /*002c*/ 	.byte	0x03, 0x1b
        /*002e*/ 	.short	0x00ff


	//----- nvinfo : EIATTR_NUM_BARRIERS
	.align		4
        /*0030*/ 	.byte	0x02, 0x4c
        /*0032*/ 	.byte	0x01
	.zero		1


	//----- nvinfo : EIATTR_MERCURY_ISA_VERSION
	.align		4
        /*0034*/ 	.byte	0x03, 0x5f
        /*0036*/ 	.short	0x0000


	//----- nvinfo : EIATTR_EXIT_INSTR_OFFSETS
	.align		4
        /*0038*/ 	.byte	0x04, 0x1c
        /*003a*/ 	.short	(.L_554 - .L_553)


	//   ....[0]....
.L_553:
        /*003c*/ 	.word	0x00000090


	//   ....[1]....
        /*0040*/ 	.word	0x0000a080


	//----- nvinfo : EIATTR_CTAIDZ_USED
	.align		4
.L_554:
        /*0044*/ 	.byte	0x01, 0x04
	.zero		2


	//----- nvinfo : EIATTR_CRS_STACK_SIZE
	.align		4
        /*0048*/ 	.byte	0x04, 0x1e
        /*004a*/ 	.short	(.L_556 - .L_555)
.L_555:
        /*004c*/ 	.word	0x00000000
.L_556:


//--------------------- .nv.info._ZN5flash44flash_bwd_dq_dk_dv_loop_seqk_parallel_kernelI23Flash_bwd_kernel_traitsILi256ELi64ELi64ELi8ELi4ELi2ELi2ELb0ELb1EN7cutlass6half_tE19Flash_kernel_traitsILi256ELi64ELi64ELi8ES3_EELb0ELb0ELb0ELb0ELb0ELb1ELb0EEEvNS_16Flash_bwd_paramsE --------------------------
	.section	.nv.info._ZN5flash44flash_bwd_dq_dk_dv_loop_seqk_parallel_kernelI23Flash_bwd_kernel_traitsILi256ELi64ELi64ELi8ELi4ELi2ELi2ELb0ELb1EN7cutlass6half_tE19Flash_kernel_traitsILi256ELi64ELi64ELi8ES3_EELb0ELb0ELb0ELb0ELb0ELb1ELb0EEEvNS_16Flash_bwd_paramsE,"",@"SHT_CUDA_INFO"
	.sectionflags	@""
	.align	4


	//----- nvinfo : EIATTR_CUDA_API_VERSION
	.align		4
        /*0000*/ 	.byte	0x04, 0x37
        /*0002*/ 	.short	(.L_558 - .L_557)
.L_557:
        /*0004*/ 	.word	0x00000082


	//----- nvinfo : EIATTR_SW2861232_WAR
	.align		4
.L_558:
        /*0008*/ 	.byte	0x01, 0x35
	.zero		2


	//----- nvinfo : EIATTR_PARAM_CBANK
	.align		4
        /*000c*/ 	.byte	0x04, 0x0a
        /*000e*/ 	.short	(.L_560 - .L_559)
	.align		4
.L_559:
        /*0010*/ 	.word	index@(.nv.constant0._ZN5flash44flash_bwd_dq_dk_dv_loop_seqk_parallel_kernelI23Flash_bwd_kernel_traitsILi256ELi64ELi64ELi8ELi4ELi2ELi2ELb0ELb1EN7cutlass6half_tE19Flash_kernel_traitsILi256ELi64ELi64ELi8ES3_EELb0ELb0ELb0ELb0ELb0ELb1ELb0EEEvNS_16Flash_bwd_paramsE)
        /*0014*/ 	.short	0x0160
        /*0016*/ 	.short	0x0280


	//----- nvinfo : EIATTR_CBANK_PARAM_SIZE
	.align		4
.L_560:
        /*0018*/ 	.byte	0x03, 0x19
        /*001a*/ 	.short	0x0280


	//----- nvinfo : EIATTR_KPARAM_INFO
	.align		4
        /*001c*/ 	.byte	0x04, 0x17
        /*001e*/ 	.short	(.L_562 - .L_561)
.L_561:
        /*0020*/ 	.word	0x00000000
        /*0024*/ 	.short	0x0000
        /*0026*/ 	.short	0x0000
        /*0028*/ 	.byte	0x00, 0xf0, 0x01, 0x0a


	//----- nvinfo : EIATTR_MAXREG_COUNT
	.align		4
.L_562:
        /*002c*/ 	.byte	0x03, 0x1b
        /*002e*/ 	.short	0x00ff


	//----- nvinfo : EIATTR_NUM_BARRIERS
	.align		4
        /*0030*/ 	.byte	0x02, 0x4c
        /*0032*/ 	.byte	0x01
	.zero		1


	//----- nvinfo : EIATTR_MERCURY_ISA_VERSION
	.align		4
        /*0034*/ 	.byte	0x03, 0x5f
        /*0036*/ 	.short	0x0000


	//----- nvinfo : EIATTR_EXIT_INSTR_OFFSETS
	.align		4
        /*0038*/ 	.byte	0x04, 0x1c
        /*003a*/ 	.short	(.L_564 - .L_563)


	//   ....[0]....
.L_563:
        /*003c*/ 	.word	0x00000090


	//   ....[1]....
        /*0040*/ 	.word	0x00008550


	//----- nvinfo : EIATTR_CTAIDZ_USED
	.align		4
.L_564:
        /*0044*/ 	.byte	0x01, 0x04
	.zero		2


	//----- nvinfo : EIATTR_CRS_STACK_SIZE
	.align		4
        /*0048*/ 	.byte	0x04, 0x1e
        /*004a*/ 	.short	(.L_566 - .L_565)
.L_565:
        /*004c*/ 	.word	0x00000000
.L_566:


//--------------------- .nv.info._ZN5flash44flash_bwd_dq_dk_dv_loop_seqk_parallel_kernelI23Flash_bwd_kernel_traitsILi256ELi64ELi64ELi8ELi4ELi2ELi2ELb0ELb1EN7cutlass6half_tE19Flash_kernel_traitsILi256ELi64ELi64ELi8ES3_EELb0ELb0ELb0ELb1ELb0ELb0ELb0EEEvNS_16Flash_bwd_paramsE --------------------------
	.section	.nv.info._ZN5flash44flash_bwd_dq_dk_dv_loop_seqk_parallel_kernelI23Flash_bwd_kernel_traitsILi256ELi64ELi64ELi8ELi4ELi2ELi2ELb0ELb1EN7cutlass6half_tE19Flash_kernel_traitsILi256ELi64ELi64ELi8ES3_EELb0ELb0ELb0ELb1ELb0ELb0ELb0EEEvNS_16Flash_bwd_paramsE,"",@"SHT_CUDA_INFO"
	.sectionflags	@""
	.align	4


	//----- nvinfo : EIATTR_CUDA_API_VERSION
	.align		4
        /*0000*/ 	.byte	0x04, 0x37
        /*0002*/ 	.short	(.L_568 - .L_567)
.L_567:
        /*0004*/ 	.word	0x00000082


	//----- nvinfo : EIATTR_SW2861232_WAR
	.align		4
.L_568:
        /*0008*/ 	.byte	0x01, 0x35
	.zero		2


	//----- nvinfo : EIATTR_PARAM_CBANK
	.align		4
        /*000c*/ 	.byte	0x04, 0x0a
        /*000e*/ 	.short	(.L_570 - .L_569)
	.align		4
.L_569:
        /*0010*/ 	.word	index@(.nv.constant0._ZN5flash44flash_bwd_dq_dk_dv_loop_seqk_parallel_kernelI23Flash_bwd_kernel_traitsILi256ELi64ELi64ELi8ELi4ELi2ELi2ELb0ELb1EN7cutlass6half_tE19Flash_kernel_traitsILi256ELi64ELi64ELi8ES3_EELb0ELb0ELb0ELb1ELb0ELb0ELb0EEEvNS_16Flash_bwd_paramsE)
        /*0014*/ 	.short	0x0160
        /*0016*/ 	.short	0x0280


	//----- nvinfo : EIATTR_CBANK_PARAM_SIZE
	.align		4
.L_570:
        /*0018*/ 	.byte	0x03, 0x19
        /*001a*/ 	.short	0x0280


	//----- nvinfo : EIATTR_KPARAM_INFO
	.align		4
        /*001c*/ 	.byte	0x04, 0x17
        /*001e*/ 	.short	(.L_572 - .L_571)
.L_571:
        /*0020*/ 	.word	0x00000000
        /*0024*/ 	.short	0x0000
        /*0026*/ 	.short	0x0000
        /*0028*/ 	.byte	0x00, 0xf0, 0x01, 0x0a


	//----- nvinfo : EIATTR_MAXREG_COUNT
	.align		4
.L_572:
        /*002c*/ 	.byte	0x03, 0x1b
        /*002e*/ 	.short	0x00ff


	//----- nvinfo : EIATTR_NUM_BARRIERS
	.align		4
        /*0030*/ 	.byte	0x02, 0x4c
        /*0032*/ 	.byte	0x01
	.zero		1


	//----- nvinfo : EIATTR_MERCURY_ISA_VERSION
	.align		4
        /*0034*/ 	.byte	0x03, 0x5f
        /*0036*/ 	.short	0x0000


	//----- nvinfo : EIATTR_EXIT_INSTR_OFFSETS
	.align		4
        /*0038*/ 	.byte	0x04, 0x1c
        /*003a*/ 	.short	(.L_574 - .L_573)


	//   ....[0]....
.L_573:
        /*003c*/ 	.word	0x00000090


	//   ....[1]....
        /*0040*/ 	.word	0x0000a330


	//----- nvinfo : EIATTR_CTAIDZ_USED
	.align		4
.L_574:
        /*0044*/ 	.byte	0x01, 0x04
	.zero		2


	//----- nvinfo : EIATTR_CRS_STACK_SIZE
	.align		4
        /*0048*/ 	.byte	0x04, 0x1e
        /*004a*/ 	.short	(.L_576 - .L_575)
.L_575:
        /*004c*/ 	.word	0x00000000
.L_576:


//--------------------- .nv.info._ZN5flash44flash_bwd_dq_dk_dv_loop_seqk_parallel_kernelI23Flash_bwd_kernel_traitsILi256ELi64ELi64ELi8ELi4ELi2ELi2ELb0ELb1EN7cutlass6half_tE19Flash_kernel_traitsILi256ELi64ELi64ELi8ES3_EELb0ELb0ELb1ELb0ELb0ELb1ELb0EEEvNS_16Flash_bwd_paramsE --------------------------
	.section	.nv.info._ZN5flash44flash_bwd_dq_dk_dv_loop_seqk_parallel_kernelI23Flash_bwd_kernel_traitsILi256ELi64ELi64ELi8ELi4ELi2ELi2ELb0ELb1EN7cutlass6half_tE19Flash_kernel_traitsILi256ELi64ELi64ELi8ES3_EELb0ELb0ELb1ELb0ELb0ELb1ELb0EEEvNS_16Flash_bwd_paramsE,"",@"SHT_CUDA_INFO"
	.sectionflags	@""
	.align	4


	//----- nvinfo : EIATTR_CUDA_API_VERSION
	.align		4
        /*0000*/ 	.byte	0x04, 0x37
        /*0002*/ 	.short	(.L_578 - .L_577)
.L_577:
        /*0004*/ 	.word	0x00000082


	//----- nvinfo : EIATTR_SW2861232_WAR
	.align		4
.L_578:
        /*0008*/ 	.byte	0x01, 0x35
	.zero		2


	//----- nvinfo : EIATTR_PARAM_CBANK
	.align		4
        /*000c*/ 	.byte	0x04, 0x0a
        /*000e*/ 	.short	(.L_580 - .L_579)
	.align		4
.L_579:
        /*0010*/ 	.word	index@(.nv.constant0._ZN5flash44flash_bwd_dq_dk_dv_loop_seqk_parallel_kernelI23Flash_bwd_kernel_traitsILi256ELi64ELi64ELi8ELi4ELi2ELi2ELb0ELb1EN7cutlass6half_tE19Flash_kernel_traitsILi256ELi64ELi64ELi8ES3_EELb0ELb0ELb1ELb0ELb0ELb1ELb0EEEvNS_16Flash_bwd_paramsE)
        /*0014*/ 	.short	0x0160
        /*0016*/ 	.short	0x0280


	//----- nvinfo : EIATTR_CBANK_PARAM_SIZE
	.align		4
.L_580:
        /*0018*/ 	.byte	0x03, 0x19
        /*001a*/ 	.short	0x0280


	//----- nvinfo : EIATTR_KPARAM_INFO
	.align		4
        /*001c*/ 	.byte	0x04, 0x17
        /*001e*/ 	.short	(.L_582 - .L_581)
.L_581:
        /*0020*/ 	.word	0x00000000
        /*0024*/ 	.short	0x0000
        /*0026*/ 	.short	0x0000
        /*0028*/ 	.byte	0x00, 0xf0, 0x01, 0x0a


	//----- nvinfo : EIATTR_MAXREG_COUNT
	.align		4
.L_582:
        /*002c*/ 	.byte	0x03, 0x1b
        /*002e*/ 	.short	0x00ff


	//----- nvinfo : EIATTR_NUM_BARRIERS
	.align		4
        /*0030*/ 	.byte	0x02, 0x4c
        /*0032*/ 	.byte	0x01
	.zero		1


	//----- nvinfo : EIATTR_MERCURY_ISA_VERSION
	.align		4
        /*0034*/ 	.byte	0x03, 0x5f
        /*0036*/ 	.short	0x0000


	//----- nvinfo : EIATTR_EXIT_INSTR_OFFSETS
	.align		4
        /*0038*/ 	.byte	0x04, 0x1c
        /*003a*/ 	.short	(.L_584 - .L_583)


	//   ....[0]....
.L_583:
        /*003c*/ 	.word	0x00000090


	//   ....[1]....
        /*0040*/ 	.word	0x00008730


	//----- nvinfo : EIATTR_CTAIDZ_USED
	.align		4
.L_584:
        /*0044*/ 	.byte	0x01, 0x04
	.zero		2


	//----- nvinfo : EIATTR_CRS_STACK_SIZE
	.align		4
        /*0048*/ 	.byte	0x04, 0x1e
        /*004a*/ 	.short	(.L_586 - .L_585)
.L_585:
        /*004c*/ 	.word	0x00000000
.L_586:


//--------------------- .nv.info._ZN5flash44flash_bwd_dq_dk_dv_loop_seqk_parallel_kernelI23Flash_bwd_kernel_traitsILi256ELi64ELi64ELi8ELi4ELi2ELi2ELb0ELb1EN7cutlass6half_tE19Flash_kernel_traitsILi256ELi64ELi64ELi8ES3_EELb0ELb0ELb1ELb1ELb0ELb0ELb0EEEvNS_16Flash_bwd_paramsE --------------------------
	.section	.nv.info._ZN5flash44flash_bwd_dq_dk_dv_loop_seqk_parallel_kernelI23Flash_bwd_kernel_traitsILi256ELi64ELi64ELi8ELi4ELi2ELi2ELb0ELb1EN7cutlass6half_tE19Flash_kernel_traitsILi256ELi64ELi64ELi8ES3_EELb0ELb0ELb1ELb1ELb0ELb0ELb0EEEvNS_16Flash_bwd_paramsE,"",@"SHT_CUDA_INFO"
	.sectionflags	@""
	.align	4


	//----- nvinfo : EIATTR_CUDA_API_VERSION
	.align		4
        /*0000*/ 	.byte	0x04, 0x37
        /*0002*/ 	.short	(.L_588 - .L_587)
.L_587:
        /*0004*/ 	.word	0x00000082


	//----- nvinfo : EIATTR_SW2861232_WAR
	.align		4
.L_588:
        /*0008*/ 	.byte	0x01, 0x35
	.zero		2


	//----- nvinfo : EIATTR_PARAM_CBANK
	.align		4
        /*000c*/ 	.byte	0x04, 0x0a
        /*000e*/ 	.short	(.L_590 - .L_589)
	.align		4
.L_589:
        /*0010*/ 	.word	index@(.nv.constant0._ZN5flash44flash_bwd_dq_dk_dv_loop_seqk_parallel_kernelI23Flash_bwd_kernel_traitsILi256ELi64ELi64ELi8ELi4ELi2ELi2ELb0ELb1EN7cutlass6half_tE19Flash_kernel_traitsILi256ELi64ELi64ELi8ES3_EELb0ELb0ELb1ELb1ELb0ELb0ELb0EEEvNS_16Flash_bwd_paramsE)
        /*0014*/ 	.short	0x0160
        /*0016*/ 	.short	0x0280


	//----- nvinfo : EIATTR_CBANK_PARAM_SIZE
	.align		4
.L_590:
        /*0018*/ 	.byte	0x03, 0x19
        /*001a*/ 	.short	0x0280


	//----- nvinfo : EIATTR_KPARAM_INFO
	.align		4
        /*001c*/ 	.byte	0x04, 0x17
        /*001e*/ 	.short	(.L_592 - .L_591)
.L_591:
        /*0020*/ 	.word	0x00000000
        /*0024*/ 	.short	0x0000
        /*0026*/ 	.short	0x0000
        /*0028*/ 	.byte	0x00, 0xf0, 0x01, 0x0a


	//----- nvinfo : EIATTR_MAXREG_COUNT
	.align		4
.L_592:
        /*002c*/ 	.byte	0x03, 0x1b
        /*002e*/ 	.short	0x00ff


	//----- nvinfo : EIATTR_NUM_BARRIERS
	.align		4
        /*0030*/ 	.byte	0x02, 0x4c
        /*0032*/ 	.byte	0x01
	.zero		1


	//----- nvinfo : EIATTR_MERCURY_ISA_VERSION
	.align		4
        /*0034*/ 	.byte	0x03, 0x5f
        /*0036*/ 	.short	0x0000


	//----- nvinfo : EIATTR_EXIT_INSTR_OFFSETS
	.align		4
        /*0038*/ 	.byte	0x04, 0x1c
        /*003a*/ 	.short	(.L_594 - .L_593)


	//   ....[0]....
.L_593:
        /*003c*/ 	.word	0x00000090


	//   ....[1]....
        /*0040*/ 	.word	0x0000a550


	//----- nvinfo : EIATTR_CTAIDZ_USED
	.align		4
.L_594:
        /*0044*/ 	.byte	0x01, 0x04
	.zero		2


	//----- nvinfo : EIATTR_CRS_STACK_SIZE
	.align		4
        /*0048*/ 	.byte	0x04, 0x1e
        /*004a*/ 	.short	(.L_596 - .L_595)
.L_595:
        /*004c*/ 	.word	0x00000000
.L_596:


//--------------------- .nv.info._ZN5flash44flash_bwd_dq_dk_dv_loop_seqk_parallel_kernelI23Flash_bwd_kernel_traitsILi256ELi64ELi64ELi8ELi4ELi2ELi2ELb0ELb0EN7cutlass6half_tE19Flash_kernel_traitsILi256ELi64ELi64ELi8ES3_EELb0ELb0ELb0ELb0ELb0ELb0ELb0EEEvNS_16Flash_bwd_paramsE --------------------------
	.section	.nv.info._ZN5flash44flash_bwd_dq_dk_dv_loop_seqk_parallel_kernelI23Flash_bwd_kernel_traitsILi256ELi64ELi64ELi8ELi4ELi2ELi2ELb0ELb0EN7cutlass6half_tE19Flash_kernel_traitsILi256ELi64ELi64ELi8ES3_EELb0ELb0ELb0ELb0ELb0ELb0ELb0EEEvNS_16Flash_bwd_paramsE,"",@"SHT_CUDA_INFO"
	.sectionflags	@""
	.align	4


	//----- nvinfo : EIATTR_CUDA_API_VERSION
	.align		4
        /*0000*/ 	.byte	0x04, 0x37
        /*0002*/ 	.short	(.L_598 - .L_597)
.L_597:
        /*0004*/ 	.word	0x00000082


	//----- nvinfo : EIATTR_SW2861232_WAR
	.align		4
.L_598:
        /*0008*/ 	.byte	0x01, 0x35
	.zero		2


	//----- nvinfo : EIATTR_PARAM_CBANK
	.align		4
        /*000c*/ 	.byte	0x04, 0x0a
        /*000e*/ 	.short	(.L_600 - .L_599)
	.align		4
.L_599:
        /*0010*/ 	.word	index@(.nv.constant0._ZN5flash44flash_bwd_dq_dk_dv_loop_seqk_parallel_kernelI23Flash_bwd_kernel_traitsILi256ELi64ELi64ELi8ELi4ELi2ELi2ELb0ELb0EN7cutlass6half_tE19Flash_kernel_traitsILi256ELi64ELi64ELi8ES3_EELb0ELb0ELb0ELb0ELb0ELb0ELb0EEEvNS_16Flash_bwd_paramsE)
        /*0014*/ 	.short	0x0160
        /*0016*/ 	.short	0x0280


	//----- nvinfo : EIATTR_CBANK_PARAM_SIZE
	.align		4
.L_600:
        /*0018*/ 	.byte	0x03, 0x19
        /*001a*/ 	.short	0x0280


	//----- nvinfo : EIATTR_KPARAM_INFO
	.align		4
        /*001c*/ 	.byte	0x04, 0x17
        /*001e*/ 	.short	(.L_602 - .L_601)
.L_601:
        /*0020*/ 	.word	0x00000000
        /*0024*/ 	.short	0x0000
        /*0026*/ 	.short	0x0000
        /*0028*/ 	.byte	0x00, 0xf0, 0x01, 0x0a


	//----- nvinfo : EIATTR_MAXREG_COUNT
	.align		4
.L_602:
        /*002c*/ 	.byte	0x03, 0x1b
        /*002e*/ 	.short	0x00ff


	//----- nvinfo : EIATTR_NUM_BARRIERS
	.align		4
        /*0030*/ 	.byte	0x02, 0x4c
        /*0032*/ 	.byte	0x01
	.zero		1


	//----- nvinfo : EIATTR_ANNOTATIONS
	.align		4
        /*0034*/ 	.byte	0x04, 0x55
        /*0036*/ 	.short	(.L_604 - .L_603)


	//   ....[0]....
.L_603:
        /*0038*/ 	.word	0x00000001
        /*003c*/ 	.byte	0xb0, 0x07, 0x00, 0x00, 0x01, 0x00, 0x00, 0x00, 0xf0, 0x08, 0x00, 0x00, 0x01, 0x00, 0x00, 0x00
        /* <DEDUP_REMOVED lines=22> */
        /*01ac*/ 	.byte	0xd0, 0x9d, 0x00, 0x00


	//----- nvinfo : EIATTR_MERCURY_ISA_VERSION
	.align		4
.L_604:
        /*01b0*/ 	.byte	0x03, 0x5f
        /*01b2*/ 	.short	0x0000


	//----- nvinfo : EIATTR_EXIT_INSTR_OFFSETS
	.align		4
        /*01b4*/ 	.byte	0x04, 0x1c
        /*01b6*/ 	.short	(.L_606 - .L_605)


	//   ....[0]....
.L_605:
        /*01b8*/ 	.word	0x000000a0


	//   ....[1]....
        /*01bc*/ 	.word	0x0000b120


	//----- nvinfo : EIATTR_CTAIDZ_USED
	.align		4
.L_606:
        /*01c0*/ 	.byte	0x01, 0x04
	.zero		2


	//----- nvinfo : EIATTR_CRS_STACK_SIZE
	.align		4
        /*01c4*/ 	.byte	0x04, 0x1e
        /*01c6*/ 	.short	(.L_608 - .L_607)
.L_607:
        /*01c8*/ 	.word	0x00000000
.L_608:


//--------------------- .nv.info._ZN5flash44flash_bwd_dq_dk_dv_loop_seqk_parallel_kernelI23Flash_bwd_kernel_traitsILi256ELi64ELi64ELi8ELi4ELi2ELi2ELb0ELb0EN7cutlass6half_tE19Flash_kernel_traitsILi256ELi64ELi64ELi8ES3_EELb0ELb0ELb1ELb0ELb0ELb0ELb0EEEvNS_16Flash_bwd_paramsE --------------------------
	.section	.nv.info._ZN5flash44flash_bwd_dq_dk_dv_loop_seqk_parallel_kernelI23Flash_bwd_kernel_traitsILi256ELi64ELi64ELi8ELi4ELi2ELi2ELb0ELb0EN7cutlass6half_tE19Flash_kernel_traitsILi256ELi64ELi64ELi8ES3_EELb0ELb0ELb1ELb0ELb0ELb0ELb0EEEvNS_16Flash_bwd_paramsE,"",@"SHT_CUDA_INFO"
	.sectionflags	@""
	.align	4


	//----- nvinfo : EIATTR_CUDA_API_VERSION
	.align		4
        /*0000*/ 	.byte	0x04, 0x37
        /*0002*/ 	.short	(.L_610 - .L_609)
.L_609:
        /*0004*/ 	.word	0x00000082


	//----- nvinfo : EIATTR_SW2861232_WAR
	.align		4
.L_610:
        /*0008*/ 	.byte	0x01, 0x35
	.zero		2


	//----- nvinfo : EIATTR_PARAM_CBANK
	.align		4
        /*000c*/ 	.byte	0x04, 0x0a
        /*000e*/ 	.short	(.L_612 - .L_611)
	.align		4
.L_611:
        /*0010*/ 	.word	index@(.nv.constant0._ZN5flash44flash_bwd_dq_dk_dv_loop_seqk_parallel_kernelI23Flash_bwd_kernel_traitsILi256ELi64ELi64ELi8ELi4ELi2ELi2ELb0ELb0EN7cutlass6half_tE19Flash_kernel_traitsILi256ELi64ELi64ELi8ES3_EELb0ELb0ELb1ELb0ELb0ELb0ELb0EEEvNS_16Flash_bwd_paramsE)
        /*0014*/ 	.short	0x0160
        /*0016*/ 	.short	0x0280


	//----- nvinfo : EIATTR_CBANK_PARAM_SIZE
	.align		4
.L_612:
        /*0018*/ 	.byte	0x03, 0x19
        /*001a*/ 	.short	0x0280


	//----- nvinfo : EIATTR_KPARAM_INFO
	.align		4
        /*001c*/ 	.byte	0x04, 0x17
        /*001e*/ 	.short	(.L_614 - .L_613)
.L_613:
        /*0020*/ 	.word	0x00000000
        /*0024*/ 	.short	0x0000
        /*0026*/ 	.short	0x0000
        /*0028*/ 	.byte	0x00, 0xf0, 0x01, 0x0a


	//----- nvinfo : EIATTR_MAXREG_COUNT
	.align		4
.L_614:
        /*002c*/ 	.byte	0x03, 0x1b
        /*002e*/ 	.short	0x00ff


	//----- nvinfo : EIATTR_NUM_BARRIERS
	.align		4
        /*0030*/ 	.byte	0x02, 0x4c
        /*0032*/ 	.byte	0x01
	.zero		1


	//----- nvinfo : EIATTR_ANNOTATIONS
	.align		4
        /*0034*/ 	.byte	0x04, 0x55
        /*0036*/ 	.short	(.L_616 - .L_615)


	//   ....[0]....
.L_615:
        /*0038*/ 	.word	0x00000001
        /*003c*/ 	.byte	0x00, 0x08, 0x00, 0x00, 0x01, 0x00, 0x00, 0x00, 0x20, 0x09, 0x00, 0x00, 0x01, 0x00, 0x00, 0x00
        /*004c*/ 	.byte	0xa0, 0x0a, 0x00, 0x00, 0x01, 0x00, 0x00, 0x00, 0x60, 0x27, 0x00, 0x00, 0x01, 0x00, 0x00, 0x00
        /*005c*/ 	.byte	0x10, 0x37, 0x00, 0x00, 0x01, 0x00, 0x00, 0x00, 0x50, 0x55, 0x00, 0x00, 0x01, 0x00, 0x00, 0x00
        /*006c*/ 	.byte	0x80, 0x55, 0x00, 0x00, 0x01, 0x00, 0x00, 0x00, 0xc0, 0x9f, 0x00, 0x00


	//----- nvinfo : EIATTR_MERCURY_ISA_VERSION
	.align		4
.L_616:
        /*0078*/ 	.byte	0x03, 0x5f
        /*007a*/ 	.short	0x0000


	//----- nvinfo : EIATTR_EXIT_INSTR_OFFSETS
	.align		4
        /*007c*/ 	.byte	0x04, 0x1c
        /*007e*/ 	.short	(.L_618 - .L_617)


	//   ....[0]....
.L_617:
        /*0080*/ 	.word	0x000000a0


	//   ....[1]....
        /*0084*/ 	.word	0x0000a940


	//----- nvinfo : EIATTR_CTAIDZ_USED
	.align		4
.L_618:
        /*0088*/ 	.byte	0x01, 0x04
	.zero		2


	//----- nvinfo : EIATTR_CRS_STACK_SIZE
	.align		4
        /*008c*/ 	.byte	0x04, 0x1e
        /*008e*/ 	.short	(.L_620 - .L_619)
.L_619:
        /*0090*/ 	.word	0x00000000
.L_620:


//--------------------- .nv.info._ZN5flash44flash_bwd_dq_dk_dv_loop_seqk_parallel_kernelI23Flash_bwd_kernel_traitsILi256ELi64ELi64ELi8ELi4ELi2ELi2ELb0ELb0EN7cutlass6half_tE19Flash_kernel_traitsILi256ELi64ELi64ELi8ES3_EELb0ELb0ELb0ELb0ELb0ELb1ELb0EEEvNS_16Flash_bwd_paramsE --------------------------
	.section	.nv.info._ZN5flash44flash_bwd_dq_dk_dv_loop_seqk_parallel_kernelI23Flash_bwd_kernel_traitsILi256ELi64ELi64ELi8ELi4ELi2ELi2ELb0ELb0EN7cutlass6half_tE19Flash_kernel_traitsILi256ELi64ELi64ELi8ES3_EELb0ELb0ELb0ELb0ELb0ELb1ELb0EEEvNS_16Flash_bwd_paramsE,"",@"SHT_CUDA_INFO"
	.sectionflags	@""
	.align	4


	//----- nvinfo : EIATTR_CUDA_API_VERSION
	.align		4
        /*0000*/ 	.byte	0x04, 0x37
        /*0002*/ 	.short	(.L_622 - .L_621)
.L_621:
        /*0004*/ 	.word	0x00000082


	//----- nvinfo : EIATTR_SW2861232_WAR
	.align		4
.L_622:
        /*0008*/ 	.byte	0x01, 0x35
	.zero		2


	//----- nvinfo : EIATTR_PARAM_CBANK
	.align		4
        /*000c*/ 	.byte	0x04, 0x0a
        /*000e*/ 	.short	(.L_624 - .L_623)
	.align		4
.L_623:
        /*0010*/ 	.word	index@(.nv.constant0._ZN5flash44flash_bwd_dq_dk_dv_loop_seqk_parallel_kernelI23Flash_bwd_kernel_traitsILi256ELi64ELi64ELi8ELi4ELi2ELi2ELb0ELb0EN7cutlass6half_tE19Flash_kernel_traitsILi256ELi64ELi64ELi8ES3_EELb0ELb0ELb0ELb0ELb0ELb1ELb0EEEvNS_16Flash_bwd_paramsE)
        /*0014*/ 	.short	0x0160
        /*0016*/ 	.short	0x0280


	//----- nvinfo : EIATTR_CBANK_PARAM_SIZE
	.align		4
.L_624:
        /*0018*/ 	.byte	0x03, 0x19
        /*001a*/ 	.short	0x0280


	//----- nvinfo : EIATTR_KPARAM_INFO
	.align		4
        /*001c*/ 	.byte	0x04, 0x17
        /*001e*/ 	.short	(.L_626 - .L_625)
.L_625:
        /*0020*/ 	.word	0x00000000
        /*0024*/ 	.short	0x0000
        /*0026*/ 	.short	0x0000
        /*0028*/ 	.byte	0x00, 0xf0, 0x01, 0x0a


	//----- nvinfo : EIATTR_MAXREG_COUNT
	.align		4
.L_626:
        /*002c*/ 	.byte	0x03, 0x1b
        /*002e*/ 	.short	0x00ff


	//----- nvinfo : EIATTR_NUM_BARRIERS
	.align		4
        /*0030*/ 	.byte	0x02, 0x4c
        /*0032*/ 	.byte	0x01
	.zero		1


	//----- nvinfo : EIATTR_ANNOTATIONS
	.align		4
        /*0034*/ 	.byte	0x04, 0x55
        /*0036*/ 	.short	(.L_628 - .L_627)


	//   ....[0]....
.L_627:
        /* <DEDUP_REMOVED lines=22> */
        /*018c*/ 	.byte	0xf0, 0x82, 0x00, 0x00, 0x01, 0x00, 0x00, 0x00, 0xe0, 0x8c, 0x00, 0x00


	//----- nvinfo : EIATTR_MERCURY_ISA_VERSION
	.align		4
.L_628:
        /*0198*/ 	.byte	0x03, 0x5f
        /*019a*/ 	.short	0x0000


	//----- nvinfo : EIATTR_EXIT_INSTR_OFFSETS
	.align		4
        /*019c*/ 	.byte	0x04, 0x1c
        /*019e*/ 	.short	(.L_630 - .L_629)


	//   ....[0]....
.L_629:
        /*01a0*/ 	.word	0x000000a0


	//   ....[1]....
        /*01a4*/ 	.word	0x000093e0


	//----- nvinfo : EIATTR_CTAIDZ_USED
	.align		4
.L_630:
        /*01a8*/ 	.byte	0x01, 0x04
	.zero		2


	//----- nvinfo : EIATTR_CRS_STACK_SIZE
	.align		4
        /*01ac*/ 	.byte	0x04, 0x1e
        /*01ae*/ 	.short	(.L_632 - .L_631)
.L_631:
        /*01b0*/ 	.word	0x00000000
.L_632:


//--------------------- .nv.info._ZN5flash44flash_bwd_dq_dk_dv_loop_seqk_parallel_kernelI23Flash_bwd_kernel_traitsILi256ELi64ELi64ELi8ELi4ELi2ELi2ELb0ELb0EN7cutlass6half_tE19Flash_kernel_traitsILi256ELi64ELi64ELi8ES3_EELb0ELb0ELb0ELb1ELb0ELb0ELb0EEEvNS_16Flash_bwd_paramsE --------------------------
	.section	.nv.info._ZN5flash44flash_bwd_dq_dk_dv_loop_seqk_parallel_kernelI23Flash_bwd_kernel_traitsILi256ELi64ELi64ELi8ELi4ELi2ELi2ELb0ELb0EN7cutlass6half_tE19Flash_kernel_traitsILi256ELi64ELi64ELi8ES3_EELb0ELb0ELb0ELb1ELb0ELb0ELb0EEEvNS_16Flash_bwd_paramsE,"",@"SHT_CUDA_INFO"
	.sectionflags	@""
	.align	4


	//----- nvinfo : EIATTR_CUDA_API_VERSION
	.align		4
        /*0000*/ 	.byte	0x04, 0x37
        /*0002*/ 	.short	(.L_634 - .L_633)
.L_633:
        /*0004*/ 	.word	0x00000082


	//----- nvinfo : EIATTR_SW2861232_WAR
	.align		4
.L_634:
        /*0008*/ 	.byte	0x01, 0x35
	.zero		2


	//----- nvinfo : EIATTR_PARAM_CBANK
	.align		4
        /*000c*/ 	.byte	0x04, 0x0a
        /*000e*/ 	.short	(.L_636 - .L_635)
	.align		4
.L_635:
        /*0010*/ 	.word	index@(.nv.constant0._ZN5flash44flash_bwd_dq_dk_dv_loop_seqk_parallel_kernelI23Flash_bwd_kernel_traitsILi256ELi64ELi64ELi8ELi4ELi2ELi2ELb0ELb0EN7cutlass6half_tE19Flash_kernel_traitsILi256ELi64ELi64ELi8ES3_EELb0ELb0ELb0ELb1ELb0ELb0ELb0EEEvNS_16Flash_bwd_paramsE)
        /*0014*/ 	.short	0x0160
        /*0016*/ 	.short	0x0280


	//----- nvinfo : EIATTR_CBANK_PARAM_SIZE
	.align		4
.L_636:
        /*0018*/ 	.byte	0x03, 0x19
        /*001a*/ 	.short	0x0280


	//----- nvinfo : EIATTR_KPARAM_INFO
	.align		4
        /*001c*/ 	.byte	0x04, 0x17
        /*001e*/ 	.short	(.L_638 - .L_637)
.L_637:
        /*0020*/ 	.word	0x00000000
        /*0024*/ 	.short	0x0000
        /*0026*/ 	.short	0x0000
        /*0028*/ 	.byte	0x00, 0xf0, 0x01, 0x0a


	//----- nvinfo : EIATTR_MAXREG_COUNT
	.align		4
.L_638:
        /*002c*/ 	.byte	0x03, 0x1b
        /*002e*/ 	.short	0x00ff


	//----- nvinfo : EIATTR_NUM_BARRIERS
	.align		4
        /*0030*/ 	.byte	0x02, 0x4c
        /*0032*/ 	.byte	0x01
	.zero		1


	//----- nvinfo : EIATTR_ANNOTATIONS
	.align		4
        /*0034*/ 	.byte	0x04, 0x55
        /*0036*/ 	.short	(.L_640 - .L_639)


	//   ....[0]....
.L_639:
        /* <DEDUP_REMOVED lines=26> */


	//----- nvinfo : EIATTR_MERCURY_ISA_VERSION
	.align		4
.L_640:
        /*01c8*/ 	.byte	0x03, 0x5f
        /*01ca*/ 	.short	0x0000


	//----- nvinfo : EIATTR_EXIT_INSTR_OFFSETS
	.align		4
        /*01cc*/ 	.byte	0x04, 0x1c
        /*01ce*/ 	.short	(.L_642 - .L_641)


	//   ....[0]....
.L_641:
        /*01d0*/ 	.word	0x000000a0


	//   ....[1]....
        /*01d4*/ 	.word	0x0000b640


	//----- nvinfo : EIATTR_CTAIDZ_USED
	.align		4
.L_642:
        /*01d8*/ 	.byte	0x01, 0x04
	.zero		2


	//----- nvinfo : EIATTR_CRS_STACK_SIZE
	.align		4
        /*01dc*/ 	.byte	0x04, 0x1e
        /*01de*/ 	.short	(.L_644 - .L_643)
.L_643:
        /*01e0*/ 	.word	0x00000000
.L_644:


//--------------------- .nv.info._ZN5flash44flash_bwd_dq_dk_dv_loop_seqk_parallel_kernelI23Flash_bwd_kernel_traitsILi256ELi64ELi64ELi8ELi4ELi2ELi2ELb0ELb0EN7cutlass6half_tE19Flash_kernel_traitsILi256ELi64ELi64ELi8ES3_EELb0ELb0ELb1ELb0ELb0ELb1ELb0EEEvNS_16Flash_bwd_paramsE --------------------------
	.section	.nv.info._ZN5flash44flash_bwd_dq_dk_dv_loop_seqk_parallel_kernelI23Flash_bwd_kernel_traitsILi256ELi64ELi64ELi8ELi4ELi2ELi2ELb0ELb0EN7cutlass6half_tE19Flash_kernel_traitsILi256ELi64ELi64ELi8ES3_EELb0ELb0ELb1ELb0ELb0ELb1ELb0EEEvNS_16Flash_bwd_paramsE,"",@"SHT_CUDA_INFO"
	.sectionflags	@""
	.align	4


	//----- nvinfo : EIATTR_CUDA_API_VERSION
	.align		4
        /*0000*/ 	.byte	0x04, 0x37
        /*0002*/ 	.short	(.L_646 - .L_645)
.L_645:
        /*0004*/ 	.word	0x00000082


	//----- nvinfo : EIATTR_SW2861232_WAR
	.align		4
.L_646:
        /*0008*/ 	.byte	0x01, 0x35
	.zero		2


	//----- nvinfo : EIATTR_PARAM_CBANK
	.align		4
        /*000c*/ 	.byte	0x04, 0x0a
        /*000e*/ 	.short	(.L_648 - .L_647)
	.align		4
.L_647:
        /*0010*/ 	.word	index@(.nv.constant0._ZN5flash44flash_bwd_dq_dk_dv_loop_seqk_parallel_kernelI23Flash_bwd_kernel_traitsILi256ELi64ELi64ELi8ELi4ELi2ELi2ELb0ELb0EN7cutlass6half_tE19Flash_kernel_traitsILi256ELi64ELi64ELi8ES3_EELb0ELb0ELb1ELb0ELb0ELb1ELb0EEEvNS_16Flash_bwd_paramsE)
        /*0014*/ 	.short	0x0160
        /*0016*/ 	.short	0x0280


	//----- nvinfo : EIATTR_CBANK_PARAM_SIZE
	.align		4
.L_648:
        /*0018*/ 	.byte	0x03, 0x19
        /*001a*/ 	.short	0x0280


	//----- nvinfo : EIATTR_KPARAM_INFO
	.align		4
        /*001c*/ 	.byte	0x04, 0x17
        /*001e*/ 	.short	(.L_650 - .L_649)
.L_649:
        /*0020*/ 	.word	0x00000000
        /*0024*/ 	.short	0x0000
        /*0026*/ 	.short	0x0000
        /*0028*/ 	.byte	0x00, 0xf0, 0x01, 0x0a


	//----- nvinfo : EIATTR_MAXREG_COUNT
	.align		4
.L_650:
        /*002c*/ 	.byte	0x03, 0x1b
        /*002e*/ 	.short	0x00ff


	//----- nvinfo : EIATTR_NUM_BARRIERS
	.align		4
        /*0030*/ 	.byte	0x02, 0x4c
        /*0032*/ 	.byte	0x01
	.zero		1


	//----- nvinfo : EIATTR_MERCURY_ISA_VERSION
	.align		4
        /*0034*/ 	.byte	0x03, 0x5f
        /*0036*/ 	.short	0x0000


	//----- nvinfo : EIATTR_EXIT_INSTR_OFFSETS
	.align		4
        /*0038*/ 	.byte	0x04, 0x1c
        /*003a*/ 	.short	(.L_652 - .L_651)


	//   ....[0]....
.L_651:
        /*003c*/ 	.word	0x00000090


	//   ....[1]....
        /*0040*/ 	.word	0x00008ad0


	//----- nvinfo : EIATTR_CTAIDZ_USED
	.align		4
.L_652:
        /*0044*/ 	.byte	0x01, 0x04
	.zero		2


	//----- nvinfo : EIATTR_CRS_STACK_SIZE
	.align		4
        /*0048*/ 	.byte	0x04, 0x1e
        /*004a*/ 	.short	(.L_654 - .L_653)
.L_653:
        /*004c*/ 	.word	0x00000000
.L_654:


//--------------------- .nv.info._ZN5flash44flash_bwd_dq_dk_dv_loop_seqk_parallel_kernelI23Flash_bwd_kernel_traitsILi256ELi64ELi64ELi8ELi4ELi2ELi2ELb0ELb0EN7cutlass6half_tE19Flash_kernel_traitsILi256ELi64ELi64ELi8ES3_EELb0ELb0ELb1ELb1ELb0ELb0ELb0EEEvNS_16Flash_bwd_paramsE --------------------------
	.section	.nv.info._ZN5flash44flash_bwd_dq_dk_dv_loop_seqk_parallel_kernelI23Flash_bwd_kernel_traitsILi256ELi64ELi64ELi8ELi4ELi2ELi2ELb0ELb0EN7cutlass6half_tE19Flash_kernel_traitsILi256ELi64ELi64ELi8ES3_EELb0ELb0ELb1ELb1ELb0ELb0ELb0EEEvNS_16Flash_bwd_paramsE,"",@"SHT_CUDA_INFO"
	.sectionflags	@""
	.align	4


	//----- nvinfo : EIATTR_CUDA_API_VERSION
	.align		4
        /*0000*/ 	.byte	0x04, 0x37
        /*0002*/ 	.short	(.L_656 - .L_655)
.L_655:
        /*0004*/ 	.word	0x00000082


	//----- nvinfo : EIATTR_SW2861232_WAR
	.align		4
.L_656:
        /*0008*/ 	.byte	0x01, 0x35
	.zero		2


	//----- nvinfo : EIATTR_PARAM_CBANK
	.align		4
        /*000c*/ 	.byte	0x04, 0x0a
        /*000e*/ 	.short	(.L_658 - .L_657)
	.align		4
.L_657:
        /*0010*/ 	.word	index@(.nv.constant0._ZN5flash44flash_bwd_dq_dk_dv_loop_seqk_parallel_kernelI23Flash_bwd_kernel_traitsILi256ELi64ELi64ELi8ELi4ELi2ELi2ELb0ELb0EN7cutlass6half_tE19Flash_kernel_traitsILi256ELi64ELi64ELi8ES3_EELb0ELb0ELb1ELb1ELb0ELb0ELb0EEEvNS_16Flash_bwd_paramsE)
        /*0014*/ 	.short	0x0160
        /*0016*/ 	.short	0x0280


	//----- nvinfo : EIATTR_CBANK_PARAM_SIZE
	.align		4
.L_658:
        /*0018*/ 	.byte	0x03, 0x19
        /*001a*/ 	.short	0x0280


	//----- nvinfo : EIATTR_KPARAM_INFO
	.align		4
        /*001c*/ 	.byte	0x04, 0x17
        /*001e*/ 	.short	(.L_660 - .L_659)
.L_659:
        /*0020*/ 	.word	0x00000000
        /*0024*/ 	.short	0x0000
        /*0026*/ 	.short	0x0000
        /*0028*/ 	.byte	0x00, 0xf0, 0x01, 0x0a


	//----- nvinfo : EIATTR_MAXREG_COUNT
	.align		4
.L_660:
        /*002c*/ 	.byte	0x03, 0x1b
        /*002e*/ 	.short	0x00ff


	//----- nvinfo : EIATTR_NUM_BARRIERS
	.align		4
        /*0030*/ 	.byte	0x02, 0x4c
        /*0032*/ 	.byte	0x01
	.zero		1


	//----- nvinfo : EIATTR_MERCURY_ISA_VERSION
	.align		4
        /*0034*/ 	.byte	0x03, 0x5f
        /*0036*/ 	.short	0x0000


	//----- nvinfo : EIATTR_EXIT_INSTR_OFFSETS
	.align		4
        /*0038*/ 	.byte	0x04, 0x1c
        /*003a*/ 	.short	(.L_662 - .L_661)


	//   ....[0]....
.L_661:
        /*003c*/ 	.word	0x00000090


	//   ....[1]....
        /*0040*/ 	.word	0x0000ad60


	//----- nvinfo : EIATTR_CTAIDZ_USED
	.align		4
.L_662:
        /*0044*/ 	.byte	0x01, 0x04
	.zero		2


	//----- nvinfo : EIATTR_CRS_STACK_SIZE
	.align		4
        /*0048*/ 	.byte	0x04, 0x1e
        /*004a*/ 	.short	(.L_664 - .L_663)
.L_663:
        /*004c*/ 	.word	0x00000000
.L_664:


//--------------------- .nv.info._ZN5flash27flash_bwd_convert_dq_kernelI23Flash_bwd_kernel_traitsILi256ELi64ELi64ELi8ELi4ELi2ELi2ELb0ELb1EN7cutlass6half_tE19Flash_kernel_traitsILi256ELi64ELi64ELi8ES3_EEEEvNS_16Flash_bwd_paramsEi --------------------------
	.section	.nv.info._ZN5flash27flash_bwd_convert_dq_kernelI23Flash_bwd_kernel_traitsILi256ELi64ELi64ELi8ELi4ELi2ELi2ELb0ELb1EN7cutlass6half_tE19Flash_kernel_traitsILi256ELi64ELi64ELi8ES3_EEEEvNS_16Flash_bwd_paramsEi,"",@"SHT_CUDA_INFO"
	.sectionflags	@""
	.align	4


	//----- nvinfo : EIATTR_CUDA_API_VERSION
	.align		4
        /*0000*/ 	.byte	0x04, 0x37
        /*0002*/ 	.short	(.L_666 - .L_665)
.L_665:
        /*0004*/ 	.word	0x00000082


	//----- nvinfo : EIATTR_SW2861232_WAR
	.align		4
.L_666:
        /*0008*/ 	.byte	0x01, 0x35
	.zero		2


	//----- nvinfo : EIATTR_PARAM_CBANK
	.align		4
        /*000c*/ 	.byte	0x04, 0x0a
        /*000e*/ 	.short	(.L_668 - .L_667)
	.align		4
.L_667:
        /*0010*/ 	.word	index@(.nv.constant0._ZN5flash27flash_bwd_convert_dq_kernelI23Flash_bwd_kernel_traitsILi256ELi64ELi64ELi8ELi4ELi2ELi2ELb0ELb1EN7cutlass6half_tE19Flash_kernel_traitsILi256ELi64ELi64ELi8ES3_EEEEvNS_16Flash_bwd_paramsEi)
        /*0014*/ 	.short	0x0160
        /*0016*/ 	.short	0x0284


	//----- nvinfo : EIATTR_CBANK_PARAM_SIZE
	.align		4
.L_668:
        /*0018*/ 	.byte	0x03, 0x19
        /*001a*/ 	.short	0x0284


	//----- nvinfo : EIATTR_KPARAM_INFO
	.align		4
        /*001c*/ 	.byte	0x04, 0x17
        /*001e*/ 	.short	(.L_670 - .L_669)
.L_669:
        /*0020*/ 	.word	0x00000000
        /*0024*/ 	.short	0x0001
        /*0026*/ 	.short	0x0280
        /*0028*/ 	.byte	0x00, 0xf0, 0x11, 0x00


	//----- nvinfo : EIATTR_KPARAM_INFO
	.align		4
.L_670:
        /*002c*/ 	.byte	0x04, 0x17
        /*002e*/ 	.short	(.L_672 - .L_671)
.L_671:
        /*0030*/ 	.word	0x00000000
        /*0034*/ 	.short	0x0000
        /*0036*/ 	.short	0x0000
        /*0038*/ 	.byte	0x00, 0xf0, 0x01, 0x0a


	//----- nvinfo : EIATTR_MAXREG_COUNT
	.align		4
.L_672:
        /*003c*/ 	.byte	0x03, 0x1b
        /*003e*/ 	.short	0x00ff


	//----- nvinfo : EIATTR_NUM_BARRIERS
	.align		4
        /*0040*/ 	.byte	0x02, 0x4c
        /*0042*/ 	.byte	0x01
	.zero		1


	//----- nvinfo : EIATTR_MERCURY_ISA_VERSION
	.align		4
        /*0044*/ 	.byte	0x03, 0x5f
        /*0046*/ 	.short	0x0000


	//----- nvinfo : EIATTR_EXIT_INSTR_OFFSETS
	.align		4
        /*0048*/ 	.byte	0x04, 0x1c
        /*004a*/ 	.short	(.L_674 - .L_673)


	//   ....[0]....
.L_673:
        /*004c*/ 	.word	0x00000170


	//   ....[1]....
        /*0050*/ 	.word	0x000021b0


	//   ....[2]....
        /*0054*/ 	.word	0x000022d0


	//   ....[3]....
        /*0058*/ 	.word	0x000022f0


	//----- nvinfo : EIATTR_CTAIDZ_USED
	.align		4
.L_674:
        /*005c*/ 	.byte	0x01, 0x04
	.zero		2


	//----- nvinfo : EIATTR_CRS_STACK_SIZE
	.align		4
        /*0060*/ 	.byte	0x04, 0x1e
        /*0062*/ 	.short	(.L_676 - .L_675)
.L_675:
        /*0064*/ 	.word	0x00000000
.L_676:


//--------------------- .nv.info._ZN5flash44flash_bwd_dq_dk_dv_loop_seqk_parallel_kernelI23Flash_bwd_kernel_traitsILi256ELi64ELi64ELi8ELi4ELi2ELi2ELb0ELb1EN7cutlass6half_tE19Flash_kernel_traitsILi256ELi64ELi64ELi8ES3_EELb1ELb0ELb0ELb0ELb0ELb0ELb0EEEvNS_16Flash_bwd_paramsE --------------------------
	.section	.nv.info._ZN5flash44flash_bwd_dq_dk_dv_loop_seqk_parallel_kernelI23Flash_bwd_kernel_traitsILi256ELi64ELi64ELi8ELi4ELi2ELi2ELb0ELb1EN7cutlass6half_tE19Flash_kernel_traitsILi256ELi64ELi64ELi8ES3_EELb1ELb0ELb0ELb0ELb0ELb0ELb0EEEvNS_16Flash_bwd_paramsE,"",@"SHT_CUDA_INFO"
	.sectionflags	@""
	.align	4


	//----- nvinfo : EIATTR_CUDA_API_VERSION
	.align		4
        /*0000*/ 	.byte	0x04, 0x37
        /*0002*/ 	.short	(.L_678 - .L_677)
.L_677:
        /*0004*/ 	.word	0x00000082


	//----- nvinfo : EIATTR_SW2861232_WAR
	.align		4
.L_678:
        /*0008*/ 	.byte	0x01, 0x35
	.zero		2


	//----- nvinfo : EIATTR_PARAM_CBANK
	.align		4
        /*000c*/ 	.byte	0x04, 0x0a
        /*000e*/ 	.short	(.L_680 - .L_679)
	.align		4
.L_679:
        /*0010*/ 	.word	index@(.nv.constant0._ZN5flash44flash_bwd_dq_dk_dv_loop_seqk_parallel_kernelI23Flash_bwd_kernel_traitsILi256ELi64ELi64ELi8ELi4ELi2ELi2ELb0ELb1EN7cutlass6half_tE19Flash_kernel_traitsILi256ELi64ELi64ELi8ES3_EELb1ELb0ELb0ELb0ELb0ELb0ELb0EEEvNS_16Flash_bwd_paramsE)
        /*0014*/ 	.short	0x0160
        /*0016*/ 	.short	0x0280


	//----- nvinfo : EIATTR_CBANK_PARAM_SIZE
	.align		4
.L_680:
        /*0018*/ 	.byte	0x03, 0x19
        /*001a*/ 	.short	0x0280


	//----- nvinfo : EIATTR_KPARAM_INFO
	.align		4
        /*001c*/ 	.byte	0x04, 0x17
        /*001e*/ 	.short	(.L_682 - .L_681)
.L_681:
        /*0020*/ 	.word	0x00000000
        /*0024*/ 	.short	0x0000
        /*0026*/ 	.short	0x0000
        /*0028*/ 	.byte	0x00, 0xf0, 0x01, 0x0a


	//----- nvinfo : EIATTR_MAXREG_COUNT
	.align		4
.L_682:
        /*002c*/ 	.byte	0x03, 0x1b
        /*002e*/ 	.short	0x00ff


	//----- nvinfo : EIATTR_NUM_BARRIERS
	.align		4
        /*0030*/ 	.byte	0x02, 0x4c
        /*0032*/ 	.byte	0x01
	.zero		1


	//----- nvinfo : EIATTR_MERCURY_ISA_VERSION
	.align		4
        /*0034*/ 	.byte	0x03, 0x5f
        /*0036*/ 	.short	0x0000


	//----- nvinfo : EIATTR_EXIT_INSTR_OFFSETS
	.align		4
        /*0038*/ 	.byte	0x04, 0x1c
        /*003a*/ 	.short	(.L_684 - .L_683)


	//   ....[0]....
.L_683:
        /*003c*/ 	.word	0x00000090


	//   ....[1]....
        /*0040*/ 	.word	0x0000ac20


	//----- nvinfo : EIATTR_CTAIDZ_USED
	.align		4
.L_684:
        /*0044*/ 	.byte	0x01, 0x04
	.zero		2


	//----- nvinfo : EIATTR_CRS_STACK_SIZE
	.align		4
        /*0048*/ 	.byte	0x04, 0x1e
        /*004a*/ 	.short	(.L_686 - .L_685)
.L_685:
        /*004c*/ 	.word	0x00000000
.L_686:


//--------------------- .nv.info._ZN5flash44flash_bwd_dq_dk_dv_loop_seqk_parallel_kernelI23Flash_bwd_kernel_traitsILi256ELi64ELi64ELi8ELi4ELi2ELi2ELb0ELb1EN7cutlass6half_tE19Flash_kernel_traitsILi256ELi64ELi64ELi8ES3_EELb0ELb0ELb0ELb0ELb0ELb0ELb1EEEvNS_16Flash_bwd_paramsE --------------------------
	.section	.nv.info._ZN5flash44flash_bwd_dq_dk_dv_loop_seqk_parallel_kernelI23Flash_bwd_kernel_traitsILi256ELi64ELi64ELi8ELi4ELi2ELi2ELb0ELb1EN7cutlass6half_tE19Flash_kernel_traitsILi256ELi64ELi64ELi8ES3_EELb0ELb0ELb0ELb0ELb0ELb0ELb1EEEvNS_16Flash_bwd_paramsE,"",@"SHT_CUDA_INFO"
	.sectionflags	@""
	.align	4


	//----- nvinfo : EIATTR_CUDA_API_VERSION
	.align		4
        /*0000*/ 	.byte	0x04, 0x37
        /*0002*/ 	.short	(.L_688 - .L_687)
.L_687:
        /*0004*/ 	.word	0x00000082


	//----- nvinfo : EIATTR_SW2861232_WAR
	.align		4
.L_688:
        /*0008*/ 	.byte	0x01, 0x35
	.zero		2


	//----- nvinfo : EIATTR_PARAM_CBANK
	.align		4
        /*000c*/ 	.byte	0x04, 0x0a
        /*000e*/ 	.short	(.L_690 - .L_689)
	.align		4
.L_689:
        /*0010*/ 	.word	index@(.nv.constant0._ZN5flash44flash_bwd_dq_dk_dv_loop_seqk_parallel_kernelI23Flash_bwd_kernel_traitsILi256ELi64ELi64ELi8ELi4ELi2ELi2ELb0ELb1EN7cutlass6half_tE19Flash_kernel_traitsILi256ELi64ELi64ELi8ES3_EELb0ELb0ELb0ELb0ELb0ELb0ELb1EEEvNS_16Flash_bwd_paramsE)
        /*0014*/ 	.short	0x0160
        /*0016*/ 	.short	0x0280


	//----- nvinfo : EIATTR_CBANK_PARAM_SIZE
	.align		4
.L_690:
        /*0018*/ 	.byte	0x03, 0x19
        /*001a*/ 	.short	0x0280


	//----- nvinfo : EIATTR_KPARAM_INFO
	.align		4
        /*001c*/ 	.byte	0x04, 0x17
        /*001e*/ 	.short	(.L_692 - .L_691)
.L_691:
        /*0020*/ 	.word	0x00000000
        /*0024*/ 	.short	0x0000
        /*0026*/ 	.short	0x0000
        /*0028*/ 	.byte	0x00, 0xf0, 0x01, 0x0a


	//----- nvinfo : EIATTR_MAXREG_COUNT
	.align		4
.L_692:
        /*002c*/ 	.byte	0x03, 0x1b
        /*002e*/ 	.short	0x00ff


	//----- nvinfo : EIATTR_NUM_BARRIERS
	.align		4
        /*0030*/ 	.byte	0x02, 0x4c
        /*0032*/ 	.byte	0x01
	.zero		1


	//----- nvinfo : EIATTR_MERCURY_ISA_VERSION
	.align		4
        /*0034*/ 	.byte	0x03, 0x5f
        /*0036*/ 	.short	0x0000


	//----- nvinfo : EIATTR_EXIT_INSTR_OFFSETS
	.align		4
        /*0038*/ 	.byte	0x04, 0x1c
        /*003a*/ 	.short	(.L_694 - .L_693)


	//   ....[0]....
.L_693:
        /*003c*/ 	.word	0x00000090


	//   ....[1]....
        /*0040*/ 	.word	0x0000a440


	//----- nvinfo : EIATTR_CTAIDZ_USED
	.align		4
.L_694:
        /*0044*/ 	.byte	0x01, 0x04
	.zero		2


	//----- nvinfo : EIATTR_CRS_STACK_SIZE
	.align		4
        /*0048*/ 	.byte	0x04, 0x1e
        /*004a*/ 	.short	(.L_696 - .L_695)
.L_695:
        /*004c*/ 	.word	0x00000000
.L_696:


//--------------------- .nv.info._ZN5flash44flash_bwd_dq_dk_dv_loop_seqk_parallel_kernelI23Flash_bwd_kernel_traitsILi256ELi64ELi64ELi8ELi4ELi2ELi2ELb0ELb1EN7cutlass6half_tE19Flash_kernel_traitsILi256ELi64ELi64ELi8ES3_EELb1ELb0ELb1ELb0ELb0ELb0ELb0EEEvNS_16Flash_bwd_paramsE --------------------------
	.section	.nv.info._ZN5flash44flash_bwd_dq_dk_dv_loop_seqk_parallel_kernelI23Flash_bwd_kernel_traitsILi256ELi64ELi64ELi8ELi4ELi2ELi2ELb0ELb1EN7cutlass6half_tE19Flash_kernel_traitsILi256ELi64ELi64ELi8ES3_EELb1ELb0ELb1ELb0ELb0ELb0ELb0EEEvNS_16Flash_bwd_paramsE,"",@"SHT_CUDA_INFO"
	.sectionflags	@""
	.align	4


	//----- nvinfo : EIATTR_CUDA_API_VERSION
	.align		4
        /*0000*/ 	.byte	0x04, 0x37
        /*0002*/ 	.short	(.L_698 - .L_697)
.L_697:
        /*0004*/ 	.word	0x00000082


	//----- nvinfo : EIATTR_SW2861232_WAR
	.align		4
.L_698:
        /*0008*/ 	.byte	0x01, 0x35
	.zero		2


	//----- nvinfo : EIATTR_PARAM_CBANK
	.align		4
        /*000c*/ 	.byte	0x04, 0x0a
        /*000e*/ 	.short	(.L_700 - .L_699)
	.align		4
.L_699:
        /*0010*/ 	.word	index@(.nv.constant0._ZN5flash44flash_bwd_dq_dk_dv_loop_seqk_parallel_kernelI23Flash_bwd_kernel_traitsILi256ELi64ELi64ELi8ELi4ELi2ELi2ELb0ELb1EN7cutlass6half_tE19Flash_kernel_traitsILi256ELi64ELi64ELi8ES3_EELb1ELb0ELb1ELb0ELb0ELb0ELb0EEEvNS_16Flash_bwd_paramsE)
        /*0014*/ 	.short	0x0160
        /*0016*/ 	.short	0x0280


	//----- nvinfo : EIATTR_CBANK_PARAM_SIZE
	.align		4
.L_700:
        /*0018*/ 	.byte	0x03, 0x19
        /*001a*/ 	.short	0x0280


	//----- nvinfo : EIATTR_KPARAM_INFO
	.align		4
        /*001c*/ 	.byte	0x04, 0x17
        /*001e*/ 	.short	(.L_702 - .L_701)
.L_701:
        /*0020*/ 	.word	0x00000000
        /*0024*/ 	.short	0x0000
        /*0026*/ 	.short	0x0000
        /*0028*/ 	.byte	0x00, 0xf0, 0x01, 0x0a


	//----- nvinfo : EIATTR_MAXREG_COUNT
	.align		4
.L_702:
        /*002c*/ 	.byte	0x03, 0x1b
        /*002e*/ 	.short	0x00ff


	//----- nvinfo : EIATTR_NUM_BARRIERS
	.align		4
        /*0030*/ 	.byte	0x02, 0x4c
        /*0032*/ 	.byte	0x01
	.zero		1


	//----- nvinfo : EIATTR_MERCURY_ISA_VERSION
	.align		4
        /*0034*/ 	.byte	0x03, 0x5f
        /*0036*/ 	.short	0x0000


	//----- nvinfo : EIATTR_EXIT_INSTR_OFFSETS
	.align		4
        /*0038*/ 	.byte	0x04, 0x1c
        /*003a*/ 	.short	(.L_704 - .L_703)


	//   ....[0]....
.L_703:
        /*003c*/ 	.word	0x00000090


	//   ....[1]....
        /*0040*/ 	.word	0x0000ae70


	//----- nvinfo : EIATTR_CTAIDZ_USED
	.align		4
.L_704:
        /*0044*/ 	.byte	0x01, 0x04
	.zero		2


	//----- nvinfo : EIATTR_CRS_STACK_SIZE
	.align		4
        /*0048*/ 	.byte	0x04, 0x1e
        /*004a*/ 	.short	(.L_706 - .L_705)
.L_705:
        /*004c*/ 	.word	0x00000000
.L_706:


//--------------------- .nv.info._ZN5flash44flash_bwd_dq_dk_dv_loop_seqk_parallel_kernelI23Flash_bwd_kernel_traitsILi256ELi64ELi64ELi8ELi4ELi2ELi2ELb0ELb1EN7cutlass6half_tE19Flash_kernel_traitsILi256ELi64ELi64ELi8ES3_EELb0ELb0ELb1ELb0ELb0ELb0ELb1EEEvNS_16Flash_bwd_paramsE --------------------------
	.section	.nv.info._ZN5flash44flash_bwd_dq_dk_dv_loop_seqk_parallel_kernelI23Flash_bwd_kernel_traitsILi256ELi64ELi64ELi8ELi4ELi2ELi2ELb0ELb1EN7cutlass6half_tE19Flash_kernel_traitsILi256ELi64ELi64ELi8ES3_EELb0ELb0ELb1ELb0ELb0ELb0ELb1EEEvNS_16Flash_bwd_paramsE,"",@"SHT_CUDA_INFO"
	.sectionflags	@""
	.align	4


	//----- nvinfo : EIATTR_CUDA_API_VERSION
	.align		4
        /*0000*/ 	.byte	0x04, 0x37
        /*0002*/ 	.short	(.L_708 - .L_707)
.L_707:
        /*0004*/ 	.word	0x00000082


	//----- nvinfo : EIATTR_SW2861232_WAR
	.align		4
.L_708:
        /*0008*/ 	.byte	0x01, 0x35
	.zero		2


	//----- nvinfo : EIATTR_PARAM_CBANK
	.align		4
        /*000c*/ 	.byte	0x04, 0x0a
        /*000e*/ 	.short	(.L_710 - .L_709)
	.align		4
.L_709:
        /*0010*/ 	.word	index@(.nv.constant0._ZN5flash44flash_bwd_dq_dk_dv_loop_seqk_parallel_kernelI23Flash_bwd_kernel_traitsILi256ELi64ELi64ELi8ELi4ELi2ELi2ELb0ELb1EN7cutlass6half_tE19Flash_kernel_traitsILi256ELi64ELi64ELi8ES3_EELb0ELb0ELb1ELb0ELb0ELb0ELb1EEEvNS_16Flash_bwd_paramsE)
        /*0014*/ 	.short	0x0160
        /*0016*/ 	.short	0x0280


	//----- nvinfo : EIATTR_CBANK_PARAM_SIZE
	.align		4
.L_710:
        /*0018*/ 	.byte	0x03, 0x19
        /*001a*/ 	.short	0x0280


	//----- nvinfo : EIATTR_KPARAM_INFO
	.align		4
        /*001c*/ 	.byte	0x04, 0x17
        /*001e*/ 	.short	(.L_712 - .L_711)
.L_711:
        /*0020*/ 	.word	0x00000000
        /*0024*/ 	.short	0x0000
        /*0026*/ 	.short	0x0000
        /*0028*/ 	.byte	0x00, 0xf0, 0x01, 0x0a


	//----- nvinfo : EIATTR_MAXREG_COUNT
	.align		4
.L_712:
        /*002c*/ 	.byte	0x03, 0x1b
        /*002e*/ 	.short	0x00ff


	//----- nvinfo : EIATTR_NUM_BARRIERS
	.align		4
        /*0030*/ 	.byte	0x02, 0x4c
        /*0032*/ 	.byte	0x01
	.zero		1


	//----- nvinfo : EIATTR_MERCURY_ISA_VERSION
	.align		4
        /*0034*/ 	.byte	0x03, 0x5f
        /*0036*/ 	.short	0x0000


	//----- nvinfo : EIATTR_EXIT_INSTR_OFFSETS
	.align		4
        /*0038*/ 	.byte	0x04, 0x1c
        /*003a*/ 	.short	(.L_714 - .L_713)


	//   ....[0]....
.L_713:
        /*003c*/ 	.word	0x00000090


	//   ....[1]....
        /*0040*/ 	.word	0x0000a640


	//----- nvinfo : EIATTR_CTAIDZ_USED
	.align		4
.L_714:
        /*0044*/ 	.byte	0x01, 0x04
	.zero		2


	//----- nvinfo : EIATTR_CRS_STACK_SIZE
	.align		4
        /*0048*/ 	.byte	0x04, 0x1e
        /*004a*/ 	.short	(.L_716 - .L_715)
.L_715:
        /*004c*/ 	.word	0x00000000
.L_716:


//--------------------- .nv.info._ZN5flash44flash_bwd_dq_dk_dv_loop_seqk_parallel_kernelI23Flash_bwd_kernel_traitsILi256ELi64ELi64ELi8ELi4ELi2ELi2ELb0ELb1EN7cutlass6half_tE19Flash_kernel_traitsILi256ELi64ELi64ELi8ES3_EELb1ELb0ELb0ELb0ELb0ELb1ELb0EEEvNS_16Flash_bwd_paramsE --------------------------
	.section	.nv.info._ZN5flash44flash_bwd_dq_dk_dv_loop_seqk_parallel_kernelI23Flash_bwd_kernel_traitsILi256ELi64ELi64ELi8ELi4ELi2ELi2ELb0ELb1EN7cutlass6half_tE19Flash_kernel_traitsILi256ELi64ELi64ELi8ES3_EELb1ELb0ELb0ELb0ELb0ELb1ELb0EEEvNS_16Flash_bwd_paramsE,"",@"SHT_CUDA_INFO"
	.sectionflags	@""
	.align	4


	//----- nvinfo : EIATTR_CUDA_API_VERSION
	.align		4
        /*0000*/ 	.byte	0x04, 0x37
        /*0002*/ 	.short	(.L_718 - .L_717)
.L_717:
        /*0004*/ 	.word	0x00000082


	//----- nvinfo : EIATTR_SW2861232_WAR
	.align		4
.L_718:
        /*0008*/ 	.byte	0x01, 0x35
	.zero		2


	//----- nvinfo : EIATTR_PARAM_CBANK
	.align		4
        /*000c*/ 	.byte	0x04, 0x0a
        /*000e*/ 	.short	(.L_720 - .L_719)
	.align		4
.L_719:
        /*0010*/ 	.word	index@(.nv.constant0._ZN5flash44flash_bwd_dq_dk_dv_loop_seqk_parallel_kernelI23Flash_bwd_kernel_traitsILi256ELi64ELi64ELi8ELi4ELi2ELi2ELb0ELb1EN7cutlass6half_tE19Flash_kernel_traitsILi256ELi64ELi64ELi8ES3_EELb1ELb0ELb0ELb0ELb0ELb1ELb0EEEvNS_16Flash_bwd_paramsE)
        /*0014*/ 	.short	0x0160
        /*0016*/ 	.short	0x0280


	//----- nvinfo : EIATTR_CBANK_PARAM_SIZE
	.align		4
.L_720:
        /*0018*/ 	.byte	0x03, 0x19
        /*001a*/ 	.short	0x0280


	//----- nvinfo : EIATTR_KPARAM_INFO
	.align		4
        /*001c*/ 	.byte	0x04, 0x17
        /*001e*/ 	.short	(.L_722 - .L_721)
.L_721:
        /*0020*/ 	.word	0x00000000
        /*0024*/ 	.short	0x0000
        /*0026*/ 	.short	0x0000
        /*0028*/ 	.byte	0x00, 0xf0, 0x01, 0x0a


	//----- nvinfo : EIATTR_MAXREG_COUNT
	.align		4
.L_722:
        /*002c*/ 	.byte	0x03, 0x1b
        /*002e*/ 	.short	0x00ff


	//----- nvinfo : EIATTR_NUM_BARRIERS
	.align		4
        /*0030*/ 	.byte	0x02, 0x4c
        /*0032*/ 	.byte	0x01
	.zero		1


	//----- nvinfo : EIATTR_MERCURY_ISA_VERSION
	.align		4
        /*0034*/ 	.byte	0x03, 0x5f
        /*0036*/ 	.short	0x0000


	//----- nvinfo : EIATTR_EXIT_INSTR_OFFSETS
	.align		4
        /*0038*/ 	.byte	0x04, 0x1c
        /*003a*/ 	.short	(.L_724 - .L_723)


	//   ....[0]....
.L_723:
        /*003c*/ 	.word	0x00000090


	//   ....[1]....
        /*0040*/ 	.word	0x00009300


	//----- nvinfo : EIATTR_CTAIDZ_USED
	.align		4
.L_724:
        /*0044*/ 	.byte	0x01, 0x04
	.zero		2


	//----- nvinfo : EIATTR_CRS_STACK_SIZE
	.align		4
        /*0048*/ 	.byte	0x04, 0x1e
        /*004a*/ 	.short	(.L_726 - .L_725)
.L_725:
        /*004c*/ 	.word	0x00000000
.L_726:


//--------------------- .nv.info._ZN5flash44flash_bwd_dq_dk_dv_loop_seqk_parallel_kernelI23Flash_bwd_kernel_traitsILi256ELi64ELi64ELi8ELi4ELi2ELi2ELb0ELb1EN7cutlass6half_tE19Flash_kernel_traitsILi256ELi64ELi64ELi8ES3_EELb0ELb0ELb0ELb0ELb0ELb1ELb1EEEvNS_16Flash_bwd_paramsE --------------------------
	.section	.nv.info._ZN5flash44flash_bwd_dq_dk_dv_loop_seqk_parallel_kernelI23Flash_bwd_kernel_traitsILi256ELi64ELi64ELi8ELi4ELi2ELi2ELb0ELb1EN7cutlass6half_tE19Flash_kernel_traitsILi256ELi64ELi64ELi8ES3_EELb0ELb0ELb0ELb0ELb0ELb1ELb1EEEvNS_16Flash_bwd_paramsE,"",@"SHT_CUDA_INFO"
	.sectionflags	@""
	.align	4


	//----- nvinfo : EIATTR_CUDA_API_VERSION
	.align		4
        /*0000*/ 	.byte	0x04, 0x37
        /*0002*/ 	.short	(.L_728 - .L_727)
.L_727:
        /*0004*/ 	.word	0x00000082


	//----- nvinfo : EIATTR_SW2861232_WAR
	.align		4
.L_728:
        /*0008*/ 	.byte	0x01, 0x35
	.zero		2


	//----- nvinfo : EIATTR_PARAM_CBANK
	.align		4
        /*000c*/ 	.byte	0x04, 0x0a
        /*000e*/ 	.short	(.L_730 - .L_729)
	.align		4
.L_729:
        /*0010*/ 	.word	index@(.nv.constant0._ZN5flash44flash_bwd_dq_dk_dv_loop_seqk_parallel_kernelI23Flash_bwd_kernel_traitsILi256ELi64ELi64ELi8ELi4ELi2ELi2ELb0ELb1EN7cutlass6half_tE19Flash_kernel_traitsILi256ELi64ELi64ELi8ES3_EELb0ELb0ELb0ELb0ELb0ELb1ELb1EEEvNS_16Flash_bwd_paramsE)
        /*0014*/ 	.short	0x0160
        /*0016*/ 	.short	0x0280


	//----- nvinfo : EIATTR_CBANK_PARAM_SIZE
	.align		4
.L_730:
        /*0018*/ 	.byte	0x03, 0x19
        /*001a*/ 	.short	0x0280


	//----- nvinfo : EIATTR_KPARAM_INFO
	.align		4
        /*001c*/ 	.byte	0x04, 0x17
        /*001e*/ 	.short	(.L_732 - .L_731)
.L_731:
        /*0020*/ 	.word	0x00000000
        /*0024*/ 	.short	0x0000
        /*0026*/ 	.short	0x0000
        /*0028*/ 	.byte	0x00, 0xf0, 0x01, 0x0a


	//----- nvinfo : EIATTR_MAXREG_COUNT
	.align		4
.L_732:
        /*002c*/ 	.byte	0x03, 0x1b
        /*002e*/ 	.short	0x00ff


	//----- nvinfo : EIATTR_NUM_BARRIERS
	.align		4
        /*0030*/ 	.byte	0x02, 0x4c
        /*0032*/ 	.byte	0x01
	.zero		1


	//----- nvinfo : EIATTR_MERCURY_ISA_VERSION
	.align		4
        /*0034*/ 	.byte	0x03, 0x5f
        /*0036*/ 	.short	0x0000


	//----- nvinfo : EIATTR_EXIT_INSTR_OFFSETS
	.align		4
        /*0038*/ 	.byte	0x04, 0x1c
        /*003a*/ 	.short	(.L_734 - .L_733)


	//   ....[0]....
.L_733:
        /*003c*/ 	.word	0x00000090


	//   ....[1]....
        /*0040*/ 	.word	0x00008ba0


	//----- nvinfo : EIATTR_CTAIDZ_USED
	.align		4
.L_734:
        /*0044*/ 	.byte	0x01, 0x04
	.zero		2


	//----- nvinfo : EIATTR_CRS_STACK_SIZE
	.align		4
        /*0048*/ 	.byte	0x04, 0x1e
        /*004a*/ 	.short	(.L_736 - .L_735)
.L_735:
        /*004c*/ 	.word	0x00000000
.L_736:


//--------------------- .nv.info._ZN5flash44flash_bwd_dq_dk_dv_loop_seqk_parallel_kernelI23Flash_bwd_kernel_traitsILi256ELi64ELi64ELi8ELi4ELi2ELi2ELb0ELb1EN7cutlass6half_tE19Flash_kernel_traitsILi256ELi64ELi64ELi8ES3_EELb1ELb0ELb0ELb1ELb0ELb0ELb0EEEvNS_16Flash_bwd_paramsE --------------------------
	.section	.nv.info._ZN5flash44flash_bwd_dq_dk_dv_loop_seqk_parallel_kernelI23Flash_bwd_kernel_traitsILi256ELi64ELi64ELi8ELi4ELi2ELi2ELb0ELb1EN7cutlass6half_tE19Flash_kernel_traitsILi256ELi64ELi64ELi8ES3_EELb1ELb0ELb0ELb1ELb0ELb0ELb0EEEvNS_16Flash_bwd_paramsE,"",@"SHT_CUDA_INFO"
	.sectionflags	@""
	.align	4


	//----- nvinfo : EIATTR_CUDA_API_VERSION
	.align		4
        /*0000*/ 	.byte	0x04, 0x37
        /*0002*/ 	.short	(.L_738 - .L_737)
.L_737:
        /*0004*/ 	.word	0x00000082


	//----- nvinfo : EIATTR_SW2861232_WAR
	.align		4
.L_738:
        /*0008*/ 	.byte	0x01, 0x35
	.zero		2


	//----- nvinfo : EIATTR_PARAM_CBANK
	.align		4
        /*000c*/ 	.byte	0x04, 0x0a
        /*000e*/ 	.short	(.L_740 - .L_739)
	.align		4
.L_739:
        /*0010*/ 	.word	index@(.nv.constant0._ZN5flash44flash_bwd_dq_dk_dv_loop_seqk_parallel_kernelI23Flash_bwd_kernel_traitsILi256ELi64ELi64ELi8ELi4ELi2ELi2ELb0ELb1EN7cutlass6half_tE19Flash_kernel_traitsILi256ELi64ELi64ELi8ES3_EELb1ELb0ELb0ELb1ELb0ELb0ELb0EEEvNS_16Flash_bwd_paramsE)
        /*0014*/ 	.short	0x0160
        /*0016*/ 	.short	0x0280


	//----- nvinfo : EIATTR_CBANK_PARAM_SIZE
	.align		4
.L_740:
        /*0018*/ 	.byte	0x03, 0x19
        /*001a*/ 	.short	0x0280


	//----- nvinfo : EIATTR_KPARAM_INFO
	.align		4
        /*001c*/ 	.byte	0x04, 0x17
        /*001e*/ 	.short	(.L_742 - .L_741)
.L_741:
        /*0020*/ 	.word	0x00000000
        /*0024*/ 	.short	0x0000
        /*0026*/ 	.short	0x0000
        /*0028*/ 	.byte	0x00, 0xf0, 0x01, 0x0a


	//----- nvinfo : EIATTR_MAXREG_COUNT
	.align		4
.L_742:
        /*002c*/ 	.byte	0x03, 0x1b
        /*002e*/ 	.short	0x00ff


	//----- nvinfo : EIATTR_NUM_BARRIERS
	.align		4
        /*0030*/ 	.byte	0x02, 0x4c
        /*0032*/ 	.byte	0x01
	.zero		1


	//----- nvinfo : EIATTR_MERCURY_ISA_VERSION
	.align		4
        /*0034*/ 	.byte	0x03, 0x5f
        /*0036*/ 	.short	0x0000


	//----- nvinfo : EIATTR_EXIT_INSTR_OFFSETS
	.align		4
        /*0038*/ 	.byte	0x04, 0x1c
        /*003a*/ 	.short	(.L_744 - .L_743)


	//   ....[0]....
.L_743:
        /*003c*/ 	.word	0x00000090


	//   ....[1]....
        /*0040*/ 	.word	0x0000b0c0


	//----- nvinfo : EIATTR_CTAIDZ_USED
	.align		4
.L_744:
        /*0044*/ 	.byte	0x01, 0x04
	.zero		2


	//----- nvinfo : EIATTR_CRS_STACK_SIZE
	.align		4
        /*0048*/ 	.byte	0x04, 0x1e
        /*004a*/ 	.short	(.L_746 - .L_745)
.L_745:
        /*004c*/ 	.word	0x00000000
.L_746:


//--------------------- .nv.info._ZN5flash44flash_bwd_dq_dk_dv_loop_seqk_parallel_kernelI23Flash_bwd_kernel_traitsILi256ELi64ELi64ELi8ELi4ELi2ELi2ELb0ELb1EN7cutlass6half_tE19Flash_kernel_traitsILi256ELi64ELi64ELi8ES3_EELb0ELb0ELb0ELb1ELb0ELb0ELb1EEEvNS_16Flash_bwd_paramsE --------------------------
	.section	.nv.info._ZN5flash44flash_bwd_dq_dk_dv_loop_seqk_parallel_kernelI23Flash_bwd_kernel_traitsILi256ELi64ELi64ELi8ELi4ELi2ELi2ELb0ELb1EN7cutlass6half_tE19Flash_kernel_traitsILi256ELi64ELi64ELi8ES3_EELb0ELb0ELb0ELb1ELb0ELb0ELb1EEEvNS_16Flash_bwd_paramsE,"",@"SHT_CUDA_INFO"
	.sectionflags	@""
	.align	4


	//----- nvinfo : EIATTR_CUDA_API_VERSION
	.align		4
        /*0000*/ 	.byte	0x04, 0x37
        /*0002*/ 	.short	(.L_748 - .L_747)
.L_747:
        /*0004*/ 	.word	0x00000082


	//----- nvinfo : EIATTR_SW2861232_WAR
	.align		4
.L_748:
        /*0008*/ 	.byte	0x01, 0x35
	.zero		2


	//----- nvinfo : EIATTR_PARAM_CBANK
	.align		4
        /*000c*/ 	.byte	0x04, 0x0a
        /*000e*/ 	.short	(.L_750 - .L_749)
	.align		4
.L_749:
        /*0010*/ 	.word	index@(.nv.constant0._ZN5flash44flash_bwd_dq_dk_dv_loop_seqk_parallel_kernelI23Flash_bwd_kernel_traitsILi256ELi64ELi64ELi8ELi4ELi2ELi2ELb0ELb1EN7cutlass6half_tE19Flash_kernel_traitsILi256ELi64ELi64ELi8ES3_EELb0ELb0ELb0ELb1ELb0ELb0ELb1EEEvNS_16Flash_bwd_paramsE)
        /*0014*/ 	.short	0x0160
        /*0016*/ 	.short	0x0280


	//----- nvinfo : EIATTR_CBANK_PARAM_SIZE
	.align		4
.L_750:
        /*0018*/ 	.byte	0x03, 0x19
        /*001a*/ 	.short	0x0280


	//----- nvinfo : EIATTR_KPARAM_INFO
	.align		4
        /*001c*/ 	.byte	0x04, 0x17
        /*001e*/ 	.short	(.L_752 - .L_751)
.L_751:
        /*0020*/ 	.word	0x00000000
        /*0024*/ 	.short	0x0000
        /*0026*/ 	.short	0x0000
        /*0028*/ 	.byte	0x00, 0xf0, 0x01, 0x0a


	//----- nvinfo : EIATTR_MAXREG_COUNT
	.align		4
.L_752:
        /*002c*/ 	.byte	0x03, 0x1b
        /*002e*/ 	.short	0x00ff


	//----- nvinfo : EIATTR_NUM_BARRIERS
	.align		4
        /*0030*/ 	.byte	0x02, 0x4c
        /*0032*/ 	.byte	0x01
	.zero		1


	//----- nvinfo : EIATTR_MERCURY_ISA_VERSION
	.align		4
        /*0034*/ 	.byte	0x03, 0x5f
        /*0036*/ 	.short	0x0000


	//----- nvinfo : EIATTR_EXIT_INSTR_OFFSETS
	.align		4
        /*0038*/ 	.byte	0x04, 0x1c
        /*003a*/ 	.short	(.L_754 - .L_753)


	//   ....[0]....
.L_753:
        /*003c*/ 	.word	0x00000090


	//   ....[1]....
        /*0040*/ 	.word	0x0000a830


	//----- nvinfo : EIATTR_CTAIDZ_USED
	.align		4
.L_754:
        /*0044*/ 	.byte	0x01, 0x04
	.zero		2


	//----- nvinfo : EIATTR_CRS_STACK_SIZE
	.align		4
        /*0048*/ 	.byte	0x04, 0x1e
        /*004a*/ 	.short	(.L_756 - .L_755)
.L_755:
        /*004c*/ 	.word	0x00000000
.L_756:


//--------------------- .nv.info._ZN5flash44flash_bwd_dq_dk_dv_loop_seqk_parallel_kernelI23Flash_bwd_kernel_traitsILi256ELi64ELi64ELi8ELi4ELi2ELi2ELb0ELb1EN7cutlass6half_tE19Flash_kernel_traitsILi256ELi64ELi64ELi8ES3_EELb1ELb0ELb1ELb0ELb0ELb1ELb0EEEvNS_16Flash_bwd_paramsE --------------------------
	.section	.nv.info._ZN5flash44flash_bwd_dq_dk_dv_loop_seqk_parallel_kernelI23Flash_bwd_kernel_traitsILi256ELi64ELi64ELi8ELi4ELi2ELi2ELb0ELb1EN7cutlass6half_tE19Flash_kernel_traitsILi256ELi64ELi64ELi8ES3_EELb1ELb0ELb1ELb0ELb0ELb1ELb0EEEvNS_16Flash_bwd_paramsE,"",@"SHT_CUDA_INFO"
	.sectionflags	@""
	.align	4


	//----- nvinfo : EIATTR_CUDA_API_VERSION
	.align		4
        /*0000*/ 	.byte	0x04, 0x37
        /*0002*/ 	.short	(.L_758 - .L_757)
.L_757:
        /*0004*/ 	.word	0x00000082


	//----- nvinfo : EIATTR_SW2861232_WAR
	.align		4
.L_758:
        /*0008*/ 	.byte	0x01, 0x35
	.zero		2


	//----- nvinfo : EIATTR_PARAM_CBANK
	.align		4
        /*000c*/ 	.byte	0x04, 0x0a
        /*000e*/ 	.short	(.L_760 - .L_759)
	.align		4
.L_759:
        /*0010*/ 	.word	index@(.nv.constant0._ZN5flash44flash_bwd_dq_dk_dv_loop_seqk_parallel_kernelI23Flash_bwd_kernel_traitsILi256ELi64ELi64ELi8ELi4ELi2ELi2ELb0ELb1EN7cutlass6half_tE19Flash_kernel_traitsILi256ELi64ELi64ELi8ES3_EELb1ELb0ELb1ELb0ELb0ELb1ELb0EEEvNS_16Flash_bwd_paramsE)
        /*0014*/ 	.short	0x0160
        /*0016*/ 	.short	0x0280


	//----- nvinfo : EIATTR_CBANK_PARAM_SIZE
	.align		4
.L_760:
        /*0018*/ 	.byte	0x03, 0x19
        /*001a*/ 	.short	0x0280


	//----- nvinfo : EIATTR_KPARAM_INFO
	.align		4
        /*001c*/ 	.byte	0x04, 0x17
        /*001e*/ 	.short	(.L_762 - .L_761)
.L_761:
        /*0020*/ 	.word	0x00000000
        /*0024*/ 	.short	0x0000
        /*0026*/ 	.short	0x0000
        /*0028*/ 	.byte	0x00, 0xf0, 0x01, 0x0a


	//----- nvinfo : EIATTR_MAXREG_COUNT
	.align		4
.L_762:
        /*002c*/ 	.byte	0x03, 0x1b
        /*002e*/ 	.short	0x00ff


	//----- nvinfo : EIATTR_NUM_BARRIERS
	.align		4
        /*0030*/ 	.byte	0x02, 0x4c
        /*0032*/ 	.byte	0x01
	.zero		1


	//----- nvinfo : EIATTR_ANNOTATIONS
	.align		4
        /*0034*/ 	.byte	0x04, 0x55
        /*0036*/ 	.short	(.L_764 - .L_763)


	//   ....[0]....
.L_763:
        /*0038*/ 	.word	0x00000001
        /*003c*/ 	.byte	0x30, 0x06, 0x00, 0x00, 0x01, 0x00, 0x00, 0x00, 0xe0, 0x14, 0x00, 0x00


	//----- nvinfo : EIATTR_MERCURY_ISA_VERSION
	.align		4
.L_764:
        /*0048*/ 	.byte	0x03, 0x5f
        /*004a*/ 	.short	0x0000


	//----- nvinfo : EIATTR_EXIT_INSTR_OFFSETS
	.align		4
        /*004c*/ 	.byte	0x04, 0x1c
        /*004e*/ 	.short	(.L_766 - .L_765)


	//   ....[0]....
.L_765:
        /*0050*/ 	.word	0x000000a0


	//   ....[1]....
        /*0054*/ 	.word	0x00009550


	//----- nvinfo : EIATTR_CTAIDZ_USED
	.align		4
.L_766:
        /*0058*/ 	.byte	0x01, 0x04
	.zero		2


	//----- nvinfo : EIATTR_CRS_STACK_SIZE
	.align		4
        /*005c*/ 	.byte	0x04, 0x1e
        /*005e*/ 	.short	(.L_768 - .L_767)
.L_767:
        /*0060*/ 	.word	0x00000000
.L_768:


//--------------------- .nv.info._ZN5flash44flash_bwd_dq_dk_dv_loop_seqk_parallel_kernelI23Flash_bwd_kernel_traitsILi256ELi64ELi64ELi8ELi4ELi2ELi2ELb0ELb1EN7cutlass6half_tE19Flash_kernel_traitsILi256ELi64ELi64ELi8ES3_EELb0ELb0ELb1ELb0ELb0ELb1ELb1EEEvNS_16Flash_bwd_paramsE --------------------------
	.section	.nv.info._ZN5flash44flash_bwd_dq_dk_dv_loop_seqk_parallel_kernelI23Flash_bwd_kernel_traitsILi256ELi64ELi64ELi8ELi4ELi2ELi2ELb0ELb1EN7cutlass6half_tE19Flash_kernel_traitsILi256ELi64ELi64ELi8ES3_EELb0ELb0ELb1ELb0ELb0ELb1ELb1EEEvNS_16Flash_bwd_paramsE,"",@"SHT_CUDA_INFO"
	.sectionflags	@""
	.align	4


	//----- nvinfo : EIATTR_CUDA_API_VERSION
	.align		4
        /*0000*/ 	.byte	0x04, 0x37
        /*0002*/ 	.short	(.L_770 - .L_769)
.L_769:
        /*0004*/ 	.word	0x00000082


	//----- nvinfo : EIATTR_SW2861232_WAR
	.align		4
.L_770:
        /*0008*/ 	.byte	0x01, 0x35
	.zero		2


	//----- nvinfo : EIATTR_PARAM_CBANK
	.align		4
        /*000c*/ 	.byte	0x04, 0x0a
        /*000e*/ 	.short	(.L_772 - .L_771)
	.align		4
.L_771:
        /*0010*/ 	.word	index@(.nv.constant0._ZN5flash44flash_bwd_dq_dk_dv_loop_seqk_parallel_kernelI23Flash_bwd_kernel_traitsILi256ELi64ELi64ELi8ELi4ELi2ELi2ELb0ELb1EN7cutlass6half_tE19Flash_kernel_traitsILi256ELi64ELi64ELi8ES3_EELb0ELb0ELb1ELb0ELb0ELb1ELb1EEEvNS_16Flash_bwd_paramsE)
        /*0014*/ 	.short	0x0160
        /*0016*/ 	.short	0x0280


	//----- nvinfo : EIATTR_CBANK_PARAM_SIZE
	.align		4
.L_772:
        /*0018*/ 	.byte	0x03, 0x19
        /*001a*/ 	.short	0x0280


	//----- nvinfo : EIATTR_KPARAM_INFO
	.align		4
        /*001c*/ 	.byte	0x04, 0x17
        /*001e*/ 	.short	(.L_774 - .L_773)
.L_773:
        /*0020*/ 	.word	0x00000000
        /*0024*/ 	.short	0x0000
        /*0026*/ 	.short	0x0000
        /*0028*/ 	.byte	0x00, 0xf0, 0x01, 0x0a


	//----- nvinfo : EIATTR_MAXREG_COUNT
	.align		4
.L_774:
        /*002c*/ 	.byte	0x03, 0x1b
        /*002e*/ 	.short	0x00ff


	//----- nvinfo : EIATTR_NUM_BARRIERS
	.align		4
        /*0030*/ 	.byte	0x02, 0x4c
        /*0032*/ 	.byte	0x01
	.zero		1


	//----- nvinfo : EIATTR_MERCURY_ISA_VERSION
	.align		4
        /*0034*/ 	.byte	0x03, 0x5f
        /*0036*/ 	.short	0x0000


	//----- nvinfo : EIATTR_EXIT_INSTR_OFFSETS
	.align		4
        /*0038*/ 	.byte	0x04, 0x1c
        /*003a*/ 	.short	(.L_776 - .L_775)


	//   ....[0]....
.L_775:
        /*003c*/ 	.word	0x00000090


	//   ....[1]....
        /*0040*/ 	.word	0x00008d40


	//----- nvinfo : EIATTR_CTAIDZ_USED
	.align		4
.L_776:
        /*0044*/ 	.byte	0x01, 0x04
	.zero		2


	//----- nvinfo : EIATTR_CRS_STACK_SIZE
	.align		4
        /*0048*/ 	.byte	0x04, 0x1e
        /*004a*/ 	.short	(.L_778 - .L_777)
.L_777:
        /*004c*/ 	.word	0x00000000
.L_778:


//--------------------- .nv.info._ZN5flash44flash_bwd_dq_dk_dv_loop_seqk_parallel_kernelI23Flash_bwd_kernel_traitsILi256ELi64ELi64ELi8ELi4ELi2ELi2ELb0ELb1EN7cutlass6half_tE19Flash_kernel_traitsILi256ELi64ELi64ELi8ES3_EELb1ELb0ELb1ELb1ELb0ELb0ELb0EEEvNS_16Flash_bwd_paramsE --------------------------
	.section	.nv.info._ZN5flash44flash_bwd_dq_dk_dv_loop_seqk_parallel_kernelI23Flash_bwd_kernel_traitsILi256ELi64ELi64ELi8ELi4ELi2ELi2ELb0ELb1EN7cutlass6half_tE19Flash_kernel_traitsILi256ELi64ELi64ELi8ES3_EELb1ELb0ELb1ELb1ELb0ELb0ELb0EEEvNS_16Flash_bwd_paramsE,"",@"SHT_CUDA_INFO"
	.sectionflags	@""
	.align	4


	//----- nvinfo : EIATTR_CUDA_API_VERSION
	.align		4
        /*0000*/ 	.byte	0x04, 0x37
        /*0002*/ 	.short	(.L_780 - .L_779)
.L_779:
        /*0004*/ 	.word	0x00000082


	//----- nvinfo : EIATTR_SW2861232_WAR
	.align		4
.L_780:
        /*0008*/ 	.byte	0x01, 0x35
	.zero		2


	//----- nvinfo : EIATTR_PARAM_CBANK
	.align		4
        /*000c*/ 	.byte	0x04, 0x0a
        /*000e*/ 	.short	(.L_782 - .L_781)
	.align		4
.L_781:
        /*0010*/ 	.word	index@(.nv.constant0._ZN5flash44flash_bwd_dq_dk_dv_loop_seqk_parallel_kernelI23Flash_bwd_kernel_traitsILi256ELi64ELi64ELi8ELi4ELi2ELi2ELb0ELb1EN7cutlass6half_tE19Flash_kernel_traitsILi256ELi64ELi64ELi8ES3_EELb1ELb0ELb1ELb1ELb0ELb0ELb0EEEvNS_16Flash_bwd_paramsE)
        /*0014*/ 	.short	0x0160
        /*0016*/ 	.short	0x0280


	//----- nvinfo : EIATTR_CBANK_PARAM_SIZE
	.align		4
.L_782:
        /*0018*/ 	.byte	0x03, 0x19
        /*001a*/ 	.short	0x0280


	//----- nvinfo : EIATTR_KPARAM_INFO
	.align		4
        /*001c*/ 	.byte	0x04, 0x17
        /*001e*/ 	.short	(.L_784 - .L_783)
.L_783:
        /*0020*/ 	.word	0x00000000
        /*0024*/ 	.short	0x0000
        /*0026*/ 	.short	0x0000
        /*0028*/ 	.byte	0x00, 0xf0, 0x01, 0x0a


	//----- nvinfo : EIATTR_MAXREG_COUNT
	.align		4
.L_784:
        /*002c*/ 	.byte	0x03, 0x1b
        /*002e*/ 	.short	0x00ff


	//----- nvinfo : EIATTR_NUM_BARRIERS
	.align		4
        /*0030*/ 	.byte	0x02, 0x4c
        /*0032*/ 	.byte	0x01
	.zero		1


	//----- nvinfo : EIATTR_MERCURY_ISA_VERSION
	.align		4
        /*0034*/ 	.byte	0x03, 0x5f
        /*0036*/ 	.short	0x0000


	//----- nvinfo : EIATTR_EXIT_INSTR_OFFSETS
	.align		4
        /*0038*/ 	.byte	0x04, 0x1c
        /*003a*/ 	.short	(.L_786 - .L_785)


	//   ....[0]....
.L_785:
        /*003c*/ 	.word	0x00000090


	//   ....[1]....
        /*0040*/ 	.word	0x0000b360


	//----- nvinfo : EIATTR_CTAIDZ_USED
	.align		4
.L_786:
        /*0044*/ 	.byte	0x01, 0x04
	.zero		2


	//----- nvinfo : EIATTR_CRS_STACK_SIZE
	.align		4
        /*0048*/ 	.byte	0x04, 0x1e
        /*004a*/ 	.short	(.L_788 - .L_787)
.L_787:
        /*004c*/ 	.word	0x00000000
.L_788:


//--------------------- .nv.info._ZN5flash44flash_bwd_dq_dk_dv_loop_seqk_parallel_kernelI23Flash_bwd_kernel_traitsILi256ELi64ELi64ELi8ELi4ELi2ELi2ELb0ELb1EN7cutlass6half_tE19Flash_kernel_traitsILi256ELi64ELi64ELi8ES3_EELb0ELb0ELb1ELb1ELb0ELb0ELb1EEEvNS_16Flash_bwd_paramsE --------------------------
	.section	.nv.info._ZN5flash44flash_bwd_dq_dk_dv_loop_seqk_parallel_kernelI23Flash_bwd_kernel_traitsILi256ELi64ELi64ELi8ELi4ELi2ELi2ELb0ELb1EN7cutlass6half_tE19Flash_kernel_traitsILi256ELi64ELi64ELi8ES3_EELb0ELb0ELb1ELb1ELb0ELb0ELb1EEEvNS_16Flash_bwd_paramsE,"",@"SHT_CUDA_INFO"
	.sectionflags	@""
	.align	4


	//----- nvinfo : EIATTR_CUDA_API_VERSION
	.align		4
        /*0000*/ 	.byte	0x04, 0x37
        /*0002*/ 	.short	(.L_790 - .L_789)
.L_789:
        /*0004*/ 	.word	0x00000082


	//----- nvinfo : EIATTR_SW2861232_WAR
	.align		4
.L_790:
        /*0008*/ 	.byte	0x01, 0x35
	.zero		2


	//----- nvinfo : EIATTR_PARAM_CBANK
	.align		4
        /*000c*/ 	.byte	0x04, 0x0a
        /*000e*/ 	.short	(.L_792 - .L_791)
	.align		4
.L_791:
        /*0010*/ 	.word	index@(.nv.constant0._ZN5flash44flash_bwd_dq_dk_dv_loop_seqk_parallel_kernelI23Flash_bwd_kernel_traitsILi256ELi64ELi64ELi8ELi4ELi2ELi2ELb0ELb1EN7cutlass6half_tE19Flash_kernel_traitsILi256ELi64ELi64ELi8ES3_EELb0ELb0ELb1ELb1ELb0ELb0ELb1EEEvNS_16Flash_bwd_paramsE)
        /*0014*/ 	.short	0x0160
        /*0016*/ 	.short	0x0280


	//----- nvinfo : EIATTR_CBANK_PARAM_SIZE
	.align		4
.L_792:
        /*0018*/ 	.byte	0x03, 0x19
        /*001a*/ 	.short	0x0280


	//----- nvinfo : EIATTR_KPARAM_INFO
	.align		4
        /*001c*/ 	.byte	0x04, 0x17
        /*001e*/ 	.short	(.L_794 - .L_793)
.L_793:
        /*0020*/ 	.word	0x00000000
        /*0024*/ 	.short	0x0000
        /*0026*/ 	.short	0x0000
        /*0028*/ 	.byte	0x00, 0xf0, 0x01, 0x0a


	//----- nvinfo : EIATTR_MAXREG_COUNT
	.align		4
.L_794:
        /*002c*/ 	.byte	0x03, 0x1b
        /*002e*/ 	.short	0x00ff


	//----- nvinfo : EIATTR_NUM_BARRIERS
	.align		4
        /*0030*/ 	.byte	0x02, 0x4c
        /*0032*/ 	.byte	0x01
	.zero		1


	//----- nvinfo : EIATTR_MERCURY_ISA_VERSION
	.align		4
        /*0034*/ 	.byte	0x03, 0x5f
        /*0036*/ 	.short	0x0000


	//----- nvinfo : EIATTR_EXIT_INSTR_OFFSETS
	.align		4
        /*0038*/ 	.byte	0x04, 0x1c
        /*003a*/ 	.short	(.L_796 - .L_795)


	//   ....[0]....
.L_795:
        /*003c*/ 	.word	0x00000090


	//   ....[1]....
        /*0040*/ 	.word	0x0000aa60


	//----- nvinfo : EIATTR_CTAIDZ_USED
	.align		4
.L_796:
        /*0044*/ 	.byte	0x01, 0x04
	.zero		2


	//----- nvinfo : EIATTR_CRS_STACK_SIZE
	.align		4
        /*0048*/ 	.byte	0x04, 0x1e
        /*004a*/ 	.short	(.L_798 - .L_797)
.L_797:
        /*004c*/ 	.word	0x00000000
.L_798:


//--------------------- .nv.info._ZN5flash25flash_bwd_dot_do_o_kernelILb0E23Flash_bwd_kernel_traitsILi256ELi64ELi64ELi8ELi4ELi2ELi2ELb0ELb1EN7cutlass6half_tE19Flash_kernel_traitsILi256ELi64ELi64ELi8ES3_EEEEvNS_16Flash_bwd_paramsE --------------------------
	.section	.nv.info._ZN5flash25flash_bwd_dot_do_o_kernelILb0E23Flash_bwd_kernel_traitsILi256ELi64ELi64ELi8ELi4ELi2ELi2ELb0ELb1EN7cutlass6half_tE19Flash_kernel_traitsILi256ELi64ELi64ELi8ES3_EEEEvNS_16Flash_bwd_paramsE,"",@"SHT_CUDA_INFO"
	.sectionflags	@""
	.align	4


	//----- nvinfo : EIATTR_CUDA_API_VERSION
	.align		4
        /*0000*/ 	.byte	0x04, 0x37
        /*0002*/ 	.short	(.L_800 - .L_799)
.L_799:
        /*0004*/ 	.word	0x00000082


	//----- nvinfo : EIATTR_SW2861232_WAR
	.align		4
.L_800:
        /*0008*/ 	.byte	0x01, 0x35
	.zero		2


	//----- nvinfo : EIATTR_PARAM_CBANK
	.align		4
        /*000c*/ 	.byte	0x04, 0x0a
        /*000e*/ 	.short	(.L_802 - .L_801)
	.align		4
.L_801:
        /*0010*/ 	.word	index@(.nv.constant0._ZN5flash25flash_bwd_dot_do_o_kernelILb0E23Flash_bwd_kernel_traitsILi256ELi64ELi64ELi8ELi4ELi2ELi2ELb0ELb1EN7cutlass6half_tE19Flash_kernel_traitsILi256ELi64ELi64ELi8ES3_EEEEvNS_16Flash_bwd_paramsE)
        /*0014*/ 	.short	0x0160
        /*0016*/ 	.short	0x0280


	//----- nvinfo : EIATTR_CBANK_PARAM_SIZE
	.align		4
.L_802:
        /*0018*/ 	.byte	0x03, 0x19
        /*001a*/ 	.short	0x0280


	//----- nvinfo : EIATTR_KPARAM_INFO
	.align		4
        /*001c*/ 	.byte	0x04, 0x17
        /*001e*/ 	.short	(.L_804 - .L_803)
.L_803:
        /*0020*/ 	.word	0x00000000
        /*0024*/ 	.short	0x0000
        /*0026*/ 	.short	0x0000
        /*0028*/ 	.byte	0x00, 0xf0, 0x01, 0x0a


	//----- nvinfo : EIATTR_MAXREG_COUNT
	.align		4
.L_804:
        /*002c*/ 	.byte	0x03, 0x1b
        /*002e*/ 	.short	0x00ff


	//----- nvinfo : EIATTR_MERCURY_ISA_VERSION
	.align		4
        /*0030*/ 	.byte	0x03, 0x5f
        /*0032*/ 	.short	0x0000


	//----- nvinfo : EIATTR_COOP_GROUP_MASK_REGIDS
	.align		4
        /*0034*/ 	.byte	0x04, 0x29
        /*0036*/ 	.short	(.L_806 - .L_805)


	//   ....[0]....
.L_805:
        /*0038*/ 	.word	0xffffffff


	//   ....[1]....
        /*003c*/ 	.word	0xffffffff


	//   ....[2]....
        /*0040*/ 	.word	0xffffffff


	//   ....[3]....
        /*0044*/ 	.word	0xffffffff


	//   ....[4]....
        /*0048*/ 	.word	0xffffffff


	//   ....[5]....
        /*004c*/ 	.word	0xffffffff


	//----- nvinfo : EIATTR_COOP_GROUP_INSTR_OFFSETS
	.align		4
.L_806:
        /*0050*/ 	.byte	0x04, 0x28
        /*0052*/ 	.short	(.L_808 - .L_807)


	//   ....[0]....
.L_807:
        /*0054*/ 	.word	0x00001a80


	//   ....[1]....
        /*0058*/ 	.word	0x00001af0


	//   ....[2]....
        /*005c*/ 	.word	0x00001b10


	//   ....[3]....
        /*0060*/ 	.word	0x00001b30


	//   ....[4]....
        /*0064*/ 	.word	0x00001b60


	//   ....[5]....
        /*0068*/ 	.word	0x00001b90


	//----- nvinfo : EIATTR_EXIT_INSTR_OFFSETS
	.align		4
.L_808:
        /*006c*/ 	.byte	0x04, 0x1c
        /*006e*/ 	.short	(.L_810 - .L_809)


	//   ....[0]....
.L_809:
        /*0070*/ 	.word	0x000000f0


	//   ....[1]....
        /*0074*/ 	.word	0x00001be0


	//   ....[2]....
        /*0078*/ 	.word	0x00001c10


	//----- nvinfo : EIATTR_CTAIDZ_USED
	.align		4
.L_810:
        /*007c*/ 	.byte	0x01, 0x04
	.zero		2


	//----- nvinfo : EIATTR_CRS_STACK_SIZE
	.align		4
        /*0080*/ 	.byte	0x04, 0x1e
        /*0082*/ 	.short	(.L_812 - .L_811)
.L_811:
        /*0084*/ 	.word	0x00000000
.L_812:


//--------------------- .nv.info._ZN5flash25flash_bwd_dot_do_o_kernelILb1E23Flash_bwd_kernel_traitsILi256ELi64ELi64ELi8ELi4ELi2ELi2ELb0ELb1EN7cutlass6half_tE19Flash_kernel_traitsILi256ELi64ELi64ELi8ES3_EEEEvNS_16Flash_bwd_paramsE --------------------------
	.section	.nv.info._ZN5flash25flash_bwd_dot_do_o_kernelILb1E23Flash_bwd_kernel_traitsILi256ELi64ELi64ELi8ELi4ELi2ELi2ELb0ELb1EN7cutlass6half_tE19Flash_kernel_traitsILi256ELi64ELi64ELi8ES3_EEEEvNS_16Flash_bwd_paramsE,"",@"SHT_CUDA_INFO"
	.sectionflags	@""
	.align	4


	//----- nvinfo : EIATTR_CUDA_API_VERSION
	.align		4
        /*0000*/ 	.byte	0x04, 0x37
        /*0002*/ 	.short	(.L_814 - .L_813)
.L_813:
        /*0004*/ 	.word	0x00000082


	//----- nvinfo : EIATTR_SW2861232_WAR
	.align		4
.L_814:
        /*0008*/ 	.byte	0x01, 0x35
	.zero		2


	//----- nvinfo : EIATTR_PARAM_CBANK
	.align		4
        /*000c*/ 	.byte	0x04, 0x0a
        /*000e*/ 	.short	(.L_816 - .L_815)
	.align		4
.L_815:
        /*0010*/ 	.word	index@(.nv.constant0._ZN5flash25flash_bwd_dot_do_o_kernelILb1E23Flash_bwd_kernel_traitsILi256ELi64ELi64ELi8ELi4ELi2ELi2ELb0ELb1EN7cutlass6half_tE19Flash_kernel_traitsILi256ELi64ELi64ELi8ES3_EEEEvNS_16Flash_bwd_paramsE)
        /*0014*/ 	.short	0x0160
        /*0016*/ 	.short	0x0280


	//----- nvinfo : EIATTR_CBANK_PARAM_SIZE
	.align		4
.L_816:
        /*0018*/ 	.byte	0x03, 0x19
        /*001a*/ 	.short	0x0280


	//----- nvinfo : EIATTR_KPARAM_INFO
	.align		4
        /*001c*/ 	.byte	0x04, 0x17
        /*001e*/ 	.short	(.L_818 - .L_817)
.L_817:
        /*0020*/ 	.word	0x00000000
        /*0024*/ 	.short	0x0000
        /*0026*/ 	.short	0x0000
        /*0028*/ 	.byte	0x00, 0xf0, 0x01, 0x0a


	//----- nvinfo : EIATTR_MAXREG_COUNT
	.align		4
.L_818:
        /*002c*/ 	.byte	0x03, 0x1b
        /*002e*/ 	.short	0x00ff


	//----- nvinfo : EIATTR_MERCURY_ISA_VERSION
	.align		4
        /*0030*/ 	.byte	0x03, 0x5f
        /*0032*/ 	.short	0x0000


	//----- nvinfo : EIATTR_COOP_GROUP_MASK_REGIDS
	.align		4
        /*0034*/ 	.byte	0x04, 0x29
        /*0036*/ 	.short	(.L_820 - .L_819)


	//   ....[0]....
.L_819:
        /*0038*/ 	.word	0xffffffff


	//   ....[1]....
        /*003c*/ 	.word	0xffffffff


	//   ....[2]....
        /*0040*/ 	.word	0xffffffff


	//   ....[3]....
        /*0044*/ 	.word	0xffffffff


	//   ....[4]....
        /*0048*/ 	.word	0xffffffff


	//   ....[5]....
        /*004c*/ 	.word	0xffffffff


	//----- nvinfo : EIATTR_COOP_GROUP_INSTR_OFFSETS
	.align		4
.L_820:
        /*0050*/ 	.byte	0x04, 0x28
        /*0052*/ 	.short	(.L_822 - .L_821)


	//   ....[0]....
.L_821:
        /*0054*/ 	.word	0x00001d30


	//   ....[1]....
        /*0058*/ 	.word	0x00001d50


	//   ....[2]....
        /*005c*/ 	.word	0x00001db0


	//   ....[3]....
        /*0060*/ 	.word	0x00001dc0


	//   ....[4]....
        /*0064*/ 	.word	0x00001e10


	//   ....[5]....
        /*0068*/ 	.word	0x00001e30


	//----- nvinfo : EIATTR_EXIT_INSTR_OFFSETS
	.align		4
.L_822:
        /*006c*/ 	.byte	0x04, 0x1c
        /*006e*/ 	.short	(.L_824 - .L_823)


	//   ....[0]....
.L_823:
        /*0070*/ 	.word	0x000000f0


	//   ....[1]....
        /*0074*/ 	.word	0x00001fe0


	//----- nvinfo : EIATTR_CTAIDZ_USED
	.align		4
.L_824:
        /*0078*/ 	.byte	0x01, 0x04
	.zero		2


	//----- nvinfo : EIATTR_CRS_STACK_SIZE
	.align		4
        /*007c*/ 	.byte	0x04, 0x1e
        /*007e*/ 	.short	(.L_826 - .L_825)
.L_825:
        /*0080*/ 	.word	0x00000000
.L_826:


//--------------------- .nv.info._ZN5flash27flash_bwd_convert_dq_kernelI23Flash_bwd_kernel_traitsILi256ELi64ELi64ELi8ELi4ELi2ELi2ELb0ELb0EN7cutlass6half_tE19Flash_kernel_traitsILi256ELi64ELi64ELi8ES3_EEEEvNS_16Flash_bwd_paramsEi --------------------------
	.section	.nv.info._ZN5flash27flash_bwd_convert_dq_kernelI23Flash_bwd_kernel_traitsILi256ELi64ELi64ELi8ELi4ELi2ELi2ELb0ELb0EN7cutlass6half_tE19Flash_kernel_traitsILi256ELi64ELi64ELi8ES3_EEEEvNS_16Flash_bwd_paramsEi,"",@"SHT_CUDA_INFO"
	.sectionflags	@""
	.align	4


	//----- nvinfo : EIATTR_CUDA_API_VERSION
	.align		4
        /*0000*/ 	.byte	0x04, 0x37
        /*0002*/ 	.short	(.L_828 - .L_827)
.L_827:
        /*0004*/ 	.word	0x00000082


	//----- nvinfo : EIATTR_SW2861232_WAR
	.align		4
.L_828:
        /*0008*/ 	.byte	0x01, 0x35
	.zero		2


	//----- nvinfo : EIATTR_PARAM_CBANK
	.align		4
        /*000c*/ 	.byte	0x04, 0x0a
        /*000e*/ 	.short	(.L_830 - .L_829)
	.align		4
.L_829:
        /*0010*/ 	.word	index@(.nv.constant0._ZN5flash27flash_bwd_convert_dq_kernelI23Flash_bwd_kernel_traitsILi256ELi64ELi64ELi8ELi4ELi2ELi2ELb0ELb0EN7cutlass6half_tE19Flash_kernel_traitsILi256ELi64ELi64ELi8ES3_EEEEvNS_16Flash_bwd_paramsEi)
        /*0014*/ 	.short	0x0160
        /*0016*/ 	.short	0x0284


	//----- nvinfo : EIATTR_CBANK_PARAM_SIZE
	.align		4
.L_830:
        /*0018*/ 	.byte	0x03, 0x19
        /*001a*/ 	.short	0x0284


	//----- nvinfo : EIATTR_KPARAM_INFO
	.align		4
        /*001c*/ 	.byte	0x04, 0x17
        /*001e*/ 	.short	(.L_832 - .L_831)
.L_831:
        /*0020*/ 	.word	0x00000000
        /*0024*/ 	.short	0x0001
        /*0026*/ 	.short	0x0280
        /*0028*/ 	.byte	0x00, 0xf0, 0x11, 0x00


	//----- nvinfo : EIATTR_KPARAM_INFO
	.align		4
.L_832:
        /*002c*/ 	.byte	0x04, 0x17
        /*002e*/ 	.short	(.L_834 - .L_833)
.L_833:
        /*0030*/ 	.word	0x00000000
        /*0034*/ 	.short	0x0000
        /*0036*/ 	.short	0x0000
        /*0038*/ 	.byte	0x00, 0xf0, 0x01, 0x0a


	//----- nvinfo : EIATTR_MAXREG_COUNT
	.align		4
.L_834:
        /*003c*/ 	.byte	0x03, 0x1b
        /*003e*/ 	.short	0x00ff


	//----- nvinfo : EIATTR_NUM_BARRIERS
	.align		4
        /*0040*/ 	.byte	0x02, 0x4c
        /*0042*/ 	.byte	0x01
	.zero		1


	//----- nvinfo : EIATTR_MERCURY_ISA_VERSION
	.align		4
        /*0044*/ 	.byte	0x03, 0x5f
        /*0046*/ 	.short	0x0000


	//----- nvinfo : EIATTR_EXIT_INSTR_OFFSETS
	.align		4
        /*0048*/ 	.byte	0x04, 0x1c
        /*004a*/ 	.short	(.L_836 - .L_835)


	//   ....[0]....
.L_835:
        /*004c*/ 	.word	0x00000170


	//   ....[1]....
        /*0050*/ 	.word	0x000021b0


	//   ....[2]....
        /*0054*/ 	.word	0x000022d0


	//   ....[3]....
        /*0058*/ 	.word	0x000022f0


	//----- nvinfo : EIATTR_CTAIDZ_USED
	.align		4
.L_836:
        /*005c*/ 	.byte	0x01, 0x04
	.zero		2


	//----- nvinfo : EIATTR_CRS_STACK_SIZE
	.align		4
        /*0060*/ 	.byte	0x04, 0x1e
        /*0062*/ 	.short	(.L_838 - .L_837)
.L_837:
        /*0064*/ 	.word	0x00000000
.L_838:


//--------------------- .nv.info._ZN5flash44flash_bwd_dq_dk_dv_loop_seqk_parallel_kernelI23Flash_bwd_kernel_traitsILi256ELi64ELi64ELi8ELi4ELi2ELi2ELb0ELb0EN7cutlass6half_tE19Flash_kernel_traitsILi256ELi64ELi64ELi8ES3_EELb1ELb0ELb0ELb0ELb0ELb0ELb0EEEvNS_16Flash_bwd_paramsE --------------------------
	.section	.nv.info._ZN5flash44flash_bwd_dq_dk_dv_loop_seqk_parallel_kernelI23Flash_bwd_kernel_traitsILi256ELi64ELi64ELi8ELi4ELi2ELi2ELb0ELb0EN7cutlass6half_tE19Flash_kernel_traitsILi256ELi64ELi64ELi8ES3_EELb1ELb0ELb0ELb0ELb0ELb0ELb0EEEvNS_16Flash_bwd_paramsE,"",@"SHT_CUDA_INFO"
	.sectionflags	@""
	.align	4


	//----- nvinfo : EIATTR_CUDA_API_VERSION
	.align		4
        /*0000*/ 	.byte	0x04, 0x37
        /*0002*/ 	.short	(.L_840 - .L_839)
.L_839:
        /*0004*/ 	.word	0x00000082


	//----- nvinfo : EIATTR_SW2861232_WAR
	.align		4
.L_840:
        /*0008*/ 	.byte	0x01, 0x35
	.zero		2


	//----- nvinfo : EIATTR_PARAM_CBANK
	.align		4
        /*000c*/ 	.byte	0x04, 0x0a
        /*000e*/ 	.short	(.L_842 - .L_841)
	.align		4
.L_841:
        /*0010*/ 	.word	index@(.nv.constant0._ZN5flash44flash_bwd_dq_dk_dv_loop_seqk_parallel_kernelI23Flash_bwd_kernel_traitsILi256ELi64ELi64ELi8ELi4ELi2ELi2ELb0ELb0EN7cutlass6half_tE19Flash_kernel_traitsILi256ELi64ELi64ELi8ES3_EELb1ELb0ELb0ELb0ELb0ELb0ELb0EEEvNS_16Flash_bwd_paramsE)
        /*0014*/ 	.short	0x0160
        /*0016*/ 	.short	0x0280


	//----- nvinfo : EIATTR_CBANK_PARAM_SIZE
	.align		4
.L_842:
        /*0018*/ 	.byte	0x03, 0x19
        /*001a*/ 	.short	0x0280


	//----- nvinfo : EIATTR_KPARAM_INFO
	.align		4
        /*001c*/ 	.byte	0x04, 0x17
        /*001e*/ 	.short	(.L_844 - .L_843)
.L_843:
        /*0020*/ 	.word	0x00000000
        /*0024*/ 	.short	0x0000
        /*0026*/ 	.short	0x0000
        /*0028*/ 	.byte	0x00, 0xf0, 0x01, 0x0a


	//----- nvinfo : EIATTR_MAXREG_COUNT
	.align		4
.L_844:
        /*002c*/ 	.byte	0x03, 0x1b
        /*002e*/ 	.short	0x00ff


	//----- nvinfo : EIATTR_NUM_BARRIERS
	.align		4
        /*0030*/ 	.byte	0x02, 0x4c
        /*0032*/ 	.byte	0x01
	.zero		1


	//----- nvinfo : EIATTR_ANNOTATIONS
	.align		4
        /*0034*/ 	.byte	0x04, 0x55
        /*0036*/ 	.short	(.L_846 - .L_845)


	//   ....[0]....
.L_845:
        /* <DEDUP_REMOVED lines=27> */


	//----- nvinfo : EIATTR_MERCURY_ISA_VERSION
	.align		4
.L_846:
        /*01d0*/ 	.byte	0x03, 0x5f
        /*01d2*/ 	.short	0x0000


	//----- nvinfo : EIATTR_EXIT_INSTR_OFFSETS
	.align		4
        /*01d4*/ 	.byte	0x04, 0x1c
        /*01d6*/ 	.short	(.L_848 - .L_847)


	//   ....[0]....
.L_847:
        /*01d8*/ 	.word	0x000000a0


	//   ....[1]....
        /*01dc*/ 	.word	0x0000bfd0


	//----- nvinfo : EIATTR_CTAIDZ_USED
	.align		4
.L_848:
        /*01e0*/ 	.byte	0x01, 0x04
	.zero		2


	//----- nvinfo : EIATTR_CRS_STACK_SIZE
	.align		4
        /*01e4*/ 	.byte	0x04, 0x1e
        /*01e6*/ 	.short	(.L_850 - .L_849)
.L_849:
        /*01e8*/ 	.word	0x00000000
.L_850:


//--------------------- .nv.info._ZN5flash44flash_bwd_dq_dk_dv_loop_seqk_parallel_kernelI23Flash_bwd_kernel_traitsILi256ELi64ELi64ELi8ELi4ELi2ELi2ELb0ELb0EN7cutlass6half_tE19Flash_kernel_traitsILi256ELi64ELi64ELi8ES3_EELb0ELb0ELb0ELb0ELb0ELb0ELb1EEEvNS_16Flash_bwd_paramsE --------------------------
	.section	.nv.info._ZN5flash44flash_bwd_dq_dk_dv_loop_seqk_parallel_kernelI23Flash_bwd_kernel_traitsILi256ELi64ELi64ELi8ELi4ELi2ELi2ELb0ELb0EN7cutlass6half_tE19Flash_kernel_traitsILi256ELi64ELi64ELi8ES3_EELb0ELb0ELb0ELb0ELb0ELb0ELb1EEEvNS_16Flash_bwd_paramsE,"",@"SHT_CUDA_INFO"
	.sectionflags	@""
	.align	4


	//----- nvinfo : EIATTR_CUDA_API_VERSION
	.align		4
        /*0000*/ 	.byte	0x04, 0x37
        /*0002*/ 	.short	(.L_852 - .L_851)
.L_851:
        /*0004*/ 	.word	0x00000082


	//----- nvinfo : EIATTR_SW2861232_WAR
	.align		4
.L_852:
        /*0008*/ 	.byte	0x01, 0x35
	.zero		2


	//----- nvinfo : EIATTR_PARAM_CBANK
	.align		4
        /*000c*/ 	.byte	0x04, 0x0a
        /*000e*/ 	.short	(.L_854 - .L_853)
	.align		4
.L_853:
        /*0010*/ 	.word	index@(.nv.constant0._ZN5flash44flash_bwd_dq_dk_dv_loop_seqk_parallel_kernelI23Flash_bwd_kernel_traitsILi256ELi64ELi64ELi8ELi4ELi2ELi2ELb0ELb0EN7cutlass6half_tE19Flash_kernel_traitsILi256ELi64ELi64ELi8ES3_EELb0ELb0ELb0ELb0ELb0ELb0ELb1EEEvNS_16Flash_bwd_paramsE)
        /*0014*/ 	.short	0x0160
        /*0016*/ 	.short	0x0280


	//----- nvinfo : EIATTR_CBANK_PARAM_SIZE
	.align		4
.L_854:
        /*0018*/ 	.byte	0x03, 0x19
        /*001a*/ 	.short	0x0280


	//----- nvinfo : EIATTR_KPARAM_INFO
	.align		4
        /*001c*/ 	.byte	0x04, 0x17
        /*001e*/ 	.short	(.L_856 - .L_855)
.L_855:
        /*0020*/ 	.word	0x00000000
        /*0024*/ 	.short	0x0000
        /*0026*/ 	.short	0x0000
        /*0028*/ 	.byte	0x00, 0xf0, 0x01, 0x0a


	//----- nvinfo : EIATTR_MAXREG_COUNT
	.align		4
.L_856:
        /*002c*/ 	.byte	0x03, 0x1b
        /*002e*/ 	.short	0x00ff


	//----- nvinfo : EIATTR_NUM_BARRIERS
	.align		4
        /*0030*/ 	.byte	0x02, 0x4c
        /*0032*/ 	.byte	0x01
	.zero		1


	//----- nvinfo : EIATTR_ANNOTATIONS
	.align		4
        /*0034*/ 	.byte	0x04, 0x55
        /*0036*/ 	.short	(.L_858 - .L_857)


	//   ....[0]....
.L_857:
        /* <DEDUP_REMOVED lines=25> */


	//----- nvinfo : EIATTR_MERCURY_ISA_VERSION
	.align		4
.L_858:
        /*01b0*/ 	.byte	0x03, 0x5f
        /*01b2*/ 	.short	0x0000


	//----- nvinfo : EIATTR_EXIT_INSTR_OFFSETS
	.align		4
        /*01b4*/ 	.byte	0x04, 0x1c
        /*01b6*/ 	.short	(.L_860 - .L_859)


	//   ....[0]....
.L_859:
        /*01b8*/ 	.word	0x000000a0


	//   ....[1]....
        /*01bc*/ 	.word	0x0000b740


	//----- nvinfo : EIATTR_CTAIDZ_USED
	.align		4
.L_860:
        /*01c0*/ 	.byte	0x01, 0x04
	.zero		2


	//----- nvinfo : EIATTR_CRS_STACK_SIZE
	.align		4
        /*01c4*/ 	.byte	0x04, 0x1e
        /*01c6*/ 	.short	(.L_862 - .L_861)
.L_861:
        /*01c8*/ 	.word	0x00000000
.L_862:


//--------------------- .nv.info._ZN5flash44flash_bwd_dq_dk_dv_loop_seqk_parallel_kernelI23Flash_bwd_kernel_traitsILi256ELi64ELi64ELi8ELi4ELi2ELi2ELb0ELb0EN7cutlass6half_tE19Flash_kernel_traitsILi256ELi64ELi64ELi8ES3_EELb1ELb0ELb1ELb0ELb0ELb0ELb0EEEvNS_16Flash_bwd_paramsE --------------------------
	.section	.nv.info._ZN5flash44flash_bwd_dq_dk_dv_loop_seqk_parallel_kernelI23Flash_bwd_kernel_traitsILi256ELi64ELi64ELi8ELi4ELi2ELi2ELb0ELb0EN7cutlass6half_tE19Flash_kernel_traitsILi256ELi64ELi64ELi8ES3_EELb1ELb0ELb1ELb0ELb0ELb0ELb0EEEvNS_16Flash_bwd_paramsE,"",@"SHT_CUDA_INFO"
	.sectionflags	@""
	.align	4


	//----- nvinfo : EIATTR_CUDA_API_VERSION
	.align		4
        /*0000*/ 	.byte	0x04, 0x37
        /*0002*/ 	.short	(.L_864 - .L_863)
.L_863:
        /*0004*/ 	.word	0x00000082


	//----- nvinfo : EIATTR_SW2861232_WAR
	.align		4
.L_864:
        /*0008*/ 	.byte	0x01, 0x35
	.zero		2


	//----- nvinfo : EIATTR_PARAM_CBANK
	.align		4
        /*000c*/ 	.byte	0x04, 0x0a
        /*000e*/ 	.short	(.L_866 - .L_865)
	.align		4
.L_865:
        /*0010*/ 	.word	index@(.nv.constant0._ZN5flash44flash_bwd_dq_dk_dv_loop_seqk_parallel_kernelI23Flash_bwd_kernel_traitsILi256ELi64ELi64ELi8ELi4ELi2ELi2ELb0ELb0EN7cutlass6half_tE19Flash_kernel_traitsILi256ELi64ELi64ELi8ES3_EELb1ELb0ELb1ELb0ELb0ELb0ELb0EEEvNS_16Flash_bwd_paramsE)
        /*0014*/ 	.short	0x0160
        /*0016*/ 	.short	0x0280


	//----- nvinfo : EIATTR_CBANK_PARAM_SIZE
	.align		4
.L_866:
        /*0018*/ 	.byte	0x03, 0x19
        /*001a*/ 	.short	0x0280


	//----- nvinfo : EIATTR_KPARAM_INFO
	.align		4
        /*001c*/ 	.byte	0x04, 0x17
        /*001e*/ 	.short	(.L_868 - .L_867)
.L_867:
        /*0020*/ 	.word	0x00000000
        /*0024*/ 	.short	0x0000
        /*0026*/ 	.short	0x0000
        /*0028*/ 	.byte	0x00, 0xf0, 0x01, 0x0a


	//----- nvinfo : EIATTR_MAXREG_COUNT
	.align		4
.L_868:
        /*002c*/ 	.byte	0x03, 0x1b
        /*002e*/ 	.short	0x00ff


	//----- nvinfo : EIATTR_NUM_BARRIERS
	.align		4
        /*0030*/ 	.byte	0x02, 0x4c
        /*0032*/ 	.byte	0x01
	.zero		1


	//----- nvinfo : EIATTR_ANNOTATIONS
	.align		4
        /*0034*/ 	.byte	0x04, 0x55
        /*0036*/ 	.short	(.L_870 - .L_869)


	//   ....[0]....
.L_869:
        /*0038*/ 	.word	0x00000001
        /*003c*/ 	.byte	0x80, 0x06, 0x00, 0x00, 0x01, 0x00, 0x00, 0x00, 0x10, 0x14, 0x00, 0x00


	//----- nvinfo : EIATTR_MERCURY_ISA_VERSION
	.align		4
.L_870:
        /*0048*/ 	.byte	0x03, 0x5f
        /*004a*/ 	.short	0x0000


	//----- nvinfo : EIATTR_EXIT_INSTR_OFFSETS
	.align		4
        /*004c*/ 	.byte	0x04, 0x1c
        /*004e*/ 	.short	(.L_872 - .L_871)


	//   ....[0]....
.L_871:
        /*0050*/ 	.word	0x000000a0


	//   ....[1]....
        /*0054*/ 	.word	0x0000b620


	//----- nvinfo : EIATTR_CTAIDZ_USED
	.align		4
.L_872:
        /*0058*/ 	.byte	0x01, 0x04
	.zero		2


	//----- nvinfo : EIATTR_CRS_STACK_SIZE
	.align		4
        /*005c*/ 	.byte	0x04, 0x1e
        /*005e*/ 	.short	(.L_874 - .L_873)
.L_873:
        /*0060*/ 	.word	0x00000000
.L_874:


//--------------------- .nv.info._ZN5flash44flash_bwd_dq_dk_dv_loop_seqk_parallel_kernelI23Flash_bwd_kernel_traitsILi256ELi64ELi64ELi8ELi4ELi2ELi2ELb0ELb0EN7cutlass6half_tE19Flash_kernel_traitsILi256ELi64ELi64ELi8ES3_EELb0ELb0ELb1ELb0ELb0ELb0ELb1EEEvNS_16Flash_bwd_paramsE --------------------------
	.section	.nv.info._ZN5flash44flash_bwd_dq_dk_dv_loop_seqk_parallel_kernelI23Flash_bwd_kernel_traitsILi256ELi64ELi64ELi8ELi4ELi2ELi2ELb0ELb0EN7cutlass6half_tE19Flash_kernel_traitsILi256ELi64ELi64ELi8ES3_EELb0ELb0ELb1ELb0ELb0ELb0ELb1EEEvNS_16Flash_bwd_paramsE,"",@"SHT_CUDA_INFO"
	.sectionflags	@""
	.align	4


	//----- nvinfo : EIATTR_CUDA_API_VERSION
	.align		4
        /*0000*/ 	.byte	0x04, 0x37
        /*0002*/ 	.short	(.L_876 - .L_875)
.L_875:
        /*0004*/ 	.word	0x00000082


	//----- nvinfo : EIATTR_SW2861232_WAR
	.align		4
.L_876:
        /*0008*/ 	.byte	0x01, 0x35
	.zero		2


	//----- nvinfo : EIATTR_PARAM_CBANK
	.align		4
        /*000c*/ 	.byte	0x04, 0x0a
        /*000e*/ 	.short	(.L_878 - .L_877)
	.align		4
.L_877:
        /*0010*/ 	.word	index@(.nv.constant0._ZN5flash44flash_bwd_dq_dk_dv_loop_seqk_parallel_kernelI23Flash_bwd_kernel_traitsILi256ELi64ELi64ELi8ELi4ELi2ELi2ELb0ELb0EN7cutlass6half_tE19Flash_kernel_traitsILi256ELi64ELi64ELi8ES3_EELb0ELb0ELb1ELb0ELb0ELb0ELb1EEEvNS_16Flash_bwd_paramsE)
        /*0014*/ 	.short	0x0160
        /*0016*/ 	.short	0x0280


	//----- nvinfo : EIATTR_CBANK_PARAM_SIZE
	.align		4
.L_878:
        /*0018*/ 	.byte	0x03, 0x19
        /*001a*/ 	.short	0x0280


	//----- nvinfo : EIATTR_KPARAM_INFO
	.align		4
        /*001c*/ 	.byte	0x04, 0x17
        /*001e*/ 	.short	(.L_880 - .L_879)
.L_879:
        /*0020*/ 	.word	0x00000000
        /*0024*/ 	.short	0x0000
        /*0026*/ 	.short	0x0000
        /*0028*/ 	.byte	0x00, 0xf0, 0x01, 0x0a


	//----- nvinfo : EIATTR_MAXREG_COUNT
	.align		4
.L_880:
        /*002c*/ 	.byte	0x03, 0x1b
        /*002e*/ 	.short	0x00ff


	//----- nvinfo : EIATTR_NUM_BARRIERS
	.align		4
        /*0030*/ 	.byte	0x02, 0x4c
        /*0032*/ 	.byte	0x01
	.zero		1


	//----- nvinfo : EIATTR_ANNOTATIONS
	.align		4
        /*0034*/ 	.byte	0x04, 0x55
        /*0036*/ 	.short	(.L_882 - .L_881)


	//   ....[0]....
.L_881:
        /*0038*/ 	.word	0x00000001
        /*003c*/ 	.byte	0x00, 0x08, 0x00, 0x00, 0x01, 0x00, 0x00, 0x00, 0x20, 0x09, 0x00, 0x00, 0x01, 0x00, 0x00, 0x00
        /*004c*/ 	.byte	0xa0, 0x0a, 0x00, 0x00, 0x01, 0x00, 0x00, 0x00, 0x60, 0x27, 0x00, 0x00, 0x01, 0x00, 0x00, 0x00
        /*005c*/ 	.byte	0x10, 0x37, 0x00, 0x00, 0x01, 0x00, 0x00, 0x00, 0x60, 0x58, 0x00, 0x00, 0x01, 0x00, 0x00, 0x00
        /*006c*/ 	.byte	0x90, 0x58, 0x00, 0x00, 0x01, 0x00, 0x00, 0x00, 0xd0, 0xa5, 0x00, 0x00


	//----- nvinfo : EIATTR_MERCURY_ISA_VERSION
	.align		4
.L_882:
        /*0078*/ 	.byte	0x03, 0x5f
        /*007a*/ 	.short	0x0000


	//----- nvinfo : EIATTR_EXIT_INSTR_OFFSETS
	.align		4
        /*007c*/ 	.byte	0x04, 0x1c
        /*007e*/ 	.short	(.L_884 - .L_883)


	//   ....[0]....
.L_883:
        /*0080*/ 	.word	0x000000a0


	//   ....[1]....
        /*0084*/ 	.word	0x0000af50


	//----- nvinfo : EIATTR_CTAIDZ_USED
	.align		4
.L_884:
        /*0088*/ 	.byte	0x01, 0x04
	.zero		2


	//----- nvinfo : EIATTR_CRS_STACK_SIZE
	.align		4
        /*008c*/ 	.byte	0x04, 0x1e
        /*008e*/ 	.short	(.L_886 - .L_885)
.L_885:
        /*0090*/ 	.word	0x00000000
.L_886:


//--------------------- .nv.info._ZN5flash44flash_bwd_dq_dk_dv_loop_seqk_parallel_kernelI23Flash_bwd_kernel_traitsILi256ELi64ELi64ELi8ELi4ELi2ELi2ELb0ELb0EN7cutlass6half_tE19Flash_kernel_traitsILi256ELi64ELi64ELi8ES3_EELb1ELb0ELb0ELb0ELb0ELb1ELb0EEEvNS_16Flash_bwd_paramsE --------------------------
	.section	.nv.info._ZN5flash44flash_bwd_dq_dk_dv_loop_seqk_parallel_kernelI23Flash_bwd_kernel_traitsILi256ELi64ELi64ELi8ELi4ELi2ELi2ELb0ELb0EN7cutlass6half_tE19Flash_kernel_traitsILi256ELi64ELi64ELi8ES3_EELb1ELb0ELb0ELb0ELb0ELb1ELb0EEEvNS_16Flash_bwd_paramsE,"",@"SHT_CUDA_INFO"
	.sectionflags	@""
	.align	4


	//----- nvinfo : EIATTR_CUDA_API_VERSION
	.align		4
        /*0000*/ 	.byte	0x04, 0x37
        /*0002*/ 	.short	(.L_888 - .L_887)
.L_887:
        /*0004*/ 	.word	0x00000082


	//----- nvinfo : EIATTR_SW2861232_WAR
	.align		4
.L_888:
        /*0008*/ 	.byte	0x01, 0x35
	.zero		2


	//----- nvinfo : EIATTR_PARAM_CBANK
	.align		4
        /*000c*/ 	.byte	0x04, 0x0a
        /*000e*/ 	.short	(.L_890 - .L_889)
	.align		4
.L_889:
        /*0010*/ 	.word	index@(.nv.constant0._ZN5flash44flash_bwd_dq_dk_dv_loop_seqk_parallel_kernelI23Flash_bwd_kernel_traitsILi256ELi64ELi64ELi8ELi4ELi2ELi2ELb0ELb0EN7cutlass6half_tE19Flash_kernel_traitsILi256ELi64ELi64ELi8ES3_EELb1ELb0ELb0ELb0ELb0ELb1ELb0EEEvNS_16Flash_bwd_paramsE)
        /*0014*/ 	.short	0x0160
        /*0016*/ 	.short	0x0280


	//----- nvinfo : EIATTR_CBANK_PARAM_SIZE
	.align		4
.L_890:
        /*0018*/ 	.byte	0x03, 0x19
        /*001a*/ 	.short	0x0280


	//----- nvinfo : EIATTR_KPARAM_INFO
	.align		4
        /*001c*/ 	.byte	0x04, 0x17
        /*001e*/ 	.short	(.L_892 - .L_891)
.L_891:
        /*0020*/ 	.word	0x00000000
        /*0024*/ 	.short	0x0000
        /*0026*/ 	.short	0x0000
        /*0028*/ 	.byte	0x00, 0xf0, 0x01, 0x0a


	//----- nvinfo : EIATTR_MAXREG_COUNT
	.align		4
.L_892:
        /*002c*/ 	.byte	0x03, 0x1b
        /*002e*/ 	.short	0x00ff


	//----- nvinfo : EIATTR_NUM_BARRIERS
	.align		4
        /*0030*/ 	.byte	0x02, 0x4c
        /*0032*/ 	.byte	0x01
	.zero		1


	//----- nvinfo : EIATTR_ANNOTATIONS
	.align		4
        /*0034*/ 	.byte	0x04, 0x55
        /*0036*/ 	.short	(.L_894 - .L_893)


	//   ....[0]....
.L_893:
        /* <DEDUP_REMOVED lines=23> */


	//----- nvinfo : EIATTR_MERCURY_ISA_VERSION
	.align		4
.L_894:
        /*0198*/ 	.byte	0x03, 0x5f
        /*019a*/ 	.short	0x0000


	//----- nvinfo : EIATTR_EXIT_INSTR_OFFSETS
	.align		4
        /*019c*/ 	.byte	0x04, 0x1c
        /*019e*/ 	.short	(.L_896 - .L_895)


	//   ....[0]....
.L_895:
        /*01a0*/ 	.word	0x000000a0


	//   ....[1]....
        /*01a4*/ 	.word	0x0000a2a0


	//----- nvinfo : EIATTR_CTAIDZ_USED
	.align		4
.L_896:
        /*01a8*/ 	.byte	0x01, 0x04
	.zero		2


	//----- nvinfo : EIATTR_CRS_STACK_SIZE
	.align		4
        /*01ac*/ 	.byte	0x04, 0x1e
        /*01ae*/ 	.short	(.L_898 - .L_897)
.L_897:
        /*01b0*/ 	.word	0x00000000
.L_898:


//--------------------- .nv.info._ZN5flash44flash_bwd_dq_dk_dv_loop_seqk_parallel_kernelI23Flash_bwd_kernel_traitsILi256ELi64ELi64ELi8ELi4ELi2ELi2ELb0ELb0EN7cutlass6half_tE19Flash_kernel_traitsILi256ELi64ELi64ELi8ES3_EELb0ELb0ELb0ELb0ELb0ELb1ELb1EEEvNS_16Flash_bwd_paramsE --------------------------
	.section	.nv.info._ZN5flash44flash_bwd_dq_dk_dv_loop_seqk_parallel_kernelI23Flash_bwd_kernel_traitsILi256ELi64ELi64ELi8ELi4ELi2ELi2ELb0ELb0EN7cutlass6half_tE19Flash_kernel_traitsILi256ELi64ELi64ELi8ES3_EELb0ELb0ELb0ELb0ELb0ELb1ELb1EEEvNS_16Flash_bwd_paramsE,"",@"SHT_CUDA_INFO"
	.sectionflags	@""
	.align	4


	//----- nvinfo : EIATTR_CUDA_API_VERSION
	.align		4
        /*0000*/ 	.byte	0x04, 0x37
        /*0002*/ 	.short	(.L_900 - .L_899)
.L_899:
        /*0004*/ 	.word	0x00000082


	//----- nvinfo : EIATTR_SW2861232_WAR
	.align		4
.L_900:
        /*0008*/ 	.byte	0x01, 0x35
	.zero		2


	//----- nvinfo : EIATTR_PARAM_CBANK
	.align		4
        /*000c*/ 	.byte	0x04, 0x0a
        /*000e*/ 	.short	(.L_902 - .L_901)
	.align		4
.L_901:
        /*0010*/ 	.word	index@(.nv.constant0._ZN5flash44flash_bwd_dq_dk_dv_loop_seqk_parallel_kernelI23Flash_bwd_kernel_traitsILi256ELi64ELi64ELi8ELi4ELi2ELi2ELb0ELb0EN7cutlass6half_tE19Flash_kernel_traitsILi256ELi64ELi64ELi8ES3_EELb0ELb0ELb0ELb0ELb0ELb1ELb1EEEvNS_16Flash_bwd_paramsE)
        /*0014*/ 	.short	0x0160
        /*0016*/ 	.short	0x0280


	//----- nvinfo : EIATTR_CBANK_PARAM_SIZE
	.align		4
.L_902:
        /*0018*/ 	.byte	0x03, 0x19
        /*001a*/ 	.short	0x0280


	//----- nvinfo : EIATTR_KPARAM_INFO
	.align		4
        /*001c*/ 	.byte	0x04, 0x17
        /*001e*/ 	.short	(.L_904 - .L_903)
.L_903:
        /*0020*/ 	.word	0x00000000
        /*0024*/ 	.short	0x0000
        /*0026*/ 	.short	0x0000
        /*0028*/ 	.byte	0x00, 0xf0, 0x01, 0x0a


	//----- nvinfo : EIATTR_MAXREG_COUNT
	.align		4
.L_904:
        /*002c*/ 	.byte	0x03, 0x1b
        /*002e*/ 	.short	0x00ff


	//----- nvinfo : EIATTR_NUM_BARRIERS
	.align		4
        /*0030*/ 	.byte	0x02, 0x4c
        /*0032*/ 	.byte	0x01
	.zero		1


	//----- nvinfo : EIATTR_ANNOTATIONS
	.align		4
        /*0034*/ 	.byte	0x04, 0x55
        /*0036*/ 	.short	(.L_906 - .L_905)


	//   ....[0]....
.L_905:
        /* <DEDUP_REMOVED lines=22> */


	//----- nvinfo : EIATTR_MERCURY_ISA_VERSION
	.align		4
.L_906:
        /*0188*/ 	.byte	0x03, 0x5f
        /*018a*/ 	.short	0x0000


	//----- nvinfo : EIATTR_EXIT_INSTR_OFFSETS
	.align		4
        /*018c*/ 	.byte	0x04, 0x1c
        /*018e*/ 	.short	(.L_908 - .L_907)


	//   ....[0]....
.L_907:
        /*0190*/ 	.word	0x000000a0


	//   ....[1]....
        /*0194*/ 	.word	0x00009a50


	//----- nvinfo : EIATTR_CTAIDZ_USED
	.align		4
.L_908:
        /*0198*/ 	.byte	0x01, 0x04
	.zero		2


	//----- nvinfo : EIATTR_CRS_STACK_SIZE
	.align		4
        /*019c*/ 	.byte	0x04, 0x1e
        /*019e*/ 	.short	(.L_910 - .L_909)
.L_909:
        /*01a0*/ 	.word	0x00000000
.L_910:


//--------------------- .nv.info._ZN5flash44flash_bwd_dq_dk_dv_loop_seqk_parallel_kernelI23Flash_bwd_kernel_traitsILi256ELi64ELi64ELi8ELi4ELi2ELi2ELb0ELb0EN7cutlass6half_tE19Flash_kernel_traitsILi256ELi64ELi64ELi8ES3_EELb1ELb0ELb0ELb1ELb0ELb0ELb0EEEvNS_16Flash_bwd_paramsE --------------------------
	.section	.nv.info._ZN5flash44flash_bwd_dq_dk_dv_loop_seqk_parallel_kernelI23Flash_bwd_kernel_traitsILi256ELi64ELi64ELi8ELi4ELi2ELi2ELb0ELb0EN7cutlass6half_tE19Flash_kernel_traitsILi256ELi64ELi64ELi8ES3_EELb1ELb0ELb0ELb1ELb0ELb0ELb0EEEvNS_16Flash_bwd_paramsE,"",@"SHT_CUDA_INFO"
	.sectionflags	@""
	.align	4


	//----- nvinfo : EIATTR_CUDA_API_VERSION
	.align		4
        /*0000*/ 	.byte	0x04, 0x37
        /*0002*/ 	.short	(.L_912 - .L_911)
.L_911:
        /*0004*/ 	.word	0x00000082


	//----- nvinfo : EIATTR_SW2861232_WAR
	.align		4
.L_912:
        /*0008*/ 	.byte	0x01, 0x35
	.zero		2


	//----- nvinfo : EIATTR_PARAM_CBANK
	.align		4
        /*000c*/ 	.byte	0x04, 0x0a
        /*000e*/ 	.short	(.L_914 - .L_913)
	.align		4
.L_913:
        /*0010*/ 	.word	index@(.nv.constant0._ZN5flash44flash_bwd_dq_dk_dv_loop_seqk_parallel_kernelI23Flash_bwd_kernel_traitsILi256ELi64ELi64ELi8ELi4ELi2ELi2ELb0ELb0EN7cutlass6half_tE19Flash_kernel_traitsILi256ELi64ELi64ELi8ES3_EELb1ELb0ELb0ELb1ELb0ELb0ELb0EEEvNS_16Flash_bwd_paramsE)
        /*0014*/ 	.short	0x0160
        /*0016*/ 	.short	0x0280


	//----- nvinfo : EIATTR_CBANK_PARAM_SIZE
	.align		4
.L_914:
        /*0018*/ 	.byte	0x03, 0x19
        /*001a*/ 	.short	0x0280


	//----- nvinfo : EIATTR_KPARAM_INFO
	.align		4
        /*001c*/ 	.byte	0x04, 0x17
        /*001e*/ 	.short	(.L_916 - .L_915)
.L_915:
        /*0020*/ 	.word	0x00000000
        /*0024*/ 	.short	0x0000
        /*0026*/ 	.short	0x0000
        /*0028*/ 	.byte	0x00, 0xf0, 0x01, 0x0a


	//----- nvinfo : EIATTR_MAXREG_COUNT
	.align		4
.L_916:
        /*002c*/ 	.byte	0x03, 0x1b
        /*002e*/ 	.short	0x00ff


	//----- nvinfo : EIATTR_NUM_BARRIERS
	.align		4
        /*0030*/ 	.byte	0x02, 0x4c
        /*0032*/ 	.byte	0x01
	.zero		1


	//----- nvinfo : EIATTR_ANNOTATIONS
	.align		4
        /*0034*/ 	.byte	0x04, 0x55
        /*0036*/ 	.short	(.L_918 - .L_917)


	//   ....[0]....
.L_917:
        /* <DEDUP_REMOVED lines=29> */


	//----- nvinfo : EIATTR_MERCURY_ISA_VERSION
	.align		4
.L_918:
        /*01f8*/ 	.byte	0x03, 0x5f
        /*01fa*/ 	.short	0x0000


	//----- nvinfo : EIATTR_EXIT_INSTR_OFFSETS
	.align		4
        /*01fc*/ 	.byte	0x04, 0x1c
        /*01fe*/ 	.short	(.L_920 - .L_919)


	//   ....[0]....
.L_919:
        /*0200*/ 	.word	0x000000a0


	//   ....[1]....
        /*0204*/ 	.word	0x0000c410


	//----- nvinfo : EIATTR_CTAIDZ_USED
	.align		4
.L_920:
        /*0208*/ 	.byte	0x01, 0x04
	.zero		2


	//----- nvinfo : EIATTR_CRS_STACK_SIZE
	.align		4
        /*020c*/ 	.byte	0x04, 0x1e
        /*020e*/ 	.short	(.L_922 - .L_921)
.L_921:
        /*0210*/ 	.word	0x00000000
.L_922:


//--------------------- .nv.info._ZN5flash44flash_bwd_dq_dk_dv_loop_seqk_parallel_kernelI23Flash_bwd_kernel_traitsILi256ELi64ELi64ELi8ELi4ELi2ELi2ELb0ELb0EN7cutlass6half_tE19Flash_kernel_traitsILi256ELi64ELi64ELi8ES3_EELb0ELb0ELb0ELb1ELb0ELb0ELb1EEEvNS_16Flash_bwd_paramsE --------------------------
	.section	.nv.info._ZN5flash44flash_bwd_dq_dk_dv_loop_seqk_parallel_kernelI23Flash_bwd_kernel_traitsILi256ELi64ELi64ELi8ELi4ELi2ELi2ELb0ELb0EN7cutlass6half_tE19Flash_kernel_traitsILi256ELi64ELi64ELi8ES3_EELb0ELb0ELb0ELb1ELb0ELb0ELb1EEEvNS_16Flash_bwd_paramsE,"",@"SHT_CUDA_INFO"
	.sectionflags	@""
	.align	4


	//----- nvinfo : EIATTR_CUDA_API_VERSION
	.align		4
        /*0000*/ 	.byte	0x04, 0x37
        /*0002*/ 	.short	(.L_924 - .L_923)
.L_923:
        /*0004*/ 	.word	0x00000082


	//----- nvinfo : EIATTR_SW2861232_WAR
	.align		4
.L_924:
        /*0008*/ 	.byte	0x01, 0x35
	.zero		2


	//----- nvinfo : EIATTR_PARAM_CBANK
	.align		4
        /*000c*/ 	.byte	0x04, 0x0a
        /*000e*/ 	.short	(.L_926 - .L_925)
	.align		4
.L_925:
        /*0010*/ 	.word	index@(.nv.constant0._ZN5flash44flash_bwd_dq_dk_dv_loop_seqk_parallel_kernelI23Flash_bwd_kernel_traitsILi256ELi64ELi64ELi8ELi4ELi2ELi2ELb0ELb0EN7cutlass6half_tE19Flash_kernel_traitsILi256ELi64ELi64ELi8ES3_EELb0ELb0ELb0ELb1ELb0ELb0ELb1EEEvNS_16Flash_bwd_paramsE)
        /*0014*/ 	.short	0x0160
        /*0016*/ 	.short	0x0280


	//----- nvinfo : EIATTR_CBANK_PARAM_SIZE
	.align		4
.L_926:
        /*0018*/ 	.byte	0x03, 0x19
        /*001a*/ 	.short	0x0280


	//----- nvinfo : EIATTR_KPARAM_INFO
	.align		4
        /*001c*/ 	.byte	0x04, 0x17
        /*001e*/ 	.short	(.L_928 - .L_927)
.L_927:
        /*0020*/ 	.word	0x00000000
        /*0024*/ 	.short	0x0000
        /*0026*/ 	.short	0x0000
        /*0028*/ 	.byte	0x00, 0xf0, 0x01, 0x0a


	//----- nvinfo : EIATTR_MAXREG_COUNT
	.align		4
.L_928:
        /*002c*/ 	.byte	0x03, 0x1b
        /*002e*/ 	.short	0x00ff


	//----- nvinfo : EIATTR_NUM_BARRIERS
	.align		4
        /*0030*/ 	.byte	0x02, 0x4c
        /*0032*/ 	.byte	0x01
	.zero		1


	//----- nvinfo : EIATTR_ANNOTATIONS
	.align		4
        /*0034*/ 	.byte	0x04, 0x55
        /*0036*/ 	.short	(.L_930 - .L_929)


	//   ....[0]....
.L_929:
        /* <DEDUP_REMOVED lines=26> */


	//----- nvinfo : EIATTR_MERCURY_ISA_VERSION
	.align		4
.L_930:
        /*01c8*/ 	.byte	0x03, 0x5f
        /*01ca*/ 	.short	0x0000


	//----- nvinfo : EIATTR_EXIT_INSTR_OFFSETS
	.align		4
        /*01cc*/ 	.byte	0x04, 0x1c
        /*01ce*/ 	.short	(.L_932 - .L_931)


	//   ....[0]....
.L_931:
        /*01d0*/ 	.word	0x000000a0


	//   ....[1]....
        /*01d4*/ 	.word	0x0000bb40


	//----- nvinfo : EIATTR_CTAIDZ_USED
	.align		4
.L_932:
        /*01d8*/ 	.byte	0x01, 0x04
	.zero		2


	//----- nvinfo : EIATTR_CRS_STACK_SIZE
	.align		4
        /*01dc*/ 	.byte	0x04, 0x1e
        /*01de*/ 	.short	(.L_934 - .L_933)
.L_933:
        /*01e0*/ 	.word	0x00000000
.L_934:


//--------------------- .nv.info._ZN5flash44flash_bwd_dq_dk_dv_loop_seqk_parallel_kernelI23Flash_bwd_kernel_traitsILi256ELi64ELi64ELi8ELi4ELi2ELi2ELb0ELb0EN7cutlass6half_tE19Flash_kernel_traitsILi256ELi64ELi64ELi8ES3_EELb1ELb0ELb1ELb0ELb0ELb1ELb0EEEvNS_16Flash_bwd_paramsE --------------------------
	.section	.nv.info._ZN5flash44flash_bwd_dq_dk_dv_loop_seqk_parallel_kernelI23Flash_bwd_kernel_traitsILi256ELi64ELi64ELi8ELi4ELi2ELi2ELb0ELb0EN7cutlass6half_tE19Flash_kernel_traitsILi256ELi64ELi64ELi8ES3_EELb1ELb0ELb1ELb0ELb0ELb1ELb0EEEvNS_16Flash_bwd_paramsE,"",@"SHT_CUDA_INFO"
	.sectionflags	@""
	.align	4


	//----- nvinfo : EIATTR_CUDA_API_VERSION
	.align		4
        /*0000*/ 	.byte	0x04, 0x37
        /*0002*/ 	.short	(.L_936 - .L_935)
.L_935:
        /*0004*/ 	.word	0x00000082


	//----- nvinfo : EIATTR_SW2861232_WAR
	.align		4
.L_936:
        /*0008*/ 	.byte	0x01, 0x35
	.zero		2


	//----- nvinfo : EIATTR_PARAM_CBANK
	.align		4
        /*000c*/ 	.byte	0x04, 0x0a
        /*000e*/ 	.short	(.L_938 - .L_937)
	.align		4
.L_937:
        /*0010*/ 	.word	index@(.nv.constant0._ZN5flash44flash_bwd_dq_dk_dv_loop_seqk_parallel_kernelI23Flash_bwd_kernel_traitsILi256ELi64ELi64ELi8ELi4ELi2ELi2ELb0ELb0EN7cutlass6half_tE19Flash_kernel_traitsILi256ELi64ELi64ELi8ES3_EELb1ELb0ELb1ELb0ELb0ELb1ELb0EEEvNS_16Flash_bwd_paramsE)
        /*0014*/ 	.short	0x0160
        /*0016*/ 	.short	0x0280


	//----- nvinfo : EIATTR_CBANK_PARAM_SIZE
	.align		4
.L_938:
        /*0018*/ 	.byte	0x03, 0x19
        /*001a*/ 	.short	0x0280


	//----- nvinfo : EIATTR_KPARAM_INFO
	.align		4
        /*001c*/ 	.byte	0x04, 0x17
        /*001e*/ 	.short	(.L_940 - .L_939)
.L_939:
        /*0020*/ 	.word	0x00000000
        /*0024*/ 	.short	0x0000
        /*0026*/ 	.short	0x0000
        /*0028*/ 	.byte	0x00, 0xf0, 0x01, 0x0a


	//----- nvinfo : EIATTR_MAXREG_COUNT
	.align		4
.L_940:
        /*002c*/ 	.byte	0x03, 0x1b
        /*002e*/ 	.short	0x00ff


	//----- nvinfo : EIATTR_NUM_BARRIERS
	.align		4
        /*0030*/ 	.byte	0x02, 0x4c
        /*0032*/ 	.byte	0x01
	.zero		1


	//----- nvinfo : EIATTR_ANNOTATIONS
	.align		4
        /*0034*/ 	.byte	0x04, 0x55
        /*0036*/ 	.short	(.L_942 - .L_941)


	//   ....[0]....
.L_941:
        /*0038*/ 	.word	0x00000001
        /*003c*/ 	.byte	0xc0, 0x06, 0x00, 0x00, 0x01, 0x00, 0x00, 0x00, 0xf0, 0x2b, 0x00, 0x00


	//----- nvinfo : EIATTR_MERCURY_ISA_VERSION
	.align		4
.L_942:
        /*0048*/ 	.byte	0x03, 0x5f
        /*004a*/ 	.short	0x0000


	//----- nvinfo : EIATTR_EXIT_INSTR_OFFSETS
	.align		4
        /*004c*/ 	.byte	0x04, 0x1c
        /*004e*/ 	.short	(.L_944 - .L_943)


	//   ....[0]....
.L_943:
        /*0050*/ 	.word	0x000000a0


	//   ....[1]....
        /*0054*/ 	.word	0x00009940


	//----- nvinfo : EIATTR_CTAIDZ_USED
	.align		4
.L_944:
        /*0058*/ 	.byte	0x01, 0x04
	.zero		2


	//----- nvinfo : EIATTR_CRS_STACK_SIZE
	.align		4
        /*005c*/ 	.byte	0x04, 0x1e
        /*005e*/ 	.short	(.L_946 - .L_945)
.L_945:
        /*0060*/ 	.word	0x00000000
.L_946:


//--------------------- .nv.info._ZN5flash44flash_bwd_dq_dk_dv_loop_seqk_parallel_kernelI23Flash_bwd_kernel_traitsILi256ELi64ELi64ELi8ELi4ELi2ELi2ELb0ELb0EN7cutlass6half_tE19Flash_kernel_traitsILi256ELi64ELi64ELi8ES3_EELb0ELb0ELb1ELb0ELb0ELb1ELb1EEEvNS_16Flash_bwd_paramsE --------------------------
	.section	.nv.info._ZN5flash44flash_bwd_dq_dk_dv_loop_seqk_parallel_kernelI23Flash_bwd_kernel_traitsILi256ELi64ELi64ELi8ELi4ELi2ELi2ELb0ELb0EN7cutlass6half_tE19Flash_kernel_traitsILi256ELi64ELi64ELi8ES3_EELb0ELb0ELb1ELb0ELb0ELb1ELb1EEEvNS_16Flash_bwd_paramsE,"",@"SHT_CUDA_INFO"
	.sectionflags	@""
	.align	4


	//----- nvinfo : EIATTR_CUDA_API_VERSION
	.align		4
        /*0000*/ 	.byte	0x04, 0x37
        /*0002*/ 	.short	(.L_948 - .L_947)
.L_947:
        /*0004*/ 	.word	0x00000082


	//----- nvinfo : EIATTR_SW2861232_WAR
	.align		4
.L_948:
        /*0008*/ 	.byte	0x01, 0x35
	.zero		2


	//----- nvinfo : EIATTR_PARAM_CBANK
	.align		4
        /*000c*/ 	.byte	0x04, 0x0a
        /*000e*/ 	.short	(.L_950 - .L_949)
	.align		4
.L_949:
        /*0010*/ 	.word	index@(.nv.constant0._ZN5flash44flash_bwd_dq_dk_dv_loop_seqk_parallel_kernelI23Flash_bwd_kernel_traitsILi256ELi64ELi64ELi8ELi4ELi2ELi2ELb0ELb0EN7cutlass6half_tE19Flash_kernel_traitsILi256ELi64ELi64ELi8ES3_EELb0ELb0ELb1ELb0ELb0ELb1ELb1EEEvNS_16Flash_bwd_paramsE)
        /*0014*/ 	.short	0x0160
        /*0016*/ 	.short	0x0280


	//----- nvinfo : EIATTR_CBANK_PARAM_SIZE
	.align		4
.L_950:
        /*0018*/ 	.byte	0x03, 0x19
        /*001a*/ 	.short	0x0280


	//----- nvinfo : EIATTR_KPARAM_INFO
	.align		4
        /*001c*/ 	.byte	0x04, 0x17
        /*001e*/ 	.short	(.L_952 - .L_951)
.L_951:
        /*0020*/ 	.word	0x00000000
        /*0024*/ 	.short	0x0000
        /*0026*/ 	.short	0x0000
        /*0028*/ 	.byte	0x00, 0xf0, 0x01, 0x0a


	//----- nvinfo : EIATTR_MAXREG_COUNT
	.align		4
.L_952:
        /*002c*/ 	.byte	0x03, 0x1b
        /*002e*/ 	.short	0x00ff


	//----- nvinfo : EIATTR_NUM_BARRIERS
	.align		4
        /*0030*/ 	.byte	0x02, 0x4c
        /*0032*/ 	.byte	0x01
	.zero		1


	//----- nvinfo : EIATTR_ANNOTATIONS
	.align		4
        /*0034*/ 	.byte	0x04, 0x55
        /*0036*/ 	.short	(.L_954 - .L_953)


	//   ....[0]....
.L_953:
        /*0038*/ 	.word	0x00000001
        /*003c*/ 	.byte	0xa0, 0x05, 0x00, 0x00, 0x01, 0x00, 0x00, 0x00, 0x60, 0x07, 0x00, 0x00, 0x01, 0x00, 0x00, 0x00
        /*004c*/ 	.byte	0x50, 0x08, 0x00, 0x00, 0x01, 0x00, 0x00, 0x00, 0x60, 0x18, 0x00, 0x00, 0x01, 0x00, 0x00, 0x00
        /*005c*/ 	.byte	0x70, 0x18, 0x00, 0x00, 0x01, 0x00, 0x00, 0x00, 0x80, 0x1b, 0x00, 0x00, 0x01, 0x00, 0x00, 0x00
        /*006c*/ 	.byte	0xa0, 0x25, 0x00, 0x00, 0x01, 0x00, 0x00, 0x00, 0x50, 0x2c, 0x00, 0x00, 0x01, 0x00, 0x00, 0x00
        /*007c*/ 	.byte	0x10, 0x8a, 0x00, 0x00


	//----- nvinfo : EIATTR_MERCURY_ISA_VERSION
	.align		4
.L_954:
        /*0080*/ 	.byte	0x03, 0x5f
        /*0082*/ 	.short	0x0000


	//----- nvinfo : EIATTR_EXIT_INSTR_OFFSETS
	.align		4
        /*0084*/ 	.byte	0x04, 0x1c
        /*0086*/ 	.short	(.L_956 - .L_955)


	//   ....[0]....
.L_955:
        /*0088*/ 	.word	0x000000a0


	//   ....[1]....
        /*008c*/ 	.word	0x00009210


	//----- nvinfo : EIATTR_CTAIDZ_USED
	.align		4
.L_956:
        /*0090*/ 	.byte	0x01, 0x04
	.zero		2


	//----- nvinfo : EIATTR_CRS_STACK_SIZE
	.align		4
        /*0094*/ 	.byte	0x04, 0x1e
        /*0096*/ 	.short	(.L_958 - .L_957)
.L_957:
        /*0098*/ 	.word	0x00000000
.L_958:


//--------------------- .nv.info._ZN5flash44flash_bwd_dq_dk_dv_loop_seqk_parallel_kernelI23Flash_bwd_kernel_traitsILi256ELi64ELi64ELi8ELi4ELi2ELi2ELb0ELb0EN7cutlass6half_tE19Flash_kernel_traitsILi256ELi64ELi64ELi8ES3_EELb1ELb0ELb1ELb1ELb0ELb0ELb0EEEvNS_16Flash_bwd_paramsE --------------------------
	.section	.nv.info._ZN5flash44flash_bwd_dq_dk_dv_loop_seqk_parallel_kernelI23Flash_bwd_kernel_traitsILi256ELi64ELi64ELi8ELi4ELi2ELi2ELb0ELb0EN7cutlass6half_tE19Flash_kernel_traitsILi256ELi64ELi64ELi8ES3_EELb1ELb0ELb1ELb1ELb0ELb0ELb0EEEvNS_16Flash_bwd_paramsE,"",@"SHT_CUDA_INFO"
	.sectionflags	@""
	.align	4


	//----- nvinfo : EIATTR_CUDA_API_VERSION
	.align		4
        /*0000*/ 	.byte	0x04, 0x37
        /*0002*/ 	.short	(.L_960 - .L_959)
.L_959:
        /*0004*/ 	.word	0x00000082


	//----- nvinfo : EIATTR_SW2861232_WAR
	.align		4
.L_960:
        /*0008*/ 	.byte	0x01, 0x35
	.zero		2


	//----- nvinfo : EIATTR_PARAM_CBANK
	.align		4
        /*000c*/ 	.byte	0x04, 0x0a
        /*000e*/ 	.short	(.L_962 - .L_961)
	.align		4
.L_961:
        /*0010*/ 	.word	index@(.nv.constant0._ZN5flash44flash_bwd_dq_dk_dv_loop_seqk_parallel_kernelI23Flash_bwd_kernel_traitsILi256ELi64ELi64ELi8ELi4ELi2ELi2ELb0ELb0EN7cutlass6half_tE19Flash_kernel_traitsILi256ELi64ELi64ELi8ES3_EELb1ELb0ELb1ELb1ELb0ELb0ELb0EEEvNS_16Flash_bwd_paramsE)
        /*0014*/ 	.short	0x0160
        /*0016*/ 	.short	0x0280


	//----- nvinfo : EIATTR_CBANK_PARAM_SIZE
	.align		4
.L_962:
        /*0018*/ 	.byte	0x03, 0x19
        /*001a*/ 	.short	0x0280


	//----- nvinfo : EIATTR_KPARAM_INFO
	.align		4
        /*001c*/ 	.byte	0x04, 0x17
        /*001e*/ 	.short	(.L_964 - .L_963)
.L_963:
        /*0020*/ 	.word	0x00000000
        /*0024*/ 	.short	0x0000
        /*0026*/ 	.short	0x0000
        /*0028*/ 	.byte	0x00, 0xf0, 0x01, 0x0a


	//----- nvinfo : EIATTR_MAXREG_COUNT
	.align		4
.L_964:
        /*002c*/ 	.byte	0x03, 0x1b
        /*002e*/ 	.short	0x00ff


	//----- nvinfo : EIATTR_NUM_BARRIERS
	.align		4
        /*0030*/ 	.byte	0x02, 0x4c
        /*0032*/ 	.byte	0x01
	.zero		1


	//----- nvinfo : EIATTR_ANNOTATIONS
	.align		4
        /*0034*/ 	.byte	0x04, 0x55
        /*0036*/ 	.short	(.L_966 - .L_965)


	//   ....[0]....
.L_965:
        /* <DEDUP_REMOVED lines=16> */


	//----- nvinfo : EIATTR_MERCURY_ISA_VERSION
	.align		4
.L_966:
        /*0120*/ 	.byte	0x03, 0x5f
        /*0122*/ 	.short	0x0000


	//----- nvinfo : EIATTR_EXIT_INSTR_OFFSETS
	.align		4
        /*0124*/ 	.byte	0x04, 0x1c
        /*0126*/ 	.short	(.L_968 - .L_967)


	//   ....[0]....
.L_967:
        /*0128*/ 	.word	0x000000a0


	//   ....[1]....
        /*012c*/ 	.word	0x0000bcd0


	//----- nvinfo : EIATTR_CTAIDZ_USED
	.align		4
.L_968:
        /*0130*/ 	.byte	0x01, 0x04
	.zero		2


	//----- nvinfo : EIATTR_CRS_STACK_SIZE
	.align		4
        /*0134*/ 	.byte	0x04, 0x1e
        /*0136*/ 	.short	(.L_970 - .L_969)
.L_969:
        /*0138*/ 	.word	0x00000000
.L_970:


//--------------------- .nv.info._ZN5flash44flash_bwd_dq_dk_dv_loop_seqk_parallel_kernelI23Flash_bwd_kernel_traitsILi256ELi64ELi64ELi8ELi4ELi2ELi2ELb0ELb0EN7cutlass6half_tE19Flash_kernel_traitsILi256ELi64ELi64ELi8ES3_EELb0ELb0ELb1ELb1ELb0ELb0ELb1EEEvNS_16Flash_bwd_paramsE --------------------------
	.section	.nv.info._ZN5flash44flash_bwd_dq_dk_dv_loop_seqk_parallel_kernelI23Flash_bwd_kernel_traitsILi256ELi64ELi64ELi8ELi4ELi2ELi2ELb0ELb0EN7cutlass6half_tE19Flash_kernel_traitsILi256ELi64ELi64ELi8ES3_EELb0ELb0ELb1ELb1ELb0ELb0ELb1EEEvNS_16Flash_bwd_paramsE,"",@"SHT_CUDA_INFO"
	.sectionflags	@""
	.align	4


	//----- nvinfo : EIATTR_CUDA_API_VERSION
	.align		4
        /*0000*/ 	.byte	0x04, 0x37
        /*0002*/ 	.short	(.L_972 - .L_971)
.L_971:
        /*0004*/ 	.word	0x00000082


	//----- nvinfo : EIATTR_SW2861232_WAR
	.align		4
.L_972:
        /*0008*/ 	.byte	0x01, 0x35
	.zero		2


	//----- nvinfo : EIATTR_PARAM_CBANK
	.align		4
        /*000c*/ 	.byte	0x04, 0x0a
        /*000e*/ 	.short	(.L_974 - .L_973)
	.align		4
.L_973:
        /*0010*/ 	.word	index@(.nv.constant0._ZN5flash44flash_bwd_dq_dk_dv_loop_seqk_parallel_kernelI23Flash_bwd_kernel_traitsILi256ELi64ELi64ELi8ELi4ELi2ELi2ELb0ELb0EN7cutlass6half_tE19Flash_kernel_traitsILi256ELi64ELi64ELi8ES3_EELb0ELb0ELb1ELb1ELb0ELb0ELb1EEEvNS_16Flash_bwd_paramsE)
        /*0014*/ 	.short	0x0160
        /*0016*/ 	.short	0x0280


	//----- nvinfo : EIATTR_CBANK_PARAM_SIZE
	.align		4
.L_974:
        /*0018*/ 	.byte	0x03, 0x19
        /*001a*/ 	.short	0x0280


	//----- nvinfo : EIATTR_KPARAM_INFO
	.align		4
        /*001c*/ 	.byte	0x04, 0x17
        /*001e*/ 	.short	(.L_976 - .L_975)
.L_975:
        /*0020*/ 	.word	0x00000000
        /*0024*/ 	.short	0x0000
        /*0026*/ 	.short	0x0000
        /*0028*/ 	.byte	0x00, 0xf0, 0x01, 0x0a


	//----- nvinfo : EIATTR_MAXREG_COUNT
	.align		4
.L_976:
        /*002c*/ 	.byte	0x03, 0x1b
        /*002e*/ 	.short	0x00ff


	//----- nvinfo : EIATTR_NUM_BARRIERS
	.align		4
        /*0030*/ 	.byte	0x02, 0x4c
        /*0032*/ 	.byte	0x01
	.zero		1


	//----- nvinfo : EIATTR_ANNOTATIONS
	.align		4
        /*0034*/ 	.byte	0x04, 0x55
        /*0036*/ 	.short	(.L_978 - .L_977)


	//   ....[0]....
.L_977:
        /*0038*/ 	.word	0x00000001
        /*003c*/ 	.byte	0x00, 0x08, 0x00, 0x00, 0x01, 0x00, 0x00, 0x00, 0x20, 0x09, 0x00, 0x00, 0x01, 0x00, 0x00, 0x00
        /*004c*/ 	.byte	0x40, 0x27, 0x00, 0x00, 0x01, 0x00, 0x00, 0x00, 0xd0, 0x46, 0x00, 0x00, 0x01, 0x00, 0x00, 0x00
        /*005c*/ 	.byte	0x10, 0x4e, 0x00, 0x00, 0x01, 0x00, 0x00, 0x00, 0x90, 0x4e, 0x00, 0x00, 0x01, 0x00, 0x00, 0x00
        /*006c*/ 	.byte	0x60, 0x5e, 0x00, 0x00, 0x01, 0x00, 0x00, 0x00, 0x90, 0xa9, 0x00, 0x00


	//----- nvinfo : EIATTR_MERCURY_ISA_VERSION
	.align		4
.L_978:
        /*0078*/ 	.byte	0x03, 0x5f
        /*007a*/ 	.short	0x0000


	//----- nvinfo : EIATTR_EXIT_INSTR_OFFSETS
	.align		4
        /*007c*/ 	.byte	0x04, 0x1c
        /*007e*/ 	.short	(.L_980 - .L_979)


	//   ....[0]....
.L_979:
        /*0080*/ 	.word	0x000000a0


	//   ....[1]....
        /*0084*/ 	.word	0x0000b310


	//----- nvinfo : EIATTR_CTAIDZ_USED
	.align		4
.L_980:
        /*0088*/ 	.byte	0x01, 0x04
	.zero		2


	//----- nvinfo : EIATTR_CRS_STACK_SIZE
	.align		4
        /*008c*/ 	.byte	0x04, 0x1e
        /*008e*/ 	.short	(.L_982 - .L_981)
.L_981:
        /*0090*/ 	.word	0x00000000
.L_982:


//--------------------- .nv.info._ZN5flash25flash_bwd_dot_do_o_kernelILb0E23Flash_bwd_kernel_traitsILi256ELi64ELi64ELi8ELi4ELi2ELi2ELb0ELb0EN7cutlass6half_tE19Flash_kernel_traitsILi256ELi64ELi64ELi8ES3_EEEEvNS_16Flash_bwd_paramsE --------------------------
	.section	.nv.info._ZN5flash25flash_bwd_dot_do_o_kernelILb0E23Flash_bwd_kernel_traitsILi256ELi64ELi64ELi8ELi4ELi2ELi2ELb0ELb0EN7cutlass6half_tE19Flash_kernel_traitsILi256ELi64ELi64ELi8ES3_EEEEvNS_16Flash_bwd_paramsE,"",@"SHT_CUDA_INFO"
	.sectionflags	@""
	.align	4


	//----- nvinfo : EIATTR_CUDA_API_VERSION
	.align		4
        /*0000*/ 	.byte	0x04, 0x37
        /*0002*/ 	.short	(.L_984 - .L_983)
.L_983:
        /*0004*/ 	.word	0x00000082


	//----- nvinfo : EIATTR_SW2861232_WAR
	.align		4
.L_984:
        /*0008*/ 	.byte	0x01, 0x35
	.zero		2


	//----- nvinfo : EIATTR_PARAM_CBANK
	.align		4
        /*000c*/ 	.byte	0x04, 0x0a
        /*000e*/ 	.short	(.L_986 - .L_985)
	.align		4
.L_985:
        /*0010*/ 	.word	index@(.nv.constant0._ZN5flash25flash_bwd_dot_do_o_kernelILb0E23Flash_bwd_kernel_traitsILi256ELi64ELi64ELi8ELi4ELi2ELi2ELb0ELb0EN7cutlass6half_tE19Flash_kernel_traitsILi256ELi64ELi64ELi8ES3_EEEEvNS_16Flash_bwd_paramsE)
        /*0014*/ 	.short	0x0160
        /*0016*/ 	.short	0x0280


	//----- nvinfo : EIATTR_CBANK_PARAM_SIZE
	.align		4
.L_986:
        /*0018*/ 	.byte	0x03, 0x19
        /*001a*/ 	.short	0x0280


	//----- nvinfo : EIATTR_KPARAM_INFO
	.align		4
        /*001c*/ 	.byte	0x04, 0x17
        /*001e*/ 	.short	(.L_988 - .L_987)
.L_987:
        /*0020*/ 	.word	0x00000000
        /*0024*/ 	.short	0x0000
        /*0026*/ 	.short	0x0000
        /*0028*/ 	.byte	0x00, 0xf0, 0x01, 0x0a


	//----- nvinfo : EIATTR_MAXREG_COUNT
	.align		4
.L_988:
        /*002c*/ 	.byte	0x03, 0x1b
        /*002e*/ 	.short	0x00ff


	//----- nvinfo : EIATTR_MERCURY_ISA_VERSION
	.align		4
        /*0030*/ 	.byte	0x03, 0x5f
        /*0032*/ 	.short	0x0000


	//----- nvinfo : EIATTR_COOP_GROUP_MASK_REGIDS
	.align		4
        /*0034*/ 	.byte	0x04, 0x29
        /*0036*/ 	.short	(.L_990 - .L_989)


	//   ....[0]....
.L_989:
        /*0038*/ 	.word	0xffffffff


	//   ....[1]....
        /*003c*/ 	.word	0xffffffff


	//   ....[2]....
        /*0040*/ 	.word	0xffffffff


	//   ....[3]....
        /*0044*/ 	.word	0xffffffff


	//   ....[4]....
        /*0048*/ 	.word	0xffffffff


	//   ....[5]....
        /*004c*/ 	.word	0xffffffff


	//----- nvinfo : EIATTR_COOP_GROUP_INSTR_OFFSETS
	.align		4
.L_990:
        /*0050*/ 	.byte	0x04, 0x28
        /*0052*/ 	.short	(.L_992 - .L_991)


	//   ....[0]....
.L_991:
        /*0054*/ 	.word	0x00001a80


	//   ....[1]....
        /*0058*/ 	.word	0x00001af0


	//   ....[2]....
        /*005c*/ 	.word	0x00001b10


	//   ....[3]....
        /*0060*/ 	.word	0x00001b30


	//   ....[4]....
        /*0064*/ 	.word	0x00001b60


	//   ....[5]....
        /*0068*/ 	.word	0x00001b90


	//----- nvinfo : EIATTR_EXIT_INSTR_OFFSETS
	.align		4
.L_992:
        /*006c*/ 	.byte	0x04, 0x1c
        /*006e*/ 	.short	(.L_994 - .L_993)


	//   ....[0]....
.L_993:
        /*0070*/ 	.word	0x000000f0


	//   ....[1]....
        /*0074*/ 	.word	0x00001be0


	//   ....[2]....
        /*0078*/ 	.word	0x00001c10


	//----- nvinfo : EIATTR_CTAIDZ_USED
	.align		4
.L_994:
        /*007c*/ 	.byte	0x01, 0x04
	.zero		2


	//----- nvinfo : EIATTR_CRS_STACK_SIZE
	.align		4
        /*0080*/ 	.byte	0x04, 0x1e
        /*0082*/ 	.short	(.L_996 - .L_995)
.L_995:
        /*0084*/ 	.word	0x00000000
.L_996:


//--------------------- .nv.info._ZN5flash25flash_bwd_dot_do_o_kernelILb1E23Flash_bwd_kernel_traitsILi256ELi64ELi64ELi8ELi4ELi2ELi2ELb0ELb0EN7cutlass6half_tE19Flash_kernel_traitsILi256ELi64ELi64ELi8ES3_EEEEvNS_16Flash_bwd_paramsE --------------------------
	.section	.nv.info._ZN5flash25flash_bwd_dot_do_o_kernelILb1E23Flash_bwd_kernel_traitsILi256ELi64ELi64ELi8ELi4ELi2ELi2ELb0ELb0EN7cutlass6half_tE19Flash_kernel_traitsILi256ELi64ELi64ELi8ES3_EEEEvNS_16Flash_bwd_paramsE,"",@"SHT_CUDA_INFO"
	.sectionflags	@""
	.align	4


	//----- nvinfo : EIATTR_CUDA_API_VERSION
	.align		4
        /*0000*/ 	.byte	0x04, 0x37
        /*0002*/ 	.short	(.L_998 - .L_997)
.L_997:
        /*0004*/ 	.word	0x00000082


	//----- nvinfo : EIATTR_SW2861232_WAR
	.align		4
.L_998:
        /*0008*/ 	.byte	0x01, 0x35
	.zero		2


	//----- nvinfo : EIATTR_PARAM_CBANK
	.align		4
        /*000c*/ 	.byte	0x04, 0x0a
        /*000e*/ 	.short	(.L_1000 - .L_999)
	.align		4
.L_999:
        /*0010*/ 	.word	index@(.nv.constant0._ZN5flash25flash_bwd_dot_do_o_kernelILb1E23Flash_bwd_kernel_traitsILi256ELi64ELi64ELi8ELi4ELi2ELi2ELb0ELb0EN7cutlass6half_tE19Flash_kernel_traitsILi256ELi64ELi64ELi8ES3_EEEEvNS_16Flash_bwd_paramsE)
        /*0014*/ 	.short	0x0160
        /*0016*/ 	.short	0x0280


	//----- nvinfo : EIATTR_CBANK_PARAM_SIZE
	.align		4
.L_1000:
        /*0018*/ 	.byte	0x03, 0x19
        /*001a*/ 	.short	0x0280


	//----- nvinfo : EIATTR_KPARAM_INFO
	.align		4
        /*001c*/ 	.byte	0x04, 0x17
        /*001e*/ 	.short	(.L_1002 - .L_1001)
.L_1001:
        /*0020*/ 	.word	0x00000000
        /*0024*/ 	.short	0x0000
        /*0026*/ 	.short	0x0000
        /*0028*/ 	.byte	0x00, 0xf0, 0x01, 0x0a


	//----- nvinfo : EIATTR_MAXREG_COUNT
	.align		4
.L_1002:
        /*002c*/ 	.byte	0x03, 0x1b
        /*002e*/ 	.short	0x00ff


	//----- nvinfo : EIATTR_MERCURY_ISA_VERSION
	.align		4
        /*0030*/ 	.byte	0x03, 0x5f
        /*0032*/ 	.short	0x0000


	//----- nvinfo : EIATTR_COOP_GROUP_MASK_REGIDS
	.align		4
        /*0034*/ 	.byte	0x04, 0x29
        /*0036*/ 	.short	(.L_1004 - .L_1003)


	//   ....[0]....
.L_1003:
        /*0038*/ 	.word	0xffffffff


	//   ....[1]....
        /*003c*/ 	.word	0xffffffff


	//   ....[2]....
        /*0040*/ 	.word	0xffffffff


	//   ....[3]....
        /*0044*/ 	.word	0xffffffff


	//   ....[4]....
        /*0048*/ 	.word	0xffffffff


	//   ....[5]....
        /*004c*/ 	.word	0xffffffff


	//----- nvinfo : EIATTR_COOP_GROUP_INSTR_OFFSETS
	.align		4
.L_1004:
        /*0050*/ 	.byte	0x04, 0x28
        /*0052*/ 	.short	(.L_1006 - .L_1005)


	//   ....[0]....
.L_1005:
        /*0054*/ 	.word	0x00001d30


	//   ....[1]....
        /*0058*/ 	.word	0x00001d50


	//   ....[2]....
        /*005c*/ 	.word	0x00001db0


	//   ....[3]....
        /*0060*/ 	.word	0x00001dc0


	//   ....[4]....
        /*0064*/ 	.word	0x00001e10


	//   ....[5]....
        /*0068*/ 	.word	0x00001e30


	//----- nvinfo : EIATTR_EXIT_INSTR_OFFSETS
	.align		4
.L_1006:
        /*006c*/ 	.byte	0x04, 0x1c
        /*006e*/ 	.short	(.L_1008 - .L_1007)


	//   ....[0]....
.L_1007:
        /*0070*/ 	.word	0x000000f0


	//   ....[1]....
        /*0074*/ 	.word	0x00001fe0


	//----- nvinfo : EIATTR_CTAIDZ_USED
	.align		4
.L_1008:
        /*0078*/ 	.byte	0x01, 0x04
	.zero		2


	//----- nvinfo : EIATTR_CRS_STACK_SIZE
	.align		4
        /*007c*/ 	.byte	0x04, 0x1e
        /*007e*/ 	.short	(.L_1010 - .L_1009)
.L_1009:
        /*0080*/ 	.word	0x00000000
.L_1010:


//--------------------- .nv.callgraph             --------------------------
	.section	.nv.callgraph,"",@"SHT_CUDA_CALLGRAPH"
	.align	4
	.sectionentsize	8
	.align		4
        /*0000*/ 	.word	0x00000000
	.align		4
        /*0004*/ 	.word	0xffffffff
	.align		4
        /*0008*/ 	.word	0x00000000
	.align		4
        /*000c*/ 	.word	0xfffffffe
	.align		4
        /*0010*/ 	.word	0x00000000
	.align		4
        /*0014*/ 	.word	0xfffffffd
	.align		4
        /*0018*/ 	.word	0x00000000
	.align		4
        /*001c*/ 	.word	0xfffffffc


//--------------------- .nv.rel.action            --------------------------
	.section	.nv.rel.action,"",@"SHT_CUDA_RELOCINFO"
	.align	8
	.sectionentsize	8
        /*0000*/ 	.byte	0x73, 0x00, 0x00, 0x00, 0x00, 0x00, 0x00, 0x00, 0x00, 0x00, 0x00, 0x11, 0x25, 0x00, 0x05, 0x36


//--------------------- .nv.constant4             --------------------------
	.section	.nv.constant4,"a",@progbits
	.align	8
	.align		8
.nv.constant4:
        /*0000*/ 	.dword	_ZN66_INTERNAL_c896cc1e_30_flash_bwd_hdim256_fp16_sm80_cu_ea41c527_36664cuda3std3__45__cpo5beginE
	.align		8
        /*0008*/ 	.dword	_ZN66_INTERNAL_c896cc1e_30_flash_bwd_hdim256_fp16_sm80_cu_ea41c527_36664cuda3std3__45__cpo3endE
	.align		8
        /*0010*/ 	.dword	_ZN66_INTERNAL_c896cc1e_30_flash_bwd_hdim256_fp16_sm80_cu_ea41c527_36664cuda3std3__45__cpo6cbeginE
	.align		8
        /*0018*/ 	.dword	_ZN66_INTERNAL_c896cc1e_30_flash_bwd_hdim256_fp16_sm80_cu_ea41c527_36664cuda3std3__45__cpo4cendE
	.align		8
        /*0020*/ 	.dword	_ZN66_INTERNAL_c896cc1e_30_flash_bwd_hdim256_fp16_sm80_cu_ea41c527_36664cuda3std3__468_GLOBAL__N__c896cc1e_30_flash_bwd_hdim256_fp16_sm80_cu_ea41c527_36666ignoreE
	.align		8
        /*0028*/ 	.dword	_ZN66_INTERNAL_c896cc1e_30_flash_bwd_hdim256_fp16_sm80_cu_ea41c527_36664cuda3std3__419piecewise_constructE
	.align		8
        /*0030*/ 	.dword	_ZN66_INTERNAL_c896cc1e_30_flash_bwd_hdim256_fp16_sm80_cu_ea41c527_36664cuda3std3__48in_placeE
	.align		8
        /*0038*/ 	.dword	_ZN66_INTERNAL_c896cc1e_30_flash_bwd_hdim256_fp16_sm80_cu_ea41c527_36664cuda3std6ranges3__45__cpo4swapE
	.align		8
        /*0040*/ 	.dword	_ZN66_INTERNAL_c896cc1e_30_flash_bwd_hdim256_fp16_sm80_cu_ea41c527_36664cuda3std6ranges3__45__cpo9iter_moveE
	.align		8
        /*0048*/ 	.dword	_ZN66_INTERNAL_c896cc1e_30_flash_bwd_hdim256_fp16_sm80_cu_ea41c527_36664cute7productE
	.align		8
        /*0050*/ 	.dword	_ZN66_INTERNAL_c896cc1e_30_flash_bwd_hdim256_fp16_sm80_cu_ea41c527_36664cute1_E


//--------------------- .nv.constant0._ZN5flash27flash_bwd_convert_dq_kernelI23Flash_bwd_kernel_traitsILi256ELi64ELi32ELi8ELi4ELi1ELi2ELb1ELb1EN7cutlass6half_tE19Flash_kernel_traitsILi256ELi64ELi32ELi8ES3_EEEEvNS_16Flash_bwd_paramsEi --------------------------
	.section	.nv.constant0._ZN5flash27flash_bwd_convert_dq_kernelI23Flash_bwd_kernel_traitsILi256ELi64ELi32ELi8ELi4ELi1ELi2ELb1ELb1EN7cutlass6half_tE19Flash_kernel_traitsILi256ELi64ELi32ELi8ES3_EEEEvNS_16Flash_bwd_paramsEi,"a",@progbits
	.sectionflags	@""
	.align	4
.nv.constant0._ZN5flash27flash_bwd_convert_dq_kernelI23Flash_bwd_kernel_traitsILi256ELi64ELi32ELi8ELi4ELi1ELi2ELb1ELb1EN7cutlass6half_tE19Flash_kernel_traitsILi256ELi64ELi32ELi8ES3_EEEEvNS_16Flash_bwd_paramsEi:
	.zero		996


//--------------------- .nv.constant0._ZN5flash44flash_bwd_dq_dk_dv_loop_seqk_parallel_kernelI23Flash_bwd_kernel_traitsILi256ELi64ELi32ELi8ELi4ELi1ELi2ELb1ELb1EN7cutlass6half_tE19Flash_kernel_traitsILi256ELi64ELi32ELi8ES3_EELb0ELb0ELb0ELb0ELb0ELb0ELb0EEEvNS_16Flash_bwd_paramsE --------------------------
	.section	.nv.constant0._ZN5flash44flash_bwd_dq_dk_dv_loop_seqk_parallel_kernelI23Flash_bwd_kernel_traitsILi256ELi64ELi32ELi8ELi4ELi1ELi2ELb1ELb1EN7cutlass6half_tE19Flash_kernel_traitsILi256ELi64ELi32ELi8ES3_EELb0ELb0ELb0ELb0ELb0ELb0ELb0EEEvNS_16Flash_bwd_paramsE,"a",@progbits
	.sectionflags	@""
	.align	4
.nv.constant0._ZN5flash44flash_bwd_dq_dk_dv_loop_seqk_parallel_kernelI23Flash_bwd_kernel_traitsILi256ELi64ELi32ELi8ELi4ELi1ELi2ELb1ELb1EN7cutlass6half_tE19Flash_kernel_traitsILi256ELi64ELi32ELi8ES3_EELb0ELb0ELb0ELb0ELb0ELb0ELb0EEEvNS_16Flash_bwd_paramsE:
	.zero		992


//--------------------- .nv.constant0._ZN5flash44flash_bwd_dq_dk_dv_loop_seqk_parallel_kernelI23Flash_bwd_kernel_traitsILi256ELi64ELi32ELi8ELi4ELi1ELi2ELb1ELb1EN7cutlass6half_tE19Flash_kernel_traitsILi256ELi64ELi32ELi8ES3_EELb0ELb0ELb0ELb0ELb0ELb0ELb1EEEvNS_16Flash_bwd_paramsE --------------------------
	.section	.nv.constant0._ZN5flash44flash_bwd_dq_dk_dv_loop_seqk_parallel_kernelI23Flash_bwd_kernel_traitsILi256ELi64ELi32ELi8ELi4ELi1ELi2ELb1ELb1EN7cutlass6half_tE19Flash_kernel_traitsILi256ELi64ELi32ELi8ES3_EELb0ELb0ELb0ELb0ELb0ELb0ELb1EEEvNS_16Flash_bwd_paramsE,"a",@progbits
	.sectionflags	@""
	.align	4
.nv.constant0._ZN5flash44flash_bwd_dq_dk_dv_loop_seqk_parallel_kernelI23Flash_bwd_kernel_traitsILi256ELi64ELi32ELi8ELi4ELi1ELi2ELb1ELb1EN7cutlass6half_tE19Flash_kernel_traitsILi256ELi64ELi32ELi8ES3_EELb0ELb0ELb0ELb0ELb0ELb0ELb1EEEvNS_16Flash_bwd_paramsE:
	.zero		992


//--------------------- .nv.constant0._ZN5flash44flash_bwd_dq_dk_dv_loop_seqk_parallel_kernelI23Flash_bwd_kernel_traitsILi256ELi64ELi32ELi8ELi4ELi1ELi2ELb1ELb1EN7cutlass6half_tE19Flash_kernel_traitsILi256ELi64ELi32ELi8ES3_EELb0ELb0ELb1ELb0ELb0ELb0ELb0EEEvNS_16Flash_bwd_paramsE --------------------------
	.section	.nv.constant0._ZN5flash44flash_bwd_dq_dk_dv_loop_seqk_parallel_kernelI23Flash_bwd_kernel_traitsILi256ELi64ELi32ELi8ELi4ELi1ELi2ELb1ELb1EN7cutlass6half_tE19Flash_kernel_traitsILi256ELi64ELi32ELi8ES3_EELb0ELb0ELb1ELb0ELb0ELb0ELb0EEEvNS_16Flash_bwd_paramsE,"a",@progbits
	.sectionflags	@""
	.align	4
.nv.constant0._ZN5flash44flash_bwd_dq_dk_dv_loop_seqk_parallel_kernelI23Flash_bwd_kernel_traitsILi256ELi64ELi32ELi8ELi4ELi1ELi2ELb1ELb1EN7cutlass6half_tE19Flash_kernel_traitsILi256ELi64ELi32ELi8ES3_EELb0ELb0ELb1ELb0ELb0ELb0ELb0EEEvNS_16Flash_bwd_paramsE:
	.zero		992


//--------------------- .nv.constant0._ZN5flash44flash_bwd_dq_dk_dv_loop_seqk_parallel_kernelI23Flash_bwd_kernel_traitsILi256ELi64ELi32ELi8ELi4ELi1ELi2ELb1ELb1EN7cutlass6half_tE19Flash_kernel_traitsILi256ELi64ELi32ELi8ES3_EELb0ELb0ELb1ELb0ELb0ELb0ELb1EEEvNS_16Flash_bwd_paramsE --------------------------
	.section	.nv.constant0._ZN5flash44flash_bwd_dq_dk_dv_loop_seqk_parallel_kernelI23Flash_bwd_kernel_traitsILi256ELi64ELi32ELi8ELi4ELi1ELi2ELb1ELb1EN7cutlass6half_tE19Flash_kernel_traitsILi256ELi64ELi32ELi8ES3_EELb0ELb0ELb1ELb0ELb0ELb0ELb1EEEvNS_16Flash_bwd_paramsE,"a",@progbits
	.sectionflags	@""
	.align	4
.nv.constant0._ZN5flash44flash_bwd_dq_dk_dv_loop_seqk_parallel_kernelI23Flash_bwd_kernel_traitsILi256ELi64ELi32ELi8ELi4ELi1ELi2ELb1ELb1EN7cutlass6half_tE19Flash_kernel_traitsILi256ELi64ELi32ELi8ES3_EELb0ELb0ELb1ELb0ELb0ELb0ELb1EEEvNS_16Flash_bwd_paramsE:
	.zero		992


//--------------------- .nv.constant0._ZN5flash44flash_bwd_dq_dk_dv_loop_seqk_parallel_kernelI23Flash_bwd_kernel_traitsILi256ELi64ELi32ELi8ELi4ELi1ELi2ELb1ELb1EN7cutlass6half_tE19Flash_kernel_traitsILi256ELi64ELi32ELi8ES3_EELb0ELb0ELb0ELb0ELb0ELb1ELb0EEEvNS_16Flash_bwd_paramsE --------------------------
	.section	.nv.constant0._ZN5flash44flash_bwd_dq_dk_dv_loop_seqk_parallel_kernelI23Flash_bwd_kernel_traitsILi256ELi64ELi32ELi8ELi4ELi1ELi2ELb1ELb1EN7cutlass6half_tE19Flash_kernel_traitsILi256ELi64ELi32ELi8ES3_EELb0ELb0ELb0ELb0ELb0ELb1ELb0EEEvNS_16Flash_bwd_paramsE,"a",@progbits
	.sectionflags	@""
	.align	4
.nv.constant0._ZN5flash44flash_bwd_dq_dk_dv_loop_seqk_parallel_kernelI23Flash_bwd_kernel_traitsILi256ELi64ELi32ELi8ELi4ELi1ELi2ELb1ELb1EN7cutlass6half_tE19Flash_kernel_traitsILi256ELi64ELi32ELi8ES3_EELb0ELb0ELb0ELb0ELb0ELb1ELb0EEEvNS_16Flash_bwd_paramsE:
	.zero		992


//--------------------- .nv.constant0._ZN5flash44flash_bwd_dq_dk_dv_loop_seqk_parallel_kernelI23Flash_bwd_kernel_traitsILi256ELi64ELi32ELi8ELi4ELi1ELi2ELb1ELb1EN7cutlass6half_tE19Flash_kernel_traitsILi256ELi64ELi32ELi8ES3_EELb0ELb0ELb0ELb0ELb0ELb1ELb1EEEvNS_16Flash_bwd_paramsE --------------------------
	.section	.nv.constant0._ZN5flash44flash_bwd_dq_dk_dv_loop_seqk_parallel_kernelI23Flash_bwd_kernel_traitsILi256ELi64ELi32ELi8ELi4ELi1ELi2ELb1ELb1EN7cutlass6half_tE19Flash_kernel_traitsILi256ELi64ELi32ELi8ES3_EELb0ELb0ELb0ELb0ELb0ELb1ELb1EEEvNS_16Flash_bwd_paramsE,"a",@progbits
	.sectionflags	@""
	.align	4
.nv.constant0._ZN5flash44flash_bwd_dq_dk_dv_loop_seqk_parallel_kernelI23Flash_bwd_kernel_traitsILi256ELi64ELi32ELi8ELi4ELi1ELi2ELb1ELb1EN7cutlass6half_tE19Flash_kernel_traitsILi256ELi64ELi32ELi8ES3_EELb0ELb0ELb0ELb0ELb0ELb1ELb1EEEvNS_16Flash_bwd_paramsE:
	.zero		992


//--------------------- .nv.constant0._ZN5flash44flash_bwd_dq_dk_dv_loop_seqk_parallel_kernelI23Flash_bwd_kernel_traitsILi256ELi64ELi32ELi8ELi4ELi1ELi2ELb1ELb1EN7cutlass6half_tE19Flash_kernel_traitsILi256ELi64ELi32ELi8ES3_EELb0ELb0ELb0ELb1ELb0ELb0ELb0EEEvNS_16Flash_bwd_paramsE --------------------------
	.section	.nv.constant0._ZN5flash44flash_bwd_dq_dk_dv_loop_seqk_parallel_kernelI23Flash_bwd_kernel_traitsILi256ELi64ELi32ELi8ELi4ELi1ELi2ELb1ELb1EN7cutlass6half_tE19Flash_kernel_traitsILi256ELi64ELi32ELi8ES3_EELb0ELb0ELb0ELb1ELb0ELb0ELb0EEEvNS_16Flash_bwd_paramsE,"a",@progbits
	.sectionflags	@""
	.align	4
.nv.constant0._ZN5flash44flash_bwd_dq_dk_dv_loop_seqk_parallel_kernelI23Flash_bwd_kernel_traitsILi256ELi64ELi32ELi8ELi4ELi1ELi2ELb1ELb1EN7cutlass6half_tE19Flash_kernel_traitsILi256ELi64ELi32ELi8ES3_EELb0ELb0ELb0ELb1ELb0ELb0ELb0EEEvNS_16Flash_bwd_paramsE:
	.zero		992


//--------------------- .nv.constant0._ZN5flash44flash_bwd_dq_dk_dv_loop_seqk_parallel_kernelI23Flash_bwd_kernel_traitsILi256ELi64ELi32ELi8ELi4ELi1ELi2ELb1ELb1EN7cutlass6half_tE19Flash_kernel_traitsILi256ELi64ELi32ELi8ES3_EELb0ELb0ELb0ELb1ELb0ELb0ELb1EEEvNS_16Flash_bwd_paramsE --------------------------
	.section	.nv.constant0._ZN5flash44flash_bwd_dq_dk_dv_loop_seqk_parallel_kernelI23Flash_bwd_kernel_traitsILi256ELi64ELi32ELi8ELi4ELi1ELi2ELb1ELb1EN7cutlass6half_tE19Flash_kernel_traitsILi256ELi64ELi32ELi8ES3_EELb0ELb0ELb0ELb1ELb0ELb0ELb1EEEvNS_16Flash_bwd_paramsE,"a",@progbits
	.sectionflags	@""
	.align	4
.nv.constant0._ZN5flash44flash_bwd_dq_dk_dv_loop_seqk_parallel_kernelI23Flash_bwd_kernel_traitsILi256ELi64ELi32ELi8ELi4ELi1ELi2ELb1ELb1EN7cutlass6half_tE19Flash_kernel_traitsILi256ELi64ELi32ELi8ES3_EELb0ELb0ELb0ELb1ELb0ELb0ELb1EEEvNS_16Flash_bwd_paramsE:
	.zero		992


//--------------------- .nv.constant0._ZN5flash44flash_bwd_dq_dk_dv_loop_seqk_parallel_kernelI23Flash_bwd_kernel_traitsILi256ELi64ELi32ELi8ELi4ELi1ELi2ELb1ELb1EN7cutlass6half_tE19Flash_kernel_traitsILi256ELi64ELi32ELi8ES3_EELb0ELb0ELb1ELb0ELb0ELb1ELb0EEEvNS_16Flash_bwd_paramsE --------------------------
	.section	.nv.constant0._ZN5flash44flash_bwd_dq_dk_dv_loop_seqk_parallel_kernelI23Flash_bwd_kernel_traitsILi256ELi64ELi32ELi8ELi4ELi1ELi2ELb1ELb1EN7cutlass6half_tE19Flash_kernel_traitsILi256ELi64ELi32ELi8ES3_EELb0ELb0ELb1ELb0ELb0ELb1ELb0EEEvNS_16Flash_bwd_paramsE,"a",@progbits
	.sectionflags	@""
	.align	4
.nv.constant0._ZN5flash44flash_bwd_dq_dk_dv_loop_seqk_parallel_kernelI23Flash_bwd_kernel_traitsILi256ELi64ELi32ELi8ELi4ELi1ELi2ELb1ELb1EN7cutlass6half_tE19Flash_kernel_traitsILi256ELi64ELi32ELi8ES3_EELb0ELb0ELb1ELb0ELb0ELb1ELb0EEEvNS_16Flash_bwd_paramsE:
	.zero		992


//--------------------- .nv.constant0._ZN5flash44flash_bwd_dq_dk_dv_loop_seqk_parallel_kernelI23Flash_bwd_kernel_traitsILi256ELi64ELi32ELi8ELi4ELi1ELi2ELb1ELb1EN7cutlass6half_tE19Flash_kernel_traitsILi256ELi64ELi32ELi8ES3_EELb0ELb0ELb1ELb0ELb0ELb1ELb1EEEvNS_16Flash_bwd_paramsE --------------------------
	.section	.nv.constant0._ZN5flash44flash_bwd_dq_dk_dv_loop_seqk_parallel_kernelI23Flash_bwd_kernel_traitsILi256ELi64ELi32ELi8ELi4ELi1ELi2ELb1ELb1EN7cutlass6half_tE19Flash_kernel_traitsILi256ELi64ELi32ELi8ES3_EELb0ELb0ELb1ELb0ELb0ELb1ELb1EEEvNS_16Flash_bwd_paramsE,"a",@progbits
	.sectionflags	@""
	.align	4
.nv.constant0._ZN5flash44flash_bwd_dq_dk_dv_loop_seqk_parallel_kernelI23Flash_bwd_kernel_traitsILi256ELi64ELi32ELi8ELi4ELi1ELi2ELb1ELb1EN7cutlass6half_tE19Flash_kernel_traitsILi256ELi64ELi32ELi8ES3_EELb0ELb0ELb1ELb0ELb0ELb1ELb1EEEvNS_16Flash_bwd_paramsE:
	.zero		992


//--------------------- .nv.constant0._ZN5flash44flash_bwd_dq_dk_dv_loop_seqk_parallel_kernelI23Flash_bwd_kernel_traitsILi256ELi64ELi32ELi8ELi4ELi1ELi2ELb1ELb1EN7cutlass6half_tE19Flash_kernel_traitsILi256ELi64ELi32ELi8ES3_EELb0ELb0ELb1ELb1ELb0ELb0ELb0EEEvNS_16Flash_bwd_paramsE --------------------------
	.section	.nv.constant0._ZN5flash44flash_bwd_dq_dk_dv_loop_seqk_parallel_kernelI23Flash_bwd_kernel_traitsILi256ELi64ELi32ELi8ELi4ELi1ELi2ELb1ELb1EN7cutlass6half_tE19Flash_kernel_traitsILi256ELi64ELi32ELi8ES3_EELb0ELb0ELb1ELb1ELb0ELb0ELb0EEEvNS_16Flash_bwd_paramsE,"a",@progbits
	.sectionflags	@""
	.align	4
.nv.constant0._ZN5flash44flash_bwd_dq_dk_dv_loop_seqk_parallel_kernelI23Flash_bwd_kernel_traitsILi256ELi64ELi32ELi8ELi4ELi1ELi2ELb1ELb1EN7cutlass6half_tE19Flash_kernel_traitsILi256ELi64ELi32ELi8ES3_EELb0ELb0ELb1ELb1ELb0ELb0ELb0EEEvNS_16Flash_bwd_paramsE:
	.zero		992


//--------------------- .nv.constant0._ZN5flash44flash_bwd_dq_dk_dv_loop_seqk_parallel_kernelI23Flash_bwd_kernel_traitsILi256ELi64ELi32ELi8ELi4ELi1ELi2ELb1ELb1EN7cutlass6half_tE19Flash_kernel_traitsILi256ELi64ELi32ELi8ES3_EELb0ELb0ELb1ELb1ELb0ELb0ELb1EEEvNS_16Flash_bwd_paramsE --------------------------
	.section	.nv.constant0._ZN5flash44flash_bwd_dq_dk_dv_loop_seqk_parallel_kernelI23Flash_bwd_kernel_traitsILi256ELi64ELi32ELi8ELi4ELi1ELi2ELb1ELb1EN7cutlass6half_tE19Flash_kernel_traitsILi256ELi64ELi32ELi8ES3_EELb0ELb0ELb1ELb1ELb0ELb0ELb1EEEvNS_16Flash_bwd_paramsE,"a",@progbits
	.sectionflags	@""
	.align	4
.nv.constant0._ZN5flash44flash_bwd_dq_dk_dv_loop_seqk_parallel_kernelI23Flash_bwd_kernel_traitsILi256ELi64ELi32ELi8ELi4ELi1ELi2ELb1ELb1EN7cutlass6half_tE19Flash_kernel_traitsILi256ELi64ELi32ELi8ES3_EELb0ELb0ELb1ELb1ELb0ELb0ELb1EEEvNS_16Flash_bwd_paramsE:
	.zero		992


//--------------------- .nv.constant0._ZN5flash25flash_bwd_dot_do_o_kernelILb0E23Flash_bwd_kernel_traitsILi256ELi64ELi32ELi8ELi4ELi1ELi2ELb1ELb1EN7cutlass6half_tE19Flash_kernel_traitsILi256ELi64ELi32ELi8ES3_EEEEvNS_16Flash_bwd_paramsE --------------------------
	.section	.nv.constant0._ZN5flash25flash_bwd_dot_do_o_kernelILb0E23Flash_bwd_kernel_traitsILi256ELi64ELi32ELi8ELi4ELi1ELi2ELb1ELb1EN7cutlass6half_tE19Flash_kernel_traitsILi256ELi64ELi32ELi8ES3_EEEEvNS_16Flash_bwd_paramsE,"a",@progbits
	.sectionflags	@""
	.align	4
.nv.constant0._ZN5flash25flash_bwd_dot_do_o_kernelILb0E23Flash_bwd_kernel_traitsILi256ELi64ELi32ELi8ELi4ELi1ELi2ELb1ELb1EN7cutlass6half_tE19Flash_kernel_traitsILi256ELi64ELi32ELi8ES3_EEEEvNS_16Flash_bwd_paramsE:
	.zero		992


//--------------------- .nv.constant0._ZN5flash25flash_bwd_dot_do_o_kernelILb1E23Flash_bwd_kernel_traitsILi256ELi64ELi32ELi8ELi4ELi1ELi2ELb1ELb1EN7cutlass6half_tE19Flash_kernel_traitsILi256ELi64ELi32ELi8ES3_EEEEvNS_16Flash_bwd_paramsE --------------------------
	.section	.nv.constant0._ZN5flash25flash_bwd_dot_do_o_kernelILb1E23Flash_bwd_kernel_traitsILi256ELi64ELi32ELi8ELi4ELi1ELi2ELb1ELb1EN7cutlass6half_tE19Flash_kernel_traitsILi256ELi64ELi32ELi8ES3_EEEEvNS_16Flash_bwd_paramsE,"a",@progbits
	.sectionflags	@""
	.align	4
.nv.constant0._ZN5flash25flash_bwd_dot_do_o_kernelILb1E23Flash_bwd_kernel_traitsILi256ELi64ELi32ELi8ELi4ELi1ELi2ELb1ELb1EN7cutlass6half_tE19Flash_kernel_traitsILi256ELi64ELi32ELi8ES3_EEEEvNS_16Flash_bwd_paramsE:
	.zero		992


//--------------------- .nv.constant0._ZN5flash44flash_bwd_dq_dk_dv_loop_seqk_parallel_kernelI23Flash_bwd_kernel_traitsILi256ELi64ELi64ELi8ELi4ELi2ELi2ELb0ELb1EN7cutlass6half_tE19Flash_kernel_traitsILi256ELi64ELi64ELi8ES3_EELb0ELb0ELb0ELb0ELb0ELb0ELb0EEEvNS_16Flash_bwd_paramsE --------------------------
	.section	.nv.constant0._ZN5flash44flash_bwd_dq_dk_dv_loop_seqk_parallel_kernelI23Flash_bwd_kernel_traitsILi256ELi64ELi64ELi8ELi4ELi2ELi2ELb0ELb1EN7cutlass6half_tE19Flash_kernel_traitsILi256ELi64ELi64ELi8ES3_EELb0ELb0ELb0ELb0ELb0ELb0ELb0EEEvNS_16Flash_bwd_paramsE,"a",@progbits
	.sectionflags	@""
	.align	4
.nv.constant0._ZN5flash44flash_bwd_dq_dk_dv_loop_seqk_parallel_kernelI23Flash_bwd_kernel_traitsILi256ELi64ELi64ELi8ELi4ELi2ELi2ELb0ELb1EN7cutlass6half_tE19Flash_kernel_traitsILi256ELi64ELi64ELi8ES3_EELb0ELb0ELb0ELb0ELb0ELb0ELb0EEEvNS_16Flash_bwd_paramsE:
	.zero		992


//--------------------- .nv.constant0._ZN5flash44flash_bwd_dq_dk_dv_loop_seqk_parallel_kernelI23Flash_bwd_kernel_traitsILi256ELi64ELi64ELi8ELi4ELi2ELi2ELb0ELb1EN7cutlass6half_tE19Flash_kernel_traitsILi256ELi64ELi64ELi8ES3_EELb0ELb0ELb1ELb0ELb0ELb0ELb0EEEvNS_16Flash_bwd_paramsE --------------------------
	.section	.nv.constant0._ZN5flash44flash_bwd_dq_dk_dv_loop_seqk_parallel_kernelI23Flash_bwd_kernel_traitsILi256ELi64ELi64ELi8ELi4ELi2ELi2ELb0ELb1EN7cutlass6half_tE19Flash_kernel_traitsILi256ELi64ELi64ELi8ES3_EELb0ELb0ELb1ELb0ELb0ELb0ELb0EEEvNS_16Flash_bwd_paramsE,"a",@progbits
	.sectionflags	@""
	.align	4
.nv.constant0._ZN5flash44flash_bwd_dq_dk_dv_loop_seqk_parallel_kernelI23Flash_bwd_kernel_traitsILi256ELi64ELi64ELi8ELi4ELi2ELi2ELb0ELb1EN7cutlass6half_tE19Flash_kernel_traitsILi256ELi64ELi64ELi8ES3_EELb0ELb0ELb1ELb0ELb0ELb0ELb0EEEvNS_16Flash_bwd_paramsE:
	.zero		992


//--------------------- .nv.constant0._ZN5flash44flash_bwd_dq_dk_dv_loop_seqk_parallel_kernelI23Flash_bwd_kernel_traitsILi256ELi64ELi64ELi8ELi4ELi2ELi2ELb0ELb1EN7cutlass6half_tE19Flash_kernel_traitsILi256ELi64ELi64ELi8ES3_EELb0ELb0ELb0ELb0ELb0ELb1ELb0EEEvNS_16Flash_bwd_paramsE --------------------------
	.section	.nv.constant0._ZN5flash44flash_bwd_dq_dk_dv_loop_seqk_parallel_kernelI23Flash_bwd_kernel_traitsILi256ELi64ELi64ELi8ELi4ELi2ELi2ELb0ELb1EN7cutlass6half_tE19Flash_kernel_traitsILi256ELi64ELi64ELi8ES3_EELb0ELb0ELb0ELb0ELb0ELb1ELb0EEEvNS_16Flash_bwd_paramsE,"a",@progbits
	.sectionflags	@""
	.align	4
.nv.constant0._ZN5flash44flash_bwd_dq_dk_dv_loop_seqk_parallel_kernelI23Flash_bwd_kernel_traitsILi256ELi64ELi64ELi8ELi4ELi2ELi2ELb0ELb1EN7cutlass6half_tE19Flash_kernel_traitsILi256ELi64ELi64ELi8ES3_EELb0ELb0ELb0ELb0ELb0ELb1ELb0EEEvNS_16Flash_bwd_paramsE:
	.zero		992


//--------------------- .nv.constant0._ZN5flash44flash_bwd_dq_dk_dv_loop_seqk_parallel_kernelI23Flash_bwd_kernel_traitsILi256ELi64ELi64ELi8ELi4ELi2ELi2ELb0ELb1EN7cutlass6half_tE19Flash_kernel_traitsILi256ELi64ELi64ELi8ES3_EELb0ELb0ELb0ELb1ELb0ELb0ELb0EEEvNS_16Flash_bwd_paramsE --------------------------
	.section	.nv.constant0._ZN5flash44flash_bwd_dq_dk_dv_loop_seqk_parallel_kernelI23Flash_bwd_kernel_traitsILi256ELi64ELi64ELi8ELi4ELi2ELi2ELb0ELb1EN7cutlass6half_tE19Flash_kernel_traitsILi256ELi64ELi64ELi8ES3_EELb0ELb0ELb0ELb1ELb0ELb0ELb0EEEvNS_16Flash_bwd_paramsE,"a",@progbits
	.sectionflags	@""
	.align	4
.nv.constant0._ZN5flash44flash_bwd_dq_dk_dv_loop_seqk_parallel_kernelI23Flash_bwd_kernel_traitsILi256ELi64ELi64ELi8ELi4ELi2ELi2ELb0ELb1EN7cutlass6half_tE19Flash_kernel_traitsILi256ELi64ELi64ELi8ES3_EELb0ELb0ELb0ELb1ELb0ELb0ELb0EEEvNS_16Flash_bwd_paramsE:
	.zero		992


//--------------------- .nv.constant0._ZN5flash44flash_bwd_dq_dk_dv_loop_seqk_parallel_kernelI23Flash_bwd_kernel_traitsILi256ELi64ELi64ELi8ELi4ELi2ELi2ELb0ELb1EN7cutlass6half_tE19Flash_kernel_traitsILi256ELi64ELi64ELi8ES3_EELb0ELb0ELb1ELb0ELb0ELb1ELb0EEEvNS_16Flash_bwd_paramsE --------------------------
	.section	.nv.constant0._ZN5flash44flash_bwd_dq_dk_dv_loop_seqk_parallel_kernelI23Flash_bwd_kernel_traitsILi256ELi64ELi64ELi8ELi4ELi2ELi2ELb0ELb1EN7cutlass6half_tE19Flash_kernel_traitsILi256ELi64ELi64ELi8ES3_EELb0ELb0ELb1ELb0ELb0ELb1ELb0EEEvNS_16Flash_bwd_paramsE,"a",@progbits
	.sectionflags	@""
	.align	4
.nv.constant0._ZN5flash44flash_bwd_dq_dk_dv_loop_seqk_parallel_kernelI23Flash_bwd_kernel_traitsILi256ELi64ELi64ELi8ELi4ELi2ELi2ELb0ELb1EN7cutlass6half_tE19Flash_kernel_traitsILi256ELi64ELi64ELi8ES3_EELb0ELb0ELb1ELb0ELb0ELb1ELb0EEEvNS_16Flash_bwd_paramsE:
	.zero		992


//--------------------- .nv.constant0._ZN5flash44flash_bwd_dq_dk_dv_loop_seqk_parallel_kernelI23Flash_bwd_kernel_traitsILi256ELi64ELi64ELi8ELi4ELi2ELi2ELb0ELb1EN7cutlass6half_tE19Flash_kernel_traitsILi256ELi64ELi64ELi8ES3_EELb0ELb0ELb1ELb1ELb0ELb0ELb0EEEvNS_16Flash_bwd_paramsE --------------------------
	.section	.nv.constant0._ZN5flash44flash_bwd_dq_dk_dv_loop_seqk_parallel_kernelI23Flash_bwd_kernel_traitsILi256ELi64ELi64ELi8ELi4ELi2ELi2ELb0ELb1EN7cutlass6half_tE19Flash_kernel_traitsILi256ELi64ELi64ELi8ES3_EELb0ELb0ELb1ELb1ELb0ELb0ELb0EEEvNS_16Flash_bwd_paramsE,"a",@progbits
	.sectionflags	@""
	.align	4
.nv.constant0._ZN5flash44flash_bwd_dq_dk_dv_loop_seqk_parallel_kernelI23Flash_bwd_kernel_traitsILi256ELi64ELi64ELi8ELi4ELi2ELi2ELb0ELb1EN7cutlass6half_tE19Flash_kernel_traitsILi256ELi64ELi64ELi8ES3_EELb0ELb0ELb1ELb1ELb0ELb0ELb0EEEvNS_16Flash_bwd_paramsE:
	.zero		992


//--------------------- .nv.constant0._ZN5flash44flash_bwd_dq_dk_dv_loop_seqk_parallel_kernelI23Flash_bwd_kernel_traitsILi256ELi64ELi64ELi8ELi4ELi2ELi2ELb0ELb0EN7cutlass6half_tE19Flash_kernel_traitsILi256ELi64ELi64ELi8ES3_EELb0ELb0ELb0ELb0ELb0ELb0ELb0EEEvNS_16Flash_bwd_paramsE --------------------------
	.section	.nv.constant0._ZN5flash44flash_bwd_dq_dk_dv_loop_seqk_parallel_kernelI23Flash_bwd_kernel_traitsILi256ELi64ELi64ELi8ELi4ELi2ELi2ELb0ELb0EN7cutlass6half_tE19Flash_kernel_traitsILi256ELi64ELi64ELi8ES3_EELb0ELb0ELb0ELb0ELb0ELb0ELb0EEEvNS_16Flash_bwd_paramsE,"a",@progbits
	.sectionflags	@""
	.align	4
.nv.constant0._ZN5flash44flash_bwd_dq_dk_dv_loop_seqk_parallel_kernelI23Flash_bwd_kernel_traitsILi256ELi64ELi64ELi8ELi4ELi2ELi2ELb0ELb0EN7cutlass6half_tE19Flash_kernel_traitsILi256ELi64ELi64ELi8ES3_EELb0ELb0ELb0ELb0ELb0ELb0ELb0EEEvNS_16Flash_bwd_paramsE:
	.zero		992


//--------------------- .nv.constant0._ZN5flash44flash_bwd_dq_dk_dv_loop_seqk_parallel_kernelI23Flash_bwd_kernel_traitsILi256ELi64ELi64ELi8ELi4ELi2ELi2ELb0ELb0EN7cutlass6half_tE19Flash_kernel_traitsILi256ELi64ELi64ELi8ES3_EELb0ELb0ELb1ELb0ELb0ELb0ELb0EEEvNS_16Flash_bwd_paramsE --------------------------
	.section	.nv.constant0._ZN5flash44flash_bwd_dq_dk_dv_loop_seqk_parallel_kernelI23Flash_bwd_kernel_traitsILi256ELi64ELi64ELi8ELi4ELi2ELi2ELb0ELb0EN7cutlass6half_tE19Flash_kernel_traitsILi256ELi64ELi64ELi8ES3_EELb0ELb0ELb1ELb0ELb0ELb0ELb0EEEvNS_16Flash_bwd_paramsE,"a",@progbits
	.sectionflags	@""
	.align	4
.nv.constant0._ZN5flash44flash_bwd_dq_dk_dv_loop_seqk_parallel_kernelI23Flash_bwd_kernel_traitsILi256ELi64ELi64ELi8ELi4ELi2ELi2ELb0ELb0EN7cutlass6half_tE19Flash_kernel_traitsILi256ELi64ELi64ELi8ES3_EELb0ELb0ELb1ELb0ELb0ELb0ELb0EEEvNS_16Flash_bwd_paramsE:
	.zero		992


//--------------------- .nv.constant0._ZN5flash44flash_bwd_dq_dk_dv_loop_seqk_parallel_kernelI23Flash_bwd_kernel_traitsILi256ELi64ELi64ELi8ELi4ELi2ELi2ELb0ELb0EN7cutlass6half_tE19Flash_kernel_traitsILi256ELi64ELi64ELi8ES3_EELb0ELb0ELb0ELb0ELb0ELb1ELb0EEEvNS_16Flash_bwd_paramsE --------------------------
	.section	.nv.constant0._ZN5flash44flash_bwd_dq_dk_dv_loop_seqk_parallel_kernelI23Flash_bwd_kernel_traitsILi256ELi64ELi64ELi8ELi4ELi2ELi2ELb0ELb0EN7cutlass6half_tE19Flash_kernel_traitsILi256ELi64ELi64ELi8ES3_EELb0ELb0ELb0ELb0ELb0ELb1ELb0EEEvNS_16Flash_bwd_paramsE,"a",@progbits
	.sectionflags	@""
	.align	4
.nv.constant0._ZN5flash44flash_bwd_dq_dk_dv_loop_seqk_parallel_kernelI23Flash_bwd_kernel_traitsILi256ELi64ELi64ELi8ELi4ELi2ELi2ELb0ELb0EN7cutlass6half_tE19Flash_kernel_traitsILi256ELi64ELi64ELi8ES3_EELb0ELb0ELb0ELb0ELb0ELb1ELb0EEEvNS_16Flash_bwd_paramsE:
	.zero		992


//--------------------- .nv.constant0._ZN5flash44flash_bwd_dq_dk_dv_loop_seqk_parallel_kernelI23Flash_bwd_kernel_traitsILi256ELi64ELi64ELi8ELi4ELi2ELi2ELb0ELb0EN7cutlass6half_tE19Flash_kernel_traitsILi256ELi64ELi64ELi8ES3_EELb0ELb0ELb0ELb1ELb0ELb0ELb0EEEvNS_16Flash_bwd_paramsE --------------------------
	.section	.nv.constant0._ZN5flash44flash_bwd_dq_dk_dv_loop_seqk_parallel_kernelI23Flash_bwd_kernel_traitsILi256ELi64ELi64ELi8ELi4ELi2ELi2ELb0ELb0EN7cutlass6half_tE19Flash_kernel_traitsILi256ELi64ELi64ELi8ES3_EELb0ELb0ELb0ELb1ELb0ELb0ELb0EEEvNS_16Flash_bwd_paramsE,"a",@progbits
	.sectionflags	@""
	.align	4
.nv.constant0._ZN5flash44flash_bwd_dq_dk_dv_loop_seqk_parallel_kernelI23Flash_bwd_kernel_traitsILi256ELi64ELi64ELi8ELi4ELi2ELi2ELb0ELb0EN7cutlass6half_tE19Flash_kernel_traitsILi256ELi64ELi64ELi8ES3_EELb0ELb0ELb0ELb1ELb0ELb0ELb0EEEvNS_16Flash_bwd_paramsE:
	.zero		992


//--------------------- .nv.constant0._ZN5flash44flash_bwd_dq_dk_dv_loop_seqk_parallel_kernelI23Flash_bwd_kernel_traitsILi256ELi64ELi64ELi8ELi4ELi2ELi2ELb0ELb0EN7cutlass6half_tE19Flash_kernel_traitsILi256ELi64ELi64ELi8ES3_EELb0ELb0ELb1ELb0ELb0ELb1ELb0EEEvNS_16Flash_bwd_paramsE --------------------------
	.section	.nv.constant0._ZN5flash44flash_bwd_dq_dk_dv_loop_seqk_parallel_kernelI23Flash_bwd_kernel_traitsILi256ELi64ELi64ELi8ELi4ELi2ELi2ELb0ELb0EN7cutlass6half_tE19Flash_kernel_traitsILi256ELi64ELi64ELi8ES3_EELb0ELb0ELb1ELb0ELb0ELb1ELb0EEEvNS_16Flash_bwd_paramsE,"a",@progbits
	.sectionflags	@""
	.align	4
.nv.constant0._ZN5flash44flash_bwd_dq_dk_dv_loop_seqk_parallel_kernelI23Flash_bwd_kernel_traitsILi256ELi64ELi64ELi8ELi4ELi2ELi2ELb0ELb0EN7cutlass6half_tE19Flash_kernel_traitsILi256ELi64ELi64ELi8ES3_EELb0ELb0ELb1ELb0ELb0ELb1ELb0EEEvNS_16Flash_bwd_paramsE:
	.zero		992


//--------------------- .nv.constant0._ZN5flash44flash_bwd_dq_dk_dv_loop_seqk_parallel_kernelI23Flash_bwd_kernel_traitsILi256ELi64ELi64ELi8ELi4ELi2ELi2ELb0ELb0EN7cutlass6half_tE19Flash_kernel_traitsILi256ELi64ELi64ELi8ES3_EELb0ELb0ELb1ELb1ELb0ELb0ELb0EEEvNS_16Flash_bwd_paramsE --------------------------
	.section	.nv.constant0._ZN5flash44flash_bwd_dq_dk_dv_loop_seqk_parallel_kernelI23Flash_bwd_kernel_traitsILi256ELi64ELi64ELi8ELi4ELi2ELi2ELb0ELb0EN7cutlass6half_tE19Flash_kernel_traitsILi256ELi64ELi64ELi8ES3_EELb0ELb0ELb1ELb1ELb0ELb0ELb0EEEvNS_16Flash_bwd_paramsE,"a",@progbits
	.sectionflags	@""
	.align	4
.nv.constant0._ZN5flash44flash_bwd_dq_dk_dv_loop_seqk_parallel_kernelI23Flash_bwd_kernel_traitsILi256ELi64ELi64ELi8ELi4ELi2ELi2ELb0ELb0EN7cutlass6half_tE19Flash_kernel_traitsILi256ELi64ELi64ELi8ES3_EELb0ELb0ELb1ELb1ELb0ELb0ELb0EEEvNS_16Flash_bwd_paramsE:
	.zero		992


//--------------------- .nv.constant0._ZN5flash27flash_bwd_convert_dq_kernelI23Flash_bwd_kernel_traitsILi256ELi64ELi64ELi8ELi4ELi2ELi2ELb0ELb1EN7cutlass6half_tE19Flash_kernel_traitsILi256ELi64ELi64ELi8ES3_EEEEvNS_16Flash_bwd_paramsEi --------------------------
	.section	.nv.constant0._ZN5flash27flash_bwd_convert_dq_kernelI23Flash_bwd_kernel_traitsILi256ELi64ELi64ELi8ELi4ELi2ELi2ELb0ELb1EN7cutlass6half_tE19Flash_kernel_traitsILi256ELi64ELi64ELi8ES3_EEEEvNS_16Flash_bwd_paramsEi,"a",@progbits
	.sectionflags	@""
	.align	4
.nv.constant0._ZN5flash27flash_bwd_convert_dq_kernelI23Flash_bwd_kernel_traitsILi256ELi64ELi64ELi8ELi4ELi2ELi2ELb0ELb1EN7cutlass6half_tE19Flash_kernel_traitsILi256ELi64ELi64ELi8ES3_EEEEvNS_16Flash_bwd_paramsEi:
	.zero		996


//--------------------- .nv.constant0._ZN5flash44flash_bwd_dq_dk_dv_loop_seqk_parallel_kernelI23Flash_bwd_kernel_traitsILi256ELi64ELi64ELi8ELi4ELi2ELi2ELb0ELb1EN7cutlass6half_tE19Flash_kernel_traitsILi256ELi64ELi64ELi8ES3_EELb1ELb0ELb0ELb0ELb0ELb0ELb0EEEvNS_16Flash_bwd_paramsE --------------------------
	.section	.nv.constant0._ZN5flash44flash_bwd_dq_dk_dv_loop_seqk_parallel_kernelI23Flash_bwd_kernel_traitsILi256ELi64ELi64ELi8ELi4ELi2ELi2ELb0ELb1EN7cutlass6half_tE19Flash_kernel_traitsILi256ELi64ELi64ELi8ES3_EELb1ELb0ELb0ELb0ELb0ELb0ELb0EEEvNS_16Flash_bwd_paramsE,"a",@progbits
	.sectionflags	@""
	.align	4
.nv.constant0._ZN5flash44flash_bwd_dq_dk_dv_loop_seqk_parallel_kernelI23Flash_bwd_kernel_traitsILi256ELi64ELi64ELi8ELi4ELi2ELi2ELb0ELb1EN7cutlass6half_tE19Flash_kernel_traitsILi256ELi64ELi64ELi8ES3_EELb1ELb0ELb0ELb0ELb0ELb0ELb0EEEvNS_16Flash_bwd_paramsE:
	.zero		992


//--------------------- .nv.constant0._ZN5flash44flash_bwd_dq_dk_dv_loop_seqk_parallel_kernelI23Flash_bwd_kernel_traitsILi256ELi64ELi64ELi8ELi4ELi2ELi2ELb0ELb1EN7cutlass6half_tE19Flash_kernel_traitsILi256ELi64ELi64ELi8ES3_EELb0ELb0ELb0ELb0ELb0ELb0ELb1EEEvNS_16Flash_bwd_paramsE --------------------------
	.section	.nv.constant0._ZN5flash44flash_bwd_dq_dk_dv_loop_seqk_parallel_kernelI23Flash_bwd_kernel_traitsILi256ELi64ELi64ELi8ELi4ELi2ELi2ELb0ELb1EN7cutlass6half_tE19Flash_kernel_traitsILi256ELi64ELi64ELi8ES3_EELb0ELb0ELb0ELb0ELb0ELb0ELb1EEEvNS_16Flash_bwd_paramsE,"a",@progbits
	.sectionflags	@""
	.align	4
.nv.constant0._ZN5flash44flash_bwd_dq_dk_dv_loop_seqk_parallel_kernelI23Flash_bwd_kernel_traitsILi256ELi64ELi64ELi8ELi4ELi2ELi2ELb0ELb1EN7cutlass6half_tE19Flash_kernel_traitsILi256ELi64ELi64ELi8ES3_EELb0ELb0ELb0ELb0ELb0ELb0ELb1EEEvNS_16Flash_bwd_paramsE:
	.zero		992


//--------------------- .nv.constant0._ZN5flash44flash_bwd_dq_dk_dv_loop_seqk_parallel_kernelI23Flash_bwd_kernel_traitsILi256ELi64ELi64ELi8ELi4ELi2ELi2ELb0ELb1EN7cutlass6half_tE19Flash_kernel_traitsILi256ELi64ELi64ELi8ES3_EELb1ELb0ELb1ELb0ELb0ELb0ELb0EEEvNS_16Flash_bwd_paramsE --------------------------
	.section	.nv.constant0._ZN5flash44flash_bwd_dq_dk_dv_loop_seqk_parallel_kernelI23Flash_bwd_kernel_traitsILi256ELi64ELi64ELi8ELi4ELi2ELi2ELb0ELb1EN7cutlass6half_tE19Flash_kernel_traitsILi256ELi64ELi64ELi8ES3_EELb1ELb0ELb1ELb0ELb0ELb0ELb0EEEvNS_16Flash_bwd_paramsE,"a",@progbits
	.sectionflags	@""
	.align	4
.nv.constant0._ZN5flash44flash_bwd_dq_dk_dv_loop_seqk_parallel_kernelI23Flash_bwd_kernel_traitsILi256ELi64ELi64ELi8ELi4ELi2ELi2ELb0ELb1EN7cutlass6half_tE19Flash_kernel_traitsILi256ELi64ELi64ELi8ES3_EELb1ELb0ELb1ELb0ELb0ELb0ELb0EEEvNS_16Flash_bwd_paramsE:
	.zero		992


//--------------------- .nv.constant0._ZN5flash44flash_bwd_dq_dk_dv_loop_seqk_parallel_kernelI23Flash_bwd_kernel_traitsILi256ELi64ELi64ELi8ELi4ELi2ELi2ELb0ELb1EN7cutlass6half_tE19Flash_kernel_traitsILi256ELi64ELi64ELi8ES3_EELb0ELb0ELb1ELb0ELb0ELb0ELb1EEEvNS_16Flash_bwd_paramsE --------------------------
	.section	.nv.constant0._ZN5flash44flash_bwd_dq_dk_dv_loop_seqk_parallel_kernelI23Flash_bwd_kernel_traitsILi256ELi64ELi64ELi8ELi4ELi2ELi2ELb0ELb1EN7cutlass6half_tE19Flash_kernel_traitsILi256ELi64ELi64ELi8ES3_EELb0ELb0ELb1ELb0ELb0ELb0ELb1EEEvNS_16Flash_bwd_paramsE,"a",@progbits
	.sectionflags	@""
	.align	4
.nv.constant0._ZN5flash44flash_bwd_dq_dk_dv_loop_seqk_parallel_kernelI23Flash_bwd_kernel_traitsILi256ELi64ELi64ELi8ELi4ELi2ELi2ELb0ELb1EN7cutlass6half_tE19Flash_kernel_traitsILi256ELi64ELi64ELi8ES3_EELb0ELb0ELb1ELb0ELb0ELb0ELb1EEEvNS_16Flash_bwd_paramsE:
	.zero		992


//--------------------- .nv.constant0._ZN5flash44flash_bwd_dq_dk_dv_loop_seqk_parallel_kernelI23Flash_bwd_kernel_traitsILi256ELi64ELi64ELi8ELi4ELi2ELi2ELb0ELb1EN7cutlass6half_tE19Flash_kernel_traitsILi256ELi64ELi64ELi8ES3_EELb1ELb0ELb0ELb0ELb0ELb1ELb0EEEvNS_16Flash_bwd_paramsE --------------------------
	.section	.nv.constant0._ZN5flash44flash_bwd_dq_dk_dv_loop_seqk_parallel_kernelI23Flash_bwd_kernel_traitsILi256ELi64ELi64ELi8ELi4ELi2ELi2ELb0ELb1EN7cutlass6half_tE19Flash_kernel_traitsILi256ELi64ELi64ELi8ES3_EELb1ELb0ELb0ELb0ELb0ELb1ELb0EEEvNS_16Flash_bwd_paramsE,"a",@progbits
	.sectionflags	@""
	.align	4
.nv.constant0._ZN5flash44flash_bwd_dq_dk_dv_loop_seqk_parallel_kernelI23Flash_bwd_kernel_traitsILi256ELi64ELi64ELi8ELi4ELi2ELi2ELb0ELb1EN7cutlass6half_tE19Flash_kernel_traitsILi256ELi64ELi64ELi8ES3_EELb1ELb0ELb0ELb0ELb0ELb1ELb0EEEvNS_16Flash_bwd_paramsE:
	.zero		992


//--------------------- .nv.constant0._ZN5flash44flash_bwd_dq_dk_dv_loop_seqk_parallel_kernelI23Flash_bwd_kernel_traitsILi256ELi64ELi64ELi8ELi4ELi2ELi2ELb0ELb1EN7cutlass6half_tE19Flash_kernel_traitsILi256ELi64ELi64ELi8ES3_EELb0ELb0ELb0ELb0ELb0ELb1ELb1EEEvNS_16Flash_bwd_paramsE --------------------------
	.section	.nv.constant0._ZN5flash44flash_bwd_dq_dk_dv_loop_seqk_parallel_kernelI23Flash_bwd_kernel_traitsILi256ELi64ELi64ELi8ELi4ELi2ELi2ELb0ELb1EN7cutlass6half_tE19Flash_kernel_traitsILi256ELi64ELi64ELi8ES3_EELb0ELb0ELb0ELb0ELb0ELb1ELb1EEEvNS_16Flash_bwd_paramsE,"a",@progbits
	.sectionflags	@""
	.align	4
.nv.constant0._ZN5flash44flash_bwd_dq_dk_dv_loop_seqk_parallel_kernelI23Flash_bwd_kernel_traitsILi256ELi64ELi64ELi8ELi4ELi2ELi2ELb0ELb1EN7cutlass6half_tE19Flash_kernel_traitsILi256ELi64ELi64ELi8ES3_EELb0ELb0ELb0ELb0ELb0ELb1ELb1EEEvNS_16Flash_bwd_paramsE:
	.zero		992


//--------------------- .nv.constant0._ZN5flash44flash_bwd_dq_dk_dv_loop_seqk_parallel_kernelI23Flash_bwd_kernel_traitsILi256ELi64ELi64ELi8ELi4ELi2ELi2ELb0ELb1EN7cutlass6half_tE19Flash_kernel_traitsILi256ELi64ELi64ELi8ES3_EELb1ELb0ELb0ELb1ELb0ELb0ELb0EEEvNS_16Flash_bwd_paramsE --------------------------
	.section	.nv.constant0._ZN5flash44flash_bwd_dq_dk_dv_loop_seqk_parallel_kernelI23Flash_bwd_kernel_traitsILi256ELi64ELi64ELi8ELi4ELi2ELi2ELb0ELb1EN7cutlass6half_tE19Flash_kernel_traitsILi256ELi64ELi64ELi8ES3_EELb1ELb0ELb0ELb1ELb0ELb0ELb0EEEvNS_16Flash_bwd_paramsE,"a",@progbits
	.sectionflags	@""
	.align	4
.nv.constant0._ZN5flash44flash_bwd_dq_dk_dv_loop_seqk_parallel_kernelI23Flash_bwd_kernel_traitsILi256ELi64ELi64ELi8ELi4ELi2ELi2ELb0ELb1EN7cutlass6half_tE19Flash_kernel_traitsILi256ELi64ELi64ELi8ES3_EELb1ELb0ELb0ELb1ELb0ELb0ELb0EEEvNS_16Flash_bwd_paramsE:
	.zero		992


//--------------------- .nv.constant0._ZN5flash44flash_bwd_dq_dk_dv_loop_seqk_parallel_kernelI23Flash_bwd_kernel_traitsILi256ELi64ELi64ELi8ELi4ELi2ELi2ELb0ELb1EN7cutlass6half_tE19Flash_kernel_traitsILi256ELi64ELi64ELi8ES3_EELb0ELb0ELb0ELb1ELb0ELb0ELb1EEEvNS_16Flash_bwd_paramsE --------------------------
	.section	.nv.constant0._ZN5flash44flash_bwd_dq_dk_dv_loop_seqk_parallel_kernelI23Flash_bwd_kernel_traitsILi256ELi64ELi64ELi8ELi4ELi2ELi2ELb0ELb1EN7cutlass6half_tE19Flash_kernel_traitsILi256ELi64ELi64ELi8ES3_EELb0ELb0ELb0ELb1ELb0ELb0ELb1EEEvNS_16Flash_bwd_paramsE,"a",@progbits
	.sectionflags	@""
	.align	4
.nv.constant0._ZN5flash44flash_bwd_dq_dk_dv_loop_seqk_parallel_kernelI23Flash_bwd_kernel_traitsILi256ELi64ELi64ELi8ELi4ELi2ELi2ELb0ELb1EN7cutlass6half_tE19Flash_kernel_traitsILi256ELi64ELi64ELi8ES3_EELb0ELb0ELb0ELb1ELb0ELb0ELb1EEEvNS_16Flash_bwd_paramsE:
	.zero		992


//--------------------- .nv.constant0._ZN5flash44flash_bwd_dq_dk_dv_loop_seqk_parallel_kernelI23Flash_bwd_kernel_traitsILi256ELi64ELi64ELi8ELi4ELi2ELi2ELb0ELb1EN7cutlass6half_tE19Flash_kernel_traitsILi256ELi64ELi64ELi8ES3_EELb1ELb0ELb1ELb0ELb0ELb1ELb0EEEvNS_16Flash_bwd_paramsE --------------------------
	.section	.nv.constant0._ZN5flash44flash_bwd_dq_dk_dv_loop_seqk_parallel_kernelI23Flash_bwd_kernel_traitsILi256ELi64ELi64ELi8ELi4ELi2ELi2ELb0ELb1EN7cutlass6half_tE19Flash_kernel_traitsILi256ELi64ELi64ELi8ES3_EELb1ELb0ELb1ELb0ELb0ELb1ELb0EEEvNS_16Flash_bwd_paramsE,"a",@progbits
	.sectionflags	@""
	.align	4
.nv.constant0._ZN5flash44flash_bwd_dq_dk_dv_loop_seqk_parallel_kernelI23Flash_bwd_kernel_traitsILi256ELi64ELi64ELi8ELi4ELi2ELi2ELb0ELb1EN7cutlass6half_tE19Flash_kernel_traitsILi256ELi64ELi64ELi8ES3_EELb1ELb0ELb1ELb0ELb0ELb1ELb0EEEvNS_16Flash_bwd_paramsE:
	.zero		992


//--------------------- .nv.constant0._ZN5flash44flash_bwd_dq_dk_dv_loop_seqk_parallel_kernelI23Flash_bwd_kernel_traitsILi256ELi64ELi64ELi8ELi4ELi2ELi2ELb0ELb1EN7cutlass6half_tE19Flash_kernel_traitsILi256ELi64ELi64ELi8ES3_EELb0ELb0ELb1ELb0ELb0ELb1ELb1EEEvNS_16Flash_bwd_paramsE --------------------------
	.section	.nv.constant0._ZN5flash44flash_bwd_dq_dk_dv_loop_seqk_parallel_kernelI23Flash_bwd_kernel_traitsILi256ELi64ELi64ELi8ELi4ELi2ELi2ELb0ELb1EN7cutlass6half_tE19Flash_kernel_traitsILi256ELi64ELi64ELi8ES3_EELb0ELb0ELb1ELb0ELb0ELb1ELb1EEEvNS_16Flash_bwd_paramsE,"a",@progbits
	.sectionflags	@""
	.align	4
.nv.constant0._ZN5flash44flash_bwd_dq_dk_dv_loop_seqk_parallel_kernelI23Flash_bwd_kernel_traitsILi256ELi64ELi64ELi8ELi4ELi2ELi2ELb0ELb1EN7cutlass6half_tE19Flash_kernel_traitsILi256ELi64ELi64ELi8ES3_EELb0ELb0ELb1ELb0ELb0ELb1ELb1EEEvNS_16Flash_bwd_paramsE:
	.zero		992


//--------------------- .nv.constant0._ZN5flash44flash_bwd_dq_dk_dv_loop_seqk_parallel_kernelI23Flash_bwd_kernel_traitsILi256ELi64ELi64ELi8ELi4ELi2ELi2ELb0ELb1EN7cutlass6half_tE19Flash_kernel_traitsILi256ELi64ELi64ELi8ES3_EELb1ELb0ELb1ELb1ELb0ELb0ELb0EEEvNS_16Flash_bwd_paramsE --------------------------
	.section	.nv.constant0._ZN5flash44flash_bwd_dq_dk_dv_loop_seqk_parallel_kernelI23Flash_bwd_kernel_traitsILi256ELi64ELi64ELi8ELi4ELi2ELi2ELb0ELb1EN7cutlass6half_tE19Flash_kernel_traitsILi256ELi64ELi64ELi8ES3_EELb1ELb0ELb1ELb1ELb0ELb0ELb0EEEvNS_16Flash_bwd_paramsE,"a",@progbits
	.sectionflags	@""
	.align	4
.nv.constant0._ZN5flash44flash_bwd_dq_dk_dv_loop_seqk_parallel_kernelI23Flash_bwd_kernel_traitsILi256ELi64ELi64ELi8ELi4ELi2ELi2ELb0ELb1EN7cutlass6half_tE19Flash_kernel_traitsILi256ELi64ELi64ELi8ES3_EELb1ELb0ELb1ELb1ELb0ELb0ELb0EEEvNS_16Flash_bwd_paramsE:
	.zero		992


//--------------------- .nv.constant0._ZN5flash44flash_bwd_dq_dk_dv_loop_seqk_parallel_kernelI23Flash_bwd_kernel_traitsILi256ELi64ELi64ELi8ELi4ELi2ELi2ELb0ELb1EN7cutlass6half_tE19Flash_kernel_traitsILi256ELi64ELi64ELi8ES3_EELb0ELb0ELb1ELb1ELb0ELb0ELb1EEEvNS_16Flash_bwd_paramsE --------------------------
	.section	.nv.constant0._ZN5flash44flash_bwd_dq_dk_dv_loop_seqk_parallel_kernelI23Flash_bwd_kernel_traitsILi256ELi64ELi64ELi8ELi4ELi2ELi2ELb0ELb1EN7cutlass6half_tE19Flash_kernel_traitsILi256ELi64ELi64ELi8ES3_EELb0ELb0ELb1ELb1ELb0ELb0ELb1EEEvNS_16Flash_bwd_paramsE,"a",@progbits
	.sectionflags	@""
	.align	4
.nv.constant0._ZN5flash44flash_bwd_dq_dk_dv_loop_seqk_parallel_kernelI23Flash_bwd_kernel_traitsILi256ELi64ELi64ELi8ELi4ELi2ELi2ELb0ELb1EN7cutlass6half_tE19Flash_kernel_traitsILi256ELi64ELi64ELi8ES3_EELb0ELb0ELb1ELb1ELb0ELb0ELb1EEEvNS_16Flash_bwd_paramsE:
	.zero		992


//--------------------- .nv.constant0._ZN5flash25flash_bwd_dot_do_o_kernelILb0E23Flash_bwd_kernel_traitsILi256ELi64ELi64ELi8ELi4ELi2ELi2ELb0ELb1EN7cutlass6half_tE19Flash_kernel_traitsILi256ELi64ELi64ELi8ES3_EEEEvNS_16Flash_bwd_paramsE --------------------------
	.section	.nv.constant0._ZN5flash25flash_bwd_dot_do_o_kernelILb0E23Flash_bwd_kernel_traitsILi256ELi64ELi64ELi8ELi4ELi2ELi2ELb0ELb1EN7cutlass6half_tE19Flash_kernel_traitsILi256ELi64ELi64ELi8ES3_EEEEvNS_16Flash_bwd_paramsE,"a",@progbits
	.sectionflags	@""
	.align	4
.nv.constant0._ZN5flash25flash_bwd_dot_do_o_kernelILb0E23Flash_bwd_kernel_traitsILi256ELi64ELi64ELi8ELi4ELi2ELi2ELb0ELb1EN7cutlass6half_tE19Flash_kernel_traitsILi256ELi64ELi64ELi8ES3_EEEEvNS_16Flash_bwd_paramsE:
	.zero		992


//--------------------- .nv.constant0._ZN5flash25flash_bwd_dot_do_o_kernelILb1E23Flash_bwd_kernel_traitsILi256ELi64ELi64ELi8ELi4ELi2ELi2ELb0ELb1EN7cutlass6half_tE19Flash_kernel_traitsILi256ELi64ELi64ELi8ES3_EEEEvNS_16Flash_bwd_paramsE --------------------------
	.section	.nv.constant0._ZN5flash25flash_bwd_dot_do_o_kernelILb1E23Flash_bwd_kernel_traitsILi256ELi64ELi64ELi8ELi4ELi2ELi2ELb0ELb1EN7cutlass6half_tE19Flash_kernel_traitsILi256ELi64ELi64ELi8ES3_EEEEvNS_16Flash_bwd_paramsE,"a",@progbits
	.sectionflags	@""
	.align	4
.nv.constant0._ZN5flash25flash_bwd_dot_do_o_kernelILb1E23Flash_bwd_kernel_traitsILi256ELi64ELi64ELi8ELi4ELi2ELi2ELb0ELb1EN7cutlass6half_tE19Flash_kernel_traitsILi256ELi64ELi64ELi8ES3_EEEEvNS_16Flash_bwd_paramsE:
	.zero		992


//--------------------- .nv.constant0._ZN5flash27flash_bwd_convert_dq_kernelI23Flash_bwd_kernel_traitsILi256ELi64ELi64ELi8ELi4ELi2ELi2ELb0ELb0EN7cutlass6half_tE19Flash_kernel_traitsILi256ELi64ELi64ELi8ES3_EEEEvNS_16Flash_bwd_paramsEi --------------------------
	.section	.nv.constant0._ZN5flash27flash_bwd_convert_dq_kernelI23Flash_bwd_kernel_traitsILi256ELi64ELi64ELi8ELi4ELi2ELi2ELb0ELb0EN7cutlass6half_tE19Flash_kernel_traitsILi256ELi64ELi64ELi8ES3_EEEEvNS_16Flash_bwd_paramsEi,"a",@progbits
	.sectionflags	@""
	.align	4
.nv.constant0._ZN5flash27flash_bwd_convert_dq_kernelI23Flash_bwd_kernel_traitsILi256ELi64ELi64ELi8ELi4ELi2ELi2ELb0ELb0EN7cutlass6half_tE19Flash_kernel_traitsILi256ELi64ELi64ELi8ES3_EEEEvNS_16Flash_bwd_paramsEi:
	.zero		996


//--------------------- .nv.constant0._ZN5flash44flash_bwd_dq_dk_dv_loop_seqk_parallel_kernelI23Flash_bwd_kernel_traitsILi256ELi64ELi64ELi8ELi4ELi2ELi2ELb0ELb0EN7cutlass6half_tE19Flash_kernel_traitsILi256ELi64ELi64ELi8ES3_EELb1ELb0ELb0ELb0ELb0ELb0ELb0EEEvNS_16Flash_bwd_paramsE --------------------------
	.section	.nv.constant0._ZN5flash44flash_bwd_dq_dk_dv_loop_seqk_parallel_kernelI23Flash_bwd_kernel_traitsILi256ELi64ELi64ELi8ELi4ELi2ELi2ELb0ELb0EN7cutlass6half_tE19Flash_kernel_traitsILi256ELi64ELi64ELi8ES3_EELb1ELb0ELb0ELb0ELb0ELb0ELb0EEEvNS_16Flash_bwd_paramsE,"a",@progbits
	.sectionflags	@""
	.align	4
.nv.constant0._ZN5flash44flash_bwd_dq_dk_dv_loop_seqk_parallel_kernelI23Flash_bwd_kernel_traitsILi256ELi64ELi64ELi8ELi4ELi2ELi2ELb0ELb0EN7cutlass6half_tE19Flash_kernel_traitsILi256ELi64ELi64ELi8ES3_EELb1ELb0ELb0ELb0ELb0ELb0ELb0EEEvNS_16Flash_bwd_paramsE:
	.zero		992


//--------------------- .nv.constant0._ZN5flash44flash_bwd_dq_dk_dv_loop_seqk_parallel_kernelI23Flash_bwd_kernel_traitsILi256ELi64ELi64ELi8ELi4ELi2ELi2ELb0ELb0EN7cutlass6half_tE19Flash_kernel_traitsILi256ELi64ELi64ELi8ES3_EELb0ELb0ELb0ELb0ELb0ELb0ELb1EEEvNS_16Flash_bwd_paramsE --------------------------
	.section	.nv.constant0._ZN5flash44flash_bwd_dq_dk_dv_loop_seqk_parallel_kernelI23Flash_bwd_kernel_traitsILi256ELi64ELi64ELi8ELi4ELi2ELi2ELb0ELb0EN7cutlass6half_tE19Flash_kernel_traitsILi256ELi64ELi64ELi8ES3_EELb0ELb0ELb0ELb0ELb0ELb0ELb1EEEvNS_16Flash_bwd_paramsE,"a",@progbits
	.sectionflags	@""
	.align	4
.nv.constant0._ZN5flash44flash_bwd_dq_dk_dv_loop_seqk_parallel_kernelI23Flash_bwd_kernel_traitsILi256ELi64ELi64ELi8ELi4ELi2ELi2ELb0ELb0EN7cutlass6half_tE19Flash_kernel_traitsILi256ELi64ELi64ELi8ES3_EELb0ELb0ELb0ELb0ELb0ELb0ELb1EEEvNS_16Flash_bwd_paramsE:
	.zero		992


//--------------------- .nv.constant0._ZN5flash44flash_bwd_dq_dk_dv_loop_seqk_parallel_kernelI23Flash_bwd_kernel_traitsILi256ELi64ELi64ELi8ELi4ELi2ELi2ELb0ELb0EN7cutlass6half_tE19Flash_kernel_traitsILi256ELi64ELi64ELi8ES3_EELb1ELb0ELb1ELb0ELb0ELb0ELb0EEEvNS_16Flash_bwd_paramsE --------------------------
	.section	.nv.constant0._ZN5flash44flash_bwd_dq_dk_dv_loop_seqk_parallel_kernelI23Flash_bwd_kernel_traitsILi256ELi64ELi64ELi8ELi4ELi2ELi2ELb0ELb0EN7cutlass6half_tE19Flash_kernel_traitsILi256ELi64ELi64ELi8ES3_EELb1ELb0ELb1ELb0ELb0ELb0ELb0EEEvNS_16Flash_bwd_paramsE,"a",@progbits
	.sectionflags	@""
	.align	4
.nv.constant0._ZN5flash44flash_bwd_dq_dk_dv_loop_seqk_parallel_kernelI23Flash_bwd_kernel_traitsILi256ELi64ELi64ELi8ELi4ELi2ELi2ELb0ELb0EN7cutlass6half_tE19Flash_kernel_traitsILi256ELi64ELi64ELi8ES3_EELb1ELb0ELb1ELb0ELb0ELb0ELb0EEEvNS_16Flash_bwd_paramsE:
	.zero		992


//--------------------- .nv.constant0._ZN5flash44flash_bwd_dq_dk_dv_loop_seqk_parallel_kernelI23Flash_bwd_kernel_traitsILi256ELi64ELi64ELi8ELi4ELi2ELi2ELb0ELb0EN7cutlass6half_tE19Flash_kernel_traitsILi256ELi64ELi64ELi8ES3_EELb0ELb0ELb1ELb0ELb0ELb0ELb1EEEvNS_16Flash_bwd_paramsE --------------------------
	.section	.nv.constant0._ZN5flash44flash_bwd_dq_dk_dv_loop_seqk_parallel_kernelI23Flash_bwd_kernel_traitsILi256ELi64ELi64ELi8ELi4ELi2ELi2ELb0ELb0EN7cutlass6half_tE19Flash_kernel_traitsILi256ELi64ELi64ELi8ES3_EELb0ELb0ELb1ELb0ELb0ELb0ELb1EEEvNS_16Flash_bwd_paramsE,"a",@progbits
	.sectionflags	@""
	.align	4
.nv.constant0._ZN5flash44flash_bwd_dq_dk_dv_loop_seqk_parallel_kernelI23Flash_bwd_kernel_traitsILi256ELi64ELi64ELi8ELi4ELi2ELi2ELb0ELb0EN7cutlass6half_tE19Flash_kernel_traitsILi256ELi64ELi64ELi8ES3_EELb0ELb0ELb1ELb0ELb0ELb0ELb1EEEvNS_16Flash_bwd_paramsE:
	.zero		992


//--------------------- .nv.constant0._ZN5flash44flash_bwd_dq_dk_dv_loop_seqk_parallel_kernelI23Flash_bwd_kernel_traitsILi256ELi64ELi64ELi8ELi4ELi2ELi2ELb0ELb0EN7cutlass6half_tE19Flash_kernel_traitsILi256ELi64ELi64ELi8ES3_EELb1ELb0ELb0ELb0ELb0ELb1ELb0EEEvNS_16Flash_bwd_paramsE --------------------------
	.section	.nv.constant0._ZN5flash44flash_bwd_dq_dk_dv_loop_seqk_parallel_kernelI23Flash_bwd_kernel_traitsILi256ELi64ELi64ELi8ELi4ELi2ELi2ELb0ELb0EN7cutlass6half_tE19Flash_kernel_traitsILi256ELi64ELi64ELi8ES3_EELb1ELb0ELb0ELb0ELb0ELb1ELb0EEEvNS_16Flash_bwd_paramsE,"a",@progbits
	.sectionflags	@""
	.align	4
.nv.constant0._ZN5flash44flash_bwd_dq_dk_dv_loop_seqk_parallel_kernelI23Flash_bwd_kernel_traitsILi256ELi64ELi64ELi8ELi4ELi2ELi2ELb0ELb0EN7cutlass6half_tE19Flash_kernel_traitsILi256ELi64ELi64ELi8ES3_EELb1ELb0ELb0ELb0ELb0ELb1ELb0EEEvNS_16Flash_bwd_paramsE:
	.zero		992


//--------------------- .nv.constant0._ZN5flash44flash_bwd_dq_dk_dv_loop_seqk_parallel_kernelI23Flash_bwd_kernel_traitsILi256ELi64ELi64ELi8ELi4ELi2ELi2ELb0ELb0EN7cutlass6half_tE19Flash_kernel_traitsILi256ELi64ELi64ELi8ES3_EELb0ELb0ELb0ELb0ELb0ELb1ELb1EEEvNS_16Flash_bwd_paramsE --------------------------
	.section	.nv.constant0._ZN5flash44flash_bwd_dq_dk_dv_loop_seqk_parallel_kernelI23Flash_bwd_kernel_traitsILi256ELi64ELi64ELi8ELi4ELi2ELi2ELb0ELb0EN7cutlass6half_tE19Flash_kernel_traitsILi256ELi64ELi64ELi8ES3_EELb0ELb0ELb0ELb0ELb0ELb1ELb1EEEvNS_16Flash_bwd_paramsE,"a",@progbits
	.sectionflags	@""
	.align	4
.nv.constant0._ZN5flash44flash_bwd_dq_dk_dv_loop_seqk_parallel_kernelI23Flash_bwd_kernel_traitsILi256ELi64ELi64ELi8ELi4ELi2ELi2ELb0ELb0EN7cutlass6half_tE19Flash_kernel_traitsILi256ELi64ELi64ELi8ES3_EELb0ELb0ELb0ELb0ELb0ELb1ELb1EEEvNS_16Flash_bwd_paramsE:
	.zero		992


//--------------------- .nv.constant0._ZN5flash44flash_bwd_dq_dk_dv_loop_seqk_parallel_kernelI23Flash_bwd_kernel_traitsILi256ELi64ELi64ELi8ELi4ELi2ELi2ELb0ELb0EN7cutlass6half_tE19Flash_kernel_traitsILi256ELi64ELi64ELi8ES3_EELb1ELb0ELb0ELb1ELb0ELb0ELb0EEEvNS_16Flash_bwd_paramsE --------------------------
	.section	.nv.constant0._ZN5flash44flash_bwd_dq_dk_dv_loop_seqk_parallel_kernelI23Flash_bwd_kernel_traitsILi256ELi64ELi64ELi8ELi4ELi2ELi2ELb0ELb0EN7cutlass6half_tE19Flash_kernel_traitsILi256ELi64ELi64ELi8ES3_EELb1ELb0ELb0ELb1ELb0ELb0ELb0EEEvNS_16Flash_bwd_paramsE,"a",@progbits
	.sectionflags	@""
	.align	4
.nv.constant0._ZN5flash44flash_bwd_dq_dk_dv_loop_seqk_parallel_kernelI23Flash_bwd_kernel_traitsILi256ELi64ELi64ELi8ELi4ELi2ELi2ELb0ELb0EN7cutlass6half_tE19Flash_kernel_traitsILi256ELi64ELi64ELi8ES3_EELb1ELb0ELb0ELb1ELb0ELb0ELb0EEEvNS_16Flash_bwd_paramsE:
	.zero		992


//--------------------- .nv.constant0._ZN5flash44flash_bwd_dq_dk_dv_loop_seqk_parallel_kernelI23Flash_bwd_kernel_traitsILi256ELi64ELi64ELi8ELi4ELi2ELi2ELb0ELb0EN7cutlass6half_tE19Flash_kernel_traitsILi256ELi64ELi64ELi8ES3_EELb0ELb0ELb0ELb1ELb0ELb0ELb1EEEvNS_16Flash_bwd_paramsE --------------------------
	.section	.nv.constant0._ZN5flash44flash_bwd_dq_dk_dv_loop_seqk_parallel_kernelI23Flash_bwd_kernel_traitsILi256ELi64ELi64ELi8ELi4ELi2ELi2ELb0ELb0EN7cutlass6half_tE19Flash_kernel_traitsILi256ELi64ELi64ELi8ES3_EELb0ELb0ELb0ELb1ELb0ELb0ELb1EEEvNS_16Flash_bwd_paramsE,"a",@progbits
	.sectionflags	@""
	.align	4
.nv.constant0._ZN5flash44flash_bwd_dq_dk_dv_loop_seqk_parallel_kernelI23Flash_bwd_kernel_traitsILi256ELi64ELi64ELi8ELi4ELi2ELi2ELb0ELb0EN7cutlass6half_tE19Flash_kernel_traitsILi256ELi64ELi64ELi8ES3_EELb0ELb0ELb0ELb1ELb0ELb0ELb1EEEvNS_16Flash_bwd_paramsE:
	.zero		992


//--------------------- .nv.constant0._ZN5flash44flash_bwd_dq_dk_dv_loop_seqk_parallel_kernelI23Flash_bwd_kernel_traitsILi256ELi64ELi64ELi8ELi4ELi2ELi2ELb0ELb0EN7cutlass6half_tE19Flash_kernel_traitsILi256ELi64ELi64ELi8ES3_EELb1ELb0ELb1ELb0ELb0ELb1ELb0EEEvNS_16Flash_bwd_paramsE --------------------------
	.section	.nv.constant0._ZN5flash44flash_bwd_dq_dk_dv_loop_seqk_parallel_kernelI23Flash_bwd_kernel_traitsILi256ELi64ELi64ELi8ELi4ELi2ELi2ELb0ELb0EN7cutlass6half_tE19Flash_kernel_traitsILi256ELi64ELi64ELi8ES3_EELb1ELb0ELb1ELb0ELb0ELb1ELb0EEEvNS_16Flash_bwd_paramsE,"a",@progbits
	.sectionflags	@""
	.align	4
.nv.constant0._ZN5flash44flash_bwd_dq_dk_dv_loop_seqk_parallel_kernelI23Flash_bwd_kernel_traitsILi256ELi64ELi64ELi8ELi4ELi2ELi2ELb0ELb0EN7cutlass6half_tE19Flash_kernel_traitsILi256ELi64ELi64ELi8ES3_EELb1ELb0ELb1ELb0ELb0ELb1ELb0EEEvNS_16Flash_bwd_paramsE:
	.zero		992


//--------------------- .nv.constant0._ZN5flash44flash_bwd_dq_dk_dv_loop_seqk_parallel_kernelI23Flash_bwd_kernel_traitsILi256ELi64ELi64ELi8ELi4ELi2ELi2ELb0ELb0EN7cutlass6half_tE19Flash_kernel_traitsILi256ELi64ELi64ELi8ES3_EELb0ELb0ELb1ELb0ELb0ELb1ELb1EEEvNS_16Flash_bwd_paramsE --------------------------
	.section	.nv.constant0._ZN5flash44flash_bwd_dq_dk_dv_loop_seqk_parallel_kernelI23Flash_bwd_kernel_traitsILi256ELi64ELi64ELi8ELi4ELi2ELi2ELb0ELb0EN7cutlass6half_tE19Flash_kernel_traitsILi256ELi64ELi64ELi8ES3_EELb0ELb0ELb1ELb0ELb0ELb1ELb1EEEvNS_16Flash_bwd_paramsE,"a",@progbits
	.sectionflags	@""
	.align	4
.nv.constant0._ZN5flash44flash_bwd_dq_dk_dv_loop_seqk_parallel_kernelI23Flash_bwd_kernel_traitsILi256ELi64ELi64ELi8ELi4ELi2ELi2ELb0ELb0EN7cutlass6half_tE19Flash_kernel_traitsILi256ELi64ELi64ELi8ES3_EELb0ELb0ELb1ELb0ELb0ELb1ELb1EEEvNS_16Flash_bwd_paramsE:
	.zero		992


//--------------------- .nv.constant0._ZN5flash44flash_bwd_dq_dk_dv_loop_seqk_parallel_kernelI23Flash_bwd_kernel_traitsILi256ELi64ELi64ELi8ELi4ELi2ELi2ELb0ELb0EN7cutlass6half_tE19Flash_kernel_traitsILi256ELi64ELi64ELi8ES3_EELb1ELb0ELb1ELb1ELb0ELb0ELb0EEEvNS_16Flash_bwd_paramsE --------------------------
	.section	.nv.constant0._ZN5flash44flash_bwd_dq_dk_dv_loop_seqk_parallel_kernelI23Flash_bwd_kernel_traitsILi256ELi64ELi64ELi8ELi4ELi2ELi2ELb0ELb0EN7cutlass6half_tE19Flash_kernel_traitsILi256ELi64ELi64ELi8ES3_EELb1ELb0ELb1ELb1ELb0ELb0ELb0EEEvNS_16Flash_bwd_paramsE,"a",@progbits
	.sectionflags	@""
	.align	4
.nv.constant0._ZN5flash44flash_bwd_dq_dk_dv_loop_seqk_parallel_kernelI23Flash_bwd_kernel_traitsILi256ELi64ELi64ELi8ELi4ELi2ELi2ELb0ELb0EN7cutlass6half_tE19Flash_kernel_traitsILi256ELi64ELi64ELi8ES3_EELb1ELb0ELb1ELb1ELb0ELb0ELb0EEEvNS_16Flash_bwd_paramsE:
	.zero		992


//--------------------- .nv.constant0._ZN5flash44flash_bwd_dq_dk_dv_loop_seqk_parallel_kernelI23Flash_bwd_kernel_traitsILi256ELi64ELi64ELi8ELi4ELi2ELi2ELb0ELb0EN7cutlass6half_tE19Flash_kernel_traitsILi256ELi64ELi64ELi8ES3_EELb0ELb0ELb1ELb1ELb0ELb0ELb1EEEvNS_16Flash_bwd_paramsE --------------------------
	.section	.nv.constant0._ZN5flash44flash_bwd_dq_dk_dv_loop_seqk_parallel_kernelI23Flash_bwd_kernel_traitsILi256ELi64ELi64ELi8ELi4ELi2ELi2ELb0ELb0EN7cutlass6half_tE19Flash_kernel_traitsILi256ELi64ELi64ELi8ES3_EELb0ELb0ELb1ELb1ELb0ELb0ELb1EEEvNS_16Flash_bwd_paramsE,"a",@progbits
	.sectionflags	@""
	.align	4
.nv.constant0._ZN5flash44flash_bwd_dq_dk_dv_loop_seqk_parallel_kernelI23Flash_bwd_kernel_traitsILi256ELi64ELi64ELi8ELi4ELi2ELi2ELb0ELb0EN7cutlass6half_tE19Flash_kernel_traitsILi256ELi64ELi64ELi8ES3_EELb0ELb0ELb1ELb1ELb0ELb0ELb1EEEvNS_16Flash_bwd_paramsE:
	.zero		992


//--------------------- .nv.constant0._ZN5flash25flash_bwd_dot_do_o_kernelILb0E23Flash_bwd_kernel_traitsILi256ELi64ELi64ELi8ELi4ELi2ELi2ELb0ELb0EN7cutlass6half_tE19Flash_kernel_traitsILi256ELi64ELi64ELi8ES3_EEEEvNS_16Flash_bwd_paramsE --------------------------
	.section	.nv.constant0._ZN5flash25flash_bwd_dot_do_o_kernelILb0E23Flash_bwd_kernel_traitsILi256ELi64ELi64ELi8ELi4ELi2ELi2ELb0ELb0EN7cutlass6half_tE19Flash_kernel_traitsILi256ELi64ELi64ELi8ES3_EEEEvNS_16Flash_bwd_paramsE,"a",@progbits
	.sectionflags	@""
	.align	4
.nv.constant0._ZN5flash25flash_bwd_dot_do_o_kernelILb0E23Flash_bwd_kernel_traitsILi256ELi64ELi64ELi8ELi4ELi2ELi2ELb0ELb0EN7cutlass6half_tE19Flash_kernel_traitsILi256ELi64ELi64ELi8ES3_EEEEvNS_16Flash_bwd_paramsE:
	.zero		992


//--------------------- .nv.constant0._ZN5flash25flash_bwd_dot_do_o_kernelILb1E23Flash_bwd_kernel_traitsILi256ELi64ELi64ELi8ELi4ELi2ELi2ELb0ELb0EN7cutlass6half_tE19Flash_kernel_traitsILi256ELi64ELi64ELi8ES3_EEEEvNS_16Flash_bwd_paramsE --------------------------
	.section	.nv.constant0._ZN5flash25flash_bwd_dot_do_o_kernelILb1E23Flash_bwd_kernel_traitsILi256ELi64ELi64ELi8ELi4ELi2ELi2ELb0ELb0EN7cutlass6half_tE19Flash_kernel_traitsILi256ELi64ELi64ELi8ES3_EEEEvNS_16Flash_bwd_paramsE,"a",@progbits
	.sectionflags	@""
	.align	4
.nv.constant0._ZN5flash25flash_bwd_dot_do_o_kernelILb1E23Flash_bwd_kernel_traitsILi256ELi64ELi64ELi8ELi4ELi2ELi2ELb0ELb0EN7cutlass6half_tE19Flash_kernel_traitsILi256ELi64ELi64ELi8ES3_EEEEvNS_16Flash_bwd_paramsE:
	.zero		992


//--------------------- .text._ZN5flash27flash_bwd_convert_dq_kernelI23Flash_bwd_kernel_traitsILi256ELi64ELi32ELi8ELi4ELi1ELi2ELb1ELb1EN7cutlass6half_tE19Flash_kernel_traitsILi256ELi64ELi32ELi8ES3_EEEEvNS_16Flash_bwd_paramsEi --------------------------
	.section	.text._ZN5flash27flash_bwd_convert_dq_kernelI23Flash_bwd_kernel_traitsILi256ELi64ELi32ELi8ELi4ELi1ELi2ELb1ELb1EN7cutlass6half_tE19Flash_kernel_traitsILi256ELi64ELi32ELi8ES3_EEEEvNS_16Flash_bwd_paramsEi,"ax",@progbits
	.sectioninfo	@"SHI_REGISTERS=96"
	.align	128
        .global         _ZN5flash27flash_bwd_convert_dq_kernelI23Flash_bwd_kernel_traitsILi256ELi64ELi32ELi8ELi4ELi1ELi2ELb1ELb1EN7cutlass6half_tE19Flash_kernel_traitsILi256ELi64ELi32ELi8ES3_EEEEvNS_16Flash_bwd_paramsEi
        .type           _ZN5flash27flash_bwd_convert_dq_kernelI23Flash_bwd_kernel_traitsILi256ELi64ELi32ELi8ELi4ELi1ELi2ELb1ELb1EN7cutlass6half_tE19Flash_kernel_traitsILi256ELi64ELi32ELi8ES3_EEEEvNS_16Flash_bwd_paramsEi,@function
        .size           _ZN5flash27flash_bwd_convert_dq_kernelI23Flash_bwd_kernel_traitsILi256ELi64ELi32ELi8ELi4ELi1ELi2ELb1ELb1EN7cutlass6half_tE19Flash_kernel_traitsILi256ELi64ELi32ELi8ES3_EEEEvNS_16Flash_bwd_paramsEi,(.L_x_1997 - _ZN5flash27flash_bwd_convert_dq_kernelI23Flash_bwd_kernel_traitsILi256ELi64ELi32ELi8ELi4ELi1ELi2ELb1ELb1EN7cutlass6half_tE19Flash_kernel_traitsILi256ELi64ELi32ELi8ES3_EEEEvNS_16Flash_bwd_paramsEi)
        .other          _ZN5flash27flash_bwd_convert_dq_kernelI23Flash_bwd_kernel_traitsILi256ELi64ELi32ELi8ELi4ELi1ELi2ELb1ELb1EN7cutlass6half_tE19Flash_kernel_traitsILi256ELi64ELi32ELi8ES3_EEEEvNS_16Flash_bwd_paramsEi,@"STO_CUDA_ENTRY STV_DEFAULT"
_ZN5flash27flash_bwd_convert_dq_kernelI23Flash_bwd_kernel_traitsILi256ELi64ELi32ELi8ELi4ELi1ELi2ELb1ELb1EN7cutlass6half_tE19Flash_kernel_traitsILi256ELi64ELi32ELi8ES3_EEEEvNS_16Flash_bwd_paramsEi:
.text._ZN5flash27flash_bwd_convert_dq_kernelI23Flash_bwd_kernel_traitsILi256ELi64ELi32ELi8ELi4ELi1ELi2ELb1ELb1EN7cutlass6half_tE19Flash_kernel_traitsILi256ELi64ELi32ELi8ES3_EEEEvNS_16Flash_bwd_paramsEi:
[----:B------:R-:W-:Y:S02]  /*0000*/  MOV R1, c[0x0][0x28] ;  /* 0x00000a0000017a02 */ /* 0x000fe40000000f00 */
[----:B------:R-:W0:Y:S01]  /*0010*/  S2UR UR9, SR_CTAID.Y ;  /* 0x00000000000979c3 */ /* 0x000e220000002600 */
[----:B------:R-:W-:Y:S02]  /*0020*/  ULDC.64 UR4, c[0x0][0x240] ;  /* 0x0000900000047ab9 */ /* 0x000fe40000000a00 */
[----:B------:R-:W-:Y:S02]  /*0030*/  UISETP.NE.U32.AND UP0, UPT, URZ, UR4, UPT ;  /* 0x000000043f00728c */ /* 0x000fe4000bf05070 */
[----:B------:R-:W-:Y:S02]  /*0040*/  UMOV UR6, 0x4 ;  /* 0x0000000400067882 */ /* 0x000fe40000000000 */
[----:B------:R-:W-:Y:S02]  /*0050*/  UISETP.NE.AND.EX UP0, UPT, URZ, UR5, UPT, UP0 ;  /* 0x000000053f00728c */ /* 0x000fe4000bf05300 */
[----:B------:R-:W-:Y:S02]  /*0060*/  ULDC.64 UR22, c[0x0][0x118] ;  /* 0x0000460000167ab9 */ /* 0x000fe40000000a00 */
[----:B------:R-:W-:-:S02]  /*0070*/  ULDC.64 UR4, c[0x0][0x240] ;  /* 0x0000900000047ab9 */ /* 0x000fc40000000a00 */
[----:B------:R-:W-:Y:S01]  /*0080*/  PLOP3.LUT P0, PT, PT, PT, UP0, 0x80, 0x0 ;  /* 0x000000000000781c */ /* 0x000fe20003f0f008 */
[----:B0-----:R-:W-:-:S06]  /*0090*/  UIMAD.WIDE UR4, UR9, UR6, UR4 ;  /* 0x00000006090472a5 */ /* 0x001fcc000f8e0204 */
[----:B------:R-:W-:Y:S02]  /*00a0*/  MOV R2, UR4 ;  /* 0x0000000400027c02 */ /* 0x000fe40008000f00 */
[----:B------:R-:W-:-:S05]  /*00b0*/  MOV R3, UR5 ;  /* 0x0000000500037c02 */ /* 0x000fca0008000f00 */
[----:B------:R-:W2:Y:S04]  /*00c0*/  @P0 LDG.E R4, [R2.64] ;  /* 0x0000001602040981 */ /* 0x000ea8000c1e1900 */
[----:B------:R-:W3:Y:S01]  /*00d0*/  @P0 LDG.E R0, [R2.64+0x4] ;  /* 0x0000041602000981 */ /* 0x000ee2000c1e1900 */
[----:B------:R-:W-:Y:S01]  /*00e0*/  UMOV UR17, 0xffffffff ;  /* 0xffffffff00117882 */ /* 0x000fe20000000000 */
[----:B------:R-:W0:Y:S02]  /*00f0*/  S2UR UR6, SR_CTAID.X ;  /* 0x00000000000679c3 */ /* 0x000e240000002500 */
[----:B0-----:R-:W-:-:S06]  /*0100*/  USHF.L.U32 UR6, UR6, 0x6, URZ ;  /* 0x0000000606067899 */ /* 0x001fcc000800063f */
[----:B--2---:R-:W0:Y:S08]  /*0110*/  @P0 R2UR UR17, R4 ;  /* 0x00000000041103c2 */ /* 0x004e3000000e0000 */
[----:B---3--:R-:W0:Y:S02]  /*0120*/  @P0 R2UR UR5, R0 ;  /* 0x00000000000503c2 */ /* 0x008e2400000e0000 */
[----:B0-----:R-:W-:-:S07]  /*0130*/  @UP0 UIADD3 UR5, UR5, -UR17, URZ ;  /* 0x8000001105050290 */ /* 0x001fce000fffe03f */
[----:B------:R-:W-:Y:S02]  /*0140*/  @!UP0 ULDC UR5, c[0x0][0x214] ;  /* 0x0000850000058ab9 */ /* 0x000fe40000000800 */
[----:B------:R-:W-:-:S06]  /*0150*/  UISETP.GT.AND UP1, UPT, UR5, UR6, UPT ;  /* 0x000000060500728c */ /* 0x000fcc000bf24270 */
[----:B------:R-:W-:-:S13]  /*0160*/  PLOP3.LUT P0, PT, PT, PT, UP1, 0x80, 0x0 ;  /* 0x000000000000781c */ /* 0x000fda0003f0f018 */
[----:B------:R-:W-:Y:S05]  /*0170*/  @!P0 EXIT ;  /* 0x000000000000894d */ /* 0x000fea0003800000 */
[----:B------:R-:W0:Y:S01]  /*0180*/  S2R R9, SR_TID.X ;  /* 0x0000000000097919 */ /* 0x000e220000002100 */
[----:B------:R-:W1:Y:S01]  /*0190*/  S2UR UR7, SR_CTAID.Z ;  /* 0x00000000000779c3 */ /* 0x000e620000002700 */
[----:B------:R-:W-:Y:S01]  /*01a0*/  MOV R2, c[0x0][0x3e0] ;  /* 0x0000f80000027a02 */ /* 0x000fe20000000f00 */
[----:B------:R-:W-:Y:S01]  /*01b0*/  ULDC UR18, c[0x0][0x224] ;  /* 0x0000890000127ab9 */ /* 0x000fe20000000800 */
[----:B------:R-:W-:Y:S01]  /*01c0*/  HFMA2.MMA R57, -RZ, RZ, 0, 0 ;  /* 0x00000000ff397435 */ /* 0x000fe200000001ff */
[----:B------:R-:W-:Y:S01]  /*01d0*/  UIMAD.WIDE UR18, UR9, UR18, URZ ;  /* 0x00000012091272a5 */ /* 0x000fe2000f8e023f */
[----:B------:R-:W-:Y:S01]  /*01e0*/  ISETP.GE.AND P1, PT, R2, 0x1, PT ;  /* 0x000000010200780c */ /* 0x000fe20003f26270 */
[----:B------:R-:W-:Y:S01]  /*01f0*/  UISETP.NE.AND UP1, UPT, UR17, -0x1, UPT ;  /* 0xffffffff1100788c */ /* 0x000fe2000bf25270 */
[----:B------:R-:W-:Y:S01]  /*0200*/  HFMA2.MMA R22, -RZ, RZ, 0, 0 ;  /* 0x00000000ff167435 */ /* 0x000fe200000001ff */
[----:B------:R-:W-:Y:S01]  /*0210*/  ULDC UR16, c[0x0][0x1c0] ;  /* 0x0000700000107ab9 */ /* 0x000fe20000000800 */
[----:B------:R-:W-:Y:S01]  /*0220*/  CS2R R26, SRZ ;  /* 0x00000000001a7805 */ /* 0x000fe2000001ff00 */
[----:B------:R-:W-:Y:S01]  /*0230*/  UIMAD.WIDE UR14, UR9, 0x80, URZ ;  /* 0x00000080090e78a5 */ /* 0x000fe2000f8e023f */
[----:B------:R-:W-:Y:S01]  /*0240*/  CS2R R28, SRZ ;  /* 0x00000000001c7805 */ /* 0x000fe2000001ff00 */
[----:B------:R-:W-:Y:S01]  /*0250*/  USHF.R.S32.HI UR20, URZ, 0x1f, UR16 ;  /* 0x0000001f3f147899 */ /* 0x000fe20008011410 */
[----:B------:R-:W-:Y:S01]  /*0260*/  CS2R R30, SRZ ;  /* 0x00000000001e7805 */ /* 0x000fe2000001ff00 */
[----:B------:R-:W-:Y:S01]  /*0270*/  UIMAD UR19, UR19, UR16, URZ ;  /* 0x00000010131372a4 */ /* 0x000fe2000f8e023f */
[----:B------:R-:W-:Y:S01]  /*0280*/  CS2R R70, SRZ ;  /* 0x0000000000467805 */ /* 0x000fe2000001ff00 */
[----:B------:R-:W-:Y:S01]  /*0290*/  USEL UR24, UR14, URZ, UP0 ;  /* 0x0000003f0e187287 */ /* 0x000fe20008000000 */
[----:B------:R-:W-:Y:S01]  /*02a0*/  CS2R R32, SRZ ;  /* 0x0000000000207805 */ /* 0x000fe2000001ff00 */
[----:B------:R-:W-:Y:S01]  /*02b0*/  USEL UR25, UR15, URZ, UP0 ;  /* 0x0000003f0f197287 */ /* 0x000fe20008000000 */
[----:B------:R-:W-:Y:S01]  /*02c0*/  CS2R R34, SRZ ;  /* 0x0000000000227805 */ /* 0x000fe2000001ff00 */
[----:B------:R-:W-:Y:S01]  /*02d0*/  UIMAD.WIDE.U32 UR14, UR18, UR16, URZ ;  /* 0x00000010120e72a5 */ /* 0x000fe2000f8e003f */
[----:B------:R-:W-:Y:S01]  /*02e0*/  CS2R R36, SRZ ;  /* 0x0000000000247805 */ /* 0x000fe2000001ff00 */
[----:B------:R-:W-:Y:S01]  /*02f0*/  UIMAD UR28, UR18, UR20, UR19 ;  /* 0x00000014121c72a4 */ /* 0x000fe2000f8e0213 */
[----:B0-----:R-:W-:Y:S01]  /*0300*/  SHF.R.S32.HI R0, RZ, 0x1f, R9 ;  /* 0x0000001fff007819 */ /* 0x001fe20000011409 */
[----:B------:R-:W-:Y:S01]  /*0310*/  ULDC UR29, c[0x0][0x22c] ;  /* 0x00008b00001d7ab9 */ /* 0x000fe20000000800 */
[----:B------:R-:W-:Y:S01]  /*0320*/  CS2R R38, SRZ ;  /* 0x0000000000267805 */ /* 0x000fe2000001ff00 */
[----:B------:R-:W-:Y:S01]  /*0330*/  UIMAD.WIDE UR12, UR16, UR29, URZ ;  /* 0x0000001d100c72a5 */ /* 0x000fe2000f8e023f */
[CC--:B------:R-:W-:Y:S01]  /*0340*/  LEA.HI R2, R0.reuse, R9.reuse, RZ, 0x2 ;  /* 0x0000000900027211 */ /* 0x0c0fe200078f10ff */
[----:B------:R-:W-:Y:S01]  /*0350*/  UIADD3 UR15, UR15, UR28, URZ ;  /* 0x0000001c0f0f7290 */ /* 0x000fe2000fffe03f */
[CC--:B------:R-:W-:Y:S01]  /*0360*/  LEA.HI R5, R0.reuse, R9.reuse, RZ, 0x6 ;  /* 0x0000000900057211 */ /* 0x0c0fe200078f30ff */
[----:B------:R-:W-:Y:S01]  /*0370*/  @UP1 UMOV UR27, UR17 ;  /* 0x00000011001b1c82 */ /* 0x000fe20008000000 */
[--C-:B------:R-:W-:Y:S01]  /*0380*/  SHF.R.S32.HI R3, RZ, 0x2, R2.reuse ;  /* 0x00000002ff037819 */ /* 0x100fe20000011402 */
[----:B------:R-:W-:Y:S01]  /*0390*/  @!UP1 UMOV UR27, 0xffffffff ;  /* 0xffffffff001b9882 */ /* 0x000fe20000000000 */
[----:B------:R-:W-:Y:S01]  /*03a0*/  SHF.R.S32.HI R4, RZ, 0x1f, R2 ;  /* 0x0000001fff047819 */ /* 0x000fe20000011402 */
[----:B------:R-:W-:Y:S01]  /*03b0*/  USHF.R.S32.HI UR21, URZ, 0x1f, UR29 ;  /* 0x0000001f3f157899 */ /* 0x000fe2000801141d */
[----:B------:R-:W-:Y:S01]  /*03c0*/  LEA.HI R6, R0, R9, RZ, 0x5 ;  /* 0x0000000900067211 */ /* 0x000fe200078f28ff */
[----:B------:R-:W-:Y:S01]  /*03d0*/  UIMAD.WIDE.U32 UR30, UR12, UR27, URZ ;  /* 0x0000001b0c1e72a5 */ /* 0x000fe2000f8e003f */
[----:B------:R-:W-:Y:S01]  /*03e0*/  LEA.HI R4, R4, R3, RZ, 0x3 ;  /* 0x0000000304047211 */ /* 0x000fe200078f18ff */
[----:B------:R-:W-:Y:S01]  /*03f0*/  UIMAD UR15, UR15, UR29, URZ ;  /* 0x0000001d0f0f72a4 */ /* 0x000fe2000f8e023f */
[----:B------:R-:W-:Y:S01]  /*0400*/  LEA.HI R0, R0, R9, RZ, 0x3 ;  /* 0x0000000900007211 */ /* 0x000fe200078f18ff */
[----:B------:R-:W-:Y:S01]  /*0410*/  UIMAD.WIDE.U32 UR18, UR14, UR29, URZ ;  /* 0x0000001d0e1272a5 */ /* 0x000fe2000f8e003f */
[----:B------:R-:W-:Y:S01]  /*0420*/  LOP3.LUT R4, R4, 0xfffffff8, RZ, 0xc0, !PT ;  /* 0xfffffff804047812 */ /* 0x000fe200078ec0ff */
[----:B------:R-:W-:Y:S01]  /*0430*/  UIMAD UR27, UR13, UR27, URZ ;  /* 0x0000001b0d1b72a4 */ /* 0x000fe2000f8e023f */
[----:B------:R-:W-:Y:S01]  /*0440*/  LOP3.LUT R7, R0, 0x1ffffff8, RZ, 0xc0, !PT ;  /* 0x1ffffff800077812 */ /* 0x000fe200078ec0ff */
[----:B------:R-:W-:Y:S01]  /*0450*/  UMOV UR4, URZ ;  /* 0x0000003f00047c82 */ /* 0x000fe20008000000 */
[----:B------:R-:W-:Y:S01]  /*0460*/  IADD3 R4, R3, -R4, RZ ;  /* 0x8000000403047210 */ /* 0x000fe20007ffe0ff */
[----:B------:R-:W-:Y:S01]  /*0470*/  USHF.R.S32.HI UR8, URZ, 0x1f, UR6 ;  /* 0x0000001f3f087899 */ /* 0x000fe20008011406 */
[----:B------:R-:W-:Y:S01]  /*0480*/  SHF.R.S32.HI R3, RZ, 0x5, R6 ;  /* 0x00000005ff037819 */ /* 0x000fe20000011406 */
[----:B------:R-:W-:Y:S01]  /*0490*/  UIADD3 UR24, UP0, UR6, UR24, URZ ;  /* 0x0000001806187290 */ /* 0x000fe2000ff1e03f */
[----:B------:R-:W-:Y:S01]  /*04a0*/  SHF.R.S32.HI R17, RZ, 0x3, R0 ;  /* 0x00000003ff117819 */ /* 0x000fe20000011400 */
[----:B------:R-:W-:Y:S01]  /*04b0*/  UIMAD UR15, UR21, UR14, UR15 ;  /* 0x0000000e150f72a4 */ /* 0x000fe2000f8e020f */
[C---:B------:R-:W-:Y:S01]  /*04c0*/  LOP3.LUT R8, R6.reuse, 0xffffffe0, RZ, 0xc0, !PT ;  /* 0xffffffe006087812 */ /* 0x040fe200078ec0ff */
[----:B-1----:R-:W-:Y:S01]  /*04d0*/  UIMAD UR32, UR7, UR29, URZ ;  /* 0x0000001d072072a4 */ /* 0x002fe2000f8e023f */
[----:B------:R-:W-:Y:S01]  /*04e0*/  IMAD.IADD R7, R9, 0x1, -R7 ;  /* 0x0000000109077824 */ /* 0x000fe200078e0a07 */
[----:B------:R-:W-:Y:S01]  /*04f0*/  UIMAD UR4, UR12, UR4, UR27 ;  /* 0x000000040c0472a4 */ /* 0x000fe2000f8e021b */
[----:B------:R-:W-:Y:S01]  /*0500*/  LEA.HI R6, R6, R3, RZ, 0x1 ;  /* 0x0000000306067211 */ /* 0x000fe200078f08ff */
[----:B------:R-:W-:Y:S01]  /*0510*/  USEL UR18, UR18, UR30, !UP1 ;  /* 0x0000001e12127287 */ /* 0x000fe2000c800000 */
[----:B------:R-:W-:Y:S01]  /*0520*/  SHF.L.U32 R0, R17, 0x6, RZ ;  /* 0x0000000611007819 */ /* 0x000fe200000006ff */
[----:B------:R-:W-:Y:S01]  /*0530*/  UIADD3.X UR20, UR8, UR25, URZ, UP0, !UPT ;  /* 0x0000001908147290 */ /* 0x000fe200087fe43f */
[-C--:B------:R-:W-:Y:S01]  /*0540*/  IADD3 R8, -R8, R9.reuse, RZ ;  /* 0x0000000908087210 */ /* 0x080fe20007ffe1ff */
[----:B------:R-:W-:Y:S01]  /*0550*/  UIADD3 UR19, UR19, UR15, URZ ;  /* 0x0000000f13137290 */ /* 0x000fe2000fffe03f */
[----:B------:R-:W-:Y:S01]  /*0560*/  LOP3.LUT R6, R6, 0x3ffffe, RZ, 0xc0, !PT ;  /* 0x003ffffe06067812 */ /* 0x000fe200078ec0ff */
[----:B------:R-:W-:Y:S01]  /*0570*/  UIMAD UR26, UR29, UR16, URZ ;  /* 0x000000101d1a72a4 */ /* 0x000fe2000f8e023f */
[----:B------:R-:W-:Y:S01]  /*0580*/  SHF.L.U32 R46, R7, 0x3, RZ ;  /* 0x00000003072e7819 */ /* 0x000fe200000006ff */
[----:B------:R-:W-:Y:S01]  /*0590*/  UIADD3 UR18, UP0, UR32, UR18, URZ ;  /* 0x0000001220127290 */ /* 0x000fe2000ff1e03f */
[----:B------:R-:W-:Y:S01]  /*05a0*/  LOP3.LUT R2, R2, 0x7ffffffc, RZ, 0xc0, !PT ;  /* 0x7ffffffc02027812 */ /* 0x000fe200078ec0ff */
[----:B------:R-:W-:Y:S01]  /*05b0*/  @UP1 UIADD3 UR19, UR31, UR4, URZ ;  /* 0x000000041f131290 */ /* 0x000fe2000fffe03f */
[----:B------:R-:W-:Y:S01]  /*05c0*/  LOP3.LUT R7, R0, 0x1c0, RZ, 0xc0, !PT ;  /* 0x000001c000077812 */ /* 0x000fe200078ec0ff */
[----:B------:R-:W-:Y:S01]  /*05d0*/  UIMAD UR20, UR20, UR12, URZ ;  /* 0x0000000c141472a4 */ /* 0x000fe2000f8e023f */
[C---:B------:R-:W-:Y:S01]  /*05e0*/  IMAD R8, R3.reuse, UR26, R8 ;  /* 0x0000001a03087c24 */ /* 0x040fe2000f8e0208 */
[----:B------:R-:W-:Y:S01]  /*05f0*/  ULEA.HI.X.SX32 UR19, UR32, UR19, 0x1, UP0 ;  /* 0x0000001320137291 */ /* 0x000fe200080f0e3f */
[----:B------:R-:W-:Y:S01]  /*0600*/  IMAD.IADD R3, R3, 0x1, -R6 ;  /* 0x0000000103037824 */ /* 0x000fe200078e0a06 */
[----:B------:R-:W-:Y:S01]  /*0610*/  UIMAD UR20, UR13, UR24, UR20 ;  /* 0x000000180d1472a4 */ /* 0x000fe2000f8e0214 */
[----:B------:R-:W-:Y:S01]  /*0620*/  IADD3 R2, -R2, R9, RZ ;  /* 0x0000000902027210 */ /* 0x000fe20007ffe1ff */
[----:B------:R-:W-:Y:S01]  /*0630*/  UIMAD.WIDE.U32 UR12, UR12, UR24, UR18 ;  /* 0x000000180c0c72a5 */ /* 0x000fe2000f8e0012 */
[----:B------:R-:W-:Y:S01]  /*0640*/  LOP3.LUT R0, R7, 0x38, R46, 0xf8, !PT ;  /* 0x0000003807007812 */ /* 0x000fe200078ef82e */
[----:B------:R-:W-:Y:S01]  /*0650*/  @!UP1 USHF.R.S32.HI UR4, URZ, 0x1f, UR9 ;  /* 0x0000001f3f049899 */ /* 0x000fe20008011409 */
[----:B------:R-:W-:Y:S01]  /*0660*/  SHF.R.U32.HI R7, RZ, 0x3, R7 ;  /* 0x00000003ff077819 */ /* 0x000fe20000011607 */
[----:B------:R-:W-:Y:S01]  /*0670*/  ULDC.64 UR10, c[0x0][0x398] ;  /* 0x0000e600000a7ab9 */ /* 0x000fe20000000a00 */
[----:B------:R-:W-:Y:S01]  /*0680*/  LEA R18, R3, R2, 0x9 ;  /* 0x0000000203127211 */ /* 0x000fe200078e48ff */
[----:B------:R-:W-:Y:S01]  /*0690*/  ULDC.64 UR18, c[0x0][0x380] ;  /* 0x0000e00000127ab9 */ /* 0x000fe20000000a00 */
[----:B------:R-:W-:Y:S01]  /*06a0*/  LOP3.LUT R0, R0, R7, RZ, 0x3c, !PT ;  /* 0x0000000700007212 */ /* 0x000fe200078e3cff */
[----:B------:R-:W-:Y:S01]  /*06b0*/  @UP1 UIMAD.WIDE.U32 UR14, UR17, UR10, URZ ;  /* 0x0000000a110e12a5 */ /* 0x000fe2000f8e003f */
[----:B------:R-:W-:Y:S01]  /*06c0*/  SHF.R.S32.HI R5, RZ, 0x6, R5 ;  /* 0x00000006ff057819 */ /* 0x000fe20000011405 */
[----:B------:R-:W-:Y:S01]  /*06d0*/  @!UP1 UIMAD UR4, UR4, UR18, URZ ;  /* 0x00000012040492a4 */ /* 0x000fe2000f8e023f */
[----:B------:R-:W-:Y:S01]  /*06e0*/  SHF.R.S32.HI R2, RZ, 0x1f, R8 ;  /* 0x0000001fff027819 */ /* 0x000fe20000011408 */
[----:B------:R-:W-:Y:S01]  /*06f0*/  @UP1 UIMAD UR11, UR17, UR11, UR15 ;  /* 0x0000000b110b12a4 */ /* 0x000fe2000f8e020f */
[----:B------:R-:W-:Y:S01]  /*0700*/  MOV R23, UR20 ;  /* 0x0000001400177c02 */ /* 0x000fe20008000f00 */
[----:B------:R-:W-:Y:S01]  /*0710*/  @!UP1 UIMAD UR4, UR9, UR19, UR4 ;  /* 0x00000013090492a4 */ /* 0x000fe2000f8e0204 */
[----:B------:R-:W-:Y:S01]  /*0720*/  LOP3.LUT P0, RZ, R4, 0x4, RZ, 0xc0, !PT ;  /* 0x0000000404ff7812 */ /* 0x000fe2000780c0ff */
[----:B------:R-:W-:Y:S01]  /*0730*/  @UP1 UMOV UR20, UR14 ;  /* 0x0000000e00141c82 */ /* 0x000fe20008000000 */
[----:B------:R-:W-:Y:S01]  /*0740*/  IADD3 R8, P2, R8, UR12, RZ ;  /* 0x0000000c08087c10 */ /* 0x000fe2000ff5e0ff */
[----:B------:R-:W-:Y:S01]  /*0750*/  CS2R R40, SRZ ;  /* 0x0000000000287805 */ /* 0x000fe2000001ff00 */
[----:B------:R-:W-:Y:S01]  /*0760*/  SHF.L.U32 R4, R4, 0x6, RZ ;  /* 0x0000000604047819 */ /* 0x000fe200000006ff */
[----:B------:R-:W-:Y:S01]  /*0770*/  CS2R R68, SRZ ;  /* 0x0000000000447805 */ /* 0x000fe2000001ff00 */
[C---:B------:R-:W-:Y:S01]  /*0780*/  LEA R19, R5.reuse, R0, 0x9 ;  /* 0x0000000005137211 */ /* 0x040fe200078e48ff */
[----:B------:R-:W-:Y:S01]  /*0790*/  IMAD.SHL.U32 R5, R5, 0x8, RZ ;  /* 0x0000000805057824 */ /* 0x000fe200078e00ff */
[----:B------:R-:W-:Y:S01]  /*07a0*/  IADD3.X R23, R2, UR13, R23, P2, !PT ;  /* 0x0000000d02177c10 */ /* 0x000fe200097fe417 */
[----:B------:R-:W-:Y:S01]  /*07b0*/  @!UP1 UIMAD.WIDE.U32 UR12, UR9, UR18, URZ ;  /* 0x00000012090c92a5 */ /* 0x000fe2000f8e003f */
[----:B------:R-:W-:Y:S01]  /*07c0*/  LOP3.LUT R4, R4, 0x1c0, RZ, 0xc0, !PT ;  /* 0x000001c004047812 */ /* 0x000fe200078ec0ff */
[----:B------:R-:W-:Y:S01]  /*07d0*/  USHF.R.S32.HI UR9, URZ, 0x1f, UR7 ;  /* 0x0000001f3f097899 */ /* 0x000fe20008011407 */
[----:B------:R-:W-:Y:S01]  /*07e0*/  LEA R56, P2, R8, c[0x0][0x350], 0x2 ;  /* 0x0000d40008387a11 */ /* 0x000fe200078410ff */
[----:B------:R-:W-:Y:S01]  /*07f0*/  @!UP1 UIADD3 UR11, UR13, UR4, URZ ;  /* 0x000000040d0b9290 */ /* 0x000fe2000fffe03f */
[----:B------:R-:W-:Y:S01]  /*0800*/  LOP3.LUT R5, R4, 0x18, R5, 0xf8, !PT ;  /* 0x0000001804057812 */ /* 0x000fe200078ef805 */
[----:B------:R-:W-:Y:S01]  /*0810*/  HFMA2.MMA R0, -RZ, RZ, 0, 0 ;  /* 0x00000000ff007435 */ /* 0x000fe200000001ff */
[----:B------:R-:W-:Y:S01]  /*0820*/  SHF.R.U32.HI R4, RZ, 0x3, R4 ;  /* 0x00000003ff047819 */ /* 0x000fe20000011604 */
[----:B------:R-:W-:Y:S01]  /*0830*/  @!UP1 UMOV UR20, UR12 ;  /* 0x0000000c00149c82 */ /* 0x000fe20008000000 */
[----:B------:R-:W-:Y:S01]  /*0840*/  LEA.HI.X R23, R8, c[0x0][0x354], R23, 0x2, P2 ;  /* 0x0000d50008177a11 */ /* 0x000fe200010f1417 */
[----:B------:R-:W-:Y:S01]  /*0850*/  CS2R R74, SRZ ;  /* 0x00000000004a7805 */ /* 0x000fe2000001ff00 */
[----:B------:R-:W-:Y:S01]  /*0860*/  LOP3.LUT R21, R5, R4, RZ, 0x3c, !PT ;  /* 0x0000000405157212 */ /* 0x000fe200078e3cff */
[----:B------:R-:W-:Y:S01]  /*0870*/  CS2R R8, SRZ ;  /* 0x0000000000087805 */ /* 0x000fe2000001ff00 */
[----:B------:R-:W-:Y:S01]  /*0880*/  CS2R R72, SRZ ;  /* 0x0000000000487805 */ /* 0x000fe2000001ff00 */
[----:B------:R-:W-:Y:S01]  /*0890*/  CS2R R10, SRZ ;  /* 0x00000000000a7805 */ /* 0x000fe2000001ff00 */
[----:B------:R-:W-:Y:S01]  /*08a0*/  CS2R R2, SRZ ;  /* 0x0000000000027805 */ /* 0x000fe2000001ff00 */
[----:B------:R-:W-:Y:S01]  /*08b0*/  CS2R R42, SRZ ;  /* 0x00000000002a7805 */ /* 0x000fe2000001ff00 */
[----:B------:R-:W-:Y:S01]  /*08c0*/  CS2R R44, SRZ ;  /* 0x00000000002c7805 */ /* 0x000fe2000001ff00 */
[----:B------:R-:W-:Y:S01]  /*08d0*/  CS2R R52, SRZ ;  /* 0x0000000000347805 */ /* 0x000fe2000001ff00 */
[----:B------:R-:W-:Y:S01]  /*08e0*/  CS2R R54, SRZ ;  /* 0x0000000000367805 */ /* 0x000fe2000001ff00 */
[----:B------:R-:W-:Y:S01]  /*08f0*/  MOV R76, RZ ;  /* 0x000000ff004c7202 */ /* 0x000fe20000000f00 */
        /* <DEDUP_REMOVED lines=9> */
[----:B------:R-:W-:Y:S01]  /*0990*/  IMAD.MOV.U32 R16, RZ, RZ, RZ ;  /* 0x000000ffff107224 */ /* 0x000fe200078e00ff */
[----:B------:R-:W-:Y:S01]  /*09a0*/  CS2R R64, SRZ ;  /* 0x0000000000407805 */ /* 0x000fe2000001ff00 */
[----:B------:R-:W-:Y:S01]  /*09b0*/  CS2R R66, SRZ ;  /* 0x0000000000427805 */ /* 0x000fe2000001ff00 */
[----:B------:R-:W-:Y:S05]  /*09c0*/  @!P1 BRA `(.L_x_0) ;  /* 0x00000c7000009947 */ /* 0x000fea0003800000 */
[----:B------:R-:W-:Y:S01]  /*09d0*/  USHF.L.U32 UR21, UR26, 0x3, URZ ;  /* 0x000000031a157899 */ /* 0x000fe2000800063f */
[----:B------:R-:W-:Y:S01]  /*09e0*/  MOV R27, RZ ;  /* 0x000000ff001b7202 */ /* 0x000fe20000000f00 */
[----:B------:R-:W-:-:S02]  /*09f0*/  UMOV UR13, 0x2 ;  /* 0x00000002000d7882 */ /* 0x000fc40000000000 */
[----:B------:R-:W-:Y:S02]  /*0a00*/  UIADD3 UR27, UR21, 0x20, UR21 ;  /* 0x00000020151b7890 */ /* 0x000fe4000fffe015 */
[----:B------:R-:W-:Y:S02]  /*0a10*/  ULDC.64 UR24, c[0x0][0x3d8] ;  /* 0x0000f60000187ab9 */ /* 0x000fe40000000a00 */
[----:B------:R-:W-:Y:S02]  /*0a20*/  UIADD3 UR28, UR21, UR27, URZ ;  /* 0x0000001b151c7290 */ /* 0x000fe4000fffe03f */
[----:B------:R-:W-:Y:S02]  /*0a30*/  USHF.L.U64.HI UR13, UR24, UR13, UR25 ;  /* 0x0000000d180d7299 */ /* 0x000fe40008010219 */
[----:B------:R-:W-:Y:S02]  /*0a40*/  UIADD3 UR25, UR21, UR28, URZ ;  /* 0x0000001c15197290 */ /* 0x000fe4000fffe03f */
[----:B------:R-:W-:-:S02]  /*0a50*/  ULDC UR10, c[0x0][0x22c] ;  /* 0x00008b00000a7ab9 */ /* 0x000fc40000000800 */
[----:B------:R-:W-:Y:S02]  /*0a60*/  USHF.R.S32.HI UR4, URZ, 0x1f, UR21 ;  /* 0x0000001f3f047899 */ /* 0x000fe40008011415 */
[----:B------:R-:W-:Y:S02]  /*0a70*/  UIADD3 UR29, UR21, UR25, URZ ;  /* 0x00000019151d7290 */ /* 0x000fe4000fffe03f */
[----:B------:R-:W-:Y:S02]  /*0a80*/  UIMAD UR16, UR16, UR10, URZ ;  /* 0x0000000a101072a4 */ /* 0x000fe4000f8e023f */
[----:B------:R-:W-:Y:S02]  /*0a90*/  USHF.R.S32.HI UR10, URZ, 0x1f, UR27 ;  /* 0x0000001f3f0a7899 */ /* 0x000fe4000801141b */
[----:B------:R-:W-:Y:S02]  /*0aa0*/  USHF.L.U64.HI UR19, UR21, 0x2, UR4 ;  /* 0x0000000215137899 */ /* 0x000fe40008010204 */
[----:B------:R-:W-:-:S02]  /*0ab0*/  USHF.R.S32.HI UR4, URZ, 0x1f, UR28 ;  /* 0x0000001f3f047899 */ /* 0x000fc4000801141c */
[----:B------:R-:W-:Y:S02]  /*0ac0*/  UIADD3 UR30, UR21, UR29, URZ ;  /* 0x0000001d151e7290 */ /* 0x000fe4000fffe03f */
[----:B------:R-:W-:Y:S02]  /*0ad0*/  USHF.L.U64.HI UR18, UR27, 0x2, UR10 ;  /* 0x000000021b127899 */ /* 0x000fe4000801020a */
[----:B------:R-:W-:Y:S02]  /*0ae0*/  USHF.R.S32.HI UR10, URZ, 0x1f, UR25 ;  /* 0x0000001f3f0a7899 */ /* 0x000fe40008011419 */
[----:B------:R-:W-:Y:S02]  /*0af0*/  USHF.L.U64.HI UR17, UR28, 0x2, UR4 ;  /* 0x000000021c117899 */ /* 0x000fe40008010204 */
[----:B------:R-:W-:Y:S02]  /*0b00*/  UIADD3 UR31, UR21, UR30, URZ ;  /* 0x0000001e151f7290 */ /* 0x000fe4000fffe03f */
[----:B------:R-:W-:-:S02]  /*0b10*/  USHF.R.S32.HI UR4, URZ, 0x1f, UR29 ;  /* 0x0000001f3f047899 */ /* 0x000fc4000801141d */
[----:B------:R-:W-:Y:S02]  /*0b20*/  USHF.L.U64.HI UR15, UR25, 0x2, UR10 ;  /* 0x00000002190f7899 */ /* 0x000fe4000801020a */
[----:B------:R-:W-:Y:S02]  /*0b30*/  USHF.R.S32.HI UR10, URZ, 0x1f, UR30 ;  /* 0x0000001f3f0a7899 */ /* 0x000fe4000801141e */
[----:B------:R-:W-:Y:S02]  /*0b40*/  USHF.R.S32.HI UR12, URZ, 0x1f, UR31 ;  /* 0x0000001f3f0c7899 */ /* 0x000fe4000801141f */
[----:B------:R-:W-:Y:S02]  /*0b50*/  USHF.L.U64.HI UR14, UR29, 0x2, UR4 ;  /* 0x000000021d0e7899 */ /* 0x000fe40008010204 */
[----:B------:R-:W-:Y:S02]  /*0b60*/  USHF.L.U64.HI UR10, UR30, 0x2, UR10 ;  /* 0x000000021e0a7899 */ /* 0x000fe4000801020a */
[----:B------:R-:W-:-:S02]  /*0b70*/  USHF.L.U64.HI UR12, UR31, 0x2, UR12 ;  /* 0x000000021f0c7899 */ /* 0x000fc4000801020c */
[----:B------:R-:W-:Y:S02]  /*0b80*/  UMOV UR4, URZ ;  /* 0x0000003f00047c82 */ /* 0x000fe40008000000 */
.L_x_1:
[----:B------:R-:W-:Y:S01]  /*0b90*/  MOV R49, UR21 ;  /* 0x0000001500317c02 */ /* 0x000fe20008000f00 */
[----:B------:R-:W-:Y:S01]  /*0ba0*/  IMAD.U32 R85, RZ, RZ, UR16 ;  /* 0x00000010ff557e24 */ /* 0x000fe2000f8e00ff */
[----:B------:R-:W-:Y:S02]  /*0bb0*/  MOV R81, UR26 ;  /* 0x0000001a00517c02 */ /* 0x000fe40008000f00 */
[----:B------:R-:W-:Y:S02]  /*0bc0*/  LEA R48, P1, R49, R56, 0x2 ;  /* 0x0000003831307211 */ /* 0x000fe400078210ff */
[----:B------:R-:W-:Y:S02]  /*0bd0*/  MOV R83, UR16 ;  /* 0x0000001000537c02 */ /* 0x000fe40008000f00 */
[----:B------:R-:W-:Y:S02]  /*0be0*/  IADD3.X R49, R23, UR19, RZ, P1, !PT ;  /* 0x0000001317317c10 */ /* 0x000fe40008ffe4ff */
[----:B------:R-:W-:-:S02]  /*0bf0*/  MOV R89, UR16 ;  /* 0x0000001000597c02 */ /* 0x000fc40008000f00 */
[----:B------:R-:W-:Y:S01]  /*0c00*/  MOV R51, UR16 ;  /* 0x0000001000337c02 */ /* 0x000fe20008000f00 */
[----:B------:R-:W-:Y:S01]  /*0c10*/  IMAD.WIDE R80, R81, 0x20, R48 ;  /* 0x0000002051507825 */ /* 0x000fe200078e0230 */
[----:B------:R-:W-:Y:S01]  /*0c20*/  MOV R77, UR16 ;  /* 0x00000010004d7c02 */ /* 0x000fe20008000f00 */
[----:B------:R0:W2:Y:S04]  /*0c30*/  LDG.E R90, [R48.64] ;  /* 0x00000016305a7981 */ /* 0x0000a8000c1e1900 */
[----:B------:R-:W-:Y:S01]  /*0c40*/  IMAD.WIDE R82, R83, 0x20, R80 ;  /* 0x0000002053527825 */ /* 0x000fe200078e0250 */
[----:B------:R1:W3:Y:S04]  /*0c50*/  LDG.E R86, [R80.64] ;  /* 0x0000001650567981 */ /* 0x0002e8000c1e1900 */
[----:B------:R0:W4:Y:S01]  /*0c60*/  LDG.E R79, [R48.64+0x80] ;  /* 0x00008016304f7981 */ /* 0x000122000c1e1900 */
[----:B------:R-:W-:-:S03]  /*0c70*/  IMAD.WIDE R88, R89, 0x20, R82 ;  /* 0x0000002059587825 */ /* 0x000fc600078e0252 */
[----:B------:R5:W2:Y:S03]  /*0c80*/  LDG.E R83, [R82.64] ;  /* 0x0000001652537981 */ /* 0x000aa6000c1e1900 */
[----:B------:R-:W-:Y:S01]  /*0c90*/  IMAD.WIDE R84, R85, 0x20, R88 ;  /* 0x0000002055547825 */ /* 0x000fe200078e0258 */
[----:B-1----:R0:W4:Y:S04]  /*0ca0*/  LDG.E R80, [R48.64+0x100] ;  /* 0x0001001630507981 */ /* 0x002128000c1e1900 */
[----:B------:R1:W4:Y:S01]  /*0cb0*/  LDG.E R88, [R88.64] ;  /* 0x0000001658587981 */ /* 0x000322000c1e1900 */
[----:B------:R-:W-:-:S03]  /*0cc0*/  IMAD.WIDE R50, R51, 0x20, R84 ;  /* 0x0000002033327825 */ /* 0x000fc600078e0254 */
[----:B------:R0:W4:Y:S04]  /*0cd0*/  LDG.E R85, [R84.64] ;  /* 0x0000001654557981 */ /* 0x000128000c1e1900 */
[----:B------:R0:W4:Y:S04]  /*0ce0*/  LDG.E R87, [R50.64] ;  /* 0x0000001632577981 */ /* 0x000128000c1e1900 */
[----:B------:R1:W4:Y:S04]  /*0cf0*/  LDG.E R78, [R48.64+0x200] ;  /* 0x00020016304e7981 */ /* 0x000328000c1e1900 */
[----:B------:R1:W4:Y:S01]  /*0d00*/  LDG.E R81, [R48.64+0x280] ;  /* 0x0002801630517981 */ /* 0x000322000c1e1900 */
[----:B0-----:R-:W-:-:S03]  /*0d10*/  IMAD.WIDE R50, R77, 0x20, R50 ;  /* 0x000000204d327825 */ /* 0x001fc600078e0232 */
[----:B------:R1:W4:Y:S04]  /*0d20*/  LDG.E R77, [R48.64+0x180] ;  /* 0x00018016304d7981 */ /* 0x000328000c1e1900 */
[----:B------:R0:W4:Y:S04]  /*0d30*/  LDG.E R93, [R50.64] ;  /* 0x00000016325d7981 */ /* 0x000128000c1e1900 */
[----:B------:R1:W4:Y:S04]  /*0d40*/  LDG.E R84, [R48.64+0x300] ;  /* 0x0003001630547981 */ /* 0x000328000c1e1900 */
[----:B------:R1:W4:Y:S01]  /*0d50*/  LDG.E R92, [R48.64+0x380] ;  /* 0x00038016305c7981 */ /* 0x000322000c1e1900 */
[----:B0-----:R-:W-:-:S02]  /*0d60*/  MOV R50, R56 ;  /* 0x0000003800327202 */ /* 0x001fc40000000f00 */
[----:B------:R-:W-:-:S05]  /*0d70*/  MOV R51, R23 ;  /* 0x0000001700337202 */ /* 0x000fca0000000f00 */
[----:B-----5:R0:W5:Y:S01]  /*0d80*/  LDG.E R82, [R50.64] ;  /* 0x0000001632527981 */ /* 0x020162000c1e1900 */
[----:B-1----:R-:W-:-:S03]  /*0d90*/  MOV R49, UR27 ;  /* 0x0000001b00317c02 */ /* 0x002fc60008000f00 */
[----:B------:R0:W5:Y:S01]  /*0da0*/  LDG.E R89, [R50.64+0x300] ;  /* 0x0003001632597981 */ /* 0x000162000c1e1900 */
[----:B------:R-:W-:-:S03]  /*0db0*/  LEA R48, P1, R49, R56, 0x2 ;  /* 0x0000003831307211 */ /* 0x000fc600078210ff */
[----:B------:R0:W5:Y:S01]  /*0dc0*/  LDG.E R91, [R50.64+0x380] ;  /* 0x00038016325b7981 */ /* 0x000162000c1e1900 */
[----:B------:R-:W-:Y:S01]  /*0dd0*/  IADD3.X R49, R23, UR18, RZ, P1, !PT ;  /* 0x0000001217317c10 */ /* 0x000fe20008ffe4ff */
[----:B---3--:R-:W-:Y:S02]  /*0de0*/  FADD.FTZ R67, R86, R67 ;  /* 0x0000004356437221 */ /* 0x008fe40000010000 */
[----:B------:R0:W3:Y:S01]  /*0df0*/  LDG.E R86, [R50.64+0x100] ;  /* 0x0001001632567981 */ /* 0x0000e2000c1e1900 */
[----:B--2---:R-:W-:-:S03]  /*0e00*/  FADD.FTZ R66, R83, R66 ;  /* 0x0000004253427221 */ /* 0x004fc60000010000 */
[----:B------:R0:W2:Y:S01]  /*0e10*/  LDG.E R83, [R50.64+0x80] ;  /* 0x0000801632537981 */ /* 0x0000a2000c1e1900 */
[----:B----4-:R-:W-:-:S03]  /*0e20*/  FADD.FTZ R65, R88, R65 ;  /* 0x0000004158417221 */ /* 0x010fc60000010000 */
[----:B------:R0:W4:Y:S01]  /*0e30*/  LDG.E R88, [R50.64+0x200] ;  /* 0x0002001632587981 */ /* 0x000122000c1e1900 */
[----:B------:R-:W-:-:S03]  /*0e40*/  FADD.FTZ R64, R85, R64 ;  /* 0x0000004055407221 */ /* 0x000fc60000010000 */
[----:B------:R0:W4:Y:S01]  /*0e50*/  LDG.E R85, [R50.64+0x180] ;  /* 0x0001801632557981 */ /* 0x000122000c1e1900 */
[----:B------:R-:W-:-:S03]  /*0e60*/  FADD.FTZ R63, R87, R63 ;  /* 0x0000003f573f7221 */ /* 0x000fc60000010000 */
[----:B------:R0:W4:Y:S02]  /*0e70*/  LDG.E R87, [R50.64+0x280] ;  /* 0x0002801632577981 */ /* 0x000124000c1e1900 */
[----:B0-----:R-:W-:Y:S02]  /*0e80*/  IMAD.U32 R51, RZ, RZ, UR28 ;  /* 0x0000001cff337e24 */ /* 0x001fe4000f8e00ff */
[----:B------:R-:W-:Y:S02]  /*0e90*/  FADD.FTZ R12, R77, R12 ;  /* 0x0000000c4d0c7221 */ /* 0x000fe40000010000 */
[----:B------:R0:W4:Y:S01]  /*0ea0*/  LDG.E R77, [R48.64+0x100] ;  /* 0x00010016304d7981 */ /* 0x000122000c1e1900 */
[----:B------:R-:W-:Y:S01]  /*0eb0*/  LEA R50, P1, R51, R56, 0x2 ;  /* 0x0000003833327211 */ /* 0x000fe200078210ff */
[----:B------:R-:W-:Y:S02]  /*0ec0*/  FADD.FTZ R16, R93, R16 ;  /* 0x000000105d107221 */ /* 0x000fe40000010000 */
[----:B------:R-:W-:Y:S01]  /*0ed0*/  FADD.FTZ R15, R90, R15 ;  /* 0x0000000f5a0f7221 */ /* 0x000fe20000010000 */
[----:B------:R-:W-:Y:S01]  /*0ee0*/  IADD3.X R51, R23, UR17, RZ, P1, !PT ;  /* 0x0000001117337c10 */ /* 0x000fe20008ffe4ff */
[----:B------:R-:W-:Y:S01]  /*0ef0*/  FADD.FTZ R14, R79, R14 ;  /* 0x0000000e4f0e7221 */ /* 0x000fe20000010000 */
[----:B------:R0:W4:Y:S01]  /*0f00*/  LDG.E R93, [R48.64] ;  /* 0x00000016305d7981 */ /* 0x000122000c1e1900 */
[----:B------:R-:W-:-:S02]  /*0f10*/  FADD.FTZ R13, R80, R13 ;  /* 0x0000000d500d7221 */ /* 0x000fc40000010000 */
[----:B------:R-:W-:Y:S01]  /*0f20*/  FADD.FTZ R11, R78, R11 ;  /* 0x0000000b4e0b7221 */ /* 0x000fe20000010000 */
[----:B------:R0:W4:Y:S01]  /*0f30*/  LDG.E R90, [R48.64+0x80] ;  /* 0x00008016305a7981 */ /* 0x000122000c1e1900 */
[----:B------:R-:W-:-:S03]  /*0f40*/  FADD.FTZ R10, R81, R10 ;  /* 0x0000000a510a7221 */ /* 0x000fc60000010000 */
[----:B------:R0:W4:Y:S01]  /*0f50*/  LDG.E R79, [R48.64+0x180] ;  /* 0x00018016304f7981 */ /* 0x000122000c1e1900 */
[----:B-----5:R-:W-:-:S03]  /*0f60*/  FADD.FTZ R7, R82, R7 ;  /* 0x0000000752077221 */ /* 0x020fc60000010000 */
[----:B------:R0:W5:Y:S04]  /*0f70*/  LDG.E R78, [R48.64+0x200] ;  /* 0x00020016304e7981 */ /* 0x000168000c1e1900 */
[----:B------:R0:W5:Y:S04]  /*0f80*/  LDG.E R81, [R48.64+0x280] ;  /* 0x0002801630517981 */ /* 0x000168000c1e1900 */
[----:B------:R0:W5:Y:S04]  /*0f90*/  LDG.E R80, [R48.64+0x300] ;  /* 0x0003001630507981 */ /* 0x000168000c1e1900 */
[----:B------:R1:W5:Y:S01]  /*0fa0*/  LDG.E R82, [R50.64] ;  /* 0x0000001632527981 */ /* 0x000362000c1e1900 */
[----:B0-----:R-:W-:-:S04]  /*0fb0*/  MOV R49, UR25 ;  /* 0x0000001900317c02 */ /* 0x001fc80008000f00 */
[----:B------:R-:W-:Y:S01]  /*0fc0*/  LEA R48, P1, R49, R56, 0x2 ;  /* 0x0000003831307211 */ /* 0x000fe200078210ff */
[----:B------:R-:W-:Y:S02]  /*0fd0*/  FADD.FTZ R9, R84, R9 ;  /* 0x0000000954097221 */ /* 0x000fe40000010000 */
[----:B------:R-:W-:Y:S01]  /*0fe0*/  FADD.FTZ R8, R92, R8 ;  /* 0x000000085c087221 */ /* 0x000fe20000010000 */
[----:B------:R-:W-:Y:S01]  /*0ff0*/  IADD3.X R49, R23, UR15, RZ, P1, !PT ;  /* 0x0000000f17317c10 */ /* 0x000fe20008ffe4ff */
[----:B------:R1:W5:Y:S04]  /*1000*/  LDG.E R84, [R50.64+0x80] ;  /* 0x0000801632547981 */ /* 0x000368000c1e1900 */
[----:B------:R1:W5:Y:S01]  /*1010*/  LDG.E R92, [R50.64+0x300] ;  /* 0x00030016325c7981 */ /* 0x000362000c1e1900 */
[----:B------:R-:W-:-:S03]  /*1020*/  FADD.FTZ R32, R91, R32 ;  /* 0x000000205b207221 */ /* 0x000fc60000010000 */
[----:B------:R0:W5:Y:S01]  /*1030*/  LDG.E R91, [R48.64+0x80] ;  /* 0x00008016305b7981 */ /* 0x000162000c1e1900 */
[----:B---3--:R-:W-:-:S03]  /*1040*/  FADD.FTZ R5, R86, R5 ;  /* 0x0000000556057221 */ /* 0x008fc60000010000 */
[----:B------:R1:W3:Y:S01]  /*1050*/  LDG.E R86, [R50.64+0x180] ;  /* 0x0001801632567981 */ /* 0x0002e2000c1e1900 */
[----:B--2---:R-:W-:-:S03]  /*1060*/  FADD.FTZ R6, R83, R6 ;  /* 0x0000000653067221 */ /* 0x004fc60000010000 */
[----:B------:R1:W2:Y:S01]  /*1070*/  LDG.E R83, [R50.64+0x100] ;  /* 0x0001001632537981 */ /* 0x0002a2000c1e1900 */
[----:B----4-:R-:W-:-:S03]  /*1080*/  FADD.FTZ R3, R88, R3 ;  /* 0x0000000358037221 */ /* 0x010fc60000010000 */
[----:B------:R1:W4:Y:S01]  /*1090*/  LDG.E R88, [R50.64+0x280] ;  /* 0x0002801632587981 */ /* 0x000322000c1e1900 */
[----:B------:R-:W-:-:S03]  /*10a0*/  FADD.FTZ R4, R85, R4 ;  /* 0x0000000455047221 */ /* 0x000fc60000010000 */
[----:B------:R1:W4:Y:S02]  /*10b0*/  LDG.E R85, [R50.64+0x200] ;  /* 0x0002001632557981 */ /* 0x000324000c1e1900 */
[----:B-1----:R-:W-:Y:S01]  /*10c0*/  MOV R51, UR29 ;  /* 0x0000001d00337c02 */ /* 0x002fe20008000f00 */
[----:B------:R-:W-:Y:S02]  /*10d0*/  FADD.FTZ R76, R77, R76 ;  /* 0x0000004c4d4c7221 */ /* 0x000fe40000010000 */
[----:B------:R0:W4:Y:S01]  /*10e0*/  LDG.E R77, [R48.64+0x180] ;  /* 0x00018016304d7981 */ /* 0x000122000c1e1900 */
[----:B------:R-:W-:-:S04]  /*10f0*/  LEA R50, P1, R51, R56, 0x2 ;  /* 0x0000003833327211 */ /* 0x000fc800078210ff */
[----:B------:R-:W-:Y:S01]  /*1100*/  IADD3.X R51, R23, UR14, RZ, P1, !PT ;  /* 0x0000000e17337c10 */ /* 0x000fe20008ffe4ff */
[----:B------:R-:W-:Y:S02]  /*1110*/  FADD.FTZ R26, R93, R26 ;  /* 0x0000001a5d1a7221 */ /* 0x000fe40000010000 */
[----:B------:R0:W4:Y:S01]  /*1120*/  LDG.E R93, [R48.64] ;  /* 0x00000016305d7981 */ /* 0x000122000c1e1900 */
[----:B------:R-:W-:-:S03]  /*1130*/  FADD.FTZ R62, R90, R62 ;  /* 0x0000003e5a3e7221 */ /* 0x000fc60000010000 */
[----:B------:R0:W4:Y:S01]  /*1140*/  LDG.E R90, [R48.64+0x100] ;  /* 0x00010016305a7981 */ /* 0x000122000c1e1900 */
[----:B------:R-:W-:-:S03]  /*1150*/  FADD.FTZ R54, R79, R54 ;  /* 0x000000364f367221 */ /* 0x000fc60000010000 */
[----:B------:R0:W4:Y:S01]  /*1160*/  LDG.E R79, [R48.64+0x200] ;  /* 0x00020016304f7981 */ /* 0x000122000c1e1900 */
[----:B-----5:R-:W-:-:S03]  /*1170*/  FADD.FTZ R41, R78, R41 ;  /* 0x000000294e297221 */ /* 0x020fc60000010000 */
[----:B------:R1:W5:Y:S01]  /*1180*/  LDG.E R78, [R50.64+0x80] ;  /* 0x00008016324e7981 */ /* 0x000362000c1e1900 */
[----:B------:R-:W-:-:S03]  /*1190*/  FADD.FTZ R38, R81, R38 ;  /* 0x0000002651267221 */ /* 0x000fc60000010000 */
[----:B------:R1:W5:Y:S01]  /*11a0*/  LDG.E R81, [R50.64] ;  /* 0x0000001632517981 */ /* 0x000362000c1e1900 */
[----:B------:R-:W-:-:S03]  /*11b0*/  FADD.FTZ R71, R80, R71 ;  /* 0x0000004750477221 */ /* 0x000fc60000010000 */
[----:B------:R1:W5:Y:S01]  /*11c0*/  LDG.E R80, [R50.64+0x180] ;  /* 0x0001801632507981 */ /* 0x000362000c1e1900 */
[----:B------:R-:W-:-:S03]  /*11d0*/  FADD.FTZ R73, R82, R73 ;  /* 0x0000004952497221 */ /* 0x000fc60000010000 */
[----:B------:R1:W5:Y:S01]  /*11e0*/  LDG.E R82, [R50.64+0x100] ;  /* 0x0001001632527981 */ /* 0x000362000c1e1900 */
[----:B------:R-:W-:Y:S02]  /*11f0*/  FADD.FTZ R2, R87, R2 ;  /* 0x0000000257027221 */ /* 0x000fe40000010000 */
[----:B------:R-:W-:Y:S01]  /*1200*/  FADD.FTZ R0, R89, R0 ;  /* 0x0000000059007221 */ /* 0x000fe20000010000 */
[----:B------:R0:W5:Y:S04]  /*1210*/  LDG.E R87, [R48.64+0x280] ;  /* 0x0002801630577981 */ /* 0x000168000c1e1900 */
[----:B------:R0:W5:Y:S02]  /*1220*/  LDG.E R89, [R48.64+0x300] ;  /* 0x0003001630597981 */ /* 0x000164000c1e1900 */
[----:B0-----:R-:W-:-:S04]  /*1230*/  MOV R49, UR30 ;  /* 0x0000001e00317c02 */ /* 0x001fc80008000f00 */
[----:B------:R-:W-:Y:S01]  /*1240*/  LEA R48, P1, R49, R56, 0x2 ;  /* 0x0000003831307211 */ /* 0x000fe200078210ff */
[----:B------:R-:W-:Y:S02]  /*1250*/  FADD.FTZ R61, R84, R61 ;  /* 0x0000003d543d7221 */ /* 0x000fe40000010000 */
[----:B------:R1:W5:Y:S01]  /*1260*/  LDG.E R84, [R50.64+0x200] ;  /* 0x0002001632547981 */ /* 0x000362000c1e1900 */
[----:B------:R-:W-:Y:S01]  /*1270*/  IADD3.X R49, R23, UR10, RZ, P1, !PT ;  /* 0x0000000a17317c10 */ /* 0x000fe20008ffe4ff */
[----:B------:R-:W-:Y:S02]  /*1280*/  FADD.FTZ R31, R92, R31 ;  /* 0x0000001f5c1f7221 */ /* 0x000fe40000010000 */
[----:B------:R-:W-:Y:S02]  /*1290*/  FADD.FTZ R60, R91, R60 ;  /* 0x0000003c5b3c7221 */ /* 0x000fe40000010000 */
[----:B------:R0:W5:Y:S04]  /*12a0*/  LDG.E R91, [R48.64+0x200] ;  /* 0x00020016305b7981 */ /* 0x000168000c1e1900 */
[----:B------:R0:W5:Y:S01]  /*12b0*/  LDG.E R92, [R48.64+0x300] ;  /* 0x00030016305c7981 */ /* 0x000162000c1e1900 */
[----:B---3--:R-:W-:-:S03]  /*12c0*/  FADD.FTZ R53, R86, R53 ;  /* 0x0000003556357221 */ /* 0x008fc60000010000 */
[----:B------:R1:W3:Y:S01]  /*12d0*/  LDG.E R86, [R50.64+0x280] ;  /* 0x0002801632567981 */ /* 0x0002e2000c1e1900 */
[----:B--2---:R-:W-:-:S03]  /*12e0*/  FADD.FTZ R42, R83, R42 ;  /* 0x0000002a532a7221 */ /* 0x004fc60000010000 */
[----:B------:R1:W2:Y:S02]  /*12f0*/  LDG.E R83, [R50.64+0x300] ;  /* 0x0003001632537981 */ /* 0x0002a4000c1e1900 */
[----:B-1----:R-:W-:-:S04]  /*1300*/  MOV R51, UR31 ;  /* 0x0000001f00337c02 */ /* 0x002fc80008000f00 */
[----:B------:R-:W-:Y:S01]  /*1310*/  LEA R50, P1, R51, R56, 0x2 ;  /* 0x0000003833327211 */ /* 0x000fe200078210ff */
[----:B----4-:R-:W-:Y:S02]  /*1320*/  FADD.FTZ R72, R85, R72 ;  /* 0x0000004855487221 */ /* 0x010fe40000010000 */
[----:B------:R-:W-:Y:S01]  /*1330*/  FADD.FTZ R37, R88, R37 ;  /* 0x0000002558257221 */ /* 0x000fe20000010000 */
[----:B------:R-:W-:Y:S01]  /*1340*/  IADD3.X R51, R23, UR12, RZ, P1, !PT ;  /* 0x0000000c17337c10 */ /* 0x000fe20008ffe4ff */
[----:B------:R0:W4:Y:S04]  /*1350*/  LDG.E R88, [R48.64+0x100] ;  /* 0x0001001630587981 */ /* 0x000128000c1e1900 */
[----:B------:R0:W4:Y:S01]  /*1360*/  LDG.E R85, [R48.64+0x280] ;  /* 0x0002801630557981 */ /* 0x000122000c1e1900 */
[----:B------:R-:W-:-:S03]  /*1370*/  FADD.FTZ R52, R77, R52 ;  /* 0x000000344d347221 */ /* 0x000fc60000010000 */
[----:B------:R0:W4:Y:S01]  /*1380*/  LDG.E R77, [R48.64] ;  /* 0x00000016304d7981 */ /* 0x000122000c1e1900 */
[----:B------:R-:W-:-:S03]  /*1390*/  FADD.FTZ R25, R93, R25 ;  /* 0x000000195d197221 */ /* 0x000fc60000010000 */
[----:B------:R0:W4:Y:S01]  /*13a0*/  LDG.E R93, [R48.64+0x180] ;  /* 0x00018016305d7981 */ /* 0x000122000c1e1900 */
[----:B------:R-:W-:-:S03]  /*13b0*/  FADD.FTZ R75, R90, R75 ;  /* 0x0000004b5a4b7221 */ /* 0x000fc60000010000 */
[----:B------:R0:W4:Y:S01]  /*13c0*/  LDG.E R90, [R48.64+0x80] ;  /* 0x00008016305a7981 */ /* 0x000122000c1e1900 */
[----:B------:R-:W-:-:S03]  /*13d0*/  FADD.FTZ R74, R79, R74 ;  /* 0x0000004a4f4a7221 */ /* 0x000fc60000010000 */
[----:B------:R-:W4:Y:S01]  /*13e0*/  LDG.E R79, [R50.64+0x280] ;  /* 0x00028016324f7981 */ /* 0x000f22000c1e1900 */
[----:B-----5:R-:W-:-:S03]  /*13f0*/  FADD.FTZ R59, R78, R59 ;  /* 0x0000003b4e3b7221 */ /* 0x020fc60000010000 */
[----:B------:R-:W5:Y:S01]  /*1400*/  LDG.E R78, [R50.64+0x100] ;  /* 0x00010016324e7981 */ /* 0x000f62000c1e1900 */
[----:B------:R-:W-:-:S03]  /*1410*/  FADD.FTZ R24, R81, R24 ;  /* 0x0000001851187221 */ /* 0x000fc60000010000 */
[----:B0-----:R-:W5:Y:S01]  /*1420*/  LDG.E R49, [R50.64] ;  /* 0x0000001632317981 */ /* 0x001f62000c1e1900 */
[----:B------:R-:W-:-:S03]  /*1430*/  FADD.FTZ R45, R80, R45 ;  /* 0x0000002d502d7221 */ /* 0x000fc60000010000 */
[----:B------:R-:W5:Y:S01]  /*1440*/  LDG.E R48, [R50.64+0x80] ;  /* 0x0000801632307981 */ /* 0x000f62000c1e1900 */
[----:B------:R-:W-:-:S03]  /*1450*/  FADD.FTZ R70, R82, R70 ;  /* 0x0000004652467221 */ /* 0x000fc60000010000 */
[----:B------:R-:W5:Y:S04]  /*1460*/  LDG.E R80, [R50.64+0x180] ;  /* 0x0001801632507981 */ /* 0x000f68000c1e1900 */
[----:B------:R-:W5:Y:S04]  /*1470*/  LDG.E R82, [R50.64+0x200] ;  /* 0x0002001632527981 */ /* 0x000f68000c1e1900 */
[----:B------:R-:W5:Y:S01]  /*1480*/  LDG.E R81, [R50.64+0x300] ;  /* 0x0003001632517981 */ /* 0x000f62000c1e1900 */
[----:B------:R-:W-:Y:S02]  /*1490*/  UIADD3 UR4, UR4, 0x1, URZ ;  /* 0x0000000104047890 */ /* 0x000fe4000fffe03f */
[----:B------:R-:W-:-:S02]  /*14a0*/  ULDC UR32, c[0x0][0x3e0] ;  /* 0x0000f80000207ab9 */ /* 0x000fc40000000800 */
[----:B------:R-:W-:-:S06]  /*14b0*/  UISETP.GE.AND UP0, UPT, UR4, UR32, UPT ;  /* 0x000000200400728c */ /* 0x000fcc000bf06270 */
[----:B------:R-:W-:Y:S01]  /*14c0*/  PLOP3.LUT P2, PT, PT, PT, UP0, 0x80, 0x0 ;  /* 0x000000000000781c */ /* 0x000fe20003f4f008 */
[----:B------:R-:W-:Y:S02]  /*14d0*/  FADD.FTZ R36, R87, R36 ;  /* 0x0000002457247221 */ /* 0x000fe40000010000 */
[----:B------:R-:W-:Y:S02]  /*14e0*/  FADD.FTZ R30, R89, R30 ;  /* 0x0000001e591e7221 */ /* 0x000fe40000010000 */
[----:B------:R-:W-:Y:S02]  /*14f0*/  FADD.FTZ R69, R84, R69 ;  /* 0x0000004554457221 */ /* 0x000fe40000010000 */
[----:B------:R-:W-:Y:S02]  /*1500*/  FADD.FTZ R40, R91, R40 ;  /* 0x000000285b287221 */ /* 0x000fe40000010000 */
[----:B------:R-:W-:Y:S02]  /*1510*/  FADD.FTZ R28, R92, R28 ;  /* 0x0000001c5c1c7221 */ /* 0x000fe40000010000 */
[----:B---3--:R-:W-:-:S02]  /*1520*/  FADD.FTZ R35, R86, R35 ;  /* 0x0000002356237221 */ /* 0x008fc40000010000 */
[----:B--2---:R-:W-:Y:S02]  /*1530*/  FADD.FTZ R29, R83, R29 ;  /* 0x0000001d531d7221 */ /* 0x004fe40000010000 */
[----:B----4-:R-:W-:Y:S01]  /*1540*/  FADD.FTZ R22, R77, R22 ;  /* 0x000000164d167221 */ /* 0x010fe20000010000 */
[----:B------:R-:W-:-:S04]  /*1550*/  MOV R77, UR24 ;  /* 0x00000018004d7c02 */ /* 0x000fc80008000f00 */
[----:B------:R-:W-:Y:S01]  /*1560*/  LEA R56, P1, R77, R56, 0x2 ;  /* 0x000000384d387211 */ /* 0x000fe200078210ff */
[----:B------:R-:W-:-:S03]  /*1570*/  FADD.FTZ R68, R88, R68 ;  /* 0x0000004458447221 */ /* 0x000fc60000010000 */
[----:B------:R-:W-:Y:S01]  /*1580*/  IADD3.X R23, R23, UR13, RZ, P1, !PT ;  /* 0x0000000d17177c10 */ /* 0x000fe20008ffe4ff */
[----:B------:R-:W-:Y:S02]  /*1590*/  FADD.FTZ R44, R93, R44 ;  /* 0x0000002c5d2c7221 */ /* 0x000fe40000010000 */
[----:B------:R-:W-:Y:S02]  /*15a0*/  FADD.FTZ R58, R90, R58 ;  /* 0x0000003a5a3a7221 */ /* 0x000fe40000010000 */
[----:B------:R-:W-:Y:S02]  /*15b0*/  FADD.FTZ R34, R85, R34 ;  /* 0x0000002255227221 */ /* 0x000fe40000010000 */
[----:B------:R-:W-:Y:S02]  /*15c0*/  FADD.FTZ R33, R79, R33 ;  /* 0x000000214f217221 */ /* 0x000fe40000010000 */
[----:B-----5:R-:W-:Y:S02]  /*15d0*/  FADD.FTZ R55, R78, R55 ;  /* 0x000000374e377221 */ /* 0x020fe40000010000 */
[----:B------:R-:W-:-:S02]  /*15e0*/  FADD.FTZ R20, R49, R20 ;  /* 0x0000001431147221 */ /* 0x000fc40000010000 */
[----:B------:R-:W-:Y:S02]  /*15f0*/  FADD.FTZ R57, R48, R57 ;  /* 0x0000003930397221 */ /* 0x000fe40000010000 */
[----:B------:R-:W-:Y:S02]  /*1600*/  FADD.FTZ R43, R80, R43 ;  /* 0x0000002b502b7221 */ /* 0x000fe40000010000 */
[----:B------:R-:W-:Y:S02]  /*1610*/  FADD.FTZ R39, R82, R39 ;  /* 0x0000002752277221 */ /* 0x000fe40000010000 */
[----:B------:R-:W-:Y:S01]  /*1620*/  FADD.FTZ R27, R81, R27 ;  /* 0x0000001b511b7221 */ /* 0x000fe20000010000 */
[----:B------:R-:W-:Y:S05]  /*1630*/  @!P2 BRA `(.L_x_1) ;  /* 0xfffff5500000a947 */ /* 0x000fea000383ffff */
.L_x_0:
[----:B------:R-:W-:Y:S01]  /*1640*/  FMUL.FTZ R6, R6, c[0x0][0x2e0] ;  /* 0x0000b80006067a20 */ /* 0x000fe20000410000 */
[----:B------:R-:W-:Y:S01]  /*1650*/  ULDC.64 UR12, c[0x0][0x398] ;  /* 0x0000e600000c7ab9 */ /* 0x000fe20000000a00 */
[----:B------:R-:W-:Y:S01]  /*1660*/  FMUL.FTZ R23, R14, c[0x0][0x2e0] ;  /* 0x0000b8000e177a20 */ /* 0x000fe20000410000 */
[----:B------:R-:W-:Y:S01]  /*1670*/  UIMAD UR8, UR8, UR12, URZ ;  /* 0x0000000c080872a4 */ /* 0x000fe2000f8e023f */
[----:B------:R-:W-:Y:S01]  /*1680*/  FMUL.FTZ R25, R25, c[0x0][0x2e0] ;  /* 0x0000b80019197a20 */ /* 0x000fe20000410000 */
[----:B------:R-:W-:Y:S01]  /*1690*/  UIADD3 UR5, -UR6, UR5, URZ ;  /* 0x0000000506057290 */ /* 0x000fe2000fffe13f */
[----:B------:R-:W-:Y:S01]  /*16a0*/  FMUL.FTZ R24, R24, c[0x0][0x2e0] ;  /* 0x0000b80018187a20 */ /* 0x000fe20000410000 */
[----:B------:R-:W-:Y:S01]  /*16b0*/  UIMAD UR8, UR6, UR13, UR8 ;  /* 0x0000000d060872a4 */ /* 0x000fe2000f8e0208 */
[----:B------:R-:W-:Y:S01]  /*16c0*/  FMUL.FTZ R47, R20, c[0x0][0x2e0] ;  /* 0x0000b800142f7a20 */ /* 0x000fe20000410000 */
[----:B------:R-:W-:Y:S01]  /*16d0*/  BSSY B0, `(.L_x_2) ;  /* 0x00000ac000007945 */ /* 0x000fe20003800000 */
[----:B------:R-:W-:Y:S01]  /*16e0*/  FMUL.FTZ R20, R5, c[0x0][0x2e0] ;  /* 0x0000b80005147a20 */ /* 0x000fe20000410000 */
[----:B------:R-:W-:Y:S01]  /*16f0*/  F2FP.PACK_AB R5, R23, R6 ;  /* 0x000000061705723e */ /* 0x000fe200000000ff */
[----:B------:R-:W-:Y:S01]  /*1700*/  FMUL.FTZ R49, R13, c[0x0][0x2e0] ;  /* 0x0000b8000d317a20 */ /* 0x000fe20000410000 */
[----:B------:R-:W-:Y:S01]  /*1710*/  F2FP.PACK_AB R13, R24, R25 ;  /* 0x00000019180d723e */ /* 0x000fe200000000ff */
[----:B------:R-:W-:Y:S01]  /*1720*/  FMUL.FTZ R23, R4, c[0x0][0x2e0] ;  /* 0x0000b80004177a20 */ /* 0x000fe20000410000 */
[----:B------:R-:W-:Y:S01]  /*1730*/  ULDC.64 UR12, c[0x0][0x3b0] ;  /* 0x0000ec00000c7ab9 */ /* 0x000fe20000000a00 */
[----:B------:R-:W-:Y:S01]  /*1740*/  FMUL.FTZ R24, R12, c[0x0][0x2e0] ;  /* 0x0000b8000c187a20 */ /* 0x000fe20000410000 */
[----:B------:R-:W-:Y:S01]  /*1750*/  F2FP.PACK_AB R20, R49, R20 ;  /* 0x000000143114723e */ /* 0x000fe200000000ff */
[----:B------:R-:W-:Y:S01]  /*1760*/  FMUL.FTZ R26, R26, c[0x0][0x2e0] ;  /* 0x0000b8001a1a7a20 */ /* 0x000fe20000410000 */
[----:B------:R-:W-:Y:S01]  /*1770*/  ISETP.GE.AND P1, PT, R17, UR5, PT ;  /* 0x0000000511007c0c */ /* 0x000fe2000bf26270 */
[----:B------:R-:W-:Y:S01]  /*1780*/  FMUL.FTZ R73, R73, c[0x0][0x2e0] ;  /* 0x0000b80049497a20 */ /* 0x000fe20000410000 */
[----:B------:R-:W-:Y:S01]  /*1790*/  F2FP.PACK_AB R23, R24, R23 ;  /* 0x000000171817723e */ /* 0x000fe200000000ff */
[----:B------:R-:W-:Y:S01]  /*17a0*/  FMUL.FTZ R76, R76, c[0x0][0x2e0] ;  /* 0x0000b8004c4c7a20 */ /* 0x000fe20000410000 */
[----:B------:R-:W-:Y:S01]  /*17b0*/  UIMAD UR9, UR9, UR12, URZ ;  /* 0x0000000c090972a4 */ /* 0x000fe2000f8e023f */
[----:B------:R-:W-:Y:S01]  /*17c0*/  FMUL.FTZ R25, R42, c[0x0][0x2e0] ;  /* 0x0000b8002a197a20 */ /* 0x000fe20000410000 */
[----:B------:R-:W-:Y:S01]  /*17d0*/  F2FP.PACK_AB R6, R73, R26 ;  /* 0x0000001a4906723e */ /* 0x000fe200000000ff */
[----:B------:R-:W-:Y:S01]  /*17e0*/  IMAD.U32 R18, R18, 0x2, R21 ;  /* 0x0000000212127824 */ /* 0x000fe200078e0015 */
[----:B------:R-:W-:Y:S01]  /*17f0*/  UIMAD UR9, UR7, UR13, UR9 ;  /* 0x0000000d070972a4 */ /* 0x000fe2000f8e0209 */
[----:B------:R-:W-:Y:S01]  /*1800*/  FMUL.FTZ R48, R15, c[0x0][0x2e0] ;  /* 0x0000b8000f307a20 */ /* 0x000fe20000410000 */
[----:B------:R-:W-:Y:S01]  /*1810*/  F2FP.PACK_AB R24, R25, R76 ;  /* 0x0000004c1918723e */ /* 0x000fe200000000ff */
[----:B------:R-:W-:Y:S01]  /*1820*/  FMUL.FTZ R25, R3, c[0x0][0x2e0] ;  /* 0x0000b80003197a20 */ /* 0x000fe20000410000 */
[----:B------:R-:W-:Y:S01]  /*1830*/  SHF.L.U32 R18, R18, 0x1, RZ ;  /* 0x0000000112127819 */ /* 0x000fe200000006ff */
[----:B------:R-:W-:Y:S01]  /*1840*/  FMUL.FTZ R26, R11, c[0x0][0x2e0] ;  /* 0x0000b8000b1a7a20 */ /* 0x000fe20000410000 */
[----:B------:R-:W-:Y:S01]  /*1850*/  IADD3 R42, R46, 0xc0, RZ ;  /* 0x000000c02e2a7810 */ /* 0x000fe20007ffe0ff */
[----:B------:R-:W-:-:S02]  /*1860*/  FMUL.FTZ R7, R7, c[0x0][0x2e0] ;  /* 0x0000b80007077a20 */ /* 0x000fc40000410000 */
[----:B------:R-:W-:Y:S01]  /*1870*/  FMUL.FTZ R15, R67, c[0x0][0x2e0] ;  /* 0x0000b800430f7a20 */ /* 0x000fe20000410000 */
[----:B------:R-:W-:Y:S01]  /*1880*/  F2FP.PACK_AB R25, R26, R25 ;  /* 0x000000191a19723e */ /* 0x000fe200000000ff */
[----:B------:R-:W-:Y:S01]  /*1890*/  FMUL.FTZ R66, R66, c[0x0][0x2e0] ;  /* 0x0000b80042427a20 */ /* 0x000fe20000410000 */
[----:B------:R-:W-:Y:S01]  /*18a0*/  F2FP.PACK_AB R7, R48, R7 ;  /* 0x000000073007723e */ /* 0x000fe200000000ff */
[----:B------:R-:W-:Y:S01]  /*18b0*/  FMUL.FTZ R65, R65, c[0x0][0x2e0] ;  /* 0x0000b80041417a20 */ /* 0x000fe20000410000 */
[----:B------:R-:W-:Y:S01]  /*18c0*/  IADD3 R26, R18, 0x40, RZ ;  /* 0x00000040121a7810 */ /* 0x000fe20007ffe0ff */
[----:B------:R-:W-:Y:S01]  /*18d0*/  FMUL.FTZ R64, R64, c[0x0][0x2e0] ;  /* 0x0000b80040407a20 */ /* 0x000fe20000410000 */
[----:B------:R-:W-:Y:S01]  /*18e0*/  F2FP.PACK_AB R15, R66, R15 ;  /* 0x0000000f420f723e */ /* 0x000fe200000000ff */
[----:B------:R-:W-:Y:S01]  /*18f0*/  FMUL.FTZ R63, R63, c[0x0][0x2e0] ;  /* 0x0000b8003f3f7a20 */ /* 0x000fe20000410000 */
[----:B------:R-:W-:Y:S01]  /*1900*/  @P0 IADD3 R26, R18, -0x40, RZ ;  /* 0xffffffc0121a0810 */ /* 0x000fe20007ffe0ff */
[----:B------:R-:W-:Y:S01]  /*1910*/  FMUL.FTZ R50, R16, c[0x0][0x2e0] ;  /* 0x0000b80010327a20 */ /* 0x000fe20000410000 */
[----:B------:R-:W-:Y:S01]  /*1920*/  F2FP.PACK_AB R16, R64, R65 ;  /* 0x000000414010723e */ /* 0x000fe200000000ff */
[----:B------:R-:W-:Y:S01]  /*1930*/  FMUL.FTZ R14, R22, c[0x0][0x2e0] ;  /* 0x0000b800160e7a20 */ /* 0x000fe20000410000 */
[----:B------:R-:W-:Y:S01]  /*1940*/  STS [R18], R7 ;  /* 0x0000000712007388 */ /* 0x000fe20000000800 */
[----:B------:R-:W-:Y:S01]  /*1950*/  FMUL.FTZ R52, R52, c[0x0][0x2e0] ;  /* 0x0000b80034347a20 */ /* 0x000fe20000410000 */
[----:B------:R-:W-:Y:S01]  /*1960*/  F2FP.PACK_AB R21, R50, R63 ;  /* 0x0000003f3215723e */ /* 0x000fe200000000ff */
[----:B------:R-:W-:Y:S01]  /*1970*/  FMUL.FTZ R45, R45, c[0x0][0x2e0] ;  /* 0x0000b8002d2d7a20 */ /* 0x000fe20000410000 */
[----:B------:R-:W-:Y:S01]  /*1980*/  F2FP.PACK_AB R14, R47, R14 ;  /* 0x0000000e2f0e723e */ /* 0x000fe200000000ff */
[----:B------:R-:W-:Y:S01]  /*1990*/  FMUL.FTZ R62, R62, c[0x0][0x2e0] ;  /* 0x0000b8003e3e7a20 */ /* 0x000fe20000410000 */
[----:B------:R-:W-:Y:S01]  /*19a0*/  STS [R18+0x400], R15 ;  /* 0x0004000f12007388 */ /* 0x000fe20000000800 */
[----:B------:R-:W-:Y:S01]  /*19b0*/  FMUL.FTZ R61, R61, c[0x0][0x2e0] ;  /* 0x0000b8003d3d7a20 */ /* 0x000fe20000410000 */
[----:B------:R-:W-:Y:S01]  /*19c0*/  F2FP.PACK_AB R52, R45, R52 ;  /* 0x000000342d34723e */ /* 0x000fe200000000ff */
[----:B------:R-:W-:Y:S01]  /*19d0*/  FMUL.FTZ R60, R60, c[0x0][0x2e0] ;  /* 0x0000b8003c3c7a20 */ /* 0x000fe20000410000 */
[----:B------:R-:W-:Y:S01]  /*19e0*/  STS [R26], R5 ;  /* 0x000000051a007388 */ /* 0x000fe20000000800 */
[----:B------:R-:W-:Y:S01]  /*19f0*/  FMUL.FTZ R59, R59, c[0x0][0x2e0] ;  /* 0x0000b8003b3b7a20 */ /* 0x000fe20000410000 */
[----:B------:R-:W-:Y:S01]  /*1a00*/  F2FP.PACK_AB R4, R61, R62 ;  /* 0x0000003e3d04723e */ /* 0x000fe200000000ff */
[----:B------:R-:W-:Y:S01]  /*1a10*/  FMUL.FTZ R22, R58, c[0x0][0x2e0] ;  /* 0x0000b8003a167a20 */ /* 0x000fe20000410000 */
[----:B------:R-:W-:Y:S01]  /*1a20*/  STS [R26+0x400], R6 ;  /* 0x000400061a007388 */ /* 0x000fe20000000800 */
[----:B------:R-:W-:Y:S01]  /*1a30*/  FMUL.FTZ R57, R57, c[0x0][0x2e0] ;  /* 0x0000b80039397a20 */ /* 0x000fe20000410000 */
[----:B------:R-:W-:Y:S01]  /*1a40*/  F2FP.PACK_AB R12, R59, R60 ;  /* 0x0000003c3b0c723e */ /* 0x000fe200000000ff */
[----:B------:R-:W-:Y:S01]  /*1a50*/  FMUL.FTZ R75, R75, c[0x0][0x2e0] ;  /* 0x0000b8004b4b7a20 */ /* 0x000fe20000410000 */
[----:B------:R0:W-:Y:S01]  /*1a60*/  STS [R18+0x1000], R16 ;  /* 0x0010001012007388 */ /* 0x0001e20000000800 */
[----:B------:R-:W-:Y:S01]  /*1a70*/  FMUL.FTZ R70, R70, c[0x0][0x2e0] ;  /* 0x0000b80046467a20 */ /* 0x000fe20000410000 */
[----:B------:R-:W-:Y:S01]  /*1a80*/  F2FP.PACK_AB R22, R57, R22 ;  /* 0x000000163916723e */ /* 0x000fe200000000ff */
[----:B------:R-:W-:Y:S01]  /*1a90*/  FMUL.FTZ R68, R68, c[0x0][0x2e0] ;  /* 0x0000b80044447a20 */ /* 0x000fe20000410000 */
[----:B------:R-:W-:Y:S01]  /*1aa0*/  STS [R18+0x1400], R21 ;  /* 0x0014001512007388 */ /* 0x000fe20000000800 */
        /* <DEDUP_REMOVED lines=9> */
[----:B0-----:R-:W-:Y:S01]  /*1b40*/  SHF.L.U32 R16, R19, 0x1, RZ ;  /* 0x0000000113107819 */ /* 0x001fe200000006ff */
[----:B------:R-:W-:Y:S01]  /*1b50*/  FMUL.FTZ R2, R2, c[0x0][0x2e0] ;  /* 0x0000b80002027a20 */ /* 0x000fe20000410000 */
[----:B------:R-:W-:Y:S01]  /*1b60*/  STS [R18+0x2000], R20 ;  /* 0x0020001412007388 */ /* 0x000fe20000000800 */
[----:B------:R-:W-:Y:S01]  /*1b70*/  FMUL.FTZ R45, R10, c[0x0][0x2e0] ;  /* 0x0000b8000a2d7a20 */ /* 0x000fe20000410000 */
[----:B------:R-:W-:Y:S01]  /*1b80*/  F2FP.PACK_AB R10, R9, R0 ;  /* 0x00000000090a723e */ /* 0x000fe200000000ff */
        /* <DEDUP_REMOVED lines=43> */
[----:B------:R-:W-:-:S02]  /*1e40*/  F2FP.PACK_AB R29, R29, R30 ;  /* 0x0000001e1d1d723e */ /* 0x000fc400000000ff */
[----:B------:R2:W-:Y:S01]  /*1e50*/  STS [R26+0x4400], R41 ;  /* 0x004400291a007388 */ /* 0x0005e20000000800 */
[--C-:B------:R-:W-:Y:S02]  /*1e60*/  SHF.R.S32.HI R47, RZ, 0x1f, R46.reuse ;  /* 0x0000001fff2f7819 */ /* 0x100fe4000001142e */
[----:B------:R-:W-:Y:S01]  /*1e70*/  F2FP.PACK_AB R27, R27, R28 ;  /* 0x0000001c1b1b723e */ /* 0x000fe200000000ff */
[----:B------:R-:W-:Y:S01]  /*1e80*/  STS [R18+0x5000], R52 ;  /* 0x0050003412007388 */ /* 0x000fe20000000800 */
[----:B0-----:R-:W-:Y:S02]  /*1e90*/  MOV R3, UR6 ;  /* 0x0000000600037c02 */ /* 0x001fe40008000f00 */
[----:B------:R-:W-:Y:S01]  /*1ea0*/  MOV R19, UR8 ;  /* 0x0000000800137c02 */ /* 0x000fe20008000f00 */
[----:B------:R-:W-:Y:S01]  /*1eb0*/  STS [R18+0x5400], R43 ;  /* 0x0054002b12007388 */ /* 0x000fe20000000800 */
[C---:B------:R-:W-:Y:S01]  /*1ec0*/  IADD3 R40, R46.reuse, 0x40, RZ ;  /* 0x000000402e287810 */ /* 0x040fe20007ffe0ff */
[----:B-1----:R-:W-:Y:S01]  /*1ed0*/  IMAD.WIDE.U32 R2, R3, c[0x0][0x398], R46 ;  /* 0x0000e60003027a25 */ /* 0x002fe200078e002e */
[----:B--2---:R-:W-:Y:S01]  /*1ee0*/  IADD3 R41, R46, 0x80, RZ ;  /* 0x000000802e297810 */ /* 0x004fe20007ffe0ff */
[----:B------:R-:W-:Y:S03]  /*1ef0*/  STS [R26+0x5000], R69 ;  /* 0x005000451a007388 */ /* 0x000fe60000000800 */
[----:B------:R-:W-:Y:S01]  /*1f00*/  IADD3 R2, P0, R2, UR20, RZ ;  /* 0x0000001402027c10 */ /* 0x000fe2000ff1e0ff */
[----:B------:R-:W-:Y:S03]  /*1f10*/  STS [R26+0x5400], R39 ;  /* 0x005400271a007388 */ /* 0x000fe60000000800 */
[----:B------:R-:W-:Y:S01]  /*1f20*/  IADD3.X R3, R3, UR11, R19, P0, !PT ;  /* 0x0000000b03037c10 */ /* 0x000fe200087fe413 */
[----:B------:R-:W-:Y:S04]  /*1f30*/  STS [R18+0x6000], R10 ;  /* 0x0060000a12007388 */ /* 0x000fe80000000800 */
[----:B------:R0:W-:Y:S04]  /*1f40*/  STS [R18+0x6400], R37 ;  /* 0x0064002512007388 */ /* 0x0001e80000000800 */
[----:B------:R-:W-:Y:S04]  /*1f50*/  STS [R26+0x6000], R32 ;  /* 0x006000201a007388 */ /* 0x000fe80000000800 */
[----:B------:R1:W-:Y:S01]  /*1f60*/  STS [R26+0x6400], R0 ;  /* 0x006400001a007388 */ /* 0x0003e20000000800 */
[----:B0-----:R-:W-:-:S03]  /*1f70*/  MOV R37, UR7 ;  /* 0x0000000700257c02 */ /* 0x001fc60008000f00 */
[----:B------:R0:W-:Y:S02]  /*1f80*/  STS [R18+0x7000], R35 ;  /* 0x0070002312007388 */ /* 0x0001e40000000800 */
[----:B------:R-:W-:Y:S02]  /*1f90*/  IMAD.WIDE.U32 R36, R37, c[0x0][0x3b0], R2 ;  /* 0x0000ec0025247a25 */ /* 0x000fe400078e0002 */
[----:B------:R0:W-:Y:S01]  /*1fa0*/  STS [R18+0x7400], R33 ;  /* 0x0074002112007388 */ /* 0x0001e20000000800 */
[----:B-1----:R-:W-:-:S03]  /*1fb0*/  IADD3 R0, R17, 0x20, RZ ;  /* 0x0000002011007810 */ /* 0x002fc60007ffe0ff */
[----:B------:R0:W-:Y:S01]  /*1fc0*/  STS [R26+0x7000], R29 ;  /* 0x0070001d1a007388 */ /* 0x0001e20000000800 */
[----:B------:R-:W-:Y:S02]  /*1fd0*/  IADD3 R19, R37, UR9, RZ ;  /* 0x0000000925137c10 */ /* 0x000fe4000fffe0ff */
[----:B------:R-:W-:Y:S01]  /*1fe0*/  ISETP.GE.AND P0, PT, R0, UR5, PT ;  /* 0x0000000500007c0c */ /* 0x000fe2000bf06270 */
[----:B------:R0:W-:Y:S01]  /*1ff0*/  STS [R26+0x7400], R27 ;  /* 0x0074001b1a007388 */ /* 0x0001e20000000800 */
[----:B------:R-:W-:-:S03]  /*2000*/  SHF.R.S32.HI R0, RZ, 0x1f, R17 ;  /* 0x0000001fff007819 */ /* 0x000fc60000011411 */
[----:B------:R-:W-:Y:S06]  /*2010*/  BAR.SYNC.DEFER_BLOCKING 0x0 ;  /* 0x0000000000007b1d */ /* 0x000fec0000010000 */
[----:B------:R0:W1:Y:S04]  /*2020*/  LDS.128 R12, [R16+0x1000] ;  /* 0x00100000100c7984 */ /* 0x0000680000000c00 */
[----:B------:R0:W2:Y:S04]  /*2030*/  LDS.128 R8, [R16+0x3000] ;  /* 0x0030000010087984 */ /* 0x0000a80000000c00 */
[----:B------:R0:W3:Y:S01]  /*2040*/  LDS.128 R4, [R16+0x5000] ;  /* 0x0050000010047984 */ /* 0x0000e20000000c00 */
[----:B------:R-:W-:Y:S05]  /*2050*/  @P1 BRA `(.L_x_3) ;  /* 0x0000013000001947 */ /* 0x000fea0003800000 */
[----:B------:R-:W-:Y:S01]  /*2060*/  ISETP.GE.AND P1, PT, R46, c[0x0][0x220], PT ;  /* 0x000088002e007a0c */ /* 0x000fe20003f26270 */
[----:B------:R-:W4:Y:S01]  /*2070*/  LDS.128 R20, [R16+0x2000] ;  /* 0x0020000010147984 */ /* 0x000f220000000c00 */
[----:B------:R-:W-:Y:S01]  /*2080*/  IMAD R38, R0, c[0x0][0x398], RZ ;  /* 0x0000e60000267a24 */ /* 0x000fe200078e02ff */
[----:B------:R-:W-:Y:S01]  /*2090*/  ISETP.GE.AND P2, PT, R40, c[0x0][0x220], PT ;  /* 0x0000880028007a0c */ /* 0x000fe20003f46270 */
[----:B0-----:R-:W-:Y:S01]  /*20a0*/  IMAD.MOV.U32 R18, RZ, RZ, R36 ;  /* 0x000000ffff127224 */ /* 0x001fe200078e0024 */
[----:B------:R-:W0:Y:S01]  /*20b0*/  LDS.128 R24, [R16+0x4000] ;  /* 0x0040000010187984 */ /* 0x000e220000000c00 */
[----:B------:R-:W-:Y:S01]  /*20c0*/  IMAD R39, R17, c[0x0][0x39c], R38 ;  /* 0x0000e70011277a24 */ /* 0x000fe200078e0226 */
[----:B------:R-:W-:Y:S01]  /*20d0*/  ISETP.GE.AND P3, PT, R41, c[0x0][0x220], PT ;  /* 0x0000880029007a0c */ /* 0x000fe20003f66270 */
[----:B------:R-:W-:Y:S01]  /*20e0*/  IMAD.WIDE.U32 R2, R17, c[0x0][0x398], R18 ;  /* 0x0000e60011027a25 */ /* 0x000fe200078e0012 */
[----:B------:R-:W5:Y:S01]  /*20f0*/  LDS.128 R28, [R16+0x6000] ;  /* 0x00600000101c7984 */ /* 0x000f620000000c00 */
[----:B------:R-:W-:-:S03]  /*2100*/  ISETP.GE.AND P4, PT, R42, c[0x0][0x220], PT ;  /* 0x000088002a007a0c */ /* 0x000fc60003f86270 */
[----:B------:R-:W3:Y:S01]  /*2110*/  @!P1 LDS.128 R32, [R16] ;  /* 0x0000000010209984 */ /* 0x000ee20000000c00 */
[----:B------:R-:W-:Y:S02]  /*2120*/  IADD3 R3, R3, R39, RZ ;  /* 0x0000002703037210 */ /* 0x000fe40007ffe0ff */
[----:B------:R-:W-:-:S04]  /*2130*/  LEA R38, P5, R2, c[0x0][0x338], 0x1 ;  /* 0x0000ce0002267a11 */ /* 0x000fc800078a08ff */
[----:B------:R-:W-:-:S05]  /*2140*/  LEA.HI.X R39, R2, c[0x0][0x33c], R3, 0x1, P5 ;  /* 0x0000cf0002277a11 */ /* 0x000fca00028f0c03 */
[----:B----4-:R4:W-:Y:S04]  /*2150*/  @!P2 STG.E.128 [R38.64+0x80], R20 ;  /* 0x000080142600a986 */ /* 0x0109e8000c101d16 */
[----:B0-----:R4:W-:Y:S04]  /*2160*/  @!P3 STG.E.128 [R38.64+0x100], R24 ;  /* 0x000100182600b986 */ /* 0x0019e8000c101d16 */
[----:B-----5:R4:W-:Y:S04]  /*2170*/  @!P4 STG.E.128 [R38.64+0x180], R28 ;  /* 0x0001801c2600c986 */ /* 0x0209e8000c101d16 */
[----:B---3--:R4:W-:Y:S02]  /*2180*/  @!P1 STG.E.128 [R38.64], R32 ;  /* 0x0000002026009986 */ /* 0x0089e4000c101d16 */
.L_x_3:
[----:B------:R-:W-:Y:S05]  /*2190*/  BSYNC B0 ;  /* 0x0000000000007941 */ /* 0x000fea0003800000 */
.L_x_2:
[----:B----4-:R4:W0:Y:S01]  /*21a0*/  LDS.128 R20, [R16+0x7000] ;  /* 0x0070000010147984 */ /* 0x0108220000000c00 */
[----:B------:R-:W-:Y:S05]  /*21b0*/  @P0 EXIT ;  /* 0x000000000000094d */ /* 0x000fea0003800000 */
[----:B------:R-:W-:Y:S02]  /*21c0*/  IADD3 R17, P0, R17, 0x20, RZ ;  /* 0x0000002011117810 */ /* 0x000fe40007f1e0ff */
[----:B------:R-:W-:-:S02]  /*21d0*/  MOV R2, R36 ;  /* 0x0000002400027202 */ /* 0x000fc40000000f00 */
[----:B------:R-:W-:Y:S02]  /*21e0*/  IADD3.X R0, RZ, R0, RZ, P0, !PT ;  /* 0x00000000ff007210 */ /* 0x000fe400007fe4ff */
[----:B------:R-:W-:Y:S02]  /*21f0*/  MOV R3, R19 ;  /* 0x0000001300037202 */ /* 0x000fe40000000f00 */
[----:B------:R-:W-:Y:S01]  /*2200*/  ISETP.GE.AND P1, PT, R46, c[0x0][0x220], PT ;  /* 0x000088002e007a0c */ /* 0x000fe20003f26270 */
[----:B------:R-:W-:Y:S01]  /*2210*/  IMAD R0, R0, c[0x0][0x398], RZ ;  /* 0x0000e60000007a24 */ /* 0x000fe200078e02ff */
[----:B------:R-:W-:Y:S01]  /*2220*/  ISETP.GE.AND P2, PT, R40, c[0x0][0x220], PT ;  /* 0x0000880028007a0c */ /* 0x000fe20003f46270 */
[----:B------:R-:W-:Y:S01]  /*2230*/  IMAD.WIDE.U32 R2, R17, c[0x0][0x398], R2 ;  /* 0x0000e60011027a25 */ /* 0x000fe200078e0002 */
[----:B------:R-:W-:-:S03]  /*2240*/  ISETP.GE.AND P3, PT, R41, c[0x0][0x220], PT ;  /* 0x0000880029007a0c */ /* 0x000fc60003f66270 */
[----:B------:R-:W-:Y:S01]  /*2250*/  IMAD R17, R17, c[0x0][0x39c], R0 ;  /* 0x0000e70011117a24 */ /* 0x000fe200078e0200 */
[----:B0---4-:R-:W-:-:S04]  /*2260*/  LEA R16, P0, R2, c[0x0][0x338], 0x1 ;  /* 0x0000ce0002107a11 */ /* 0x011fc800078008ff */
[----:B------:R-:W-:-:S04]  /*2270*/  IADD3 R3, R3, R17, RZ ;  /* 0x0000001103037210 */ /* 0x000fc80007ffe0ff */
[----:B------:R-:W-:Y:S02]  /*2280*/  LEA.HI.X R17, R2, c[0x0][0x33c], R3, 0x1, P0 ;  /* 0x0000cf0002117a11 */ /* 0x000fe400000f0c03 */
[----:B------:R-:W-:-:S03]  /*2290*/  ISETP.GE.AND P0, PT, R42, c[0x0][0x220], PT ;  /* 0x000088002a007a0c */ /* 0x000fc60003f06270 */
[----:B-1----:R0:W-:Y:S04]  /*22a0*/  @!P1 STG.E.128 [R16.64], R12 ;  /* 0x0000000c10009986 */ /* 0x0021e8000c101d16 */
[----:B--2---:R0:W-:Y:S04]  /*22b0*/  @!P2 STG.E.128 [R16.64+0x80], R8 ;  /* 0x000080081000a986 */ /* 0x0041e8000c101d16 */
[----:B---3--:R0:W-:Y:S02]  /*22c0*/  @!P3 STG.E.128 [R16.64+0x100], R4 ;  /* 0x000100041000b986 */ /* 0x0081e4000c101d16 */
[----:B------:R-:W-:Y:S05]  /*22d0*/  @P0 EXIT ;  /* 0x000000000000094d */ /* 0x000fea0003800000 */
[----:B------:R-:W-:Y:S01]  /*22e0*/  STG.E.128 [R16.64+0x180], R20 ;  /* 0x0001801410007986 */ /* 0x000fe2000c101d16 */
[----:B------:R-:W-:Y:S05]  /*22f0*/  EXIT ;  /* 0x000000000000794d */ /* 0x000fea0003800000 */
.L_x_4:
[----:B------:R-:W-:-:S00]  /*2300*/  BRA `(.L_x_4) ;  /* 0xfffffff000007947 */ /* 0x000fc0000383ffff */
[----:B------:R-:W-:-:S00]  /*2310*/  NOP ;  /* 0x0000000000007918 */ /* 0x000fc00000000000 */
        /* <DEDUP_REMOVED lines=14> */
.L_x_1997:


//--------------------- .text._ZN5flash44flash_bwd_dq_dk_dv_loop_seqk_parallel_kernelI23Flash_bwd_kernel_traitsILi256ELi64ELi32ELi8ELi4ELi1ELi2ELb1ELb1EN7cutlass6half_tE19Flash_kernel_traitsILi256ELi64ELi32ELi8ES3_EELb0ELb0ELb0ELb0ELb0ELb0ELb0EEEvNS_16Flash_bwd_paramsE --------------------------
	.section	.text._ZN5flash44flash_bwd_dq_dk_dv_loop_seqk_parallel_kernelI23Flash_bwd_kernel_traitsILi256ELi64ELi32ELi8ELi4ELi1ELi2ELb1ELb1EN7cutlass6half_tE19Flash_kernel_traitsILi256ELi64ELi32ELi8ES3_EELb0ELb0ELb0ELb0ELb0ELb0ELb0EEEvNS_16Flash_bwd_paramsE,"ax",@progbits
	.sectioninfo	@"SHI_REGISTERS=255"
	.align	128
        .global         _ZN5flash44flash_bwd_dq_dk_dv_loop_seqk_parallel_kernelI23Flash_bwd_kernel_traitsILi256ELi64ELi32ELi8ELi4ELi1ELi2ELb1ELb1EN7cutlass6half_tE19Flash_kernel_traitsILi256ELi64ELi32ELi8ES3_EELb0ELb0ELb0ELb0ELb0ELb0ELb0EEEvNS_16Flash_bwd_paramsE
        .type           _ZN5flash44flash_bwd_dq_dk_dv_loop_seqk_parallel_kernelI23Flash_bwd_kernel_traitsILi256ELi64ELi32ELi8ELi4ELi1ELi2ELb1ELb1EN7cutlass6half_tE19Flash_kernel_traitsILi256ELi64ELi32ELi8ES3_EELb0ELb0ELb0ELb0ELb0ELb0ELb0EEEvNS_16Flash_bwd_paramsE,@function
        .size           _ZN5flash44flash_bwd_dq_dk_dv_loop_seqk_parallel_kernelI23Flash_bwd_kernel_traitsILi256ELi64ELi32ELi8ELi4ELi1ELi2ELb1ELb1EN7cutlass6half_tE19Flash_kernel_traitsILi256ELi64ELi32ELi8ES3_EELb0ELb0ELb0ELb0ELb0ELb0ELb0EEEvNS_16Flash_bwd_paramsE,(.L_x_1998 - _ZN5flash44flash_bwd_dq_dk_dv_loop_seqk_parallel_kernelI23Flash_bwd_kernel_traitsILi256ELi64ELi32ELi8ELi4ELi1ELi2ELb1ELb1EN7cutlass6half_tE19Flash_kernel_traitsILi256ELi64ELi32ELi8ES3_EELb0ELb0ELb0ELb0ELb0ELb0ELb0EEEvNS_16Flash_bwd_paramsE)
        .other          _ZN5flash44flash_bwd_dq_dk_dv_loop_seqk_parallel_kernelI23Flash_bwd_kernel_traitsILi256ELi64ELi32ELi8ELi4ELi1ELi2ELb1ELb1EN7cutlass6half_tE19Flash_kernel_traitsILi256ELi64ELi32ELi8ES3_EELb0ELb0ELb0ELb0ELb0ELb0ELb0EEEvNS_16Flash_bwd_paramsE,@"STO_CUDA_ENTRY STV_DEFAULT"
_ZN5flash44flash_bwd_dq_dk_dv_loop_seqk_parallel_kernelI23Flash_bwd_kernel_traitsILi256ELi64ELi32ELi8ELi4ELi1ELi2ELb1ELb1EN7cutlass6half_tE19Flash_kernel_traitsILi256ELi64ELi32ELi8ES3_EELb0ELb0ELb0ELb0ELb0ELb0ELb0EEEvNS_16Flash_bwd_paramsE:
.text._ZN5flash44flash_bwd_dq_dk_dv_loop_seqk_parallel_kernelI23Flash_bwd_kernel_traitsILi256ELi64ELi32ELi8ELi4ELi1ELi2ELb1ELb1EN7cutlass6half_tE19Flash_kernel_traitsILi256ELi64ELi32ELi8ES3_EELb0ELb0ELb0ELb0ELb0ELb0ELb0EEEvNS_16Flash_bwd_paramsE:
[----:B------:R-:W-:Y:S02]  /*0000*/  MOV R1, c[0x0][0x28] ;  /* 0x00000a0000017a02 */ /* 0x000fe40000000f00 */
[----:B------:R-:W1:Y:S01]  /*0010*/  S2UR UR18, SR_CTAID.X ;  /* 0x00000000001279c3 */ /* 0x000e620000002500 */
[----:B------:R-:W-:Y:S01]  /*0020*/  UMOV UR5, 0x1f ;  /* 0x0000001f00057882 */ /* 0x000fe20000000000 */
[----:B------:R-:W-:Y:S01]  /*0030*/  IADD3 R1, R1, -0x18, RZ ;  /* 0xffffffe801017810 */ /* 0x000fe20007ffe0ff */
[----:B------:R-:W-:Y:S02]  /*0040*/  ULDC UR4, c[0x0][0x218] ;  /* 0x0000860000047ab9 */ /* 0x000fe40000000800 */
[----:B------:R-:W-:-:S04]  /*0050*/  UIADD3 UR4, UR5, UR4, URZ ;  /* 0x0000000405047290 */ /* 0x000fc8000fffe03f */
[----:B------:R-:W-:-:S04]  /*0060*/  USHF.R.S32.HI UR5, URZ, 0x1f, UR4 ;  /* 0x0000001f3f057899 */ /* 0x000fc80008011404 */
[----:B------:R-:W-:-:S04]  /*0070*/  ULEA.HI UR4, UR5, UR4, URZ, 0x5 ;  /* 0x0000000405047291 */ /* 0x000fc8000f8f283f */
[----:B------:R-:W-:-:S04]  /*0080*/  USHF.R.S32.HI UR4, URZ, 0x5, UR4 ;  /* 0x000000053f047899 */ /* 0x000fc80008011404 */
[----:B-1----:R-:W-:-:S06]  /*0090*/  UISETP.GE.AND UP0, UPT, UR18, UR4, UPT ;  /* 0x000000041200728c */ /* 0x002fcc000bf06270 */
[----:B------:R-:W-:-:S13]  /*00a0*/  PLOP3.LUT P0, PT, PT, PT, UP0, 0x80, 0x0 ;  /* 0x000000000000781c */ /* 0x000fda0003f0f008 */
[----:B------:R-:W-:Y:S05]  /*00b0*/  @P0 EXIT ;  /* 0x000000000000094d */ /* 0x000fea0003800000 */
[----:B------:R-:W1:Y:S01]  /*00c0*/  S2R R12, SR_TID.X ;  /* 0x00000000000c7919 */ /* 0x000e620000002100 */
[----:B------:R-:W2:Y:S01]  /*00d0*/  S2UR UR33, SR_CTAID.Y ;  /* 0x00000000002179c3 */ /* 0x000ea20000002600 */
[----:B------:R-:W-:Y:S01]  /*00e0*/  ULDC UR14, c[0x0][0x224] ;  /* 0x00008900000e7ab9 */ /* 0x000fe20000000800 */
[----:B------:R-:W-:Y:S01]  /*00f0*/  IMAD.MOV.U32 R227, RZ, RZ, 0x40 ;  /* 0x00000040ffe37424 */ /* 0x000fe200078e00ff */
[----:B------:R-:W-:Y:S01]  /*0100*/  USHF.R.S32.HI UR7, URZ, 0x1f, UR14 ;  /* 0x0000001f3f077899 */ /* 0x000fe2000801140e */
[----:B------:R-:W-:Y:S01]  /*0110*/  IMAD.MOV.U32 R251, RZ, RZ, 0x1c0 ;  /* 0x000001c0fffb7424 */ /* 0x000fe200078e00ff */
[----:B------:R-:W-:Y:S02]  /*0120*/  ULDC.U8 UR9, c[0x0][0x328] ;  /* 0x0000ca0000097ab9 */ /* 0x000fe40000000000 */
[----:B------:R-:W-:Y:S01]  /*0130*/  UISETP.NE.AND UP2, UPT, UR9, URZ, UPT ;  /* 0x0000003f0900728c */ /* 0x000fe2000bf45270 */
[----:B------:R-:W3:Y:S01]  /*0140*/  S2UR UR34, SR_CTAID.Z ;  /* 0x00000000002279c3 */ /* 0x000ee20000002700 */
[----:B------:R-:W-:-:S02]  /*0150*/  ULDC UR44, c[0x0][0x22c] ;  /* 0x00008b00002c7ab9 */ /* 0x000fc40000000800 */
[----:B------:R-:W-:Y:S02]  /*0160*/  ULDC UR36, c[0x0][0x1c0] ;  /* 0x0000700000247ab9 */ /* 0x000fe40000000800 */
[----:B------:R-:W-:Y:S02]  /*0170*/  ULDC UR12, c[0x0][0x1c0] ;  /* 0x00007000000c7ab9 */ /* 0x000fe40000000800 */
[----:B------:R-:W-:Y:S01]  /*0180*/  UIMAD.WIDE UR36, UR44, UR36, URZ ;  /* 0x000000242c2472a5 */ /* 0x000fe2000f8e023f */
[----:B------:R-:W4:Y:S01]  /*0190*/  S2UR UR60, SR_CTAID.X ;  /* 0x00000000003c79c3 */ /* 0x000f220000002500 */
[----:B------:R-:W-:Y:S02]  /*01a0*/  UMOV UR8, 0x80 ;  /* 0x0000008000087882 */ /* 0x000fe40000000000 */
[----:B------:R-:W-:Y:S02]  /*01b0*/  ULDC UR6, c[0x0][0x210] ;  /* 0x0000840000067ab9 */ /* 0x000fe40000000800 */
[----:B------:R-:W-:Y:S01]  /*01c0*/  ULDC UR53, c[0x0][0x234] ;  /* 0x00008d0000357ab9 */ /* 0x000fe20000000800 */
[----:B-1----:R-:W-:Y:S01]  /*01d0*/  SHF.R.S32.HI R8, RZ, 0x1f, R12 ;  /* 0x0000001fff087819 */ /* 0x002fe2000001140c */
[----:B--2---:R-:W-:-:S02]  /*01e0*/  UIMAD.WIDE.U32 UR42, UR33, UR14, URZ ;  /* 0x0000000e212a72a5 */ /* 0x004fc4000f8e003f */
[----:B------:R-:W-:Y:S01]  /*01f0*/  USHF.L.U32 UR14, UR33, 0x7, URZ ;  /* 0x00000007210e7899 */ /* 0x000fe2000800063f */
[CC--:B------:R-:W-:Y:S01]  /*0200*/  LEA.HI R13, R8.reuse, R12.reuse, RZ, 0x2 ;  /* 0x0000000c080d7211 */ /* 0x0c0fe200078f10ff */
[----:B------:R-:W-:Y:S01]  /*0210*/  ULDC UR13, c[0x0][0x1c0] ;  /* 0x00007000000d7ab9 */ /* 0x000fe20000000800 */
[----:B------:R-:W-:Y:S01]  /*0220*/  LEA.HI R5, R8, R12, RZ, 0x4 ;  /* 0x0000000c08057211 */ /* 0x000fe200078f20ff */
[----:B------:R-:W-:Y:S01]  /*0230*/  ULDC UR11, c[0x0][0x1c0] ;  /* 0x00007000000b7ab9 */ /* 0x000fe20000000800 */
[--C-:B------:R-:W-:Y:S01]  /*0240*/  SHF.R.S32.HI R4, RZ, 0x2, R13.reuse ;  /* 0x00000002ff047819 */ /* 0x100fe2000001140d */
[----:B---3--:R-:W-:Y:S01]  /*0250*/  UIMAD UR45, UR34, UR44, URZ ;  /* 0x0000002c222d72a4 */ /* 0x008fe2000f8e023f */
[----:B------:R-:W-:Y:S01]  /*0260*/  SHF.R.S32.HI R0, RZ, 0x1f, R13 ;  /* 0x0000001fff007819 */ /* 0x000fe2000001140d */
[----:B------:R-:W-:Y:S01]  /*0270*/  UIMAD UR44, UR44, UR12, URZ ;  /* 0x0000000c2c2c72a4 */ /* 0x000fe2000f8e023f */
[----:B------:R-:W-:Y:S01]  /*0280*/  SHF.R.S32.HI R3, RZ, 0x4, R5 ;  /* 0x00000004ff037819 */ /* 0x000fe20000011405 */
[----:B------:R-:W-:Y:S01]  /*0290*/  UIMAD UR53, UR8, UR6, UR53 ;  /* 0x00000006083572a4 */ /* 0x000fe2000f8e0235 */
[----:B------:R-:W-:Y:S01]  /*02a0*/  LEA.HI R0, R0, R4, RZ, 0x3 ;  /* 0x0000000400007211 */ /* 0x000fe200078f18ff */
[----:B------:R-:W-:Y:S01]  /*02b0*/  UIMAD UR50, UR7, UR33, URZ ;  /* 0x00000021073272a4 */ /* 0x000fe2000f8e023f */
[----:B------:R-:W-:Y:S01]  /*02c0*/  LEA.HI R2, R5, R3, RZ, 0x1 ;  /* 0x0000000305027211 */ /* 0x000fe200078f08ff */
[----:B------:R-:W-:Y:S01]  /*02d0*/  UIMAD UR6, UR33, UR11, UR34 ;  /* 0x0000000b210672a4 */ /* 0x000fe2000f8e0222 */
[----:B------:R-:W-:Y:S01]  /*02e0*/  LOP3.LUT R0, R0, 0xfffffff8, RZ, 0xc0, !PT ;  /* 0xfffffff800007812 */ /* 0x000fe200078ec0ff */
[----:B------:R-:W-:Y:S01]  /*02f0*/  @!UP2 UIMAD UR7, UR33, UR13, UR34 ;  /* 0x0000000d2107a2a4 */ /* 0x000fe2000f8e0222 */
[CC--:B------:R-:W-:Y:S01]  /*0300*/  LEA.HI R10, R8.reuse, R12.reuse, RZ, 0x5 ;  /* 0x0000000c080a7211 */ /* 0x0c0fe200078f28ff */
[----:B------:R-:W-:Y:S01]  /*0310*/  USHF.L.U32 UR39, UR44, 0x6, URZ ;  /* 0x000000062c277899 */ /* 0x000fe2000800063f */
[-C--:B------:R-:W-:Y:S01]  /*0320*/  LEA.HI R16, R8, R12.reuse, RZ, 0x3 ;  /* 0x0000000c08107211 */ /* 0x080fe200078f18ff */
[----:B------:R-:W-:Y:S01]  /*0330*/  IMAD.IADD R9, R4, 0x1, -R0 ;  /* 0x0000000104097824 */ /* 0x000fe200078e0a00 */
[----:B------:R-:W-:Y:S01]  /*0340*/  LOP3.LUT R2, R2, 0xfffffffe, RZ, 0xc0, !PT ;  /* 0xfffffffe02027812 */ /* 0x000fe200078ec0ff */
[----:B------:R-:W-:Y:S01]  /*0350*/  ULDC UR47, c[0x0][0x214] ;  /* 0x00008500002f7ab9 */ /* 0x000fe20000000800 */
[----:B------:R-:W-:Y:S01]  /*0360*/  LOP3.LUT R0, R10, 0xffffffe0, RZ, 0xc0, !PT ;  /* 0xffffffe00a007812 */ /* 0x000fe200078ec0ff */
[----:B------:R-:W-:Y:S01]  /*0370*/  ULDC UR54, c[0x0][0x1c8] ;  /* 0x0000720000367ab9 */ /* 0x000fe20000000800 */
[----:B------:R-:W-:Y:S01]  /*0380*/  SHF.R.S32.HI R6, RZ, 0x3, R16 ;  /* 0x00000003ff067819 */ /* 0x000fe20000011410 */
[----:B------:R-:W-:Y:S01]  /*0390*/  IMAD.IADD R11, R3, 0x1, -R2 ;  /* 0x00000001030b7824 */ /* 0x000fe200078e0a02 */
[----:B------:R-:W-:Y:S01]  /*03a0*/  LOP3.LUT R4, R16, 0xfffffff8, RZ, 0xc0, !PT ;  /* 0xfffffff810047812 */ /* 0x000fe200078ec0ff */
[----:B------:R-:W-:Y:S01]  /*03b0*/  IMAD.IADD R3, R12, 0x1, -R0 ;  /* 0x000000010c037824 */ /* 0x000fe200078e0a00 */
[C---:B------:R-:W-:Y:S01]  /*03c0*/  LOP3.LUT P2, RZ, R9.reuse, 0x2, RZ, 0xc0, !PT ;  /* 0x0000000209ff7812 */ /* 0x040fe2000784c0ff */
[----:B------:R-:W-:Y:S01]  /*03d0*/  IMAD.SHL.U32 R2, R6, 0x40, RZ ;  /* 0x0000004006027824 */ /* 0x000fe200078e00ff */
[-C--:B------:R-:W-:Y:S01]  /*03e0*/  LEA.HI R6, R8, R12.reuse, RZ, 0x7 ;  /* 0x0000000c08067211 */ /* 0x080fe200078f38ff */
[----:B------:R-:W-:Y:S01]  /*03f0*/  IMAD.IADD R0, R12, 0x1, -R4 ;  /* 0x000000010c007824 */ /* 0x000fe200078e0a04 */
[----:B------:R-:W-:Y:S01]  /*0400*/  SHF.R.S32.HI R4, RZ, 0x1f, R3 ;  /* 0x0000001fff047819 */ /* 0x000fe20000011403 */
[----:B------:R-:W-:Y:S01]  /*0410*/  ULDC.U8 UR10, c[0x0][0x3d0] ;  /* 0x0000f400000a7ab9 */ /* 0x000fe20000000000 */
[----:B------:R-:W-:Y:S01]  /*0420*/  LOP3.LUT R2, R2, 0x1c0, RZ, 0xc0, !PT ;  /* 0x000001c002027812 */ /* 0x000fe200078ec0ff */
[----:B------:R-:W-:Y:S01]  /*0430*/  IMAD.SHL.U32 R240, R0, 0x8, RZ ;  /* 0x0000000800f07824 */ /* 0x000fe200078e00ff */
[----:B------:R-:W-:Y:S01]  /*0440*/  LEA.HI R17, R4, R3, RZ, 0x2 ;  /* 0x0000000304117211 */ /* 0x000fe200078f10ff */
[----:B------:R-:W-:Y:S01]  /*0450*/  IMAD.SHL.U32 R4, R0, 0x40, RZ ;  /* 0x0000004000047824 */ /* 0x000fe200078e00ff */
[----:B------:R-:W-:Y:S01]  /*0460*/  SHF.R.U32.HI R3, RZ, 0x3, R2 ;  /* 0x00000003ff037819 */ /* 0x000fe20000011602 */
[----:B------:R-:W-:Y:S01]  /*0470*/  ULDC UR48, c[0x0][0x224] ;  /* 0x0000890000307ab9 */ /* 0x000fe20000000800 */
[----:B------:R-:W-:Y:S01]  /*0480*/  LOP3.LUT R2, R2, 0x38, R240, 0xf8, !PT ;  /* 0x0000003802027812 */ /* 0x000fe200078ef8f0 */
[----:B------:R-:W-:Y:S01]  /*0490*/  @UP2 UIMAD UR52, UR33, UR47, URZ ;  /* 0x0000002f213422a4 */ /* 0x000fe2000f8e023f */
[----:B------:R-:W-:Y:S01]  /*04a0*/  LOP3.LUT P0, RZ, R0, 0x4, RZ, 0xc0, !PT ;  /* 0x0000000400ff7812 */ /* 0x000fe2000780c0ff */
[----:B------:R-:W-:Y:S01]  /*04b0*/  ULDC.64 UR4, c[0x0][0x118] ;  /* 0x0000460000047ab9 */ /* 0x000fe20000000a00 */
[----:B------:R-:W-:Y:S01]  /*04c0*/  LOP3.LUT R7, R2, R3, RZ, 0x3c, !PT ;  /* 0x0000000302077212 */ /* 0x000fe200078e3cff */
[----:B------:R-:W-:Y:S01]  /*04d0*/  UMOV UR61, 0x4 ;  /* 0x00000004003d7882 */ /* 0x000fe20000000000 */
[----:B------:R-:W-:Y:S01]  /*04e0*/  LOP3.LUT R2, R4, 0x1c0, RZ, 0xc0, !PT ;  /* 0x000001c004027812 */ /* 0x000fe200078ec0ff */
[----:B------:R-:W-:Y:S01]  /*04f0*/  ULOP3.LUT UR54, UR34, UR54, URZ, 0x3c, !UPT ;  /* 0x0000003622367292 */ /* 0x000fe2000f8e3c3f */
[----:B------:R-:W-:Y:S01]  /*0500*/  LOP3.LUT P5, RZ, R0, 0x2, RZ, 0xc0, !PT ;  /* 0x0000000200ff7812 */ /* 0x000fe200078ac0ff */
[----:B------:R-:W-:Y:S01]  /*0510*/  UISETP.NE.AND UP3, UPT, UR10, URZ, UPT ;  /* 0x0000003f0a00728c */ /* 0x000fe2000bf65270 */
[----:B------:R-:W-:Y:S01]  /*0520*/  LOP3.LUT R4, R2, 0x8, R16, 0xf8, !PT ;  /* 0x0000000802047812 */ /* 0x000fe200078ef810 */
[----:B------:R-:W-:Y:S01]  /*0530*/  USHF.R.S32.HI UR59, URZ, 0x1f, UR34 ;  /* 0x0000001f3f3b7899 */ /* 0x000fe20008011422 */
[----:B------:R-:W-:Y:S01]  /*0540*/  SHF.R.U32.HI R3, RZ, 0x3, R2 ;  /* 0x00000003ff037819 */ /* 0x000fe20000011602 */
[----:B------:R-:W-:Y:S01]  /*0550*/  USHF.R.S32.HI UR58, URZ, 0x1f, UR33 ;  /* 0x0000001f3f3a7899 */ /* 0x000fe20008011421 */
[----:B------:R-:W-:Y:S01]  /*0560*/  LOP3.LUT R2, R9, 0x1, RZ, 0xc0, !PT ;  /* 0x0000000109027812 */ /* 0x000fe200078ec0ff */
[----:B------:R-:W-:Y:S01]  /*0570*/  USHF.R.S32.HI UR57, URZ, 0x1f, UR34 ;  /* 0x0000001f3f397899 */ /* 0x000fe20008011422 */
[----:B------:R-:W-:Y:S01]  /*0580*/  LOP3.LUT R4, R4, R3, RZ, 0x3c, !PT ;  /* 0x0000000304047212 */ /* 0x000fe200078e3cff */
[----:B------:R-:W-:Y:S01]  /*0590*/  IMAD.SHL.U32 R3, R0, 0x20, RZ ;  /* 0x0000002000037824 */ /* 0x000fe200078e00ff */
[----:B------:R-:W-:Y:S01]  /*05a0*/  ISETP.NE.U32.AND P1, PT, R2, 0x1, PT ;  /* 0x000000010200780c */ /* 0x000fe20003f25070 */
[----:B------:R-:W-:Y:S01]  /*05b0*/  IMAD.SHL.U32 R2, R11, 0x100, RZ ;  /* 0x000001000b027824 */ /* 0x000fe200078e00ff */
[----:B------:R-:W-:Y:S01]  /*05c0*/  SHF.R.S32.HI R6, RZ, 0x7, R6 ;  /* 0x00000007ff067819 */ /* 0x000fe20000011406 */
[----:B------:R-:W-:Y:S01]  /*05d0*/  USHF.R.S32.HI UR56, URZ, 0x1f, UR33 ;  /* 0x0000001f3f387899 */ /* 0x000fe20008011421 */
[----:B------:R-:W-:Y:S01]  /*05e0*/  SEL R232, R227, 0xffffffc0, !P0 ;  /* 0xffffffc0e3e87807 */ /* 0x000fe20004000000 */
[----:B------:R-:W-:Y:S01]  /*05f0*/  USHF.R.S32.HI UR55, URZ, 0x1f, UR34 ;  /* 0x0000001f3f377899 */ /* 0x000fe20008011422 */
[----:B------:R-:W-:Y:S01]  /*0600*/  LOP3.LUT R0, R2, 0x100, RZ, 0xc0, !PT ;  /* 0x0000010002007812 */ /* 0x000fe200078ec0ff */
[----:B------:R-:W-:Y:S01]  /*0610*/  UIMAD.WIDE.U32 UR40, UR36, UR42, URZ ;  /* 0x0000002a242872a5 */ /* 0x000fe2000f8e003f */
[----:B------:R-:W-:Y:S01]  /*0620*/  LOP3.LUT R2, R5, 0xfffffff0, RZ, 0xc0, !PT ;  /* 0xfffffff005027812 */ /* 0x000fe200078ec0ff */
[----:B------:R-:W-:Y:S01]  /*0630*/  UIMAD UR49, UR37, UR42, URZ ;  /* 0x0000002a253172a4 */ /* 0x000fe2000f8e023f */
[----:B------:R-:W-:Y:S01]  /*0640*/  LOP3.LUT R226, R0, 0xe0, R3, 0xf8, !PT ;  /* 0x000000e000e27812 */ /* 0x000fe200078ef803 */
[----:B------:R-:W-:Y:S01]  /*0650*/  IMAD R0, R6, 0x2, R11 ;  /* 0x0000000206007824 */ /* 0x000fe200078e020b */
[----:B------:R-:W-:Y:S01]  /*0660*/  LEA.HI R3, R8, R12, RZ, 0x6 ;  /* 0x0000000c08037211 */ /* 0x000fe200078f30ff */
[----:B------:R-:W-:Y:S01]  /*0670*/  IMAD.IADD R2, R12, 0x1, -R2 ;  /* 0x000000010c027824 */ /* 0x000fe200078e0a02 */
[----:B------:R-:W-:Y:S01]  /*0680*/  LOP3.LUT R5, R13, 0x7ffffffc, RZ, 0xc0, !PT ;  /* 0x7ffffffc0d057812 */ /* 0x000fe200078ec0ff */
[----:B------:R-:W-:Y:S01]  /*0690*/  IMAD.U32 R0, R0, 0x200, R4 ;  /* 0x0000020000007824 */ /* 0x000fe200078e0004 */
[----:B------:R-:W-:Y:S01]  /*06a0*/  SHF.R.S32.HI R3, RZ, 0x6, R3 ;  /* 0x00000006ff037819 */ /* 0x000fe20000011403 */
[----:B------:R-:W-:Y:S01]  /*06b0*/  IMAD.SHL.U32 R4, R11, 0x20, RZ ;  /* 0x000000200b047824 */ /* 0x000fe200078e00ff */
[----:B------:R-:W-:Y:S01]  /*06c0*/  SHF.R.S32.HI R8, RZ, 0x1f, R10 ;  /* 0x0000001fff087819 */ /* 0x000fe2000001140a */
[----:B------:R-:W-:Y:S01]  /*06d0*/  IMAD.IADD R14, R12, 0x1, -R5 ;  /* 0x000000010c0e7824 */ /* 0x000fe200078e0a05 */
[----:B------:R-:W-:Y:S01]  /*06e0*/  LOP3.LUT P6, RZ, R2, 0x4, RZ, 0xc0, !PT ;  /* 0x0000000402ff7812 */ /* 0x000fe200078cc0ff */
[C---:B------:R-:W-:Y:S01]  /*06f0*/  IMAD R237, R3.reuse, 0x200, R7 ;  /* 0x0000020003ed7824 */ /* 0x040fe200078e0207 */
[----:B------:R-:W-:Y:S01]  /*0700*/  LOP3.LUT R4, R4, 0x20, RZ, 0xc0, !PT ;  /* 0x0000002004047812 */ /* 0x000fe200078ec0ff */
[----:B------:R-:W-:Y:S01]  /*0710*/  IMAD.SHL.U32 R7, R3, 0x8, RZ ;  /* 0x0000000803077824 */ /* 0x000fe200078e00ff */
[----:B------:R-:W-:Y:S01]  /*0720*/  SEL R251, R251, 0x240, !P1 ;  /* 0x00000240fbfb7807 */ /* 0x000fe20004800000 */
[----:B------:R-:W-:Y:S01]  /*0730*/  IMAD.SHL.U32 R12, R12, 0x2, RZ ;  /* 0x000000020c0c7824 */ /* 0x000fe200078e00ff */
[----:B------:R-:W-:Y:S01]  /*0740*/  USHF.R.S32.HI UR51, URZ, 0x1f, UR45 ;  /* 0x0000001f3f337899 */ /* 0x000fe2000801142d */
[----:B------:R-:W-:Y:S01]  /*0750*/  IMAD.SHL.U32 R3, R6, 0x10, RZ ;  /* 0x0000001006037824 */ /* 0x000fe200078e00ff */
[----:B------:R-:W-:Y:S01]  /*0760*/  LOP3.LUT R15, R4, 0x18, R7, 0xf8, !PT ;  /* 0x00000018040f7812 */ /* 0x000fe200078ef807 */
[----:B------:R-:W-:Y:S01]  /*0770*/  IMAD.SHL.U32 R5, R9, 0x20, RZ ;  /* 0x0000002009057824 */ /* 0x000fe200078e00ff */
[----:B------:R-:W-:Y:S01]  /*0780*/  UIMAD UR48, UR6, UR48, URZ ;  /* 0x00000030063072a4 */ /* 0x000fe2000f8e023f */
[----:B------:R-:W-:Y:S01]  /*0790*/  IMAD.SHL.U32 R6, R2, 0x20, RZ ;  /* 0x0000002002067824 */ /* 0x000fe200078e00ff */
[----:B------:R-:W-:Y:S01]  /*07a0*/  LOP3.LUT R4, R3, 0x6, R12, 0xf8, !PT ;  /* 0x0000000603047812 */ /* 0x000fe200078ef80c */
[----:B------:R-:W-:Y:S01]  /*07b0*/  IMAD.SHL.U32 R229, R0, 0x2, RZ ;  /* 0x0000000200e57824 */ /* 0x000fe200078e00ff */
[----:B------:R-:W-:Y:S01]  /*07c0*/  LOP3.LUT R5, R5, 0xe0, RZ, 0xc0, !PT ;  /* 0x000000e005057812 */ /* 0x000fe200078ec0ff */
[----:B------:R-:W-:Y:S01]  /*07d0*/  IMAD.SHL.U32 R237, R237, 0x2, RZ ;  /* 0x00000002eded7824 */ /* 0x000fe200078e00ff */
[----:B------:R-:W-:Y:S01]  /*07e0*/  @!UP2 UIMAD UR47, UR7, UR47, URZ ;  /* 0x0000002f072fa2a4 */ /* 0x000fe2000f8e023f */
[----:B------:R1:W-:Y:S01]  /*07f0*/  STL [R1+0x4], R4 ;  /* 0x0000040401007387 */ /* 0x0003e20000100800 */
[----:B------:R-:W-:Y:S01]  /*0800*/  LOP3.LUT R13, R5, 0x10, R3, 0xf8, !PT ;  /* 0x00000010050d7812 */ /* 0x000fe200078ef803 */
[----:B------:R-:W-:Y:S01]  /*0810*/  IMAD.U32 R5, RZ, RZ, UR14 ;  /* 0x0000000eff057e24 */ /* 0x000fe2000f8e00ff */
[----:B------:R-:W-:Y:S01]  /*0820*/  SHF.R.S32.HI R3, RZ, 0x5, R10 ;  /* 0x00000005ff037819 */ /* 0x000fe2000001140a */
[----:B------:R-:W-:Y:S01]  /*0830*/  IMAD.IADD R231, R229, 0x1, R232 ;  /* 0x00000001e5e77824 */ /* 0x000fe200078e02e8 */
[----:B------:R-:W-:Y:S01]  /*0840*/  IADD3 R236, R232, 0x14000, R229 ;  /* 0x00014000e8ec7810 */ /* 0x000fe20007ffe0e5 */
[----:B------:R-:W-:Y:S01]  /*0850*/  USHF.R.S32.HI UR46, URZ, 0x1f, UR39 ;  /* 0x0000001f3f2e7899 */ /* 0x000fe20008011427 */
[----:B------:R-:W-:-:S02]  /*0860*/  LEA.HI R8, R8, R3, RZ, 0x2 ;  /* 0x0000000308087211 */ /* 0x000fc400078f10ff */
[----:B-1----:R-:W-:-:S04]  /*0870*/  SHF.R.S32.HI R4, RZ, 0x1f, R2 ;  /* 0x0000001fff047819 */ /* 0x002fc80000011402 */
[----:B------:R-:W-:Y:S01]  /*0880*/  LEA.HI R225, R4, R2, RZ, 0x3 ;  /* 0x0000000204e17211 */ /* 0x000fe200078f18ff */
[----:B------:R-:W-:-:S03]  /*0890*/  IMAD.SHL.U32 R4, R11, 0x8, RZ ;  /* 0x000000080b047824 */ /* 0x000fc600078e00ff */
[C---:B------:R-:W-:Y:S01]  /*08a0*/  LOP3.LUT R5, R225.reuse, 0xfffffff8, RZ, 0xc0, !PT ;  /* 0xfffffff8e1057812 */ /* 0x040fe200078ec0ff */
[----:B------:R-:W-:Y:S01]  /*08b0*/  IMAD.SHL.U32 R225, R225, 0x40, RZ ;  /* 0x00000040e1e17824 */ /* 0x000fe200078e00ff */
[----:B------:R-:W-:-:S03]  /*08c0*/  LOP3.LUT R12, R4, 0x8, RZ, 0xc0, !PT ;  /* 0x00000008040c7812 */ /* 0x000fc600078ec0ff */
[----:B------:R-:W-:Y:S01]  /*08d0*/  IMAD.IADD R7, R2, 0x1, -R5 ;  /* 0x0000000102077824 */ /* 0x000fe200078e0a05 */
[----:B------:R-:W-:Y:S01]  /*08e0*/  LOP3.LUT R4, R12, 0x1e0, R6, 0xf8, !PT ;  /* 0x000001e00c047812 */ /* 0x000fe200078ef806 */
[----:B------:R-:W-:Y:S01]  /*08f0*/  IMAD.SHL.U32 R5, R2, 0x4, RZ ;  /* 0x0000000402057824 */ /* 0x000fe200078e00ff */
[----:B------:R-:W-:Y:S02]  /*0900*/  LEA.HI R2, R10, R3, RZ, 0x1 ;  /* 0x000000030a027211 */ /* 0x000fe400078f08ff */
[----:B------:R-:W-:Y:S02]  /*0910*/  LOP3.LUT R6, R8, 0xfffffffc, RZ, 0xc0, !PT ;  /* 0xfffffffc08067812 */ /* 0x000fe400078ec0ff */
[----:B------:R-:W-:Y:S02]  /*0920*/  LOP3.LUT R2, R2, 0x3ffffe, RZ, 0xc0, !PT ;  /* 0x003ffffe02027812 */ /* 0x000fe400078ec0ff */
[----:B------:R-:W-:Y:S01]  /*0930*/  LOP3.LUT R10, R4, 0x38, R5, 0x78, !PT ;  /* 0x00000038040a7812 */ /* 0x000fe200078e7805 */
[----:B------:R-:W-:Y:S01]  /*0940*/  IMAD.SHL.U32 R4, R9, 0x40, RZ ;  /* 0x0000004009047824 */ /* 0x000fe200078e00ff */
[----:B------:R-:W-:Y:S01]  /*0950*/  LOP3.LUT R225, R225, 0xfffffe00, RZ, 0xc0, !PT ;  /* 0xfffffe00e1e17812 */ /* 0x000fe200078ec0ff */
[----:B------:R-:W-:Y:S01]  /*0960*/  IMAD.IADD R6, R3, 0x1, -R6 ;  /* 0x0000000103067824 */ /* 0x000fe200078e0a06 */
[----:B------:R-:W-:Y:S01]  /*0970*/  LOP3.LUT P4, RZ, R7, 0x4, RZ, 0xc0, !PT ;  /* 0x0000000407ff7812 */ /* 0x000fe2000788c0ff */
[----:B------:R-:W-:Y:S01]  /*0980*/  IMAD.SHL.U32 R5, R9, 0x4, RZ ;  /* 0x0000000409057824 */ /* 0x000fe200078e00ff */
[----:B------:R-:W-:Y:S01]  /*0990*/  LOP3.LUT P3, RZ, R7, 0x2, RZ, 0xc0, !PT ;  /* 0x0000000207ff7812 */ /* 0x000fe2000786c0ff */
[C---:B------:R-:W-:Y:S01]  /*09a0*/  IMAD.IADD R233, R3.reuse, 0x1, -R2 ;  /* 0x0000000103e97824 */ /* 0x040fe200078e0a02 */
[----:B------:R-:W-:Y:S01]  /*09b0*/  LOP3.LUT R2, R4, 0x1c0, RZ, 0xc0, !PT ;  /* 0x000001c004027812 */ /* 0x000fe200078ec0ff */
[----:B------:R-:W-:Y:S01]  /*09c0*/  IMAD.SHL.U32 R3, R3, 0x8, RZ ;  /* 0x0000000803037824 */ /* 0x000fe200078e00ff */
[----:B------:R-:W-:Y:S01]  /*09d0*/  LOP3.LUT R9, R13, 0x18, R5, 0x78, !PT ;  /* 0x000000180d097812 */ /* 0x000fe200078e7805 */
[----:B------:R-:W-:Y:S01]  /*09e0*/  IMAD R233, R233, 0x200, R10 ;  /* 0x00000200e9e97824 */ /* 0x000fe200078e020a */
[----:B------:R-:W-:-:S02]  /*09f0*/  LOP3.LUT R4, R226, 0x8, R16, 0xf8, !PT ;  /* 0x00000008e2047812 */ /* 0x000fc400078ef810 */
[----:B------:R-:W-:Y:S02]  /*0a00*/  LOP3.LUT R5, R3, 0x38, RZ, 0xc0, !PT ;  /* 0x0000003803057812 */ /* 0x000fe400078ec0ff */
[----:B------:R-:W-:Y:S02]  /*0a10*/  SHF.R.U32.HI R3, RZ, 0x3, R2 ;  /* 0x00000003ff037819 */ /* 0x000fe40000011602 */
[----:B------:R-:W-:Y:S02]  /*0a20*/  SHF.R.U32.HI R226, RZ, 0x3, R226 ;  /* 0x00000003ffe27819 */ /* 0x000fe400000116e2 */
[----:B------:R-:W-:Y:S01]  /*0a30*/  LOP3.LUT R8, R3, R2, R5, 0x1e, !PT ;  /* 0x0000000203087212 */ /* 0x000fe200078e1e05 */
[----:B------:R-:W-:Y:S01]  /*0a40*/  IMAD.SHL.U32 R2, R7, 0x40, RZ ;  /* 0x0000004007027824 */ /* 0x000fe200078e00ff */
[----:B------:R-:W-:Y:S01]  /*0a50*/  LOP3.LUT R226, R4, 0x38, R226, 0x78, !PT ;  /* 0x0000003804e27812 */ /* 0x000fe200078e78e2 */
[----:B------:R-:W-:Y:S01]  /*0a60*/  IMAD.SHL.U32 R4, R14, 0x2, RZ ;  /* 0x000000020e047824 */ /* 0x000fe200078e00ff */
[----:B------:R-:W-:-:S02]  /*0a70*/  LEA R233, R233, 0x14000, 0x1 ;  /* 0x00014000e9e97811 */ /* 0x000fc400078e08ff */
[----:B------:R-:W-:Y:S01]  /*0a80*/  LOP3.LUT R2, R2, 0x1c0, RZ, 0xc0, !PT ;  /* 0x000001c002027812 */ /* 0x000fe200078ec0ff */
[----:B------:R-:W-:Y:S01]  /*0a90*/  IMAD R3, R6, 0x200, R4 ;  /* 0x0000020006037824 */ /* 0x000fe200078e0204 */
[----:B------:R-:W-:Y:S01]  /*0aa0*/  SEL R227, R227, 0xffffffc0, !P4 ;  /* 0xffffffc0e3e37807 */ /* 0x000fe20006000000 */
[----:B------:R-:W-:Y:S01]  /*0ab0*/  IMAD.IADD R8, R4, 0x1, R8 ;  /* 0x0000000104087824 */ /* 0x000fe200078e0208 */
[----:B------:R-:W-:Y:S01]  /*0ac0*/  IADD3 R234, R233, 0x20, RZ ;  /* 0x00000020e9ea7810 */ /* 0x000fe20007ffe0ff */
[----:B------:R-:W-:Y:S01]  /*0ad0*/  IMAD.IADD R9, R3, 0x1, R9 ;  /* 0x0000000103097824 */ /* 0x000fe200078e0209 */
[----:B------:R-:W-:Y:S01]  /*0ae0*/  SHF.R.U32.HI R3, RZ, 0x3, R2 ;  /* 0x00000003ff037819 */ /* 0x000fe20000011602 */
[----:B------:R-:W-:Y:S01]  /*0af0*/  IMAD R4, R11, 0x1000, R225 ;  /* 0x000010000b047824 */ /* 0x000fe200078e02e1 */
[----:B------:R-:W-:Y:S01]  /*0b00*/  @P6 IADD3 R234, R233, -0x20, RZ ;  /* 0xffffffe0e9ea6810 */ /* 0x000fe20007ffe0ff */
[----:B------:R-:W-:Y:S01]  /*0b10*/  IMAD.SHL.U32 R249, R9, 0x2, RZ ;  /* 0x0000000209f97824 */ /* 0x000fe200078e00ff */
[----:B------:R-:W-:-:S02]  /*0b20*/  LOP3.LUT R7, R3, R2, R12, 0x1e, !PT ;  /* 0x0000000203077212 */ /* 0x000fc400078e1e0c */
[----:B------:R-:W-:Y:S01]  /*0b30*/  LOP3.LUT R5, R3, R2, R5, 0x1e, !PT ;  /* 0x0000000203057212 */ /* 0x000fe200078e1e05 */
[----:B------:R-:W-:Y:S01]  /*0b40*/  IMAD.IADD R252, R249, 0x1, R251 ;  /* 0x00000001f9fc7824 */ /* 0x000fe200078e02fb */
[----:B------:R-:W-:Y:S02]  /*0b50*/  LOP3.LUT R3, R3, R15, R2, 0x1e, !PT ;  /* 0x0000000f03037212 */ /* 0x000fe400078e1e02 */
[----:B------:R-:W-:Y:S01]  /*0b60*/  SHF.R.S32.HI R2, RZ, 0x2, R17 ;  /* 0x00000002ff027819 */ /* 0x000fe20000011411 */
[----:B------:R-:W-:Y:S01]  /*0b70*/  IMAD.IADD R4, R4, 0x1, R5 ;  /* 0x0000000104047824 */ /* 0x000fe200078e0205 */
[C---:B------:R-:W-:Y:S02]  /*0b80*/  IADD3 R250, R249.reuse, 0x10, RZ ;  /* 0x00000010f9fa7810 */ /* 0x040fe40007ffe0ff */
[----:B------:R-:W-:Y:S01]  /*0b90*/  @P2 IADD3 R250, R249, -0x10, RZ ;  /* 0xfffffff0f9fa2810 */ /* 0x000fe20007ffe0ff */
[----:B------:R-:W-:Y:S01]  /*0ba0*/  IMAD R5, R6, 0x10, R2 ;  /* 0x0000001006057824 */ /* 0x000fe200078e0202 */
[----:B------:R-:W-:Y:S01]  /*0bb0*/  IADD3 R235, R234, 0x800, RZ ;  /* 0x00000800eaeb7810 */ /* 0x000fe20007ffe0ff */
[----:B------:R-:W-:Y:S01]  /*0bc0*/  IMAD R2, R6, 0x400, R225 ;  /* 0x0000040006027824 */ /* 0x000fe200078e02e1 */
[----:B------:R-:W-:Y:S01]  /*0bd0*/  LOP3.LUT R225, R3, R225, RZ, 0xfc, !PT ;  /* 0x000000e103e17212 */ /* 0x000fe200078efcff */
[----:B------:R-:W-:Y:S01]  /*0be0*/  IMAD.MOV.U32 R3, RZ, RZ, 0x20 ;  /* 0x00000020ff037424 */ /* 0x000fe200078e00ff */
[----:B------:R-:W-:Y:S01]  /*0bf0*/  STL [R1+0x10], R5 ;  /* 0x0000100501007387 */ /* 0x000fe20000100800 */
[----:B------:R-:W-:Y:S01]  /*0c00*/  IMAD.IADD R2, R2, 0x1, R7 ;  /* 0x0000000102027824 */ /* 0x000fe200078e0207 */
[----:B------:R-:W-:Y:S01]  /*0c10*/  LEA R225, R225, 0x10000, 0x1 ;  /* 0x00010000e1e17811 */ /* 0x000fe200078e08ff */
[----:B------:R-:W-:Y:S01]  /*0c20*/  IMAD.IADD R251, R251, 0x1, R250 ;  /* 0x00000001fbfb7824 */ /* 0x000fe200078e02fa */
[C---:B------:R-:W-:Y:S01]  /*0c30*/  SEL R0, R3.reuse, 0xffffffe0, !P5 ;  /* 0xffffffe003007807 */ /* 0x040fe20006800000 */
[----:B------:R-:W-:Y:S01]  /*0c40*/  IMAD.SHL.U32 R2, R2, 0x2, RZ ;  /* 0x0000000202027824 */ /* 0x000fe200078e00ff */
[----:B------:R-:W-:-:S02]  /*0c50*/  SEL R224, R3, 0xffffffe0, !P0 ;  /* 0xffffffe003e07807 */ /* 0x000fc40004000000 */
[----:B------:R-:W-:Y:S01]  /*0c60*/  SEL R3, R3, 0xffffffe0, !P3 ;  /* 0xffffffe003037807 */ /* 0x000fe20005800000 */
[----:B------:R-:W-:Y:S02]  /*0c70*/  IMAD.IADD R236, R0, 0x1, R236 ;  /* 0x0000000100ec7824 */ /* 0x000fe400078e02ec */
[----:B------:R-:W-:Y:S01]  /*0c80*/  IMAD.IADD R230, R229, 0x1, R0 ;  /* 0x00000001e5e67824 */ /* 0x000fe200078e0200 */
[----:B------:R-:W-:Y:S01]  /*0c90*/  LEA R0, R8, 0x10000, 0x1 ;  /* 0x0001000008007811 */ /* 0x000fe200078e08ff */
[----:B------:R-:W-:Y:S02]  /*0ca0*/  IMAD.IADD R3, R2, 0x1, R3 ;  /* 0x0000000102037824 */ /* 0x000fe400078e0203 */
[----:B------:R-:W-:Y:S02]  /*0cb0*/  IMAD R224, R226, 0x2, R224 ;  /* 0x00000002e2e07824 */ /* 0x000fe400078e02e0 */
[----:B------:R1:W-:Y:S01]  /*0cc0*/  STL [R1], R0 ;  /* 0x0000000001007387 */ /* 0x0003e20000100800 */
[----:B------:R-:W-:-:S02]  /*0cd0*/  IMAD.IADD R228, R2, 0x1, R227 ;  /* 0x0000000102e47824 */ /* 0x000fc400078e02e3 */
[----:B------:R-:W-:Y:S02]  /*0ce0*/  IMAD.IADD R232, R232, 0x1, R230 ;  /* 0x00000001e8e87824 */ /* 0x000fe400078e02e6 */
[----:B------:R-:W-:Y:S02]  /*0cf0*/  IMAD.SHL.U32 R226, R226, 0x2, RZ ;  /* 0x00000002e2e27824 */ /* 0x000fe400078e00ff */
[----:B------:R-:W-:Y:S02]  /*0d00*/  IMAD.IADD R227, R3, 0x1, R227 ;  /* 0x0000000103e37824 */ /* 0x000fe400078e02e3 */
[----:B-1--4-:R-:W-:Y:S02]  /*0d10*/  IMAD.SHL.U32 R0, R4, 0x2, RZ ;  /* 0x0000000204007824 */ /* 0x012fe400078e00ff */
.L_x_37:
[----:B------:R-:W-:Y:S02]  /*0d20*/  ULDC.64 UR6, c[0x0][0x240] ;  /* 0x0000900000067ab9 */ /* 0x000fe40000000a00 */
[----:B------:R-:W-:Y:S02]  /*0d30*/  UISETP.NE.U32.AND UP6, UPT, URZ, UR6, UPT ;  /* 0x000000063f00728c */ /* 0x000fe4000bfc5070 */
[----:B------:R-:W-:-:S02]  /*0d40*/  USHF.L.U32 UR13, UR33, 0x2, URZ ;  /* 0x00000002210d7899 */ /* 0x000fc4000800063f */
[----:B------:R-:W-:Y:S02]  /*0d50*/  USHF.R.S32.HI UR38, URZ, 0x1f, UR33 ;  /* 0x0000001f3f267899 */ /* 0x000fe40008011421 */
[----:B------:R-:W-:Y:S02]  /*0d60*/  UISETP.NE.AND.EX UP6, UPT, URZ, UR7, UPT, UP6 ;  /* 0x000000073f00728c */ /* 0x000fe4000bfc5360 */
[----:B------:R-:W-:Y:S02]  /*0d70*/  USHF.L.U64.HI UR12, UR33, 0x2, UR38 ;  /* 0x00000002210c7899 */ /* 0x000fe40008010226 */
[----:B------:R-:W-:Y:S02]  /*0d80*/  UIADD3 UR6, UP0, UR13, UR6, URZ ;  /* 0x000000060d067290 */ /* 0x000fe4000ff1e03f */
[----:B------:R-:W-:Y:S01]  /*0d90*/  PLOP3.LUT P0, PT, PT, PT, UP6, 0x80, 0x0 ;  /* 0x000000000000781c */ /* 0x000fe20003f0f068 */
[----:B------:R-:W-:Y:S02]  /*0da0*/  ULDC.64 UR10, c[0x0][0x250] ;  /* 0x00009400000a7ab9 */ /* 0x000fe40000000a00 */
[----:B------:R-:W-:Y:S01]  /*0db0*/  UIADD3.X UR7, UR12, UR7, URZ, UP0, !UPT ;  /* 0x000000070c077290 */ /* 0x000fe200087fe43f */
[----:B-12---:R-:W-:Y:S01]  /*0dc0*/  IMAD.U32 R4, RZ, RZ, UR6 ;  /* 0x00000006ff047e24 */ /* 0x006fe2000f8e00ff */
[----:B------:R-:W-:-:S02]  /*0dd0*/  UISETP.NE.U32.AND UP4, UPT, URZ, UR10, UPT ;  /* 0x0000000a3f00728c */ /* 0x000fc4000bf85070 */
[----:B------:R-:W-:Y:S02]  /*0de0*/  ULDC.U8 UR14, c[0x0][0x312] ;  /* 0x0000c480000e7ab9 */ /* 0x000fe40000000000 */
[----:B------:R-:W-:Y:S01]  /*0df0*/  IMAD.U32 R5, RZ, RZ, UR7 ;  /* 0x00000007ff057e24 */ /* 0x000fe2000f8e00ff */
[----:B------:R-:W-:Y:S02]  /*0e00*/  UISETP.NE.AND.EX UP4, UPT, URZ, UR11, UPT, UP4 ;  /* 0x0000000b3f00728c */ /* 0x000fe4000bf85340 */
[----:B------:R-:W-:Y:S02]  /*0e10*/  ULDC.64 UR8, c[0x0][0x248] ;  /* 0x0000920000087ab9 */ /* 0x000fe40000000a00 */
[----:B------:R1:W2:Y:S01]  /*0e20*/  @P0 LDG.E R9, [R4.64] ;  /* 0x0000000404090981 */ /* 0x0002a2000c1e1900 */
[----:B------:R-:W-:Y:S02]  /*0e30*/  UISETP.NE.AND UP5, UPT, UR14, URZ, UPT ;  /* 0x0000003f0e00728c */ /* 0x000fe4000bfa5270 */
[----:B------:R-:W-:Y:S01]  /*0e40*/  UISETP.EQ.U32.AND UP1, UPT, URZ, UR8, UPT ;  /* 0x000000083f00728c */ /* 0x000fe2000bf22070 */
[----:B---3--:R1:W3:Y:S03]  /*0e50*/  @P0 LDG.E R8, [R4.64+0x4] ;  /* 0x0000040404080981 */ /* 0x0082e6000c1e1900 */
[----:B------:R-:W-:-:S02]  /*0e60*/  @UP4 UIADD3 UR6, UP0, UR13, UR10, URZ ;  /* 0x0000000a0d064290 */ /* 0x000fc4000ff1e03f */
[----:B------:R-:W-:Y:S02]  /*0e70*/  UISETP.EQ.OR.EX UP1, UPT, URZ, UR9, !UP5, UP1 ;  /* 0x000000093f00728c */ /* 0x000fe4000ef22710 */
[----:B------:R-:W-:Y:S01]  /*0e80*/  @UP4 UIADD3.X UR7, UR12, UR11, URZ, UP0, !UPT ;  /* 0x0000000b0c074290 */ /* 0x000fe200087fe43f */
[----:B------:R-:W-:Y:S01]  /*0e90*/  PLOP3.LUT P1, PT, PT, PT, UP4, 0x80, 0x0 ;  /* 0x000000000000781c */ /* 0x000fe20003f2f048 */
[----:B------:R-:W-:Y:S02]  /*0ea0*/  UIADD3 UR8, UP0, UR13, UR8, URZ ;  /* 0x000000080d087290 */ /* 0x000fe4000ff1e03f */
[----:B------:R-:W-:Y:S02]  /*0eb0*/  PLOP3.LUT P2, PT, PT, PT, UP1, 0x80, 0x0 ;  /* 0x000000000000781c */ /* 0x000fe40003f4f018 */
[----:B------:R-:W-:Y:S01]  /*0ec0*/  UIADD3.X UR9, UR12, UR9, URZ, UP0, !UPT ;  /* 0x000000090c097290 */ /* 0x000fe200087fe43f */
[----:B------:R-:W-:Y:S01]  /*0ed0*/  MOV R6, UR6 ;  /* 0x0000000600067c02 */ /* 0x000fe20008000f00 */
[----:B------:R-:W-:-:S06]  /*0ee0*/  IMAD.U32 R7, RZ, RZ, UR7 ;  /* 0x00000007ff077e24 */ /* 0x000fcc000f8e00ff */
[----:B----45:R4:W5:Y:S01]  /*0ef0*/  @P1 LDG.E R6, [R6.64] ;  /* 0x0000000406061981 */ /* 0x030962000c1e1900 */
[----:B-1----:R-:W-:Y:S01]  /*0f00*/  IMAD.U32 R4, RZ, RZ, UR8 ;  /* 0x00000008ff047e24 */ /* 0x002fe2000f8e00ff */
[----:B------:R-:W-:-:S05]  /*0f10*/  MOV R5, UR9 ;  /* 0x0000000900057c02 */ /* 0x000fca0008000f00 */
[----:B----4-:R-:W4:Y:S01]  /*0f20*/  @!P2 LDG.E R7, [R4.64] ;  /* 0x000000040407a981 */ /* 0x010f22000c1e1900 */
[----:B------:R-:W-:Y:S02]  /*0f30*/  UMOV UR16, 0xffffffff ;  /* 0xffffffff00107882 */ /* 0x000fe40000000000 */
[----:B------:R-:W-:Y:S02]  /*0f40*/  UMOV UR17, URZ ;  /* 0x0000003f00117c82 */ /* 0x000fe40008000000 */
[----:B------:R-:W-:Y:S02]  /*0f50*/  UMOV UR24, 0xffffffff ;  /* 0xffffffff00187882 */ /* 0x000fe40000000000 */
[----:B------:R-:W-:Y:S01]  /*0f60*/  ULDC UR8, c[0x0][0x218] ;  /* 0x0000860000087ab9 */ /* 0x000fe20000000800 */
[----:B--2---:R-:W1:Y:S08]  /*0f70*/  @P0 R2UR UR16, R9 ;  /* 0x00000000091003c2 */ /* 0x004e7000000e0000 */
[----:B---3--:R-:W1:Y:S01]  /*0f80*/  @P0 R2UR UR6, R8 ;  /* 0x00000000080603c2 */ /* 0x008e6200000e0000 */
[----:B------:R-:W-:-:S04]  /*0f90*/  ISETP.NE.U32.AND P0, PT, RZ, c[0x0][0x248], PT ;  /* 0x00009200ff007a0c */ /* 0x000fc80003f05070 */
[----:B------:R-:W-:-:S03]  /*0fa0*/  ISETP.NE.AND.EX P0, PT, RZ, c[0x0][0x24c], PT, P0 ;  /* 0x00009300ff007a0c */ /* 0x000fc60003f05300 */
[----:B-----5:R2:W3:Y:S01]  /*0fb0*/  @P1 R2UR UR17, R6 ;  /* 0x00000000061113c2 */ /* 0x0204e200000e0000 */
[----:B-1----:R-:W-:-:S07]  /*0fc0*/  @UP6 UIADD3 UR28, UR6, -UR16, URZ ;  /* 0x80000010061c6290 */ /* 0x002fce000fffe03f */
[----:B------:R-:W-:Y:S01]  /*0fd0*/  @!UP6 ULDC UR28, c[0x0][0x214] ;  /* 0x00008500001ceab9 */ /* 0x000fe20000000800 */
[----:B----4-:R2:W1:Y:S01]  /*0fe0*/  @!P2 R2UR UR24, R7 ;  /* 0x000000000718a3c2 */ /* 0x01046200000e0000 */
[----:B------:R-:W-:Y:S05]  /*0ff0*/  @!P0 BRA `(.L_x_5) ;  /* 0x0000007000008947 */ /* 0x000fea0003800000 */
[----:B---3--:R-:W-:-:S13]  /*1000*/  PLOP3.LUT P0, PT, PT, PT, UP5, 0x80, 0x0 ;  /* 0x000000000000781c */ /* 0x008fda0003f0f058 */
[----:B--2---:R-:W2:Y:S04]  /*1010*/  @P0 LDG.E R6, [R4.64+0x4] ;  /* 0x0000040404060981 */ /* 0x004ea8000c1e1900 */
[----:B------:R-:W3:Y:S01]  /*1020*/  @!P0 LDG.E R4, [R4.64] ;  /* 0x0000000404048981 */ /* 0x000ee2000c1e1900 */
[----:B--2---:R-:W2:Y:S02]  /*1030*/  @P0 R2UR UR6, R6 ;  /* 0x00000000060603c2 */ /* 0x004ea400000e0000 */
[----:B-12---:R-:W-:-:S11]  /*1040*/  @UP5 UIADD3 UR8, UR6, -UR24, URZ ;  /* 0x8000001806085290 */ /* 0x006fd6000fffe03f */
[----:B---3--:R1:W2:Y:S01]  /*1050*/  @!P0 R2UR UR8, R4 ;  /* 0x00000000040883c2 */ /* 0x0082a200000e0000 */
[----:B------:R-:W-:-:S07]  /*1060*/  DEPBAR.LE SB1, 0x0, {2} ;  /* 0x000090040000791a */ /* 0x000fce0000000000 */
.L_x_5:
[----:B---3--:R-:W-:Y:S02]  /*1070*/  ULDC.64 UR6, c[0x0][0x258] ;  /* 0x0000960000067ab9 */ /* 0x008fe40000000a00 */
[----:B------:R-:W-:-:S04]  /*1080*/  UISETP.NE.U32.AND UP1, UPT, URZ, UR6, UPT ;  /* 0x000000063f00728c */ /* 0x000fc8000bf25070 */
[----:B------:R-:W-:-:S06]  /*1090*/  UISETP.NE.AND.EX UP1, UPT, URZ, UR7, UPT, UP1 ;  /* 0x000000073f00728c */ /* 0x000fcc000bf25310 */
[----:B------:R-:W-:-:S05]  /*10a0*/  PLOP3.LUT P0, PT, PT, PT, UP1, 0x80, 0x0 ;  /* 0x000000000000781c */ /* 0x000fca0003f0f018 */
[----:B------:R-:W-:-:S04]  /*10b0*/  @UP1 UIADD3 UR6, UP0, UR13, UR6, URZ ;  /* 0x000000060d061290 */ /* 0x000fc8000ff1e03f */
[----:B------:R-:W-:Y:S02]  /*10c0*/  @UP1 UIADD3.X UR7, UR12, UR7, URZ, UP0, !UPT ;  /* 0x000000070c071290 */ /* 0x000fe400087fe43f */
[----:B------:R-:W-:-:S04]  /*10d0*/  IMAD.U32 R4, RZ, RZ, UR6 ;  /* 0x00000006ff047e24 */ /* 0x000fc8000f8e00ff */
[----:B------:R-:W-:Y:S01]  /*10e0*/  IMAD.U32 R5, RZ, RZ, UR7 ;  /* 0x00000007ff057e24 */ /* 0x000fe2000f8e00ff */
[----:B------:R-:W-:-:S04]  /*10f0*/  ULDC.64 UR6, c[0x0][0x268] ;  /* 0x00009a0000067ab9 */ /* 0x000fc80000000a00 */
[----:B------:R-:W3:Y:S01]  /*1100*/  @P0 LDG.E R4, [R4.64] ;  /* 0x0000000404040981 */ /* 0x000ee2000c1e1900 */
[----:B------:R-:W-:Y:S02]  /*1110*/  @!UP1 UISETP.NE.U32.AND UP0, UPT, URZ, UR6, UPT ;  /* 0x000000063f00928c */ /* 0x000fe4000bf05070 */
[----:B------:R-:W-:Y:S02]  /*1120*/  ULDC UR9, c[0x0][0x21c] ;  /* 0x0000870000097ab9 */ /* 0x000fe40000000800 */
[----:B------:R-:W-:Y:S02]  /*1130*/  @!UP1 UISETP.NE.AND.EX UP0, UPT, URZ, UR7, UPT, UP0 ;  /* 0x000000073f00928c */ /* 0x000fe4000bf05300 */
[----:B------:R-:W-:Y:S02]  /*1140*/  USHF.L.U32 UR23, UR18, 0x5, URZ ;  /* 0x0000000512177899 */ /* 0x000fe4000800063f */
[----:B------:R-:W-:Y:S01]  /*1150*/  @!UP1 USEL UR6, URZ, UR9, !UP0 ;  /* 0x000000093f069287 */ /* 0x000fe2000c000000 */
[----:B---3--:R-:W3:Y:S02]  /*1160*/  @P0 R2UR UR13, R4 ;  /* 0x00000000040d03c2 */ /* 0x008ee400000e0000 */
[----:B---3--:R-:W-:-:S02]  /*1170*/  @UP1 UIADD3 UR13, UR13, -UR17, URZ ;  /* 0x800000110d0d1290 */ /* 0x008fc4000fffe03f */
[----:B------:R-:W-:-:S04]  /*1180*/  @!UP1 UIADD3 UR13, UR6, UR8, -UR17 ;  /* 0x00000008060d9290 */ /* 0x000fc8000fffe811 */
[----:B------:R-:W-:-:S06]  /*1190*/  UISETP.GT.AND UP0, UPT, UR13, UR23, UPT ;  /* 0x000000170d00728c */ /* 0x000fcc000bf04270 */
[----:B------:R-:W-:-:S13]  /*11a0*/  PLOP3.LUT P0, PT, PT, PT, UP0, 0x80, 0x0 ;  /* 0x000000000000781c */ /* 0x000fda0003f0f008 */
[----:B------:R-:W-:Y:S05]  /*11b0*/  @!P0 BRA `(.L_x_6) ;  /* 0x000065a000008947 */ /* 0x000fea0003800000 */
[----:B-1----:R-:W-:Y:S02]  /*11c0*/  UISETP.NE.AND UP0, UPT, UR24, -0x1, UPT ;  /* 0xffffffff1800788c */ /* 0x002fe4000bf05270 */
[----:B------:R-:W-:Y:S02]  /*11d0*/  ULDC.64 UR6, c[0x0][0x190] ;  /* 0x0000640000067ab9 */ /* 0x000fe40000000a00 */
[----:B------:R-:W-:Y:S02]  /*11e0*/  UIMAD.WIDE.U32 UR8, UR16, UR6, URZ ;  /* 0x00000006100872a5 */ /* 0x000fe4000f8e003f */
[----:B------:R-:W-:Y:S01]  /*11f0*/  UIADD3 UR6, UR28, 0x3f, URZ ;  /* 0x0000003f1c067890 */ /* 0x000fe2000fffe03f */
[----:B------:R-:W-:Y:S01]  /*1200*/  PLOP3.LUT P0, PT, PT, PT, UP0, 0x80, 0x0 ;  /* 0x000000000000781c */ /* 0x000fe20003f0f008 */
[----:B------:R-:W-:Y:S02]  /*1210*/  UIMAD UR22, UR16, UR7, URZ ;  /* 0x00000007101672a4 */ /* 0x000fe4000f8e023f */
[----:B------:R-:W-:-:S02]  /*1220*/  USHF.R.S32.HI UR7, URZ, 0x1f, UR6 ;  /* 0x0000001f3f077899 */ /* 0x000fc40008011406 */
[----:B------:R-:W-:Y:S02]  /*1230*/  @UP0 UIADD3 UR12, UR17, UR24, URZ ;  /* 0x00000018110c0290 */ /* 0x000fe4000fffe03f */
[----:B------:R-:W-:Y:S02]  /*1240*/  ULDC.64 UR20, c[0x0][0x198] ;  /* 0x0000660000147ab9 */ /* 0x000fe40000000a00 */
[----:B------:R-:W-:Y:S02]  /*1250*/  ULEA.HI UR35, UR7, UR6, URZ, 0x6 ;  /* 0x0000000607237291 */ /* 0x000fe4000f8f303f */
[----:B------:R-:W-:Y:S02]  /*1260*/  @UP0 UIMAD.WIDE.U32 UR6, UR12, UR20, URZ ;  /* 0x000000140c0602a5 */ /* 0x000fe4000f8e003f */
[----:B------:R-:W-:Y:S02]  /*1270*/  UISETP.NE.AND UP1, UPT, UR16, -0x1, UPT ;  /* 0xffffffff1000788c */ /* 0x000fe4000bf25270 */
[----:B------:R-:W-:-:S02]  /*1280*/  ULDC.64 UR14, c[0x0][0x178] ;  /* 0x00005e00000e7ab9 */ /* 0x000fc40000000a00 */
[----:B------:R-:W-:Y:S02]  /*1290*/  UIMAD UR19, UR38, UR14, URZ ;  /* 0x0000000e261372a4 */ /* 0x000fe4000f8e023f */
[----:B------:R-:W-:Y:S02]  /*12a0*/  @UP0 UIMAD UR32, UR12, UR21, UR7 ;  /* 0x000000150c2002a4 */ /* 0x000fe4000f8e0207 */
[----:B------:R-:W-:Y:S02]  /*12b0*/  ULOP3.LUT UR7, UR35, 0xffffffc0, URZ, 0xc0, !UPT ;  /* 0xffffffc023077892 */ /* 0x000fe4000f8ec03f */
[----:B------:R-:W-:Y:S02]  /*12c0*/  UIMAD.WIDE.U32 UR10, UR33, UR14, URZ ;  /* 0x0000000e210a72a5 */ /* 0x000fe4000f8e003f */
[----:B------:R-:W-:Y:S02]  /*12d0*/  UIMAD UR15, UR33, UR15, UR19 ;  /* 0x0000000f210f72a4 */ /* 0x000fe4000f8e0213 */
[----:B------:R-:W-:-:S02]  /*12e0*/  UIADD3 UR20, UR7, -0x40, URZ ;  /* 0xffffffc007147890 */ /* 0x000fc4000fffe03f */
[----:B------:R-:W-:Y:S02]  /*12f0*/  UIADD3 UR26, UR11, UR15, URZ ;  /* 0x0000000f0b1a7290 */ /* 0x000fe4000fffe03f */
[----:B------:R-:W-:Y:S02]  /*1300*/  USEL UR29, UR10, UR8, !UP1 ;  /* 0x000000080a1d7287 */ /* 0x000fe4000c800000 */
[----:B------:R-:W-:Y:S02]  /*1310*/  @UP1 UIADD3 UR26, UR9, UR22, URZ ;  /* 0x00000016091a1290 */ /* 0x000fe4000fffe03f */
[----:B------:R-:W-:Y:S02]  /*1320*/  USHF.R.S32.HI UR30, URZ, 0x1f, UR20 ;  /* 0x0000001f3f1e7899 */ /* 0x000fe40008011414 */
[----:B------:R-:W-:Y:S01]  /*1330*/  @UP0 UMOV UR31, UR6 ;  /* 0x00000006001f0c82 */ /* 0x000fe20008000000 */
[----:B------:R-:W-:Y:S05]  /*1340*/  @P0 BRA `(.L_x_7) ;  /* 0x000000c000000947 */ /* 0x000fea0003800000 */
[----:B------:R-:W-:Y:S02]  /*1350*/  USHF.R.S32.HI UR6, URZ, 0x1f, UR17 ;  /* 0x0000001f3f067899 */ /* 0x000fe40008011411 */
[----:B------:R-:W-:-:S02]  /*1360*/  ULDC.64 UR8, c[0x0][0x198] ;  /* 0x0000660000087ab9 */ /* 0x000fc40000000a00 */
[----:B------:R-:W-:Y:S02]  /*1370*/  UIMAD UR10, UR6, UR8, URZ ;  /* 0x00000008060a72a4 */ /* 0x000fe4000f8e023f */
[----:B------:R-:W-:Y:S02]  /*1380*/  UIMAD.WIDE.U32 UR6, UR17, UR8, URZ ;  /* 0x00000008110672a5 */ /* 0x000fe4000f8e003f */
[----:B------:R-:W-:-:S03]  /*1390*/  UIMAD UR9, UR17, UR9, UR10 ;  /* 0x00000009110972a4 */ /* 0x000fc6000f8e020a */
[----:B------:R-:W-:Y:S02]  /*13a0*/  ULDC.64 UR10, c[0x0][0x180] ;  /* 0x00006000000a7ab9 */ /* 0x000fe40000000a00 */
[----:B------:R-:W-:Y:S02]  /*13b0*/  UIADD3 UR7, UR7, UR9, URZ ;  /* 0x0000000907077290 */ /* 0x000fe4000fffe03f */
[----:B------:R-:W-:Y:S02]  /*13c0*/  UIMAD UR8, UR38, UR10, URZ ;  /* 0x0000000a260872a4 */ /* 0x000fe4000f8e023f */
[----:B------:R-:W-:Y:S02]  /*13d0*/  UIMAD.WIDE.U32 UR6, UR33, UR10, UR6 ;  /* 0x0000000a210672a5 */ /* 0x000fe4000f8e0006 */
[----:B------:R-:W-:-:S04]  /*13e0*/  UIMAD UR8, UR33, UR11, UR8 ;  /* 0x0000000b210872a4 */ /* 0x000fc8000f8e0208 */
[----:B------:R-:W-:Y:S02]  /*13f0*/  UIADD3 UR32, UR7, UR8, URZ ;  /* 0x0000000807207290 */ /* 0x000fe4000fffe03f */
[----:B------:R-:W-:Y:S02]  /*1400*/  UMOV UR31, UR6 ;  /* 0x00000006001f7c82 */ /* 0x000fe40008000000 */
.L_x_7:
[----:B------:R-:W-:Y:S02]  /*1410*/  @UP0 UIADD3 UR8, UR17, UR24, URZ ;  /* 0x0000001811080290 */ /* 0x000fe4000fffe03f */
[----:B------:R-:W-:Y:S02]  /*1420*/  ULDC.64 UR10, c[0x0][0x1a0] ;  /* 0x00006800000a7ab9 */ /* 0x000fe40000000a00 */
[----:B------:R-:W-:-:S04]  /*1430*/  @UP0 UIMAD.WIDE.U32 UR6, UR8, UR10, URZ ;  /* 0x0000000a080602a5 */ /* 0x000fc8000f8e003f */
[----:B------:R-:W-:-:S03]  /*1440*/  @UP0 UIMAD UR27, UR8, UR11, UR7 ;  /* 0x0000000b081b02a4 */ /* 0x000fc6000f8e0207 */
[----:B------:R-:W-:Y:S01]  /*1450*/  @UP0 UMOV UR25, UR6 ;  /* 0x0000000600190c82 */ /* 0x000fe20008000000 */
[----:B------:R-:W-:Y:S05]  /*1460*/  @P0 BRA `(.L_x_8) ;  /* 0x000000c000000947 */ /* 0x000fea0003800000 */
[----:B------:R-:W-:Y:S02]  /*1470*/  USHF.R.S32.HI UR6, URZ, 0x1f, UR17 ;  /* 0x0000001f3f067899 */ /* 0x000fe40008011411 */
[----:B------:R-:W-:Y:S02]  /*1480*/  ULDC.64 UR8, c[0x0][0x1a0] ;  /* 0x0000680000087ab9 */ /* 0x000fe40000000a00 */
        /* <DEDUP_REMOVED lines=10> */
.L_x_8:
[----:B------:R-:W-:Y:S01]  /*1530*/  IABS R8, c[0x0][0x1c8] ;  /* 0x0000720000087a13 */ /* 0x000fe20000000000 */
[----:B------:R-:W-:Y:S01]  /*1540*/  ULDC.64 UR8, c[0x0][0x370] ;  /* 0x0000dc0000087ab9 */ /* 0x000fe20000000a00 */
[----:B--2---:R-:W-:Y:S01]  /*1550*/  IABS R7, UR34 ;  /* 0x0000002200077c13 */ /* 0x004fe20008000000 */
[----:B------:R-:W-:Y:S01]  /*1560*/  @UP1 UIMAD.WIDE.U32 UR6, UR16, UR8, URZ ;  /* 0x00000008100612a5 */ /* 0x000fe2000f8e003f */
[----:B------:R-:W1:Y:S01]  /*1570*/  I2F.RP R4, R8 ;  /* 0x0000000800047306 */ /* 0x000e620000209400 */
[----:B------:R-:W-:Y:S01]  /*1580*/  ULDC UR10, c[0x0][0x224] ;  /* 0x00008900000a7ab9 */ /* 0x000fe20000000800 */
[----:B------:R-:W-:Y:S01]  /*1590*/  ISETP.LE.AND P1, PT, RZ, UR54, PT ;  /* 0x00000036ff007c0c */ /* 0x000fe2000bf23270 */
[----:B------:R-:W-:-:S03]  /*15a0*/  @UP1 UIMAD UR21, UR16, UR9, UR7 ;  /* 0x00000009101512a4 */ /* 0x000fc6000f8e0207 */
[----:B------:R-:W-:Y:S02]  /*15b0*/  @UP1 UMOV UR19, UR6 ;  /* 0x0000000600131c82 */ /* 0x000fe40008000000 */
[----:B------:R-:W-:Y:S02]  /*15c0*/  ULDC.64 UR6, c[0x0][0x368] ;  /* 0x0000da0000067ab9 */ /* 0x000fe40000000a00 */
[----:B------:R-:W-:-:S04]  /*15d0*/  @!UP1 UIMAD UR8, UR38, UR6, URZ ;  /* 0x00000006260892a4 */ /* 0x000fc8000f8e023f */
[----:B------:R-:W-:Y:S01]  /*15e0*/  @!UP1 UIMAD UR8, UR33, UR7, UR8 ;  /* 0x00000007210892a4 */ /* 0x000fe2000f8e0208 */
[----:B-1----:R-:W1:Y:S01]  /*15f0*/  MUFU.RCP R4, R4 ;  /* 0x0000000400047308 */ /* 0x002e620000001000 */
[----:B------:R-:W-:-:S04]  /*1600*/  @!UP1 UIMAD.WIDE.U32 UR6, UR33, UR6, URZ ;  /* 0x00000006210692a5 */ /* 0x000fc8000f8e003f */
[----:B------:R-:W-:Y:S02]  /*1610*/  @!UP1 UIADD3 UR21, UR7, UR8, URZ ;  /* 0x0000000807159290 */ /* 0x000fe4000fffe03f */
[----:B------:R-:W-:Y:S02]  /*1620*/  UIMAD UR8, UR37, UR16, URZ ;  /* 0x00000010250872a4 */ /* 0x000fe4000f8e023f */
[----:B------:R-:W-:Y:S02]  /*1630*/  @!UP1 UMOV UR19, UR6 ;  /* 0x0000000600139c82 */ /* 0x000fe40008000000 */
[----:B------:R-:W-:Y:S02]  /*1640*/  UIMAD UR6, UR38, UR10, UR50 ;  /* 0x0000000a260672a4 */ /* 0x000fe4000f8e0232 */
[----:B------:R-:W-:Y:S02]  /*1650*/  USHF.L.U32 UR10, UR33, 0x7, URZ ;  /* 0x00000007210a7899 */ /* 0x000fe4000800063f */
[----:B------:R-:W-:Y:S01]  /*1660*/  UIADD3 UR6, UR43, UR6, URZ ;  /* 0x000000062b067290 */ /* 0x000fe2000fffe03f */
[----:B-1----:R-:W-:-:S03]  /*1670*/  IADD3 R4, R4, 0xffffffe, RZ ;  /* 0x0ffffffe04047810 */ /* 0x002fc60007ffe0ff */
[----:B------:R-:W-:Y:S01]  /*1680*/  UIMAD UR6, UR36, UR6, UR49 ;  /* 0x00000006240672a4 */ /* 0x000fe2000f8e0231 */
[----:B------:R-:W1:Y:S03]  /*1690*/  F2I.FTZ.U32.TRUNC.NTZ R5, R4 ;  /* 0x0000000400057305 */ /* 0x000e66000021f000 */
[----:B------:R-:W-:Y:S02]  /*16a0*/  UIADD3 UR15, UR41, UR6, URZ ;  /* 0x00000006290f7290 */ /* 0x000fe4000fffe03f */
[----:B------:R-:W-:-:S04]  /*16b0*/  UIMAD.WIDE.U32 UR6, UR36, UR16, URZ ;  /* 0x00000010240672a5 */ /* 0x000fc8000f8e003f */
[----:B------:R-:W-:Y:S02]  /*16c0*/  @UP1 UIADD3 UR15, UR7, UR8, URZ ;  /* 0x00000008070f1290 */ /* 0x000fe4000fffe03f */
[----:B------:R-:W-:Y:S02]  /*16d0*/  USEL UR22, UR40, UR6, !UP1 ;  /* 0x0000000628167287 */ /* 0x000fe4000c800000 */
[----:B------:R-:W-:Y:S02]  /*16e0*/  ULDC.64 UR8, c[0x0][0x3d8] ;  /* 0x0000f60000087ab9 */ /* 0x000fe40000000a00 */
[----:B------:R-:W-:Y:S01]  /*16f0*/  UIMAD.WIDE.U32 UR6, UR60, UR8, URZ ;  /* 0x000000083c0672a5 */ /* 0x000fe2000f8e003f */
[----:B-1----:R-:W-:-:S03]  /*1700*/  IMAD.MOV R4, RZ, RZ, -R5 ;  /* 0x000000ffff047224 */ /* 0x002fc600078e0a05 */
[----:B------:R-:W-:Y:S01]  /*1710*/  USEL UR12, UR6, URZ, UP3 ;  /* 0x0000003f060c7287 */ /* 0x000fe20009800000 */
[----:B------:R-:W-:Y:S01]  /*1720*/  IMAD R6, R4, R8, RZ ;  /* 0x0000000804067224 */ /* 0x000fe200078e02ff */
[----:B------:R-:W-:Y:S01]  /*1730*/  USHF.L.U64.HI UR6, UR33, 0x7, UR38 ;  /* 0x0000000721067899 */ /* 0x000fe20008010226 */
[----:B------:R-:W-:Y:S01]  /*1740*/  IMAD.MOV.U32 R4, RZ, RZ, RZ ;  /* 0x000000ffff047224 */ /* 0x000fe200078e00ff */
[----:B------:R-:W-:Y:S02]  /*1750*/  UIMAD UR9, UR60, UR9, UR7 ;  /* 0x000000093c0972a4 */ /* 0x000fe4000f8e0207 */
[----:B------:R-:W-:Y:S01]  /*1760*/  USEL UR7, UR6, URZ, UP6 ;  /* 0x0000003f06077287 */ /* 0x000fe2000b000000 */
[----:B------:R-:W-:Y:S01]  /*1770*/  IMAD.HI.U32 R4, R5, R6, R4 ;  /* 0x0000000605047227 */ /* 0x000fe200078e0004 */
[----:B------:R-:W-:Y:S02]  /*1780*/  USEL UR6, UR10, URZ, UP6 ;  /* 0x0000003f0a067287 */ /* 0x000fe4000b000000 */
[----:B------:R-:W-:Y:S01]  /*1790*/  USEL UR11, UR9, URZ, UP3 ;  /* 0x0000003f090b7287 */ /* 0x000fe20009800000 */
[----:B------:R-:W-:Y:S01]  /*17a0*/  IMAD.MOV.U32 R5, RZ, RZ, R7 ;  /* 0x000000ffff057224 */ /* 0x000fe200078e0007 */
[----:B------:R-:W-:-:S02]  /*17b0*/  UIADD3 UR6, UP0, UR20, UR6, URZ ;  /* 0x0000000614067290 */ /* 0x000fc4000ff1e03f */
[----:B------:R-:W-:Y:S01]  /*17c0*/  ULDC UR10, c[0x0][0x234] ;  /* 0x00008d00000a7ab9 */ /* 0x000fe20000000800 */
[----:B------:R-:W-:Y:S01]  /*17d0*/  IMAD.HI.U32 R4, R4, R5, RZ ;  /* 0x0000000504047227 */ /* 0x000fe200078e00ff */
[----:B------:R-:W-:Y:S02]  /*17e0*/  UIADD3.X UR8, UR30, UR7, URZ, UP0, !UPT ;  /* 0x000000071e087290 */ /* 0x000fe400087fe43f */
[----:B------:R-:W-:Y:S01]  /*17f0*/  UIMAD UR7, UR37, UR6, URZ ;  /* 0x00000006250772a4 */ /* 0x000fe2000f8e023f */
[----:B------:R-:W-:-:S03]  /*1800*/  IMAD.MOV R6, RZ, RZ, -R4 ;  /* 0x000000ffff067224 */ /* 0x000fc600078e0a04 */
[----:B------:R-:W-:Y:S01]  /*1810*/  UIMAD UR8, UR36, UR8, UR7 ;  /* 0x00000008240872a4 */ /* 0x000fe2000f8e0207 */
[----:B------:R-:W-:Y:S01]  /*1820*/  IMAD R5, R8, R6, R5 ;  /* 0x0000000608057224 */ /* 0x000fe200078e0205 */
[----:B------:R-:W-:-:S04]  /*1830*/  @UP2 USEL UR7, UR52, UR16, !UP1 ;  /* 0x0000001034072287 */ /* 0x000fc8000c800000 */
[----:B------:R-:W-:Y:S01]  /*1840*/  ISETP.GT.U32.AND P0, PT, R8, R5, PT ;  /* 0x000000050800720c */ /* 0x000fe20003f04070 */
[----:B------:R-:W-:Y:S02]  /*1850*/  @UP2 UIMAD UR14, UR34, UR10, UR7 ;  /* 0x0000000a220e22a4 */ /* 0x000fe4000f8e0207 */
[----:B------:R-:W-:-:S04]  /*1860*/  UIMAD.WIDE.U32 UR6, UR36, UR6, URZ ;  /* 0x00000006240672a5 */ /* 0x000fc8000f8e003f */
[----:B------:R-:W-:Y:S02]  /*1870*/  UIADD3 UR9, UR7, UR8, URZ ;  /* 0x0000000807097290 */ /* 0x000fe4000fffe03f */
[----:B------:R-:W-:-:S04]  /*1880*/  @!UP2 UMOV UR14, UR47 ;  /* 0x0000002f000eac82 */ /* 0x000fc80008000000 */
[----:B------:R-:W-:Y:S01]  /*1890*/  @!P0 IMAD.IADD R5, R5, 0x1, -R8 ;  /* 0x0000000105058824 */ /* 0x000fe200078e0a08 */
[----:B------:R-:W-:Y:S02]  /*18a0*/  @!P0 IADD3 R4, R4, 0x1, RZ ;  /* 0x0000000104048810 */ /* 0x000fe40007ffe0ff */
[----:B------:R-:W-:Y:S02]  /*18b0*/  PLOP3.LUT P0, PT, PT, PT, UP2, 0x80, 0x0 ;  /* 0x000000000000781c */ /* 0x000fe40003f0f028 */
[----:B------:R-:W-:-:S13]  /*18c0*/  ISETP.GE.U32.AND P2, PT, R5, R8, PT ;  /* 0x000000080500720c */ /* 0x000fda0003f46070 */
[----:B------:R-:W-:Y:S02]  /*18d0*/  @P2 IADD3 R4, R4, 0x1, RZ ;  /* 0x0000000104042810 */ /* 0x000fe40007ffe0ff */
[----:B------:R-:W-:-:S03]  /*18e0*/  ISETP.NE.AND P2, PT, RZ, c[0x0][0x1c8], PT ;  /* 0x00007200ff007a0c */ /* 0x000fc60003f45270 */
[----:B------:R-:W-:-:S04]  /*18f0*/  IMAD.MOV.U32 R18, RZ, RZ, R4 ;  /* 0x000000ffff127224 */ /* 0x000fc800078e0004 */
[----:B------:R-:W-:-:S06]  /*1900*/  @!P1 IMAD.MOV R18, RZ, RZ, -R18 ;  /* 0x000000ffff129224 */ /* 0x000fcc00078e0a12 */
[----:B------:R-:W-:-:S04]  /*1910*/  @!P2 LOP3.LUT R18, RZ, c[0x0][0x1c8], RZ, 0x33, !PT ;  /* 0x00007200ff12aa12 */ /* 0x000fc800078e33ff */
[----:B------:R-:W-:Y:S01]  /*1920*/  SHF.R.S32.HI R26, RZ, 0x1f, R18 ;  /* 0x0000001fff1a7819 */ /* 0x000fe20000011412 */
[----:B------:R-:W-:Y:S05]  /*1930*/  @!P0 BRA `(.L_x_9) ;  /* 0x0000005000008947 */ /* 0x000fea0003800000 */
[----:B------:R-:W-:Y:S02]  /*1940*/  ULDC UR8, c[0x0][0x224] ;  /* 0x0000890000087ab9 */ /* 0x000fe40000000800 */
[----:B------:R-:W-:-:S04]  /*1950*/  @!UP1 UIMAD UR16, UR33, UR8, URZ ;  /* 0x00000008211092a4 */ /* 0x000fc8000f8e023f */
[----:B------:R-:W-:-:S04]  /*1960*/  ULEA UR8, UR33, UR16, 0x7 ;  /* 0x0000001021087291 */ /* 0x000fc8000f8e383f */
[----:B------:R-:W-:Y:S01]  /*1970*/  UIMAD UR10, UR53, UR34, UR8 ;  /* 0x00000022350a72a4 */ /* 0x000fe2000f8e0208 */
[----:B------:R-:W-:Y:S05]  /*1980*/  BRA `(.L_x_10) ;  /* 0x0000001000007947 */ /* 0x000fea0003800000 */
.L_x_9:
[----:B------:R-:W-:Y:S02]  /*1990*/  UMOV UR10, UR48 ;  /* 0x00000030000a7c82 */ /* 0x000fe40008000000 */
.L_x_10:
[----:B------:R-:W1:Y:S01]  /*19a0*/  S2R R30, SR_TID.X ;  /* 0x00000000001e7919 */ /* 0x000e620000002100 */
[--C-:B------:R-:W-:Y:S01]  /*19b0*/  SHF.R.S32.HI R29, RZ, 0x1f, R240.reuse ;  /* 0x0000001fff1d7819 */ /* 0x100fe200000114f0 */
[----:B------:R-:W-:Y:S01]  /*19c0*/  IMAD.U32 R6, RZ, RZ, UR20 ;  /* 0x00000014ff067e24 */ /* 0x000fe2000f8e00ff */
[----:B------:R-:W-:Y:S01]  /*19d0*/  UIADD3 UR6, UP5, UP4, UR6, UR39, UR45 ;  /* 0x0000002706067290 */ /* 0x000fe2000fcbe02d */
[----:B------:R-:W2:Y:S01]  /*19e0*/  S2R R31, SR_TID.X ;  /* 0x00000000001f7919 */ /* 0x000ea20000002100 */
[C---:B------:R-:W-:Y:S01]  /*19f0*/  IADD3 R33, R240.reuse, 0x40, RZ ;  /* 0x00000040f0217810 */ /* 0x040fe20007ffe0ff */
[----:B------:R-:W-:Y:S01]  /*1a00*/  IMAD.MOV.U32 R28, RZ, RZ, R240 ;  /* 0x000000ffff1c7224 */ /* 0x000fe200078e00f0 */
[----:B------:R-:W-:Y:S01]  /*1a10*/  UIADD3 UR12, UP1, UP0, UR12, UR6, UR22 ;  /* 0x000000060c0c7290 */ /* 0x000fe2000f83e016 */
[----:B------:R-:W3:Y:S01]  /*1a20*/  S2R R8, SR_TID.X ;  /* 0x0000000000087919 */ /* 0x000ee20000002100 */
[----:B------:R-:W-:Y:S01]  /*1a30*/  ISETP.GE.AND P1, PT, R33, c[0x0][0x220], PT ;  /* 0x0000880021007a0c */ /* 0x000fe20003f26270 */
[----:B------:R-:W-:Y:S01]  /*1a40*/  UIADD3.X UR6, UR9, UR46, UR51, UP5, UP4 ;  /* 0x0000002e09067290 */ /* 0x000fe2000afe8433 */
[C---:B------:R-:W-:Y:S01]  /*1a50*/  ISETP.GE.AND P5, PT, R240.reuse, c[0x0][0x220], PT ;  /* 0x00008800f0007a0c */ /* 0x040fe20003fa6270 */
[----:B------:R4:W-:Y:S01]  /*1a60*/  STL.64 [R1+0x8], R28 ;  /* 0x0000081c01007387 */ /* 0x0009e20000100a00 */
[----:B------:R-:W-:Y:S01]  /*1a70*/  SEL R9, RZ, 0xffffffff, P1 ;  /* 0xffffffffff097807 */ /* 0x000fe20000800000 */
[----:B------:R-:W-:Y:S01]  /*1a80*/  UIADD3.X UR11, UR11, UR6, UR15, UP1, UP0 ;  /* 0x000000060b0b7290 */ /* 0x000fe20008fe040f */
[----:B------:R-:W-:Y:S01]  /*1a90*/  SEL R12, RZ, 0x1, P5 ;  /* 0x00000001ff0c7807 */ /* 0x000fe20002800000 */
[----:B------:R-:W-:Y:S01]  /*1aa0*/  UISETP.GE.AND UP0, UPT, UR28, 0x1, UPT ;  /* 0x000000011c00788c */ /* 0x000fe2000bf06270 */
[----:B------:R-:W-:Y:S01]  /*1ab0*/  IADD3 R32, R240, 0xc0, RZ ;  /* 0x000000c0f0207810 */ /* 0x000fe20007ffe0ff */
[----:B------:R-:W-:Y:S01]  /*1ac0*/  ULDC.64 UR6, c[0x0][0x370] ;  /* 0x0000dc0000067ab9 */ /* 0x000fe20000000a00 */
[----:B------:R-:W-:Y:S01]  /*1ad0*/  BSSY B1, `(.L_x_6) ;  /* 0x00005c8000017945 */ /* 0x000fe20003800000 */
[----:B------:R-:W-:Y:S01]  /*1ae0*/  UIMAD UR6, UR30, UR6, URZ ;  /* 0x000000061e0672a4 */ /* 0x000fe2000f8e023f */
[----:B------:R-:W-:Y:S01]  /*1af0*/  ISETP.GE.AND P2, PT, R32, c[0x0][0x220], PT ;  /* 0x0000880020007a0c */ /* 0x000fe20003f46270 */
[----:B------:R-:W-:Y:S01]  /*1b00*/  UIADD3 UR14, UR20, UR14, URZ ;  /* 0x0000000e140e7290 */ /* 0x000fe2000fffe03f */
[----:B-1----:R-:W-:Y:S01]  /*1b10*/  SHF.R.S32.HI R30, RZ, 0x1f, R30 ;  /* 0x0000001fff1e7819 */ /* 0x002fe2000001141e */
[----:B------:R-:W-:-:S02]  /*1b20*/  UIMAD UR8, UR20, UR7, UR6 ;  /* 0x00000007140872a4 */ /* 0x000fc4000f8e0206 */
[----:B------:R-:W-:Y:S01]  /*1b30*/  ULEA.HI.SX32 UR22, UR35, 0xffffffff, 0x1a ;  /* 0xffffffff23167891 */ /* 0x000fe2000f8fd23f */
[----:B--2---:R-:W-:Y:S01]  /*1b40*/  LEA.HI R30, R30, R31, RZ, 0x3 ;  /* 0x0000001f1e1e7211 */ /* 0x004fe200078f18ff */
[----:B------:R-:W-:Y:S02]  /*1b50*/  ULDC.64 UR6, c[0x0][0x378] ;  /* 0x0000de0000067ab9 */ /* 0x000fe40000000a00 */
[----:B------:R-:W-:Y:S01]  /*1b60*/  UIMAD UR6, UR59, UR6, URZ ;  /* 0x000000063b0672a4 */ /* 0x000fe2000f8e023f */
[----:B------:R-:W-:-:S03]  /*1b70*/  SHF.R.S32.HI R30, RZ, 0x3, R30 ;  /* 0x00000003ff1e7819 */ /* 0x000fc6000001141e */
[----:B------:R-:W-:Y:S01]  /*1b80*/  UIMAD UR16, UR34, UR7, UR6 ;  /* 0x00000007221072a4 */ /* 0x000fe2000f8e0206 */
[----:B------:R-:W-:Y:S01]  /*1b90*/  SHF.R.S32.HI R27, RZ, 0x1f, R30 ;  /* 0x0000001fff1b7819 */ /* 0x000fe2000001141e */
[----:B------:R-:W-:Y:S01]  /*1ba0*/  UIADD3 UR6, UR20, UR10, URZ ;  /* 0x0000000a14067290 */ /* 0x000fe2000fffe03f */
[----:B------:R-:W-:-:S04]  /*1bb0*/  IADD3 R19, P0, R30, UR20, RZ ;  /* 0x000000141e137c10 */ /* 0x000fc8000ff1e0ff */
[----:B------:R-:W-:Y:S02]  /*1bc0*/  IADD3.X R23, R27, UR30, RZ, P0, !PT ;  /* 0x0000001e1b177c10 */ /* 0x000fe400087fe4ff */
[----:B------:R-:W-:-:S04]  /*1bd0*/  IADD3 R4, P0, R240, UR19, RZ ;  /* 0x00000013f0047c10 */ /* 0x000fc8000ff1e0ff */
[----:B------:R-:W-:-:S05]  /*1be0*/  IADD3.X R5, R29, UR21, RZ, P0, !PT ;  /* 0x000000151d057c10 */ /* 0x000fca00087fe4ff */
[----:B------:R-:W-:Y:S01]  /*1bf0*/  IMAD.WIDE.U32 R4, R6, c[0x0][0x370], R4 ;  /* 0x0000dc0006047a25 */ /* 0x000fe200078e0004 */
[----:B---3--:R-:W-:-:S04]  /*1c00*/  SHF.R.S32.HI R6, RZ, 0x1f, R8 ;  /* 0x0000001fff067819 */ /* 0x008fc80000011408 */
[----:B------:R-:W-:Y:S02]  /*1c10*/  LEA.HI R6, R6, R8, RZ, 0x5 ;  /* 0x0000000806067211 */ /* 0x000fe400078f28ff */
[----:B------:R-:W-:Y:S01]  /*1c20*/  IADD3 R5, R5, UR8, RZ ;  /* 0x0000000805057c10 */ /* 0x000fe2000fffe0ff */
[----:B------:R-:W-:Y:S01]  /*1c30*/  ULDC.64 UR8, c[0x0][0x200] ;  /* 0x0000800000087ab9 */ /* 0x000fe20000000a00 */
[----:B------:R-:W-:Y:S01]  /*1c40*/  LOP3.LUT R7, R6, 0xffffffe0, RZ, 0xc0, !PT ;  /* 0xffffffe006077812 */ /* 0x000fe200078ec0ff */
[----:B------:R-:W-:Y:S01]  /*1c50*/  UIMAD.WIDE UR14, UR14, UR61, UR8 ;  /* 0x0000003d0e0e72a5 */ /* 0x000fe2000f8e0208 */
[----:B------:R-:W-:Y:S02]  /*1c60*/  SHF.R.S32.HI R10, RZ, 0x5, R6 ;  /* 0x00000005ff0a7819 */ /* 0x000fe40000011406 */
[----:B------:R-:W-:Y:S01]  /*1c70*/  IADD3 R6, R240, 0x80, RZ ;  /* 0x00000080f0067810 */ /* 0x000fe20007ffe0ff */
[----:B------:R-:W-:Y:S02]  /*1c80*/  IMAD.IADD R7, R8, 0x1, -R7 ;  /* 0x0000000108077824 */ /* 0x000fe400078e0a07 */
[----:B------:R-:W-:Y:S01]  /*1c90*/  IMAD R8, R23, c[0x0][0x190], RZ ;  /* 0x0000640017087a24 */ /* 0x000fe200078e02ff */
[----:B------:R-:W-:Y:S01]  /*1ca0*/  ISETP.GE.AND P6, PT, R6, c[0x0][0x220], PT ;  /* 0x0000880006007a0c */ /* 0x000fe20003fc6270 */
[----:B------:R-:W-:-:S02]  /*1cb0*/  IMAD R10, R10, UR44, R7 ;  /* 0x0000002c0a0a7c24 */ /* 0x000fc4000f8e0207 */
[----:B------:R-:W-:-:S03]  /*1cc0*/  IMAD.WIDE.U32 R6, R19, c[0x0][0x190], R28 ;  /* 0x0000640013067a25 */ /* 0x000fc600078e001c */
[----:B------:R-:W-:Y:S01]  /*1cd0*/  IADD3 R11, P0, R10, UR12, RZ ;  /* 0x0000000c0a0b7c10 */ /* 0x000fe2000ff1e0ff */
[----:B------:R-:W-:Y:S01]  /*1ce0*/  IMAD R25, R19, c[0x0][0x194], R8 ;  /* 0x0000650013197a24 */ /* 0x000fe200078e0208 */
[----:B------:R-:W-:Y:S01]  /*1cf0*/  IADD3 R8, P1, R6, UR29, RZ ;  /* 0x0000001d06087c10 */ /* 0x000fe2000ff3e0ff */
[----:B------:R-:W-:-:S03]  /*1d00*/  IMAD.SHL.U32 R6, R9, 0x2, RZ ;  /* 0x0000000209067824 */ /* 0x000fc600078e00ff */
[----:B------:R-:W-:Y:S02]  /*1d10*/  IADD3.X R9, R7, UR26, R25, P1, !PT ;  /* 0x0000001a07097c10 */ /* 0x000fe40008ffe419 */
[----:B------:R-:W-:Y:S01]  /*1d20*/  LOP3.LUT R13, R6, 0x2, R12, 0xe2, !PT ;  /* 0x00000002060d7812 */ /* 0x000fe200078ee20c */
[----:B------:R-:W-:Y:S01]  /*1d30*/  IMAD.U32 R6, RZ, RZ, UR34 ;  /* 0x00000022ff067e24 */ /* 0x000fe2000f8e00ff */
[----:B------:R-:W-:Y:S01]  /*1d40*/  LEA.HI.X.SX32 R12, R10, UR11, 0x1, P0 ;  /* 0x0000000b0a0c7c11 */ /* 0x000fe200080f0eff */
[----:B------:R-:W-:Y:S01]  /*1d50*/  ULDC.64 UR10, c[0x0][0x3c8] ;  /* 0x0000f200000a7ab9 */ /* 0x000fe20000000a00 */
[----:B------:R-:W-:Y:S01]  /*1d60*/  PLOP3.LUT P0, PT, PT, PT, UP0, 0x80, 0x0 ;  /* 0x000000000000781c */ /* 0x000fe20003f0f008 */
[----:B------:R-:W-:Y:S01]  /*1d70*/  IMAD.WIDE.U32 R4, R6, c[0x0][0x378], R4 ;  /* 0x0000de0006047a25 */ /* 0x000fe200078e0004 */
[----:B------:R-:W-:Y:S01]  /*1d80*/  SEL R10, RZ, 0x4, P6 ;  /* 0x00000004ff0a7807 */ /* 0x000fe20003000000 */
[----:B------:R-:W-:Y:S01]  /*1d90*/  UIMAD.WIDE UR6, UR6, UR61, UR10 ;  /* 0x0000003d060672a5 */ /* 0x000fe2000f8e020a */
[----:B------:R-:W-:-:S02]  /*1da0*/  SEL R6, RZ, 0x8, P2 ;  /* 0x00000008ff067807 */ /* 0x000fc40001000000 */
[----:B------:R-:W-:Y:S02]  /*1db0*/  LEA R238, P1, R11, c[0x0][0x350], 0x2 ;  /* 0x0000d4000bee7a11 */ /* 0x000fe400078210ff */
[----:B------:R-:W-:Y:S01]  /*1dc0*/  LOP3.LUT R20, R6, R13, R10, 0xfe, !PT ;  /* 0x0000000d06147212 */ /* 0x000fe200078efe0a */
[----:B------:R-:W-:Y:S01]  /*1dd0*/  IMAD.MOV.U32 R6, RZ, RZ, R4 ;  /* 0x000000ffff067224 */ /* 0x000fe200078e0004 */
[----:B------:R-:W-:Y:S02]  /*1de0*/  IADD3 R7, R5, UR16, RZ ;  /* 0x0000001005077c10 */ /* 0x000fe4000fffe0ff */
[----:B------:R-:W-:Y:S01]  /*1df0*/  LEA.HI.X R239, R11, c[0x0][0x354], R12, 0x2, P1 ;  /* 0x0000d5000bef7a11 */ /* 0x000fe200008f140c */
[----:B------:R-:W-:Y:S05]  /*1e00*/  @!P0 BRA `(.L_x_11) ;  /* 0x000052e000008947 */ /* 0x000fea0003800000 */
[----:B----4-:R-:W-:Y:S01]  /*1e10*/  PLOP3.LUT P0, PT, PT, PT, UP3, 0x80, 0x0 ;  /* 0x000000000000781c */ /* 0x010fe20003f0f038 */
[----:B------:R-:W-:Y:S01]  /*1e20*/  UMOV UR10, UR6 ;  /* 0x00000006000a7c82 */ /* 0x000fe20008000000 */
[----:B------:R-:W-:Y:S01]  /*1e30*/  IMAD.U32 R16, RZ, RZ, UR34 ;  /* 0x00000022ff107e24 */ /* 0x000fe2000f8e00ff */
[----:B------:R-:W-:Y:S01]  /*1e40*/  UMOV UR9, UR7 ;  /* 0x0000000700097c82 */ /* 0x000fe20008000000 */
[----:B------:R-:W-:Y:S01]  /*1e50*/  IMAD R4, R27, c[0x0][0x370], RZ ;  /* 0x0000dc001b047a24 */ /* 0x000fe200078e02ff */
[----:B------:R-:W-:Y:S01]  /*1e60*/  ULDC.64 UR6, c[0x0][0x1a8] ;  /* 0x00006a0000067ab9 */ /* 0x000fe20000000a00 */
[----:B------:R-:W-:Y:S01]  /*1e70*/  IMAD.WIDE.U32 R6, R30, c[0x0][0x370], R6 ;  /* 0x0000dc001e067a25 */ /* 0x000fe200078e0006 */
[----:B------:R-:W-:Y:S01]  /*1e80*/  UIMAD UR12, UR59, UR6, URZ ;  /* 0x000000063b0c72a4 */ /* 0x000fe2000f8e023f */
[----:B------:R-:W-:Y:S01]  /*1e90*/  BSSY B0, `(.L_x_12) ;  /* 0x0000045000007945 */ /* 0x000fe20003800000 */
[----:B------:R-:W-:Y:S01]  /*1ea0*/  UIMAD UR6, UR18, -0x20, UR13 ;  /* 0xffffffe0120678a4 */ /* 0x000fe2000f8e020d */
[----:B------:R-:W-:Y:S01]  /*1eb0*/  IMAD.WIDE.U32 R16, R16, c[0x0][0x1a8], R8 ;  /* 0x00006a0010107a25 */ /* 0x000fe200078e0008 */
[----:B------:R-:W-:-:S02]  /*1ec0*/  UIMAD UR12, UR34, UR7, UR12 ;  /* 0x00000007220c72a4 */ /* 0x000fc4000f8e020c */
[----:B------:R-:W-:Y:S01]  /*1ed0*/  @P0 BAR.SYNC.DEFER_BLOCKING 0x0 ;  /* 0x0000000000000b1d */ /* 0x000fe20000010000 */
[C---:B------:R-:W-:Y:S01]  /*1ee0*/  IMAD R4, R30.reuse, c[0x0][0x374], R4 ;  /* 0x0000dd001e047a24 */ /* 0x040fe200078e0204 */
[----:B------:R-:W-:Y:S02]  /*1ef0*/  ISETP.GE.AND P2, PT, R30, UR6, PT ;  /* 0x000000061e007c0c */ /* 0x000fe4000bf46270 */
[----:B------:R-:W-:Y:S01]  /*1f00*/  LEA R242, P0, R6, c[0x0][0x330], 0x1 ;  /* 0x0000cc0006f27a11 */ /* 0x000fe200078008ff */
[----:B------:R-:W-:Y:S01]  /*1f10*/  IMAD.IADD R21, R7, 0x1, R4 ;  /* 0x0000000107157824 */ /* 0x000fe200078e0204 */
[----:B------:R-:W-:Y:S01]  /*1f20*/  LEA R241, P1, R16, c[0x0][0x160], 0x1 ;  /* 0x0000580010f17a11 */ /* 0x000fe200078208ff */
[----:B------:R-:W-:Y:S01]  /*1f30*/  UMOV UR8, UR14 ;  /* 0x0000000e00087c82 */ /* 0x000fe20008000000 */
[----:B------:R-:W-:Y:S01]  /*1f40*/  IADD3 R24, R17, UR12, RZ ;  /* 0x0000000c11187c10 */ /* 0x000fe2000fffe0ff */
[----:B------:R-:W-:Y:S01]  /*1f50*/  UMOV UR7, UR15 ;  /* 0x0000000f00077c82 */ /* 0x000fe20008000000 */
[----:B------:R-:W-:Y:S01]  /*1f60*/  LEA.HI.X R244, R6, c[0x0][0x334], R21, 0x1, P0 ;  /* 0x0000cd0006f47a11 */ /* 0x000fe200000f0c15 */
[----:B------:R-:W-:Y:S01]  /*1f70*/  UMOV UR6, UR22 ;  /* 0x0000001600067c82 */ /* 0x000fe20008000000 */
[----:B------:R-:W-:-:S03]  /*1f80*/  LEA.HI.X R243, R16, c[0x0][0x164], R24, 0x1, P1 ;  /* 0x0000590010f37a11 */ /* 0x000fc600008f0c18 */
[----:B------:R1:W-:Y:S04]  /*1f90*/  @P2 STS.128 [R237+0x14000], RZ ;  /* 0x014000ffed002388 */ /* 0x0003e80000000c00 */
[----:B------:R1:W-:Y:S04]  /*1fa0*/  @P2 STS.128 [R237+0x15000], RZ ;  /* 0x015000ffed002388 */ /* 0x0003e80000000c00 */
[----:B------:R1:W-:Y:S04]  /*1fb0*/  @P2 STS.128 [R237+0x16000], RZ ;  /* 0x016000ffed002388 */ /* 0x0003e80000000c00 */
[----:B------:R1:W-:Y:S01]  /*1fc0*/  @P2 STS.128 [R237+0x17000], RZ ;  /* 0x017000ffed002388 */ /* 0x0003e20000000c00 */
[----:B------:R-:W-:Y:S05]  /*1fd0*/  @P2 BRA `(.L_x_13) ;  /* 0x0000030000002947 */ /* 0x000fea0003800000 */
[----:B------:R-:W-:Y:S01]  /*1fe0*/  IMAD.U32 R4, RZ, RZ, UR23 ;  /* 0x00000017ff047e24 */ /* 0x000fe2000f8e00ff */
[----:B------:R-:W-:-:S02]  /*1ff0*/  IADD3 R8, P0, R30, UR23, RZ ;  /* 0x000000171e087c10 */ /* 0x000fc4000ff1e0ff */
[----:B------:R-:W-:Y:S02]  /*2000*/  LOP3.LUT R10, R20, 0x1, RZ, 0xc0, !PT ;  /* 0x00000001140a7812 */ /* 0x000fe400078ec0ff */
[----:B------:R-:W-:Y:S01]  /*2010*/  LEA.HI.X.SX32 R9, R4, R27, 0x1, P0 ;  /* 0x0000001b04097211 */ /* 0x000fe200000f0eff */
[----:B------:R-:W-:Y:S01]  /*2020*/  IMAD.WIDE.U32 R4, R8, c[0x0][0x1a0], R28 ;  /* 0x0000680008047a25 */ /* 0x000fe200078e001c */
[----:B------:R-:W-:Y:S02]  /*2030*/  ISETP.NE.U32.AND P4, PT, R10, 0x1, PT ;  /* 0x000000010a00780c */ /* 0x000fe40003f85070 */
[----:B------:R-:W-:Y:S01]  /*2040*/  P2R R22, PR, RZ, 0x4 ;  /* 0x00000004ff167803 */ /* 0x000fe20000000000 */
[----:B------:R-:W-:Y:S01]  /*2050*/  IMAD R9, R9, c[0x0][0x1a0], RZ ;  /* 0x0000680009097a24 */ /* 0x000fe200078e02ff */
[----:B------:R-:W-:-:S03]  /*2060*/  IADD3 R4, P0, R4, UR25, RZ ;  /* 0x0000001904047c10 */ /* 0x000fc6000ff1e0ff */
[----:B------:R-:W-:Y:S02]  /*2070*/  IMAD R9, R8, c[0x0][0x1a4], R9 ;  /* 0x0000690008097a24 */ /* 0x000fe400078e0209 */
[----:B------:R-:W-:-:S03]  /*2080*/  IMAD R8, R26, c[0x0][0x1b8], RZ ;  /* 0x00006e001a087a24 */ /* 0x000fc600078e02ff */
[----:B------:R-:W-:Y:S01]  /*2090*/  IADD3.X R5, R5, UR27, R9, P0, !PT ;  /* 0x0000001b05057c10 */ /* 0x000fe200087fe409 */
[----:B------:R-:W-:-:S04]  /*20a0*/  IMAD R8, R18, c[0x0][0x1bc], R8 ;  /* 0x00006f0012087a24 */ /* 0x000fc800078e0208 */
[----:B------:R-:W-:-:S04]  /*20b0*/  IMAD.WIDE.U32 R4, R18, c[0x0][0x1b8], R4 ;  /* 0x00006e0012047a25 */ /* 0x000fc800078e0004 */
[----:B------:R-:W-:Y:S01]  /*20c0*/  IMAD.IADD R9, R5, 0x1, R8 ;  /* 0x0000000105097824 */ /* 0x000fe200078e0208 */
[----:B------:R-:W-:Y:S02]  /*20d0*/  LOP3.LUT R5, R20, 0xff, RZ, 0xc0, !PT ;  /* 0x000000ff14057812 */ /* 0x000fe400078ec0ff */
[C---:B------:R-:W-:Y:S02]  /*20e0*/  @!P4 LEA R14, P0, R4.reuse, c[0x0][0x170], 0x1 ;  /* 0x00005c00040eca11 */ /* 0x040fe400078008ff */
[C---:B------:R-:W-:Y:S02]  /*20f0*/  LOP3.LUT P3, RZ, R5.reuse, 0x2, RZ, 0xc0, !PT ;  /* 0x0000000205ff7812 */ /* 0x040fe4000786c0ff */
[----:B------:R-:W-:Y:S02]  /*2100*/  LOP3.LUT P1, RZ, R5, 0x4, RZ, 0xc0, !PT ;  /* 0x0000000405ff7812 */ /* 0x000fe4000782c0ff */
[----:B------:R-:W-:-:S05]  /*2110*/  @!P4 LEA.HI.X R15, R4, c[0x0][0x174], R9, 0x1, P0 ;  /* 0x00005d00040fca11 */ /* 0x000fca00000f0c09 */
[----:B------:R-:W-:Y:S01]  /*2120*/  @!PT LDS RZ, [RZ] ;  /* 0x00000000fffff984 */ /* 0x000fe20000000800 */
[----:B------:R-:W-:Y:S01]  /*2130*/  @!PT LDS RZ, [RZ] ;  /* 0x00000000fffff984 */ /* 0x000fe20000000800 */
[----:B------:R-:W-:Y:S01]  /*2140*/  @!PT LDS RZ, [RZ] ;  /* 0x00000000fffff984 */ /* 0x000fe20000000800 */
[----:B------:R2:W-:Y:S04]  /*2150*/  @!P4 LDGSTS.E.BYPASS.LTC128B.128 [R237+0x14000], [R14.64] ;  /* 0x140000000eedcfae */ /* 0x0005e8000b901d44 */
[C---:B------:R-:W-:Y:S01]  /*2160*/  @P3 LEA R12, P0, R4.reuse, c[0x0][0x170], 0x1 ;  /* 0x00005c00040c3a11 */ /* 0x040fe200078008ff */
[----:B------:R2:W-:Y:S03]  /*2170*/  @P4 STS.128 [R237+0x14000], RZ ;  /* 0x014000ffed004388 */ /* 0x0005e60000000c00 */
[C---:B------:R-:W-:Y:S02]  /*2180*/  @P3 LEA.HI.X R13, R4.reuse, c[0x0][0x174], R9, 0x1, P0 ;  /* 0x00005d00040d3a11 */ /* 0x040fe400000f0c09 */
[----:B------:R-:W-:-:S03]  /*2190*/  @P1 LEA R10, P0, R4, c[0x0][0x170], 0x1 ;  /* 0x00005c00040a1a11 */ /* 0x000fc600078008ff */
[----:B------:R-:W-:Y:S01]  /*21a0*/  @!PT LDS RZ, [RZ] ;  /* 0x00000000fffff984 */ /* 0x000fe20000000800 */
[----:B------:R-:W-:Y:S01]  /*21b0*/  @!PT LDS RZ, [RZ] ;  /* 0x00000000fffff984 */ /* 0x000fe20000000800 */
[----:B------:R-:W-:Y:S01]  /*21c0*/  @!PT LDS RZ, [RZ] ;  /* 0x00000000fffff984 */ /* 0x000fe20000000800 */
[----:B------:R2:W-:Y:S01]  /*21d0*/  @P3 LDGSTS.E.BYPASS.LTC128B.128 [R237+0x15000], [R12.64+0x80] ;  /* 0x150000800ced3fae */ /* 0x0005e2000b901d44 */
[C---:B------:R-:W-:Y:S02]  /*21e0*/  @P1 LEA.HI.X R11, R4.reuse, c[0x0][0x174], R9, 0x1, P0 ;  /* 0x00005d00040b1a11 */ /* 0x040fe400000f0c09 */
[----:B------:R-:W-:Y:S01]  /*21f0*/  LOP3.LUT P0, RZ, R5, 0x8, RZ, 0xc0, !PT ;  /* 0x0000000805ff7812 */ /* 0x000fe2000780c0ff */
[----:B------:R2:W-:Y:S04]  /*2200*/  @!P3 STS.128 [R237+0x15000], RZ ;  /* 0x015000ffed00b388 */ /* 0x0005e80000000c00 */
[----:B------:R-:W-:Y:S01]  /*2210*/  @!PT LDS RZ, [RZ] ;  /* 0x00000000fffff984 */ /* 0x000fe20000000800 */
[----:B------:R-:W-:Y:S01]  /*2220*/  @!PT LDS RZ, [RZ] ;  /* 0x00000000fffff984 */ /* 0x000fe20000000800 */
[----:B------:R-:W-:Y:S01]  /*2230*/  @!PT LDS RZ, [RZ] ;  /* 0x00000000fffff984 */ /* 0x000fe20000000800 */
[----:B------:R2:W-:Y:S04]  /*2240*/  @P1 LDGSTS.E.BYPASS.LTC128B.128 [R237+0x16000], [R10.64+0x100] ;  /* 0x160001000aed1fae */ /* 0x0005e8000b901d44 */
[----:B------:R2:W-:Y:S04]  /*2250*/  @!P1 STS.128 [R237+0x16000], RZ ;  /* 0x016000ffed009388 */ /* 0x0005e80000000c00 */
[----:B------:R-:W-:-:S04]  /*2260*/  @P0 LEA R8, P2, R4, c[0x0][0x170], 0x1 ;  /* 0x00005c0004080a11 */ /* 0x000fc800078408ff */
[----:B------:R-:W-:Y:S02]  /*2270*/  @P0 LEA.HI.X R9, R4, c[0x0][0x174], R9, 0x1, P2 ;  /* 0x00005d0004090a11 */ /* 0x000fe400010f0c09 */
[----:B------:R-:W-:-:S03]  /*2280*/  ISETP.NE.AND P2, PT, R22, RZ, PT ;  /* 0x000000ff1600720c */ /* 0x000fc60003f45270 */
[----:B------:R-:W-:Y:S01]  /*2290*/  @!PT LDS RZ, [RZ] ;  /* 0x00000000fffff984 */ /* 0x000fe20000000800 */
[----:B------:R-:W-:Y:S01]  /*22a0*/  @!PT LDS RZ, [RZ] ;  /* 0x00000000fffff984 */ /* 0x000fe20000000800 */
[----:B------:R-:W-:Y:S01]  /*22b0*/  @!PT LDS RZ, [RZ] ;  /* 0x00000000fffff984 */ /* 0x000fe20000000800 */
[----:B------:R2:W-:Y:S04]  /*22c0*/  @P0 LDGSTS.E.BYPASS.LTC128B.128 [R237+0x17000], [R8.64+0x180] ;  /* 0x1700018008ed0fae */ /* 0x0005e8000b901d44 */
[----:B------:R2:W-:Y:S04]  /*22d0*/  @!P0 STS.128 [R237+0x17000], RZ ;  /* 0x017000ffed008388 */ /* 0x0005e80000000c00 */
.L_x_13:
[----:B------:R-:W-:Y:S05]  /*22e0*/  BSYNC B0 ;  /* 0x0000000000007941 */ /* 0x000fea0003800000 */
.L_x_12:
[----:B------:R-:W-:Y:S01]  /*22f0*/  UIMAD UR11, UR6, -0x40, UR28 ;  /* 0xffffffc0060b78a4 */ /* 0x000fe2000f8e021c */
[----:B------:R-:W0:Y:S01]  /*2300*/  LDGDEPBAR ;  /* 0x00000000000079af */ /* 0x000e220000000000 */
[----:B------:R-:W-:Y:S04]  /*2310*/  BSSY B0, `(.L_x_14) ;  /* 0x000002d000007945 */ /* 0x000fe80003800000 */
[----:B------:R-:W-:-:S13]  /*2320*/  ISETP.GE.AND P1, PT, R30, UR11, PT ;  /* 0x0000000b1e007c0c */ /* 0x000fda000bf26270 */
[----:B------:R3:W-:Y:S04]  /*2330*/  @P1 STS.128 [R237+0x8000], RZ ;  /* 0x008000ffed001388 */ /* 0x0007e80000000c00 */
[----:B------:R3:W-:Y:S04]  /*2340*/  @P1 STS.128 [R237+0xa000], RZ ;  /* 0x00a000ffed001388 */ /* 0x0007e80000000c00 */
[----:B------:R3:W-:Y:S04]  /*2350*/  @P1 STS.128 [R237+0xc000], RZ ;  /* 0x00c000ffed001388 */ /* 0x0007e80000000c00 */
[----:B------:R3:W-:Y:S01]  /*2360*/  @P1 STS.128 [R237+0xe000], RZ ;  /* 0x00e000ffed001388 */ /* 0x0007e20000000c00 */
[----:B------:R-:W-:Y:S05]  /*2370*/  @P1 BRA `(.L_x_15) ;  /* 0x0000026000001947 */ /* 0x000fea0003800000 */
[----:B------:R-:W-:Y:S01]  /*2380*/  MOV R4, UR19 ;  /* 0x0000001300047c02 */ /* 0x000fe20008000f00 */
[----:B--2---:R-:W-:Y:S01]  /*2390*/  IMAD R8, R23, c[0x0][0x370], RZ ;  /* 0x0000dc0017087a24 */ /* 0x004fe200078e02ff */
[----:B------:R-:W-:Y:S01]  /*23a0*/  MOV R5, UR21 ;  /* 0x0000001500057c02 */ /* 0x000fe20008000f00 */
[----:B------:R-:W-:Y:S01]  /*23b0*/  IMAD.MOV.U32 R10, RZ, RZ, 0x2 ;  /* 0x00000002ff0a7424 */ /* 0x000fe200078e00ff */
[----:B------:R-:W-:Y:S01]  /*23c0*/  ISETP.GE.AND P4, PT, R33, c[0x0][0x220], PT ;  /* 0x0000880021007a0c */ /* 0x000fe20003f86270 */
[C---:B------:R-:W-:Y:S01]  /*23d0*/  IMAD R8, R19.reuse, c[0x0][0x374], R8 ;  /* 0x0000dd0013087a24 */ /* 0x040fe200078e0208 */
[----:B------:R-:W-:Y:S01]  /*23e0*/  ISETP.GE.AND P3, PT, R32, c[0x0][0x220], PT ;  /* 0x0000880020007a0c */ /* 0x000fe20003f66270 */
[----:B------:R-:W-:Y:S01]  /*23f0*/  IMAD.WIDE.U32 R4, R19, c[0x0][0x370], R4 ;  /* 0x0000dc0013047a25 */ /* 0x000fe200078e0004 */
[----:B------:R2:W-:Y:S03]  /*2400*/  @P5 STS.128 [R237+0x8000], RZ ;  /* 0x008000ffed005388 */ /* 0x0005e60000000c00 */
[----:B------:R-:W-:Y:S01]  /*2410*/  IMAD.IADD R5, R5, 0x1, R8 ;  /* 0x0000000105057824 */ /* 0x000fe200078e0208 */
[----:B------:R-:W-:Y:S01]  /*2420*/  MOV R8, UR34 ;  /* 0x0000002200087c02 */ /* 0x000fe20008000f00 */
[----:B------:R-:W-:-:S04]  /*2430*/  IMAD.WIDE R10, R240, R10, c[0x0][0x330] ;  /* 0x0000cc00f00a7625 */ /* 0x000fc800078e020a */
[----:B------:R-:W-:-:S05]  /*2440*/  IMAD.WIDE.U32 R8, R8, c[0x0][0x378], R4 ;  /* 0x0000de0008087a25 */ /* 0x000fca00078e0004 */
[----:B------:R-:W-:Y:S01]  /*2450*/  IADD3 R5, R9, UR16, RZ ;  /* 0x0000001009057c10 */ /* 0x000fe2000fffe0ff */
[----:B------:R-:W-:Y:S01]  /*2460*/  @!P5 IMAD.MOV.U32 R9, RZ, RZ, R244 ;  /* 0x000000ffff09d224 */ /* 0x000fe200078e00f4 */
[----:B------:R-:W-:-:S04]  /*2470*/  LEA R4, P0, R8, R10, 0x1 ;  /* 0x0000000a08047211 */ /* 0x000fc800078008ff */
[----:B------:R-:W-:Y:S02]  /*2480*/  LEA.HI.X R5, R8, R11, R5, 0x1, P0 ;  /* 0x0000000b08057211 */ /* 0x000fe400000f0c05 */
[----:B------:R-:W-:-:S05]  /*2490*/  @!P5 MOV R8, R242 ;  /* 0x000000f20008d202 */ /* 0x000fca0000000f00 */
[----:B------:R-:W-:Y:S01]  /*24a0*/  @!PT LDS RZ, [RZ] ;  /* 0x00000000fffff984 */ /* 0x000fe20000000800 */
[----:B------:R-:W-:Y:S01]  /*24b0*/  @!PT LDS RZ, [RZ] ;  /* 0x00000000fffff984 */ /* 0x000fe20000000800 */
[----:B------:R-:W-:Y:S01]  /*24c0*/  @!PT LDS RZ, [RZ] ;  /* 0x00000000fffff984 */ /* 0x000fe20000000800 */
[----:B------:R2:W-:Y:S04]  /*24d0*/  @!P5 LDGSTS.E.BYPASS.LTC128B.128 [R237+0x8000], [R8.64] ;  /* 0x0800000008eddfae */ /* 0x0005e8000b901d44 */
[----:B------:R2:W-:Y:S04]  /*24e0*/  @P4 STS.128 [R237+0xa000], RZ ;  /* 0x00a000ffed004388 */ /* 0x0005e80000000c00 */
[----:B------:R-:W-:Y:S01]  /*24f0*/  @!PT LDS RZ, [RZ] ;  /* 0x00000000fffff984 */ /* 0x000fe20000000800 */
[----:B------:R-:W-:Y:S01]  /*2500*/  @!PT LDS RZ, [RZ] ;  /* 0x00000000fffff984 */ /* 0x000fe20000000800 */
[----:B------:R-:W-:Y:S01]  /*2510*/  @!PT LDS RZ, [RZ] ;  /* 0x00000000fffff984 */ /* 0x000fe20000000800 */
[----:B------:R2:W-:Y:S04]  /*2520*/  @!P4 LDGSTS.E.BYPASS.LTC128B.128 [R237+0xa000], [R4.64+0x80] ;  /* 0x0a00008004edcfae */ /* 0x0005e8000b901d44 */
[----:B------:R2:W-:Y:S04]  /*2530*/  @P6 STS.128 [R237+0xc000], RZ ;  /* 0x00c000ffed006388 */ /* 0x0005e80000000c00 */
[----:B------:R-:W-:Y:S01]  /*2540*/  @!PT LDS RZ, [RZ] ;  /* 0x00000000fffff984 */ /* 0x000fe20000000800 */
[----:B------:R-:W-:Y:S01]  /*2550*/  @!PT LDS RZ, [RZ] ;  /* 0x00000000fffff984 */ /* 0x000fe20000000800 */
[----:B------:R-:W-:Y:S01]  /*2560*/  @!PT LDS RZ, [RZ] ;  /* 0x00000000fffff984 */ /* 0x000fe20000000800 */
[----:B------:R2:W-:Y:S04]  /*2570*/  @!P6 LDGSTS.E.BYPASS.LTC128B.128 [R237+0xc000], [R4.64+0x100] ;  /* 0x0c00010004edefae */ /* 0x0005e8000b901d44 */
[----:B------:R2:W-:Y:S01]  /*2580*/  @P3 STS.128 [R237+0xe000], RZ ;  /* 0x00e000ffed003388 */ /* 0x0005e20000000c00 */
[----:B------:R-:W-:Y:S05]  /*2590*/  @P3 BRA `(.L_x_15) ;  /* 0x0000004000003947 */ /* 0x000fea0003800000 */
[----:B------:R-:W-:Y:S01]  /*25a0*/  @!PT LDS RZ, [RZ] ;  /* 0x00000000fffff984 */ /* 0x000fe20000000800 */
[----:B------:R-:W-:Y:S01]  /*25b0*/  @!PT LDS RZ, [RZ] ;  /* 0x00000000fffff984 */ /* 0x000fe20000000800 */
[----:B------:R-:W-:Y:S01]  /*25c0*/  @!PT LDS RZ, [RZ] ;  /* 0x00000000fffff984 */ /* 0x000fe20000000800 */
[----:B------:R4:W-:Y:S02]  /*25d0*/  LDGSTS.E.BYPASS.LTC128B.128 [R237+0xe000], [R4.64+0x180] ;  /* 0x0e00018004ed7fae */ /* 0x0009e4000b901d44 */
.L_x_15:
[----:B------:R-:W-:Y:S05]  /*25e0*/  BSYNC B0 ;  /* 0x0000000000007941 */ /* 0x000fea0003800000 */
.L_x_14:
[----:B--2-4-:R-:W-:Y:S01]  /*25f0*/  IADD3 R4, R30, 0x20, RZ ;  /* 0x000000201e047810 */ /* 0x014fe20007ffe0ff */
[----:B------:R-:W-:Y:S01]  /*2600*/  BSSY B0, `(.L_x_16) ;  /* 0x000002e000007945 */ /* 0x000fe20003800000 */
[----:B------:R-:W-:-:S02]  /*2610*/  IMAD.MOV.U32 R12, RZ, RZ, 0x20 ;  /* 0x00000020ff0c7424 */ /* 0x000fc400078e00ff */
[----:B------:R-:W-:-:S13]  /*2620*/  ISETP.GE.AND P0, PT, R4, UR11, PT ;  /* 0x0000000b04007c0c */ /* 0x000fda000bf06270 */
[----:B------:R2:W-:Y:S04]  /*2630*/  @P0 STS.128 [R237+0x9000], RZ ;  /* 0x009000ffed000388 */ /* 0x0005e80000000c00 */
[----:B------:R2:W-:Y:S04]  /*2640*/  @P0 STS.128 [R237+0xb000], RZ ;  /* 0x00b000ffed000388 */ /* 0x0005e80000000c00 */
[----:B------:R2:W-:Y:S04]  /*2650*/  @P0 STS.128 [R237+0xd000], RZ ;  /* 0x00d000ffed000388 */ /* 0x0005e80000000c00 */
[----:B------:R2:W-:Y:S01]  /*2660*/  @P0 STS.128 [R237+0xf000], RZ ;  /* 0x00f000ffed000388 */ /* 0x0005e20000000c00 */
[----:B------:R-:W-:Y:S05]  /*2670*/  @P0 BRA `(.L_x_17) ;  /* 0x0000026000000947 */ /* 0x000fea0003800000 */
[C---:B------:R-:W-:Y:S01]  /*2680*/  IMAD.WIDE.U32 R4, R12.reuse, c[0x0][0x370], RZ ;  /* 0x0000dc000c047a25 */ /* 0x040fe200078e00ff */
[----:B------:R-:W-:Y:S01]  /*2690*/  ISETP.GE.AND P4, PT, R33, c[0x0][0x220], PT ;  /* 0x0000880021007a0c */ /* 0x000fe20003f86270 */
[----:B------:R4:W-:Y:S02]  /*26a0*/  @P5 STS.128 [R237+0x9000], RZ ;  /* 0x009000ffed005388 */ /* 0x0009e40000000c00 */
[----:B------:R-:W-:Y:S01]  /*26b0*/  IMAD R7, R12, c[0x0][0x374], RZ ;  /* 0x0000dd000c077a24 */ /* 0x000fe200078e02ff */
[----:B------:R-:W-:Y:S01]  /*26c0*/  IADD3 R4, P3, R6, R4, RZ ;  /* 0x0000000406047210 */ /* 0x000fe20007f7e0ff */
[----:B------:R-:W-:-:S03]  /*26d0*/  @!P5 IMAD.MOV.U32 R6, RZ, RZ, c[0x0][0x370] ;  /* 0x0000dc00ff06d624 */ /* 0x000fc600078e00ff */
[----:B------:R-:W-:Y:S01]  /*26e0*/  IADD3.X R5, R21, R5, R7, P3, !PT ;  /* 0x0000000515057210 */ /* 0x000fe20001ffe407 */
[----:B------:R-:W-:Y:S01]  /*26f0*/  @!P5 IMAD.MOV.U32 R7, RZ, RZ, c[0x0][0x374] ;  /* 0x0000dd00ff07d624 */ /* 0x000fe200078e00ff */
[----:B------:R-:W-:-:S04]  /*2700*/  @!P5 LEA R10, P3, R6, R242, 0x6 ;  /* 0x000000f2060ad211 */ /* 0x000fc800078630ff */
[----:B------:R-:W-:Y:S02]  /*2710*/  @!P5 LEA.HI.X R11, R6, R244, R7, 0x6, P3 ;  /* 0x000000f4060bd211 */ /* 0x000fe400018f3407 */
[----:B------:R-:W-:-:S03]  /*2720*/  @!P4 LEA R8, P3, R4, c[0x0][0x330], 0x1 ;  /* 0x0000cc000408ca11 */ /* 0x000fc600078608ff */
[----:B------:R-:W-:Y:S01]  /*2730*/  @!PT LDS RZ, [RZ] ;  /* 0x00000000fffff984 */ /* 0x000fe20000000800 */
[----:B------:R-:W-:Y:S01]  /*2740*/  @!PT LDS RZ, [RZ] ;  /* 0x00000000fffff984 */ /* 0x000fe20000000800 */
[----:B------:R-:W-:Y:S01]  /*2750*/  @!PT LDS RZ, [RZ] ;  /* 0x00000000fffff984 */ /* 0x000fe20000000800 */
[----:B------:R4:W-:Y:S01]  /*2760*/  @!P5 LDGSTS.E.BYPASS.LTC128B.128 [R237+0x9000], [R10.64] ;  /* 0x090000000aeddfae */ /* 0x0009e2000b901d44 */
[C-C-:B------:R-:W-:Y:S02]  /*2770*/  @!P4 LEA.HI.X R9, R4.reuse, c[0x0][0x334], R5.reuse, 0x1, P3 ;  /* 0x0000cd000409ca11 */ /* 0x140fe400018f0c05 */
[----:B------:R-:W-:Y:S02]  /*2780*/  @!P6 LEA R6, P3, R4, c[0x0][0x330], 0x1 ;  /* 0x0000cc000406ea11 */ /* 0x000fe400078608ff */
[----:B------:R-:W-:Y:S02]  /*2790*/  ISETP.GE.AND P4, PT, R32, c[0x0][0x220], PT ;  /* 0x0000880020007a0c */ /* 0x000fe40003f86270 */
[----:B------:R-:W-:Y:S02]  /*27a0*/  @!P6 LEA.HI.X R7, R4, c[0x0][0x334], R5, 0x1, P3 ;  /* 0x0000cd000407ea11 */ /* 0x000fe400018f0c05 */
[----:B------:R-:W-:-:S13]  /*27b0*/  ISETP.GE.AND P3, PT, R33, c[0x0][0x220], PT ;  /* 0x0000880021007a0c */ /* 0x000fda0003f66270 */
        /* <DEDUP_REMOVED lines=12> */
[----:B----4-:R-:W-:-:S04]  /*2880*/  LEA R6, P3, R4, c[0x0][0x330], 0x1 ;  /* 0x0000cc0004067a11 */ /* 0x010fc800078608ff */
[----:B------:R-:W-:-:S05]  /*2890*/  LEA.HI.X R7, R4, c[0x0][0x334], R5, 0x1, P3 ;  /* 0x0000cd0004077a11 */ /* 0x000fca00018f0c05 */
[----:B------:R-:W-:Y:S01]  /*28a0*/  @!PT LDS RZ, [RZ] ;  /* 0x00000000fffff984 */ /* 0x000fe20000000800 */
[----:B------:R-:W-:Y:S01]  /*28b0*/  @!PT LDS RZ, [RZ] ;  /* 0x00000000fffff984 */ /* 0x000fe20000000800 */
[----:B------:R-:W-:Y:S01]  /*28c0*/  @!PT LDS RZ, [RZ] ;  /* 0x00000000fffff984 */ /* 0x000fe20000000800 */
[----:B------:R4:W-:Y:S04]  /*28d0*/  LDGSTS.E.BYPASS.LTC128B.128 [R237+0xf000], [R6.64+0x180] ;  /* 0x0f00018006ed7fae */ /* 0x0009e8000b901d44 */
.L_x_17:
[----:B------:R-:W-:Y:S05]  /*28e0*/  BSYNC B0 ;  /* 0x0000000000007941 */ /* 0x000fea0003800000 */
.L_x_16:
[----:B------:R1:W-:Y:S01]  /*28f0*/  @P1 STS.128 [R237], RZ ;  /* 0x000000ffed001388 */ /* 0x0003e20000000c00 */
[----:B------:R-:W-:Y:S03]  /*2900*/  BSSY B0, `(.L_x_18) ;  /* 0x0000029000007945 */ /* 0x000fe60003800000 */
[----:B------:R1:W-:Y:S04]  /*2910*/  @P1 STS.128 [R237+0x2000], RZ ;  /* 0x002000ffed001388 */ /* 0x0003e80000000c00 */
[----:B------:R1:W-:Y:S04]  /*2920*/  @P1 STS.128 [R237+0x4000], RZ ;  /* 0x004000ffed001388 */ /* 0x0003e80000000c00 */
[----:B------:R1:W-:Y:S01]  /*2930*/  @P1 STS.128 [R237+0x6000], RZ ;  /* 0x006000ffed001388 */ /* 0x0003e20000000c00 */
[----:B------:R-:W-:Y:S05]  /*2940*/  @P1 BRA `(.L_x_19) ;  /* 0x0000024000001947 */ /* 0x000fea0003800000 */
[----:B------:R-:W-:Y:S01]  /*2950*/  MOV R5, UR26 ;  /* 0x0000001a00057c02 */ /* 0x000fe20008000f00 */
[----:B------:R-:W-:Y:S01]  /*2960*/  IMAD.U32 R4, RZ, RZ, UR29 ;  /* 0x0000001dff047e24 */ /* 0x000fe2000f8e00ff */
[----:B----4-:R-:W-:Y:S01]  /*2970*/  MOV R6, UR34 ;  /* 0x0000002200067c02 */ /* 0x010fe20008000f00 */
[----:B------:R-:W-:Y:S01]  /*2980*/  IMAD.MOV.U32 R8, RZ, RZ, 0x2 ;  /* 0x00000002ff087424 */ /* 0x000fe200078e00ff */
[----:B------:R-:W-:Y:S01]  /*2990*/  ISETP.GE.AND P4, PT, R33, c[0x0][0x220], PT ;  /* 0x0000880021007a0c */ /* 0x000fe20003f86270 */
[----:B------:R-:W-:Y:S01]  /*29a0*/  IMAD.WIDE.U32 R4, R19, c[0x0][0x190], R4 ;  /* 0x0000640013047a25 */ /* 0x000fe200078e0004 */
[----:B------:R-:W-:Y:S01]  /*29b0*/  ISETP.GE.AND P3, PT, R32, c[0x0][0x220], PT ;  /* 0x0000880020007a0c */ /* 0x000fe20003f66270 */
[----:B------:R4:W-:Y:S02]  /*29c0*/  @P5 STS.128 [R237], RZ ;  /* 0x000000ffed005388 */ /* 0x0009e40000000c00 */
[----:B------:R-:W-:-:S02]  /*29d0*/  IMAD.IADD R5, R25, 0x1, R5 ;  /* 0x0000000119057824 */ /* 0x000fc400078e0205 */
        /* <DEDUP_REMOVED lines=10> */
[----:B------:R4:W-:Y:S04]  /*2a80*/  @!P5 LDGSTS.E.BYPASS.LTC128B.128 [R237], [R6.64] ;  /* 0x0000000006eddfae */ /* 0x0009e8000b901d44 */
        /* <DEDUP_REMOVED lines=16> */
.L_x_19:
[----:B------:R-:W-:Y:S05]  /*2b90*/  BSYNC B0 ;  /* 0x0000000000007941 */ /* 0x000fea0003800000 */
.L_x_18:
[----:B------:R1:W-:Y:S01]  /*2ba0*/  @P0 STS.128 [R237+0x1000], RZ ;  /* 0x001000ffed000388 */ /* 0x0003e20000000c00 */
[----:B------:R-:W-:Y:S03]  /*2bb0*/  BSSY B0, `(.L_x_20) ;  /* 0x000002a000007945 */ /* 0x000fe60003800000 */
[----:B------:R1:W-:Y:S04]  /*2bc0*/  @P0 STS.128 [R237+0x3000], RZ ;  /* 0x003000ffed000388 */ /* 0x0003e80000000c00 */
[----:B------:R1:W-:Y:S04]  /*2bd0*/  @P0 STS.128 [R237+0x5000], RZ ;  /* 0x005000ffed000388 */ /* 0x0003e80000000c00 */
[----:B------:R1:W-:Y:S01]  /*2be0*/  @P0 STS.128 [R237+0x7000], RZ ;  /* 0x007000ffed000388 */ /* 0x0003e20000000c00 */
[----:B------:R-:W-:Y:S05]  /*2bf0*/  @P0 BRA `(.L_x_21) ;  /* 0x0000025000000947 */ /* 0x000fea0003800000 */
[----:B------:R-:W-:Y:S01]  /*2c00*/  ISETP.GE.AND P4, PT, R33, c[0x0][0x220], PT ;  /* 0x0000880021007a0c */ /* 0x000fe20003f86270 */
[----:B-1--4-:R-:W-:Y:S01]  /*2c10*/  IMAD.WIDE.U32 R4, R12, c[0x0][0x190], RZ ;  /* 0x000064000c047a25 */ /* 0x012fe200078e00ff */
[----:B------:R-:W-:Y:S01]  /*2c20*/  ISETP.GE.AND P3, PT, R32, c[0x0][0x220], PT ;  /* 0x0000880020007a0c */ /* 0x000fe20003f66270 */
[----:B------:R1:W-:Y:S02]  /*2c30*/  @P5 STS.128 [R237+0x1000], RZ ;  /* 0x001000ffed005388 */ /* 0x0003e40000000c00 */
[----:B------:R-:W-:Y:S01]  /*2c40*/  @!P5 IMAD.MOV.U32 R7, RZ, RZ, c[0x0][0x190] ;  /* 0x00006400ff07d624 */ /* 0x000fe200078e00ff */
[----:B------:R-:W-:Y:S01]  /*2c50*/  IADD3 R4, P1, R16, R4, RZ ;  /* 0x0000000410047210 */ /* 0x000fe20007f3e0ff */
[----:B------:R-:W-:-:S02]  /*2c60*/  IMAD R12, R12, c[0x0][0x194], RZ ;  /* 0x000065000c0c7a24 */ /* 0x000fc400078e02ff */
[----:B------:R-:W-:Y:S01]  /*2c70*/  @!P5 IMAD.MOV.U32 R6, RZ, RZ, c[0x0][0x194] ;  /* 0x00006500ff06d624 */ /* 0x000fe200078e00ff */
[C---:B------:R-:W-:Y:S02]  /*2c80*/  @!P5 LEA R10, P0, R7.reuse, R241, 0x6 ;  /* 0x000000f1070ad211 */ /* 0x040fe400078030ff */
[----:B------:R-:W-:Y:S02]  /*2c90*/  IADD3.X R5, R24, R5, R12, P1, !PT ;  /* 0x0000000518057210 */ /* 0x000fe40000ffe40c */
[C---:B------:R-:W-:Y:S02]  /*2ca0*/  @!P4 LEA R8, P1, R4.reuse, c[0x0][0x160], 0x1 ;  /* 0x000058000408ca11 */ /* 0x040fe400078208ff */
[----:B------:R-:W-:Y:S02]  /*2cb0*/  @!P5 LEA.HI.X R11, R7, R243, R6, 0x6, P0 ;  /* 0x000000f3070bd211 */ /* 0x000fe400000f3406 */
[C---:B------:R-:W-:Y:S02]  /*2cc0*/  @!P6 LEA R6, P0, R4.reuse, c[0x0][0x160], 0x1 ;  /* 0x000058000406ea11 */ /* 0x040fe400078008ff */
[C-C-:B------:R-:W-:Y:S01]  /*2cd0*/  @!P4 LEA.HI.X R9, R4.reuse, c[0x0][0x164], R5.reuse, 0x1, P1 ;  /* 0x000059000409ca11 */ /* 0x140fe200008f0c05 */
[----:B------:R-:W-:Y:S01]  /*2ce0*/  @!PT LDS RZ, [RZ] ;  /* 0x00000000fffff984 */ /* 0x000fe20000000800 */
[----:B------:R-:W-:Y:S01]  /*2cf0*/  @!PT LDS RZ, [RZ] ;  /* 0x00000000fffff984 */ /* 0x000fe20000000800 */
[----:B------:R-:W-:Y:S01]  /*2d00*/  @!PT LDS RZ, [RZ] ;  /* 0x00000000fffff984 */ /* 0x000fe20000000800 */
[----:B------:R1:W-:Y:S01]  /*2d10*/  @!P5 LDGSTS.E.BYPASS.LTC128B.128 [R237+0x1000], [R10.64] ;  /* 0x010000000aeddfae */ /* 0x0003e2000b901d44 */
[----:B------:R-:W-:-:S03]  /*2d20*/  @!P6 LEA.HI.X R7, R4, c[0x0][0x164], R5, 0x1, P0 ;  /* 0x000059000407ea11 */ /* 0x000fc600000f0c05 */
        /* <DEDUP_REMOVED lines=12> */
[----:B-1----:R-:W-:-:S04]  /*2df0*/  LEA R6, P0, R4, c[0x0][0x160], 0x1 ;  /* 0x0000580004067a11 */ /* 0x002fc800078008ff */
[----:B------:R-:W-:-:S05]  /*2e00*/  LEA.HI.X R7, R4, c[0x0][0x164], R5, 0x1, P0 ;  /* 0x0000590004077a11 */ /* 0x000fca00000f0c05 */
[----:B------:R-:W-:Y:S01]  /*2e10*/  @!PT LDS RZ, [RZ] ;  /* 0x00000000fffff984 */ /* 0x000fe20000000800 */
[----:B------:R-:W-:Y:S01]  /*2e20*/  @!PT LDS RZ, [RZ] ;  /* 0x00000000fffff984 */ /* 0x000fe20000000800 */
[----:B------:R-:W-:Y:S01]  /*2e30*/  @!PT LDS RZ, [RZ] ;  /* 0x00000000fffff984 */ /* 0x000fe20000000800 */
[----:B------:R1:W-:Y:S04]  /*2e40*/  LDGSTS.E.BYPASS.LTC128B.128 [R237+0x7000], [R6.64+0x180] ;  /* 0x0700018006ed7fae */ /* 0x0003e8000b901d44 */
.L_x_21:
[----:B------:R-:W-:Y:S05]  /*2e50*/  BSYNC B0 ;  /* 0x0000000000007941 */ /* 0x000fea0003800000 */
.L_x_20:
[----:B-1--4-:R-:W4:Y:S01]  /*2e60*/  LDL R7, [R1+0x10] ;  /* 0x0000100001077983 */ /* 0x012f220000100800 */
[----:B------:R-:W-:Y:S02]  /*2e70*/  IMAD.MOV.U32 R245, RZ, RZ, 0x7f800000 ;  /* 0x7f800000fff57424 */ /* 0x000fe400078e00ff */
[----:B------:R-:W-:Y:S01]  /*2e80*/  IMAD.MOV.U32 R246, RZ, RZ, 0x7f800000 ;  /* 0x7f800000fff67424 */ /* 0x000fe200078e00ff */
[----:B----4-:R-:W-:Y:S01]  /*2e90*/  SHF.R.S32.HI R4, RZ, 0x1f, R7 ;  /* 0x0000001fff047819 */ /* 0x010fe20000011407 */
[C---:B------:R-:W-:Y:S01]  /*2ea0*/  IMAD.SHL.U32 R248, R7.reuse, 0x4, RZ ;  /* 0x0000000407f87824 */ /* 0x040fe200078e00ff */
[C---:B------:R-:W-:Y:S02]  /*2eb0*/  IADD3 R6, R7.reuse, 0x8, RZ ;  /* 0x0000000807067810 */ /* 0x040fe40007ffe0ff */
[----:B------:R-:W-:Y:S02]  /*2ec0*/  SHF.L.U64.HI R247, R7, 0x2, R4 ;  /* 0x0000000207f77819 */ /* 0x000fe40000010204 */
[----:B------:R-:W-:-:S02]  /*2ed0*/  IADD3 R4, P0, R248, UR8, RZ ;  /* 0x00000008f8047c10 */ /* 0x000fc4000ff1e0ff */
[----:B------:R-:W-:Y:S02]  /*2ee0*/  ISETP.GE.AND P1, PT, R7, UR11, PT ;  /* 0x0000000b07007c0c */ /* 0x000fe4000bf26270 */
[----:B------:R-:W-:Y:S02]  /*2ef0*/  IADD3.X R5, R247, UR7, RZ, P0, !PT ;  /* 0x00000007f7057c10 */ /* 0x000fe400087fe4ff */
[----:B------:R-:W-:-:S09]  /*2f00*/  ISETP.GE.AND P0, PT, R6, UR11, PT ;  /* 0x0000000b06007c0c */ /* 0x000fd2000bf06270 */
[----:B------:R1:W5:Y:S04]  /*2f10*/  @!P1 LDG.E R245, [R4.64] ;  /* 0x0000000404f59981 */ /* 0x000368000c1e1900 */
[----:B------:R1:W5:Y:S01]  /*2f20*/  @!P0 LDG.E R246, [R4.64+0x20] ;  /* 0x0000200404f68981 */ /* 0x000362000c1e1900 */
[----:B------:R-:W-:Y:S03]  /*2f30*/  BSSY B0, `(.L_x_22) ;  /* 0x0000034000007945 */ /* 0x000fe60003800000 */
[----:B------:R1:W-:Y:S04]  /*2f40*/  @P2 STS.128 [R237+0x10000], RZ ;  /* 0x010000ffed002388 */ /* 0x0003e80000000c00 */
[----:B------:R1:W-:Y:S04]  /*2f50*/  @P2 STS.128 [R237+0x11000], RZ ;  /* 0x011000ffed002388 */ /* 0x0003e80000000c00 */
[----:B------:R1:W-:Y:S04]  /*2f60*/  @P2 STS.128 [R237+0x12000], RZ ;  /* 0x012000ffed002388 */ /* 0x0003e80000000c00 */
[----:B------:R1:W-:Y:S01]  /*2f70*/  @P2 STS.128 [R237+0x13000], RZ ;  /* 0x013000ffed002388 */ /* 0x0003e20000000c00 */
[----:B------:R-:W-:Y:S05]  /*2f80*/  @P2 BRA `(.L_x_23) ;  /* 0x000002e000002947 */ /* 0x000fea0003800000 */
[----:B-1----:R-:W-:Y:S01]  /*2f90*/  IMAD.U32 R4, RZ, RZ, UR23 ;  /* 0x00000017ff047e24 */ /* 0x002fe2000f8e00ff */
[----:B------:R-:W-:-:S02]  /*2fa0*/  IADD3 R6, P0, R30, UR23, RZ ;  /* 0x000000171e067c10 */ /* 0x000fc4000ff1e0ff */
[----:B------:R-:W-:Y:S02]  /*2fb0*/  LOP3.LUT R8, R20, 0x1, RZ, 0xc0, !PT ;  /* 0x0000000114087812 */ /* 0x000fe400078ec0ff */
[----:B------:R-:W-:Y:S01]  /*2fc0*/  LEA.HI.X.SX32 R7, R4, R27, 0x1, P0 ;  /* 0x0000001b04077211 */ /* 0x000fe200000f0eff */
[----:B------:R-:W-:Y:S01]  /*2fd0*/  IMAD.WIDE.U32 R4, R6, c[0x0][0x198], R28 ;  /* 0x0000660006047a25 */ /* 0x000fe200078e001c */
[----:B------:R-:W-:-:S03]  /*2fe0*/  ISETP.NE.U32.AND P3, PT, R8, 0x1, PT ;  /* 0x000000010800780c */ /* 0x000fc60003f65070 */
[----:B------:R-:W-:Y:S01]  /*2ff0*/  IMAD R7, R7, c[0x0][0x198], RZ ;  /* 0x0000660007077a24 */ /* 0x000fe200078e02ff */
[----:B------:R-:W-:Y:S01]  /*3000*/  IADD3 R4, P0, R4, UR31, RZ ;  /* 0x0000001f04047c10 */ /* 0x000fe2000ff1e0ff */
[----:B------:R-:W-:Y:S02]  /*3010*/  IMAD R8, R26, c[0x0][0x1b0], RZ ;  /* 0x00006c001a087a24 */ /* 0x000fe400078e02ff */
[----:B------:R-:W-:Y:S01]  /*3020*/  IMAD R7, R6, c[0x0][0x19c], R7 ;  /* 0x0000670006077a24 */ /* 0x000fe200078e0207 */
[----:B------:R-:W-:-:S04]  /*3030*/  LOP3.LUT R6, R20, 0xff, RZ, 0xc0, !PT ;  /* 0x000000ff14067812 */ /* 0x000fc800078ec0ff */
[----:B------:R-:W-:Y:S01]  /*3040*/  IADD3.X R5, R5, UR32, R7, P0, !PT ;  /* 0x0000002005057c10 */ /* 0x000fe200087fe407 */
[----:B------:R-:W-:Y:S01]  /*3050*/  IMAD R7, R18, c[0x0][0x1b4], R8 ;  /* 0x00006d0012077a24 */ /* 0x000fe200078e0208 */
[C---:B------:R-:W-:Y:S02]  /*3060*/  LOP3.LUT P2, RZ, R6.reuse, 0x2, RZ, 0xc0, !PT ;  /* 0x0000000206ff7812 */ /* 0x040fe4000784c0ff */
[----:B------:R-:W-:Y:S01]  /*3070*/  LOP3.LUT P1, RZ, R6, 0x4, RZ, 0xc0, !PT ;  /* 0x0000000406ff7812 */ /* 0x000fe2000782c0ff */
[----:B------:R-:W-:-:S04]  /*3080*/  IMAD.WIDE.U32 R4, R18, c[0x0][0x1b0], R4 ;  /* 0x00006c0012047a25 */ /* 0x000fc800078e0004 */
[----:B------:R-:W-:Y:S01]  /*3090*/  IMAD.IADD R7, R5, 0x1, R7 ;  /* 0x0000000105077824 */ /* 0x000fe200078e0207 */
[----:B------:R-:W-:-:S04]  /*30a0*/  @!P3 LEA R12, P0, R4, c[0x0][0x168], 0x1 ;  /* 0x00005a00040cba11 */ /* 0x000fc800078008ff */
[C---:B------:R-:W-:Y:S02]  /*30b0*/  @!P3 LEA.HI.X R13, R4.reuse, c[0x0][0x16c], R7, 0x1, P0 ;  /* 0x00005b00040dba11 */ /* 0x040fe400000f0c07 */
[----:B------:R-:W-:-:S03]  /*30c0*/  @P2 LEA R10, P0, R4, c[0x0][0x168], 0x1 ;  /* 0x00005a00040a2a11 */ /* 0x000fc600078008ff */
[----:B------:R-:W-:Y:S01]  /*30d0*/  @!PT LDS RZ, [RZ] ;  /* 0x00000000fffff984 */ /* 0x000fe20000000800 */
[----:B------:R-:W-:Y:S01]  /*30e0*/  @!PT LDS RZ, [RZ] ;  /* 0x00000000fffff984 */ /* 0x000fe20000000800 */
[----:B------:R-:W-:Y:S01]  /*30f0*/  @!PT LDS RZ, [RZ] ;  /* 0x00000000fffff984 */ /* 0x000fe20000000800 */
[----:B------:R1:W-:Y:S01]  /*3100*/  @!P3 LDGSTS.E.BYPASS.LTC128B.128 [R237+0x10000], [R12.64] ;  /* 0x100000000cedbfae */ /* 0x0003e2000b901d44 */
[C-C-:B------:R-:W-:Y:S02]  /*3110*/  @P2 LEA.HI.X R11, R4.reuse, c[0x0][0x16c], R7.reuse, 0x1, P0 ;  /* 0x00005b00040b2a11 */ /* 0x140fe400000f0c07 */
[C---:B------:R-:W-:Y:S01]  /*3120*/  @P1 LEA R8, P0, R4.reuse, c[0x0][0x168], 0x1 ;  /* 0x00005a0004081a11 */ /* 0x040fe200078008ff */
[----:B------:R1:W-:Y:S03]  /*3130*/  @P3 STS.128 [R237+0x10000], RZ ;  /* 0x010000ffed003388 */ /* 0x0003e60000000c00 */
[----:B------:R-:W-:Y:S01]  /*3140*/  @P1 LEA.HI.X R9, R4, c[0x0][0x16c], R7, 0x1, P0 ;  /* 0x00005b0004091a11 */ /* 0x000fe200000f0c07 */
[----:B------:R-:W-:Y:S01]  /*3150*/  @!PT LDS RZ, [RZ] ;  /* 0x00000000fffff984 */ /* 0x000fe20000000800 */
[----:B------:R-:W-:Y:S01]  /*3160*/  @!PT LDS RZ, [RZ] ;  /* 0x00000000fffff984 */ /* 0x000fe20000000800 */
[----:B------:R-:W-:Y:S01]  /*3170*/  @!PT LDS RZ, [RZ] ;  /* 0x00000000fffff984 */ /* 0x000fe20000000800 */
[----:B------:R1:W-:Y:S01]  /*3180*/  @P2 LDGSTS.E.BYPASS.LTC128B.128 [R237+0x11000], [R10.64+0x80] ;  /* 0x110000800aed2fae */ /* 0x0003e2000b901d44 */
[----:B------:R-:W-:-:S03]  /*3190*/  LOP3.LUT P0, RZ, R6, 0x8, RZ, 0xc0, !PT ;  /* 0x0000000806ff7812 */ /* 0x000fc6000780c0ff */
[----:B------:R1:W-:Y:S04]  /*31a0*/  @!P2 STS.128 [R237+0x11000], RZ ;  /* 0x011000ffed00a388 */ /* 0x0003e80000000c00 */
[----:B------:R-:W-:Y:S01]  /*31b0*/  @!PT LDS RZ, [RZ] ;  /* 0x00000000fffff984 */ /* 0x000fe20000000800 */
[----:B------:R-:W-:Y:S01]  /*31c0*/  @!PT LDS RZ, [RZ] ;  /* 0x00000000fffff984 */ /* 0x000fe20000000800 */
[----:B------:R-:W-:Y:S01]  /*31d0*/  @!PT LDS RZ, [RZ] ;  /* 0x00000000fffff984 */ /* 0x000fe20000000800 */
[----:B------:R1:W-:Y:S04]  /*31e0*/  @P1 LDGSTS.E.BYPASS.LTC128B.128 [R237+0x12000], [R8.64+0x100] ;  /* 0x1200010008ed1fae */ /* 0x0003e8000b901d44 */
[----:B------:R1:W-:Y:S02]  /*31f0*/  @!P1 STS.128 [R237+0x12000], RZ ;  /* 0x012000ffed009388 */ /* 0x0003e40000000c00 */
[----:B------:R-:W-:-:S04]  /*3200*/  @P0 LEA R6, P4, R4, c[0x0][0x168], 0x1 ;  /* 0x00005a0004060a11 */ /* 0x000fc800078808ff */
[----:B------:R-:W-:-:S05]  /*3210*/  @P0 LEA.HI.X R7, R4, c[0x0][0x16c], R7, 0x1, P4 ;  /* 0x00005b0004070a11 */ /* 0x000fca00020f0c07 */
[----:B------:R-:W-:Y:S01]  /*3220*/  @!PT LDS RZ, [RZ] ;  /* 0x00000000fffff984 */ /* 0x000fe20000000800 */
[----:B------:R-:W-:Y:S01]  /*3230*/  @!PT LDS RZ, [RZ] ;  /* 0x00000000fffff984 */ /* 0x000fe20000000800 */
[----:B------:R-:W-:Y:S01]  /*3240*/  @!PT LDS RZ, [RZ] ;  /* 0x00000000fffff984 */ /* 0x000fe20000000800 */
[----:B------:R1:W-:Y:S04]  /*3250*/  @P0 LDGSTS.E.BYPASS.LTC128B.128 [R237+0x13000], [R6.64+0x180] ;  /* 0x1300018006ed0fae */ /* 0x0003e8000b901d44 */
[----:B------:R1:W-:Y:S02]  /*3260*/  @!P0 STS.128 [R237+0x13000], RZ ;  /* 0x013000ffed008388 */ /* 0x0003e40000000c00 */
.L_x_23:
[----:B------:R-:W-:Y:S05]  /*3270*/  BSYNC B0 ;  /* 0x0000000000007941 */ /* 0x000fea0003800000 */
.L_x_22:
[----:B------:R-:W0:Y:S01]  /*3280*/  LDGDEPBAR ;  /* 0x00000000000079af */ /* 0x000e220000000000 */
[----:B------:R-:W-:Y:S01]  /*3290*/  ULEA UR11, UR18, 0x20, 0x5 ;  /* 0x00000020120b7891 */ /* 0x000fe2000f8e283f */
        /* <DEDUP_REMOVED lines=22> */
[----:B------:R-:W-:-:S04]  /*3400*/  DEPBAR.LE SB0, 0x1 ;  /* 0x000080400000791a */ /* 0x000fc80000000000 */
[----:B------:R-:W-:Y:S01]  /*3410*/  BAR.SYNC.DEFER_BLOCKING 0x0 ;  /* 0x0000000000007b1d */ /* 0x000fe20000010000 */
        /* <DEDUP_REMOVED lines=9> */
[----:B-1----:R-:W-:Y:S01]  /*34b0*/  CS2R R12, SRZ ;  /* 0x00000000000c7805 */ /* 0x002fe2000001ff00 */
[----:B------:R-:W-:Y:S01]  /*34c0*/  UISETP.GE.AND UP0, UPT, UR11, UR13, UPT ;  /* 0x0000000d0b00728c */ /* 0x000fe2000bf06270 */
[----:B------:R1:W4:Y:S04]  /*34d0*/  LDSM.16.M88.4 R132, [R229+0x14000] ;  /* 0x01400000e584783b */ /* 0x0003280000000200 */
[----:B------:R1:W2:Y:S04]  /*34e0*/  LDSM.16.M88.4 R136, [R230+0x14000] ;  /* 0x01400000e688783b */ /* 0x0002a80000000200 */
[----:B------:R1:W3:Y:S04]  /*34f0*/  LDSM.16.M88.4 R140, [R231+0x14000] ;  /* 0x01400000e78c783b */ /* 0x0002e80000000200 */
[----:B------:R1:W1:Y:S04]  /*3500*/  LDSM.16.M88.4 R144, [R232+0x14000] ;  /* 0x01400000e890783b */ /* 0x0002680000000200 */
        /* <DEDUP_REMOVED lines=11> */
[----:B--234-:R1:W1:Y:S02]  /*35c0*/  LDSM.16.M88.4 R192, [R236+0x3000] ;  /* 0x00300000ecc0783b */ /* 0x01c2640000000200 */
.L_x_26:
[----:B------:R-:W0:Y:S01]  /*35d0*/  LDGDEPBAR ;  /* 0x00000000000079af */ /* 0x000e220000000000 */
[----:B------:R-:W-:Y:S01]  /*35e0*/  PLOP3.LUT P1, PT, PT, PT, UP0, 0x80, 0x0 ;  /* 0x000000000000781c */ /* 0x000fe20003f2f008 */
[----:B------:R-:W-:Y:S01]  /*35f0*/  UISETP.GE.AND UP5, UPT, UR6, 0x1, UPT ;  /* 0x000000010600788c */ /* 0x000fe2000bfa6270 */
[----:B------:R-:W-:Y:S02]  /*3600*/  PLOP3.LUT P0, PT, PT, PT, UP0, 0x80, 0x0 ;  /* 0x000000000000781c */ /* 0x000fe40003f0f008 */
[----:B------:R-:W2:Y:S01]  /*3610*/  LDL R68, [R1+0x4] ;  /* 0x0000040001447983 */ /* 0x000ea20000100800 */
[----:B------:R-:W-:Y:S02]  /*3620*/  PLOP3.LUT P2, PT, PT, PT, UP0, 0x80, 0x0 ;  /* 0x000000000000781c */ /* 0x000fe40003f4f008 */
[----:B------:R-:W-:Y:S02]  /*3630*/  PLOP3.LUT P3, PT, PT, PT, UP0, 0x80, 0x0 ;  /* 0x000000000000781c */ /* 0x000fe40003f6f008 */
[----:B------:R-:W-:Y:S02]  /*3640*/  PLOP3.LUT P4, PT, PT, PT, UP0, 0x80, 0x0 ;  /* 0x000000000000781c */ /* 0x000fe40003f8f008 */
[----:B------:R-:W-:Y:S01]  /*3650*/  IADD3 R69, R240, 0xc0, RZ ;  /* 0x000000c0f0457810 */ /* 0x000fe20007ffe0ff */
[----:B------:R-:W-:Y:S04]  /*3660*/  DEPBAR.LE SB0, 0x0 ;  /* 0x000080000000791a */ /* 0x000fe80000000000 */
[----:B------:R-:W-:Y:S06]  /*3670*/  BAR.SYNC.DEFER_BLOCKING 0x0 ;  /* 0x0000000000007b1d */ /* 0x000fec0000010000 */
[----:B-1----:R-:W-:Y:S05]  /*3680*/  LDSM.16.M88.4 R8, [R2] ;  /* 0x000000000208783b */ /* 0x002fea0000000200 */
[----:B------:R-:W3:Y:S05]  /*3690*/  LDSM.16.M88.4 R44, [R229+0x10000] ;  /* 0x01000000e52c783b */ /* 0x000eea0000000200 */
[----:B------:R-:W-:Y:S05]  /*36a0*/  LDSM.16.M88.4 R48, [R3] ;  /* 0x000000000330783b */ /* 0x000fea0000000200 */
[----:B------:R-:W4:Y:S05]  /*36b0*/  LDSM.16.M88.4 R52, [R230+0x10000] ;  /* 0x01000000e634783b */ /* 0x000f2a0000000200 */
[----:B------:R-:W-:Y:S05]  /*36c0*/  LDSM.16.M88.4 R56, [R228] ;  /* 0x00000000e438783b */ /* 0x000fea0000000200 */
[----:B------:R-:W1:Y:S05]  /*36d0*/  LDSM.16.M88.4 R60, [R231+0x10000] ;  /* 0x01000000e73c783b */ /* 0x000e6a0000000200 */
[----:B------:R-:W-:Y:S01]  /*36e0*/  LDSM.16.M88.4 R64, [R232+0x10000] ;  /* 0x01000000e840783b */ /* 0x000fe20000000200 */
[C---:B---3--:R-:W-:Y:S08]  /*36f0*/  HMMA.16816.F32 R4, R8.reuse, R44, RZ ;  /* 0x0000002c0804723c */ /* 0x048ff000000018ff */
[----:B------:R-:W-:Y:S01]  /*3700*/  HMMA.16816.F32 R8, R8, R46, RZ ;  /* 0x0000002e0808723c */ /* 0x000fe200000018ff */
[----:B------:R-:W3:Y:S11]  /*3710*/  LDSM.16.M88.4 R44, [R227] ;  /* 0x00000000e32c783b */ /* 0x000ef60000000200 */
[----:B------:R-:W-:Y:S04]  /*3720*/  @!UPT UIADD3 URZ, URZ, URZ, URZ ;  /* 0x0000003f3f3ff290 */ /* 0x000fe8000fffe03f */
[C---:B----4-:R-:W-:Y:S08]  /*3730*/  HMMA.16816.F32 R4, R48.reuse, R52, R4 ;  /* 0x000000343004723c */ /* 0x050ff00000001804 */
[----:B------:R-:W-:Y:S01]  /*3740*/  HMMA.16816.F32 R8, R48, R54, R8 ;  /* 0x000000363008723c */ /* 0x000fe20000001808 */
[----:B------:R-:W-:Y:S05]  /*3750*/  LDSM.16.M88.4 R48, [R2+0x2000] ;  /* 0x002000000230783b */ /* 0x000fea0000000200 */
[----:B------:R-:W4:Y:S10]  /*3760*/  LDSM.16.M88.4 R52, [R229+0x11000] ;  /* 0x01100000e534783b */ /* 0x000f340000000200 */
[C---:B-1----:R-:W-:Y:S08]  /*3770*/  HMMA.16816.F32 R4, R56.reuse, R60, R4 ;  /* 0x0000003c3804723c */ /* 0x042ff00000001804 */
[----:B------:R-:W-:Y:S01]  /*3780*/  HMMA.16816.F32 R8, R56, R62, R8 ;  /* 0x0000003e3808723c */ /* 0x000fe20000001808 */
[----:B------:R-:W-:Y:S05]  /*3790*/  LDSM.16.M88.4 R56, [R3+0x2000] ;  /* 0x002000000338783b */ /* 0x000fea0000000200 */
[----:B------:R-:W1:Y:S10]  /*37a0*/  LDSM.16.M88.4 R60, [R230+0x11000] ;  /* 0x01100000e63c783b */ /* 0x000e740000000200 */
[C---:B---3--:R-:W-:Y:S08]  /*37b0*/  HMMA.16816.F32 R4, R44.reuse, R64, R4 ;  /* 0x000000402c04723c */ /* 0x048ff00000001804 */
[----:B------:R-:W-:Y:S01]  /*37c0*/  HMMA.16816.F32 R8, R44, R66, R8 ;  /* 0x000000422c08723c */ /* 0x000fe20000001808 */
[----:B------:R-:W-:Y:S05]  /*37d0*/  LDSM.16.M88.4 R44, [R228+0x2000] ;  /* 0x00200000e42c783b */ /* 0x000fea0000000200 */
[----:B------:R-:W3:Y:S10]  /*37e0*/  LDSM.16.M88.4 R64, [R231+0x11000] ;  /* 0x01100000e740783b */ /* 0x000ef40000000200 */
        /* <DEDUP_REMOVED lines=37> */
[----:B------:R-:W-:Y:S07]  /*3a40*/  HMMA.16816.F32 R8, R48, R54, R8 ;  /* 0x000000363008723c */ /* 0x000fee0000001808 */
[----:B------:R-:W-:Y:S05]  /*3a50*/  IMAD.U32 R49, RZ, RZ, UR18 ;  /* 0x00000012ff317e24 */ /* 0x000fea000f8e00ff */
[----:B--2---:R-:W-:Y:S01]  /*3a60*/  @P1 IMAD R49, R49, 0x20, R68 ;  /* 0x0000002031311824 */ /* 0x004fe200078e0244 */
[----:B------:R-:W-:Y:S01]  /*3a70*/  PLOP3.LUT P1, PT, PT, PT, UP0, 0x80, 0x0 ;  /* 0x000000000000781c */ /* 0x000fe20003f2f008 */
[----:B------:R-:W-:Y:S02]  /*3a80*/  IMAD.MOV.U32 R68, RZ, RZ, c[0x0][0x22c] ;  /* 0x00008b00ff447624 */ /* 0x000fe400078e00ff */
[C---:B-1----:R-:W-:Y:S05]  /*3a90*/  HMMA.16816.F32 R4, R56.reuse, R60, R4 ;  /* 0x0000003c3804723c */ /* 0x042fea0000001804 */
[C---:B------:R-:W-:Y:S01]  /*3aa0*/  @P0 ISETP.GE.AND P0, PT, R49.reuse, UR13, PT ;  /* 0x0000000d31000c0c */ /* 0x040fe2000bf06270 */
[----:B------:R-:W-:Y:S02]  /*3ab0*/  IMAD R68, R68, c[0x0][0x1c0], RZ ;  /* 0x0000700044447a24 */ /* 0x000fe400078e02ff */
[----:B------:R-:W-:Y:S04]  /*3ac0*/  HMMA.16816.F32 R8, R56, R62, R8 ;  /* 0x0000003e3808723c */ /* 0x000fe80000001808 */
[----:B------:R-:W-:Y:S01]  /*3ad0*/  @P1 IADD3 R48, R49, 0x1, RZ ;  /* 0x0000000131301810 */ /* 0x000fe20007ffe0ff */
[----:B------:R-:W-:Y:S01]  /*3ae0*/  IMAD.U32 R70, R68, -0x40, RZ ;  /* 0xffffffc044467824 */ /* 0x000fe200078e00ff */
[----:B------:R-:W-:Y:S02]  /*3af0*/  PLOP3.LUT P1, PT, PT, PT, UP0, 0x80, 0x0 ;  /* 0x000000000000781c */ /* 0x000fe40003f2f008 */
[----:B------:R-:W-:Y:S08]  /*3b00*/  IADD3 R68, R240, 0x40, RZ ;  /* 0x00000040f0447810 */ /* 0x000ff00007ffe0ff */
[C---:B---3--:R-:W-:Y:S08]  /*3b10*/  HMMA.16816.F32 R4, R44.reuse, R64, R4 ;  /* 0x000000402c04723c */ /* 0x048ff00000001804 */
[----:B------:R-:W-:Y:S07]  /*3b20*/  HMMA.16816.F32 R8, R44, R66, R8 ;  /* 0x000000422c08723c */ /* 0x000fee0000001808 */
[----:B-----5:R-:W-:Y:S09]  /*3b30*/  FMUL.FTZ R44, R246, 1.4426950216293334961 ;  /* 0x3fb8aa3bf62c7820 */ /* 0x020ff20000410000 */
[----:B------:R-:W-:Y:S02]  /*3b40*/  @P2 FSEL R4, R4, -INF , !P0 ;  /* 0xff80000004042808 */ /* 0x000fe40004000000 */
[----:B------:R-:W-:Y:S01]  /*3b50*/  @P1 ISETP.GE.AND P2, PT, R48, UR13, PT ;  /* 0x0000000d30001c0c */ /* 0x000fe2000bf46270 */
[----:B------:R-:W-:Y:S01]  /*3b60*/  FMUL.FTZ R48, R245, 1.4426950216293334961 ;  /* 0x3fb8aa3bf5307820 */ /* 0x000fe20000410000 */
[----:B------:R-:W-:Y:S02]  /*3b70*/  PLOP3.LUT P1, PT, PT, PT, UP0, 0x80, 0x0 ;  /* 0x000000000000781c */ /* 0x000fe40003f2f008 */
[----:B------:R-:W-:Y:S02]  /*3b80*/  @P3 FSEL R6, R6, -INF , !P0 ;  /* 0xff80000006063808 */ /* 0x000fe40004000000 */
[----:B------:R-:W-:Y:S02]  /*3b90*/  PLOP3.LUT P0, PT, PT, PT, UP0, 0x80, 0x0 ;  /* 0x000000000000781c */ /* 0x000fe40003f0f008 */
[----:B------:R-:W-:Y:S07]  /*3ba0*/  PLOP3.LUT P3, PT, PT, PT, UP0, 0x80, 0x0 ;  /* 0x000000000000781c */ /* 0x000fee0003f6f008 */
[----:B------:R-:W-:Y:S02]  /*3bb0*/  @P1 FSEL R7, R7, -INF , !P2 ;  /* 0xff80000007071808 */ /* 0x000fe40005000000 */
[----:B------:R-:W-:Y:S02]  /*3bc0*/  PLOP3.LUT P1, PT, PT, PT, UP0, 0x80, 0x0 ;  /* 0x000000000000781c */ /* 0x000fe40003f2f008 */
[----:B------:R-:W-:Y:S02]  /*3bd0*/  @P0 FSEL R5, R5, -INF , !P2 ;  /* 0xff80000005050808 */ /* 0x000fe40005000000 */
[----:B------:R-:W-:Y:S02]  /*3be0*/  FSETP.NEU.FTZ.AND P0, PT, R245, -INF , PT ;  /* 0xff800000f500780b */ /* 0x000fe40003f1d000 */
[C---:B------:R-:W-:Y:S02]  /*3bf0*/  @P3 IADD3 R45, R49.reuse, 0x8, RZ ;  /* 0x00000008312d3810 */ /* 0x040fe40007ffe0ff */
[----:B------:R-:W-:Y:S02]  /*3c00*/  FSEL R48, R48, RZ, P0 ;  /* 0x000000ff30307208 */ /* 0x000fe40000000000 */
[----:B------:R-:W-:Y:S02]  /*3c10*/  FSETP.NEU.FTZ.AND P0, PT, R246, -INF , PT ;  /* 0xff800000f600780b */ /* 0x000fe40003f1d000 */
[----:B------:R-:W-:Y:S01]  /*3c20*/  @P4 IADD3 R49, R49, 0x9, RZ ;  /* 0x0000000931314810 */ /* 0x000fe20007ffe0ff */
[--C-:B------:R-:W-:Y:S01]  /*3c30*/  FFMA.FTZ R4, R4, c[0x0][0x23c], -R48.reuse ;  /* 0x00008f0004047a23 */ /* 0x100fe20000010830 */
[----:B------:R-:W-:Y:S01]  /*3c40*/  @P1 ISETP.GE.AND P2, PT, R45, UR13, PT ;  /* 0x0000000d2d001c0c */ /* 0x000fe2000bf46270 */
[----:B------:R-:W-:Y:S01]  /*3c50*/  FFMA.FTZ R5, R5, c[0x0][0x23c], -R48 ;  /* 0x00008f0005057a23 */ /* 0x000fe20000010830 */
[----:B------:R-:W-:Y:S01]  /*3c60*/  FSEL R44, R44, RZ, P0 ;  /* 0x000000ff2c2c7208 */ /* 0x000fe20000000000 */
[----:B------:R-:W-:Y:S01]  /*3c70*/  MUFU.EX2 R60, R4 ;  /* 0x00000004003c7308 */ /* 0x000fe20000000800 */
[----:B------:R-:W-:Y:S02]  /*3c80*/  PLOP3.LUT P1, PT, PT, PT, UP0, 0x80, 0x0 ;  /* 0x000000000000781c */ /* 0x000fe40003f2f008 */
[----:B------:R-:W-:Y:S01]  /*3c90*/  PLOP3.LUT P0, PT, PT, PT, UP0, 0x80, 0x0 ;  /* 0x000000000000781c */ /* 0x000fe20003f0f008 */
[--C-:B------:R-:W-:Y:S01]  /*3ca0*/  FFMA.FTZ R7, R7, c[0x0][0x23c], -R44.reuse ;  /* 0x00008f0007077a23 */ /* 0x100fe2000001082c */
[----:B------:R-:W-:Y:S01]  /*3cb0*/  ISETP.GE.AND P3, PT, R69, c[0x0][0x220], PT ;  /* 0x0000880045007a0c */ /* 0x000fe20003f66270 */
[----:B------:R-:W-:Y:S01]  /*3cc0*/  FFMA.FTZ R6, R6, c[0x0][0x23c], -R44 ;  /* 0x00008f0006067a23 */ /* 0x000fe2000001082c */
[----:B------:R-:W-:Y:S03]  /*3cd0*/  ISETP.GE.AND P4, PT, R68, c[0x0][0x220], PT ;  /* 0x0000880044007a0c */ /* 0x000fe60003f86270 */
[----:B------:R-:W1:Y:S04]  /*3ce0*/  MUFU.EX2 R59, R5 ;  /* 0x00000005003b7308 */ /* 0x000e680000000800 */
[----:B------:R-:W-:Y:S02]  /*3cf0*/  @P1 ISETP.GE.AND P1, PT, R49, UR13, PT ;  /* 0x0000000d31001c0c */ /* 0x000fe4000bf26270 */
[----:B------:R-:W-:Y:S02]  /*3d00*/  @P0 FSEL R8, R8, -INF , !P2 ;  /* 0xff80000008080808 */ /* 0x000fe40005000000 */
[----:B------:R-:W-:Y:S02]  /*3d10*/  PLOP3.LUT P0, PT, PT, PT, UP0, 0x80, 0x0 ;  /* 0x000000000000781c */ /* 0x000fe40003f0f008 */
[----:B------:R1:W-:Y:S01]  /*3d20*/  MUFU.EX2 R61, R7 ;  /* 0x00000007003d7308 */ /* 0x0003e20000000800 */
[--C-:B------:R-:W-:Y:S09]  /*3d30*/  FFMA.FTZ R8, R8, c[0x0][0x23c], -R48.reuse ;  /* 0x00008f0008087a23 */ /* 0x100ff20000010830 */
[----:B------:R-:W2:Y:S01]  /*3d40*/  MUFU.EX2 R62, R6 ;  /* 0x00000006003e7308 */ /* 0x000ea20000000800 */
[----:B------:R-:W-:Y:S02]  /*3d50*/  @P0 FSEL R9, R9, -INF , !P1 ;  /* 0xff80000009090808 */ /* 0x000fe40004800000 */
[----:B------:R-:W-:Y:S03]  /*3d60*/  PLOP3.LUT P0, PT, PT, PT, UP0, 0x80, 0x0 ;  /* 0x000000000000781c */ /* 0x000fe60003f0f008 */
[----:B------:R-:W-:Y:S04]  /*3d70*/  FFMA.FTZ R48, R9, c[0x0][0x23c], -R48 ;  /* 0x00008f0009307a23 */ /* 0x000fe80000010830 */
[----:B------:R-:W-:Y:S01]  /*3d80*/  MUFU.EX2 R56, R8 ;  /* 0x0000000800387308 */ /* 0x000fe20000000800 */
[----:B-1----:R-:W-:Y:S05]  /*3d90*/  F2FP.PACK_AB R7, R59, R60 ;  /* 0x0000003c3b07723e */ /* 0x002fea00000000ff */
[----:B------:R-:W-:Y:S02]  /*3da0*/  @P0 FSEL R10, R10, -INF , !P2 ;  /* 0xff8000000a0a0808 */ /* 0x000fe40005000000 */
[----:B------:R-:W-:Y:S01]  /*3db0*/  PLOP3.LUT P0, PT, PT, PT, UP0, 0x80, 0x0 ;  /* 0x000000000000781c */ /* 0x000fe20003f0f008 */
[----:B------:R-:W-:Y:S01]  /*3dc0*/  STS [R249+0x15000], R7 ;  /* 0x01500007f9007388 */ /* 0x000fe20000000800 */
[----:B------:R-:W1:Y:S01]  /*3dd0*/  MUFU.EX2 R55, R48 ;  /* 0x0000003000377308 */ /* 0x000e620000000800 */
[--C-:B------:R-:W-:Y:S01]  /*3de0*/  FFMA.FTZ R10, R10, c[0x0][0x23c], -R44.reuse ;  /* 0x00008f000a0a7a23 */ /* 0x100fe2000001082c */
[----:B------:R-:W-:Y:S02]  /*3df0*/  PLOP3.LUT P2, PT, PT, PT, UP5, 0x80, 0x0 ;  /* 0x000000000000781c */ /* 0x000fe40003f4f058 */
[----:B--2---:R-:W-:Y:S05]  /*3e00*/  F2FP.PACK_AB R6, R61, R62 ;  /* 0x0000003e3d06723e */ /* 0x004fea00000000ff */
[----:B------:R-:W-:Y:S01]  /*3e10*/  STS [R252+0x15000], R6 ;  /* 0x01500006fc007388 */ /* 0x000fe20000000800 */
[----:B------:R-:W-:Y:S01]  /*3e20*/  MUFU.EX2 R58, R10 ;  /* 0x0000000a003a7308 */ /* 0x000fe20000000800 */
[----:B------:R-:W-:Y:S02]  /*3e30*/  @P0 FSEL R11, R11, -INF , !P1 ;  /* 0xff8000000b0b0808 */ /* 0x000fe40004800000 */
[----:B------:R-:W-:Y:S03]  /*3e40*/  IADD3 R52, P0, R248, UR10, RZ ;  /* 0x0000000af8347c10 */ /* 0x000fe6000ff1e0ff */
[----:B------:R-:W-:Y:S01]  /*3e50*/  FFMA.FTZ R44, R11, c[0x0][0x23c], -R44 ;  /* 0x00008f000b2c7a23 */ /* 0x000fe2000001082c */
[----:B------:R-:W-:Y:S02]  /*3e60*/  IADD3.X R53, R247, UR9, RZ, P0, !PT ;  /* 0x00000009f7357c10 */ /* 0x000fe400087fe4ff */
[C---:B------:R-:W-:Y:S01]  /*3e70*/  LEA R238, P0, R70.reuse, R238, 0x2 ;  /* 0x000000ee46ee7211 */ /* 0x040fe200078010ff */
[----:B------:R-:W2:Y:S02]  /*3e80*/  MUFU.EX2 R57, R44 ;  /* 0x0000002c00397308 */ /* 0x000ea40000000800 */
[----:B------:R3:W4:Y:S01]  /*3e90*/  LDG.E R54, [R52.64] ;  /* 0x0000000434367981 */ /* 0x000722000c1e1900 */
[----:B------:R-:W-:Y:S02]  /*3ea0*/  LEA.HI.X.SX32 R239, R70, R239, 0x2, P0 ;  /* 0x000000ef46ef7211 */ /* 0x000fe400000f16ff */
[----:B-1----:R-:W-:Y:S05]  /*3eb0*/  F2FP.PACK_AB R5, R55, R56 ;  /* 0x000000383705723e */ /* 0x002fea00000000ff */
[----:B------:R-:W-:Y:S01]  /*3ec0*/  STS [R250+0x15000], R5 ;  /* 0x01500005fa007388 */ /* 0x000fe20000000800 */
[----:B--2---:R-:W-:Y:S04]  /*3ed0*/  F2FP.PACK_AB R4, R57, R58 ;  /* 0x0000003a3904723e */ /* 0x004fe800000000ff */
[----:B---3--:R-:W2:Y:S05]  /*3ee0*/  LDG.E R52, [R52.64+0x20] ;  /* 0x0000200434347981 */ /* 0x008eaa000c1e1900 */
[----:B------:R-:W-:Y:S05]  /*3ef0*/  STS [R251+0x15000], R4 ;  /* 0x01500004fb007388 */ /* 0x000fea0000000800 */
[----:B------:R-:W1:Y:S05]  /*3f00*/  LDSM.16.M88.4 R8, [R2+0x8000] ;  /* 0x008000000208783b */ /* 0x000e6a0000000200 */
[----:B------:R-:W3:Y:S05]  /*3f10*/  LDSM.16.M88.4 R44, [R3+0x8000] ;  /* 0x00800000032c783b */ /* 0x000eea0000000200 */
[----:B------:R-:W3:Y:S01]  /*3f20*/  LDSM.16.M88.4 R48, [R228+0x8000] ;  /* 0x00800000e430783b */ /* 0x000ee20000000200 */
[C---:B-1----:R-:W-:Y:S08]  /*3f30*/  HMMA.16816.F32 R4, R8.reuse, R132, RZ ;  /* 0x000000840804723c */ /* 0x042ff000000018ff */
[----:B------:R-:W-:Y:S11]  /*3f40*/  HMMA.16816.F32 R8, R8, R134, RZ ;  /* 0x000000860808723c */ /* 0x000ff600000018ff */
[----:B------:R-:W-:Y:S05]  /*3f50*/  @!UPT UIADD3 URZ, URZ, URZ, URZ ;  /* 0x0000003f3f3ff290 */ /* 0x000fea000fffe03f */
[C---:B---3--:R-:W-:Y:S08]  /*3f60*/  HMMA.16816.F32 R4, R44.reuse, R136, R4 ;  /* 0x000000882c04723c */ /* 0x048ff00000001804 */
[----:B------:R-:W-:Y:S01]  /*3f70*/  HMMA.16816.F32 R8, R44, R138, R8 ;  /* 0x0000008a2c08723c */ /* 0x000fe20000001808 */
[----:B------:R-:W1:Y:S11]  /*3f80*/  LDSM.16.M88.4 R44, [R227+0x8000] ;  /* 0x00800000e32c783b */ /* 0x000e760000000200 */
[----:B------:R-:W-:Y:S04]  /*3f90*/  @!UPT UIADD3 URZ, URZ, URZ, URZ ;  /* 0x0000003f3f3ff290 */ /* 0x000fe8000fffe03f */
[C---:B------:R-:W-:Y:S08]  /*3fa0*/  HMMA.16816.F32 R4, R48.reuse, R140, R4 ;  /* 0x0000008c3004723c */ /* 0x040ff00000001804 */
[----:B------:R-:W-:Y:S01]  /*3fb0*/  HMMA.16816.F32 R8, R48, R142, R8 ;  /* 0x0000008e3008723c */ /* 0x000fe20000001808 */
[----:B------:R-:W3:Y:S11]  /*3fc0*/  LDSM.16.M88.4 R48, [R2+0xa000] ;  /* 0x00a000000230783b */ /* 0x000ef60000000200 */
[----:B------:R-:W-:Y:S04]  /*3fd0*/  @!UPT UIADD3 URZ, URZ, URZ, URZ ;  /* 0x0000003f3f3ff290 */ /* 0x000fe8000fffe03f */
[C---:B-1----:R-:W-:Y:S08]  /*3fe0*/  HMMA.16816.F32 R4, R44.reuse, R144, R4 ;  /* 0x000000902c04723c */ /* 0x042ff00000001804 */
[----:B------:R-:W-:Y:S01]  /*3ff0*/  HMMA.16816.F32 R8, R44, R146, R8 ;  /* 0x000000922c08723c */ /* 0x000fe20000001808 */
[----:B------:R-:W1:Y:S11]  /*4000*/  LDSM.16.M88.4 R44, [R3+0xa000] ;  /* 0x00a00000032c783b */ /* 0x000e760000000200 */
[----:B------:R-:W-:Y:S04]  /*4010*/  @!UPT UIADD3 URZ, URZ, URZ, URZ ;  /* 0x0000003f3f3ff290 */ /* 0x000fe8000fffe03f */
[C---:B---3--:R-:W-:Y:S08]  /*4020*/  HMMA.16816.F32 R4, R48.reuse, R148, R4 ;  /* 0x000000943004723c */ /* 0x048ff00000001804 */
        /* <DEDUP_REMOVED lines=40> */
[----:B------:R-:W-:Y:S11]  /*42b0*/  HMMA.16816.F32 R8, R48, R190, R8 ;  /* 0x000000be3008723c */ /* 0x000ff60000001808 */
[----:B------:R-:W-:Y:S05]  /*42c0*/  @!UPT UIADD3 URZ, URZ, URZ, URZ ;  /* 0x0000003f3f3ff290 */ /* 0x000fea000fffe03f */
[C---:B-1----:R-:W-:Y:S08]  /*42d0*/  HMMA.16816.F32 R4, R44.reuse, R192, R4 ;  /* 0x000000c02c04723c */ /* 0x042ff00000001804 */
[----:B------:R-:W-:Y:S11]  /*42e0*/  HMMA.16816.F32 R8, R44, R194, R8 ;  /* 0x000000c22c08723c */ /* 0x000ff60000001808 */
[----:B------:R-:W-:Y:S05]  /*42f0*/  @!UPT UIADD3 URZ, URZ, URZ, URZ ;  /* 0x0000003f3f3ff290 */ /* 0x000fea000fffe03f */
[C---:B----4-:R-:W-:Y:S02]  /*4300*/  FADD.FTZ R4, -R54.reuse, R4 ;  /* 0x0000000436047221 */ /* 0x050fe40000010100 */
[----:B------:R-:W-:Y:S02]  /*4310*/  FADD.FTZ R5, -R54, R5 ;  /* 0x0000000536057221 */ /* 0x000fe40000010100 */
[----:B------:R-:W-:Y:S02]  /*4320*/  FMUL.FTZ R44, R60, R4 ;  /* 0x000000043c2c7220 */ /* 0x000fe40000410000 */
[----:B------:R-:W-:Y:S02]  /*4330*/  FMUL.FTZ R5, R59, R5 ;  /* 0x000000053b057220 */ /* 0x000fe40000410000 */
[C---:B--2---:R-:W-:Y:S02]  /*4340*/  FADD.FTZ R4, -R52.reuse, R6 ;  /* 0x0000000634047221 */ /* 0x044fe40000010100 */
[----:B------:R-:W-:Y:S01]  /*4350*/  FADD.FTZ R6, -R52, R7 ;  /* 0x0000000734067221 */ /* 0x000fe20000010100 */
[----:B------:R-:W-:Y:S01]  /*4360*/  F2FP.PACK_AB R7, R5, R44 ;  /* 0x0000002c0507723e */ /* 0x000fe200000000ff */
[----:B------:R-:W-:Y:S02]  /*4370*/  FMUL.FTZ R4, R62, R4 ;  /* 0x000000043e047220 */ /* 0x000fe40000410000 */
[----:B------:R-:W-:Y:S02]  /*4380*/  FMUL.FTZ R6, R61, R6 ;  /* 0x000000063d067220 */ /* 0x000fe40000410000 */
[C---:B------:R-:W-:Y:S01]  /*4390*/  FADD.FTZ R8, -R54.reuse, R8 ;  /* 0x0000000836087221 */ /* 0x040fe20000010100 */
[----:B------:R-:W-:Y:S01]  /*43a0*/  STS [R249+0x14000], R7 ;  /* 0x01400007f9007388 */ /* 0x000fe20000000800 */
        /* <DEDUP_REMOVED lines=10> */
[----:B------:R-:W-:Y:S03]  /*4450*/  STS [R250+0x14000], R5 ;  /* 0x01400005fa007388 */ /* 0x000fe60000000800 */
[----:B------:R-:W-:Y:S05]  /*4460*/  F2FP.PACK_AB R4, R8, R9 ;  /* 0x000000090804723e */ /* 0x000fea00000000ff */
[----:B------:R-:W-:Y:S05]  /*4470*/  STS [R251+0x14000], R4 ;  /* 0x01400004fb007388 */ /* 0x000fea0000000800 */
[----:B------:R-:W-:Y:S06]  /*4480*/  BAR.SYNC.DEFER_BLOCKING 0x0 ;  /* 0x0000000000007b1d */ /* 0x000fec0000010000 */
[----:B------:R-:W-:Y:S05]  /*4490*/  LDSM.16.MT88.4 R4, [R226+0x15000] ;  /* 0x01500000e204783b */ /* 0x000fea0000004200 */
[----:B------:R-:W1:Y:S05]  /*44a0*/  LDSM.16.MT88.4 R8, [R0+0x8000] ;  /* 0x008000000008783b */ /* 0x000e6a0000004200 */
[----:B------:R-:W2:Y:S05]  /*44b0*/  LDSM.16.MT88.4 R44, [R224+0x15000] ;  /* 0x01500000e02c783b */ /* 0x000eaa0000004200 */
[----:B------:R-:W3:Y:S05]  /*44c0*/  LDSM.16.MT88.4 R48, [R0+0xc000] ;  /* 0x00c000000030783b */ /* 0x000eea0000004200 */
[----:B------:R-:W-:Y:S05]  /*44d0*/  LDSM.16.MT88.4 R52, [R226+0x15400] ;  /* 0x01540000e234783b */ /* 0x000fea0000004200 */
[----:B------:R-:W4:Y:S05]  /*44e0*/  LDSM.16.MT88.4 R56, [R0+0x8800] ;  /* 0x008800000038783b */ /* 0x000f2a0000004200 */
[----:B------:R-:W3:Y:S05]  /*44f0*/  LDSM.16.MT88.4 R60, [R224+0x15400] ;  /* 0x01540000e03c783b */ /* 0x000eea0000004200 */
[----:B------:R-:W3:Y:S01]  /*4500*/  LDSM.16.MT88.4 R64, [R0+0xc800] ;  /* 0x00c800000040783b */ /* 0x000ee20000004200 */
[-C--:B-1----:R-:W-:Y:S08]  /*4510*/  HMMA.16816.F32 R12, R4, R8.reuse, R12 ;  /* 0x00000008040c723c */ /* 0x082ff0000000180c */
[C---:B--2---:R-:W-:Y:S08]  /*4520*/  HMMA.16816.F32 R16, R44.reuse, R8, R16 ;  /* 0x000000082c10723c */ /* 0x044ff00000001810 */
[-C--:B------:R-:W-:Y:S08]  /*4530*/  HMMA.16816.F32 R20, R44, R10.reuse, R20 ;  /* 0x0000000a2c14723c */ /* 0x080ff00000001814 */
[C---:B------:R-:W-:Y:S01]  /*4540*/  HMMA.16816.F32 R24, R4.reuse, R10, R24 ;  /* 0x0000000a0418723c */ /* 0x040fe20000001818 */
[----:B------:R-:W-:Y:S07]  /*4550*/  LDSM.16.MT88.4 R8, [R0+0x9000] ;  /* 0x009000000008783b */ /* 0x000fee0000004200 */
[-C--:B---3--:R-:W-:Y:S08]  /*4560*/  HMMA.16816.F32 R28, R4, R48.reuse, R28 ;  /* 0x00000030041c723c */ /* 0x088ff0000000181c */
[C---:B------:R-:W-:Y:S08]  /*4570*/  HMMA.16816.F32 R32, R44.reuse, R48, R32 ;  /* 0x000000302c20723c */ /* 0x040ff00000001820 */
[-C--:B------:R-:W-:Y:S01]  /*4580*/  HMMA.16816.F32 R36, R44, R50.reuse, R36 ;  /* 0x000000322c24723c */ /* 0x080fe20000001824 */
[----:B------:R-:W-:Y:S07]  /*4590*/  LDSM.16.MT88.4 R44, [R224+0x15800] ;  /* 0x01580000e02c783b */ /* 0x000fee0000004200 */
[----:B------:R-:W-:Y:S01]  /*45a0*/  HMMA.16816.F32 R40, R4, R50, R40 ;  /* 0x000000320428723c */ /* 0x000fe20000001828 */
[----:B------:R-:W1:Y:S05]  /*45b0*/  LDSM.16.MT88.4 R4, [R226+0x15800] ;  /* 0x01580000e204783b */ /* 0x000e6a0000004200 */
[----:B------:R-:W2:Y:S02]  /*45c0*/  LDSM.16.MT88.4 R48, [R0+0xd000] ;  /* 0x00d000000030783b */ /* 0x000ea40000004200 */
[-C--:B----4-:R-:W-:Y:S08]  /*45d0*/  HMMA.16816.F32 R12, R52, R56.reuse, R12 ;  /* 0x00000038340c723c */ /* 0x090ff0000000180c */
[C---:B------:R-:W-:Y:S08]  /*45e0*/  HMMA.16816.F32 R16, R60.reuse, R56, R16 ;  /* 0x000000383c10723c */ /* 0x040ff00000001810 */
[-C--:B------:R-:W-:Y:S08]  /*45f0*/  HMMA.16816.F32 R20, R60, R58.reuse, R20 ;  /* 0x0000003a3c14723c */ /* 0x080ff00000001814 */
[C---:B------:R-:W-:Y:S01]  /*4600*/  HMMA.16816.F32 R24, R52.reuse, R58, R24 ;  /* 0x0000003a3418723c */ /* 0x040fe20000001818 */
[----:B------:R-:W-:Y:S07]  /*4610*/  LDSM.16.MT88.4 R56, [R0+0x9800] ;  /* 0x009800000038783b */ /* 0x000fee0000004200 */
[-C--:B------:R-:W-:Y:S08]  /*4620*/  HMMA.16816.F32 R28, R52, R64.reuse, R28 ;  /* 0x00000040341c723c */ /* 0x080ff0000000181c */
[C---:B------:R-:W-:Y:S08]  /*4630*/  HMMA.16816.F32 R32, R60.reuse, R64, R32 ;  /* 0x000000403c20723c */ /* 0x040ff00000001820 */
[-C--:B------:R-:W-:Y:S01]  /*4640*/  HMMA.16816.F32 R36, R60, R66.reuse, R36 ;  /* 0x000000423c24723c */ /* 0x080fe20000001824 */
[----:B------:R-:W-:Y:S07]  /*4650*/  LDSM.16.MT88.4 R60, [R224+0x15c00] ;  /* 0x015c0000e03c783b */ /* 0x000fee0000004200 */
[----:B------:R-:W-:Y:S01]  /*4660*/  HMMA.16816.F32 R40, R52, R66, R40 ;  /* 0x000000423428723c */ /* 0x000fe20000001828 */
[----:B------:R-:W3:Y:S05]  /*4670*/  LDSM.16.MT88.4 R52, [R226+0x15c00] ;  /* 0x015c0000e234783b */ /* 0x000eea0000004200 */
[----:B------:R-:W4:Y:S02]  /*4680*/  LDSM.16.MT88.4 R64, [R0+0xd800] ;  /* 0x00d800000040783b */ /* 0x000f240000004200 */
[-C--:B-1----:R-:W-:Y:S03]  /*4690*/  HMMA.16816.F32 R12, R4, R8.reuse, R12 ;  /* 0x00000008040c723c */ /* 0x082fe6000000180c */
[----:B------:R-:W-:Y:S05]  /*46a0*/  BAR.SYNC.DEFER_BLOCKING 0x0 ;  /* 0x0000000000007b1d */ /* 0x000fea0000010000 */
[C---:B------:R-:W-:Y:S08]  /*46b0*/  HMMA.16816.F32 R16, R44.reuse, R8, R16 ;  /* 0x000000082c10723c */ /* 0x040ff00000001810 */
[-C--:B------:R-:W-:Y:S08]  /*46c0*/  HMMA.16816.F32 R20, R44, R10.reuse, R20 ;  /* 0x0000000a2c14723c */ /* 0x080ff00000001814 */
[C---:B------:R-:W-:Y:S08]  /*46d0*/  HMMA.16816.F32 R24, R4.reuse, R10, R24 ;  /* 0x0000000a0418723c */ /* 0x040ff00000001818 */
[-C--:B--2---:R-:W-:Y:S08]  /*46e0*/  HMMA.16816.F32 R28, R4, R48.reuse, R28 ;  /* 0x00000030041c723c */ /* 0x084ff0000000181c */
[C---:B------:R-:W-:Y:S08]  /*46f0*/  HMMA.16816.F32 R32, R44.reuse, R48, R32 ;  /* 0x000000302c20723c */ /* 0x040ff00000001820 */
[-C--:B------:R-:W-:Y:S08]  /*4700*/  HMMA.16816.F32 R36, R44, R50.reuse, R36 ;  /* 0x000000322c24723c */ /* 0x080ff00000001824 */
[----:B------:R-:W-:Y:S08]  /*4710*/  HMMA.16816.F32 R40, R4, R50, R40 ;  /* 0x000000320428723c */ /* 0x000ff00000001828 */
[-C--:B---3--:R-:W-:Y:S08]  /*4720*/  HMMA.16816.F32 R12, R52, R56.reuse, R12 ;  /* 0x00000038340c723c */ /* 0x088ff0000000180c */
[C---:B------:R-:W-:Y:S08]  /*4730*/  HMMA.16816.F32 R16, R60.reuse, R56, R16 ;  /* 0x000000383c10723c */ /* 0x040ff00000001810 */
[-C--:B------:R-:W-:Y:S08]  /*4740*/  HMMA.16816.F32 R20, R60, R58.reuse, R20 ;  /* 0x0000003a3c14723c */ /* 0x080ff00000001814 */
[C---:B------:R-:W-:Y:S08]  /*4750*/  HMMA.16816.F32 R24, R52.reuse, R58, R24 ;  /* 0x0000003a3418723c */ /* 0x040ff00000001818 */
[-C--:B----4-:R-:W-:Y:S08]  /*4760*/  HMMA.16816.F32 R28, R52, R64.reuse, R28 ;  /* 0x00000040341c723c */ /* 0x090ff0000000181c */
[C---:B------:R-:W-:Y:S08]  /*4770*/  HMMA.16816.F32 R32, R60.reuse, R64, R32 ;  /* 0x000000403c20723c */ /* 0x040ff00000001820 */
[-C--:B------:R-:W-:Y:S08]  /*4780*/  HMMA.16816.F32 R36, R60, R66.reuse, R36 ;  /* 0x000000423c24723c */ /* 0x080ff00000001824 */
[----:B------:R-:W-:Y:S01]  /*4790*/  HMMA.16816.F32 R40, R52, R66, R40 ;  /* 0x000000423428723c */ /* 0x000fe20000001828 */
[----:B------:R-:W-:-:S07]  /*47a0*/  @!P2 BRA `(.L_x_24) ;  /* 0x000003d00000a947 */ /* 0x000fce0003800000 */
[----:B------:R1:W-:Y:S01]  /*47b0*/  @P5 STS.128 [R237+0x8000], RZ ;  /* 0x008000ffed005388 */ /* 0x0003e20000000c00 */
[----:B------:R-:W-:Y:S02]  /*47c0*/  IMAD.MOV.U32 R47, RZ, RZ, c[0x0][0x370] ;  /* 0x0000dc00ff2f7624 */ /* 0x000fe400078e00ff */
[----:B------:R-:W-:Y:S02]  /*47d0*/  IMAD.MOV.U32 R4, RZ, RZ, R242 ;  /* 0x000000ffff047224 */ /* 0x000fe400078e00f2 */
[C---:B------:R-:W-:Y:S02]  /*47e0*/  IMAD.U32 R8, R47.reuse, -0x40, RZ ;  /* 0xffffffc02f087824 */ /* 0x040fe400078e00ff */
[----:B------:R-:W-:Y:S02]  /*47f0*/  IMAD.MOV.U32 R5, RZ, RZ, R244 ;  /* 0x000000ffff057224 */ /* 0x000fe400078e00f4 */
[----:B------:R-:W-:Y:S01]  /*4800*/  IMAD.MOV.U32 R48, RZ, RZ, c[0x0][0x374] ;  /* 0x0000dd00ff307624 */ /* 0x000fe200078e00ff */
[C---:B------:R-:W-:Y:S02]  /*4810*/  LEA R4, P0, R8.reuse, R4, 0x1 ;  /* 0x0000000408047211 */ /* 0x040fe400078008ff */
[----:B------:R-:W-:Y:S02]  /*4820*/  SHF.R.S32.HI R7, RZ, 0x1f, R8 ;  /* 0x0000001fff077819 */ /* 0x000fe40000011408 */
[----:B------:R-:W-:Y:S02]  /*4830*/  LEA.HI.X.SX32 R5, R8, R5, 0x1, P0 ;  /* 0x0000000508057211 */ /* 0x000fe400000f0eff */
[C---:B------:R-:W-:Y:S03]  /*4840*/  LEA R6, P1, R47.reuse, R8, 0x5 ;  /* 0x000000082f067211 */ /* 0x040fe600078228ff */
[----:B------:R-:W-:Y:S01]  /*4850*/  @!PT LDS RZ, [RZ] ;  /* 0x00000000fffff984 */ /* 0x000fe20000000800 */
[----:B------:R-:W-:Y:S01]  /*4860*/  @!PT LDS RZ, [RZ] ;  /* 0x00000000fffff984 */ /* 0x000fe20000000800 */
[----:B------:R-:W-:Y:S01]  /*4870*/  @!PT LDS RZ, [RZ] ;  /* 0x00000000fffff984 */ /* 0x000fe20000000800 */
[----:B------:R1:W-:Y:S01]  /*4880*/  @!P5 LDGSTS.E.BYPASS.LTC128B.128 [R237+0x8000], [R4.64] ;  /* 0x0800000004eddfae */ /* 0x0003e2000b901d44 */
[CC--:B------:R-:W-:Y:S02]  /*4890*/  @!P6 LEA R10, P0, R6.reuse, R242.reuse, 0x1 ;  /* 0x000000f2060ae211 */ /* 0x0c0fe400078008ff */
[C-C-:B------:R-:W-:Y:S01]  /*48a0*/  LEA.HI.X R7, R47.reuse, R7, R48.reuse, 0x5, P1 ;  /* 0x000000072f077211 */ /* 0x140fe200008f2c30 */
[----:B------:R1:W-:Y:S01]  /*48b0*/  @P4 STS.128 [R237+0xa000], RZ ;  /* 0x00a000ffed004388 */ /* 0x0003e20000000c00 */
[C---:B------:R-:W-:Y:S02]  /*48c0*/  @!P4 LEA R44, P1, R6.reuse, R242, 0x1 ;  /* 0x000000f2062cc211 */ /* 0x040fe400078208ff */
[C-C-:B------:R-:W-:Y:S01]  /*48d0*/  @!P6 LEA.HI.X R11, R6.reuse, R244, R7.reuse, 0x1, P0 ;  /* 0x000000f4060be211 */ /* 0x140fe200000f0c07 */
[----:B------:R-:W-:Y:S01]  /*48e0*/  @!PT LDS RZ, [RZ] ;  /* 0x00000000fffff984 */ /* 0x000fe20000000800 */
[----:B------:R-:W-:Y:S01]  /*48f0*/  @!PT LDS RZ, [RZ] ;  /* 0x00000000fffff984 */ /* 0x000fe20000000800 */
[----:B------:R-:W-:Y:S01]  /*4900*/  @!PT LDS RZ, [RZ] ;  /* 0x00000000fffff984 */ /* 0x000fe20000000800 */
[----:B------:R1:W-:Y:S01]  /*4910*/  @!P4 LDGSTS.E.BYPASS.LTC128B.128 [R237+0xa000], [R4.64+0x80] ;  /* 0x0a00008004edcfae */ /* 0x0003e2000b901d44 */
[C---:B------:R-:W-:Y:S02]  /*4920*/  @!P5 LEA R46, P0, R47.reuse, R4, 0x6 ;  /* 0x000000042f2ed211 */ /* 0x040fe400078030ff */
[C-C-:B------:R-:W-:Y:S01]  /*4930*/  @!P4 LEA.HI.X R45, R6.reuse, R244, R7.reuse, 0x1, P1 ;  /* 0x000000f4062dc211 */ /* 0x140fe200008f0c07 */
[----:B------:R1:W-:Y:S01]  /*4940*/  @P6 STS.128 [R237+0xc000], RZ ;  /* 0x00c000ffed006388 */ /* 0x0003e20000000c00 */
[----:B------:R-:W-:Y:S02]  /*4950*/  @!P5 LEA.HI.X R47, R47, R5, R48, 0x6, P0 ;  /* 0x000000052f2fd211 */ /* 0x000fe400000f3430 */
[C---:B------:R-:W-:Y:S01]  /*4960*/  @!P3 LEA R8, P1, R6.reuse, R242, 0x1 ;  /* 0x000000f20608b211 */ /* 0x040fe200078208ff */
[----:B------:R-:W-:Y:S01]  /*4970*/  @!PT LDS RZ, [RZ] ;  /* 0x00000000fffff984 */ /* 0x000fe20000000800 */
[----:B------:R-:W-:Y:S01]  /*4980*/  @!PT LDS RZ, [RZ] ;  /* 0x00000000fffff984 */ /* 0x000fe20000000800 */
[----:B------:R-:W-:Y:S01]  /*4990*/  @!PT LDS RZ, [RZ] ;  /* 0x00000000fffff984 */ /* 0x000fe20000000800 */
[----:B------:R1:W-:Y:S01]  /*49a0*/  @!P6 LDGSTS.E.BYPASS.LTC128B.128 [R237+0xc000], [R4.64+0x100] ;  /* 0x0c00010004edefae */ /* 0x0003e2000b901d44 */
[----:B------:R-:W-:Y:S02]  /*49b0*/  IMAD.MOV.U32 R242, RZ, RZ, R4 ;  /* 0x000000fffff27224 */ /* 0x000fe400078e0004 */
[----:B------:R-:W-:Y:S01]  /*49c0*/  @!P3 LEA.HI.X R9, R6, R244, R7, 0x1, P1 ;  /* 0x000000f40609b211 */ /* 0x000fe200008f0c07 */
[----:B------:R1:W-:Y:S01]  /*49d0*/  @P3 STS.128 [R237+0xe000], RZ ;  /* 0x00e000ffed003388 */ /* 0x0003e20000000c00 */
[----:B------:R-:W-:Y:S03]  /*49e0*/  IMAD.MOV.U32 R244, RZ, RZ, R5 ;  /* 0x000000fffff47224 */ /* 0x000fe600078e0005 */
        /* <DEDUP_REMOVED lines=24> */
[----:B------:R-:W0:Y:S02]  /*4b70*/  LDGDEPBAR ;  /* 0x00000000000079af */ /* 0x000e240000000000 */
.L_x_24:
[----:B------:R-:W-:Y:S01]  /*4b80*/  LDSM.16.M88.4 R96, [R233] ;  /* 0x00000000e960783b */ /* 0x000fe20000000200 */
[----:B------:R-:W-:Y:S02]  /*4b90*/  @UP5 UIADD3 UR12, UP4, UR8, -0x100, URZ ;  /* 0xffffff00080c5890 */ /* 0x000fe4000ff9e03f */
[----:B------:R-:W-:Y:S01]  /*4ba0*/  @UP5 UIADD3 UR10, UP1, UR10, -0x100, URZ ;  /* 0xffffff000a0a5890 */ /* 0x000fe2000ff3e03f */
[----:B------:R-:W2:Y:S01]  /*4bb0*/  LDSM.16.MT88.4 R48, [R225] ;  /* 0x00000000e130783b */ /* 0x000ea20000004200 */
[----:B------:R-:W-:Y:S02]  /*4bc0*/  @UP5 UIADD3.X UR11, UR7, -0x1, URZ, UP4, !UPT ;  /* 0xffffffff070b5890 */ /* 0x000fe4000a7fe43f */
[----:B------:R-:W-:Y:S01]  /*4bd0*/  @UP5 UIADD3.X UR9, UR9, -0x1, URZ, UP1, !UPT ;  /* 0xffffffff09095890 */ /* 0x000fe20008ffe43f */
[----:B------:R-:W3:Y:S04]  /*4be0*/  LDSM.16.M88.4 R92, [R233+0x800] ;  /* 0x00080000e95c783b */ /* 0x000ee80000000200 */
[----:B------:R-:W4:Y:S04]  /*4bf0*/  LDSM.16.MT88.4 R64, [R225+0x1000] ;  /* 0x00100000e140783b */ /* 0x000f280000004200 */
[----:B------:R-:W1:Y:S04]  /*4c00*/  LDSM.16.MT88.4 R80, [R225+0x2000] ;  /* 0x00200000e150783b */ /* 0x000e680000004200 */
[----:B------:R-:W1:Y:S04]  /*4c10*/  LDSM.16.MT88.4 R196, [R225+0x3000] ;  /* 0x00300000e1c4783b */ /* 0x000e680000004200 */
[----:B------:R-:W-:Y:S04]  /*4c20*/  LDSM.16.M88.4 R200, [R234] ;  /* 0x00000000eac8783b */ /* 0x000fe80000000200 */
[----:B------:R-:W1:Y:S04]  /*4c30*/  LDSM.16.MT88.4 R204, [R225+0x800] ;  /* 0x00080000e1cc783b */ /* 0x000e680000004200 */
[----:B------:R-:W1:Y:S04]  /*4c40*/  LDSM.16.M88.4 R208, [R235] ;  /* 0x00000000ebd0783b */ /* 0x000e680000000200 */
[----:B------:R-:W1:Y:S04]  /*4c50*/  LDSM.16.MT88.4 R212, [R225+0x1800] ;  /* 0x00180000e1d4783b */ /* 0x000e680000004200 */
[----:B------:R-:W1:Y:S02]  /*4c60*/  LDSM.16.MT88.4 R216, [R225+0x2800] ;  /* 0x00280000e1d8783b */ /* 0x000e640000004200 */
[-C--:B-12---:R-:W-:Y:S02]  /*4c70*/  HMMA.16816.F32 R4, R96, R48.reuse, RZ ;  /* 0x000000306004723c */ /* 0x086fe400000018ff */
[----:B------:R-:W1:Y:S06]  /*4c80*/  LDSM.16.MT88.4 R220, [R225+0x3800] ;  /* 0x00380000e1dc783b */ /* 0x000e6c0000004200 */
[C---:B---3--:R-:W-:Y:S08]  /*4c90*/  HMMA.16816.F32 R8, R92.reuse, R48, RZ ;  /* 0x000000305c08723c */ /* 0x048ff000000018ff */
[-C--:B------:R-:W-:Y:S08]  /*4ca0*/  HMMA.16816.F32 R44, R92, R50.reuse, RZ ;  /* 0x000000325c2c723c */ /* 0x080ff000000018ff */
[C---:B------:R-:W-:Y:S08]  /*4cb0*/  HMMA.16816.F32 R48, R96.reuse, R50, RZ ;  /* 0x000000326030723c */ /* 0x040ff000000018ff */
[-C--:B----4-:R-:W-:Y:S08]  /*4cc0*/  HMMA.16816.F32 R52, R96, R64.reuse, RZ ;  /* 0x000000406034723c */ /* 0x090ff000000018ff */
[C---:B------:R-:W-:Y:S08]  /*4cd0*/  HMMA.16816.F32 R56, R92.reuse, R64, RZ ;  /* 0x000000405c38723c */ /* 0x040ff000000018ff */
[-C--:B------:R-:W-:Y:S08]  /*4ce0*/  HMMA.16816.F32 R60, R92, R66.reuse, RZ ;  /* 0x000000425c3c723c */ /* 0x080ff000000018ff */
[C---:B------:R-:W-:Y:S08]  /*4cf0*/  HMMA.16816.F32 R64, R96.reuse, R66, RZ ;  /* 0x000000426040723c */ /* 0x040ff000000018ff */
[-C--:B------:R-:W-:Y:S08]  /*4d00*/  HMMA.16816.F32 R68, R96, R80.reuse, RZ ;  /* 0x000000506044723c */ /* 0x080ff000000018ff */
[C---:B------:R-:W-:Y:S08]  /*4d10*/  HMMA.16816.F32 R72, R92.reuse, R80, RZ ;  /* 0x000000505c48723c */ /* 0x040ff000000018ff */
[-C--:B------:R-:W-:Y:S08]  /*4d20*/  HMMA.16816.F32 R76, R92, R82.reuse, RZ ;  /* 0x000000525c4c723c */ /* 0x080ff000000018ff */
[C---:B------:R-:W-:Y:S08]  /*4d30*/  HMMA.16816.F32 R80, R96.reuse, R82, RZ ;  /* 0x000000526050723c */ /* 0x040ff000000018ff */
[-C--:B------:R-:W-:Y:S08]  /*4d40*/  HMMA.16816.F32 R84, R96, R196.reuse, RZ ;  /* 0x000000c46054723c */ /* 0x080ff000000018ff */
[C---:B------:R-:W-:Y:S07]  /*4d50*/  HMMA.16816.F32 R88, R92.reuse, R196, RZ ;  /* 0x000000c45c58723c */ /* 0x040fee00000018ff */
[----:B------:R-:W-:Y:S01]  /*4d60*/  @P2 IADD3 R196, P0, R248, UR8, RZ ;  /* 0x00000008f8c42c10 */ /* 0x000fe2000ff1e0ff */
[-C--:B------:R-:W-:Y:S01]  /*4d70*/  HMMA.16816.F32 R92, R92, R198.reuse, RZ ;  /* 0x000000c65c5c723c */ /* 0x080fe200000018ff */
[----:B------:R-:W-:Y:S03]  /*4d80*/  @UP5 UMOV UR8, UR12 ;  /* 0x0000000c00085c82 */ /* 0x000fe60008000000 */
[----:B------:R-:W-:Y:S01]  /*4d90*/  @P2 IADD3.X R197, R247, UR7, RZ, P0, !PT ;  /* 0x00000007f7c52c10 */ /* 0x000fe200087fe4ff */
[----:B------:R-:W-:Y:S03]  /*4da0*/  @UP5 UMOV UR7, UR11 ;  /* 0x0000000b00075c82 */ /* 0x000fe60008000000 */
[----:B------:R-:W-:Y:S01]  /*4db0*/  HMMA.16816.F32 R96, R96, R198, RZ ;  /* 0x000000c66060723c */ /* 0x000fe200000018ff */
[----:B------:R2:W5:Y:S04]  /*4dc0*/  @P2 LDG.E R245, [R196.64+-0x100] ;  /* 0xffff0004c4f52981 */ /* 0x000568000c1e1900 */
[----:B------:R2:W5:Y:S03]  /*4dd0*/  @P2 LDG.E R246, [R196.64+-0xe0] ;  /* 0xffff2004c4f62981 */ /* 0x000566000c1e1900 */
[-C--:B------:R-:W-:Y:S08]  /*4de0*/  HMMA.16816.F32 R4, R200, R204.reuse, R4 ;  /* 0x000000ccc804723c */ /* 0x080ff00000001804 */
[C---:B------:R-:W-:Y:S08]  /*4df0*/  HMMA.16816.F32 R8, R208.reuse, R204, R8 ;  /* 0x000000ccd008723c */ /* 0x040ff00000001808 */
[-C--:B------:R-:W-:Y:S07]  /*4e00*/  HMMA.16816.F32 R44, R208, R206.reuse, R44 ;  /* 0x000000ced02c723c */ /* 0x080fee000000182c */
[----:B------:R3:W-:Y:S01]  /*4e10*/  RED.E.ADD.F32.FTZ.RN.STRONG.GPU [R238.64], R4 ;  /* 0x00000004ee00798e */ /* 0x0007e2000c10e784 */
[C---:B------:R-:W-:Y:S07]  /*4e20*/  HMMA.16816.F32 R48, R200.reuse, R206, R48 ;  /* 0x000000cec830723c */ /* 0x040fee0000001830 */
[----:B------:R-:W-:Y:S01]  /*4e30*/  IMAD.MOV.U32 R207, RZ, RZ, c[0x0][0x22c] ;  /* 0x00008b00ffcf7624 */ /* 0x000fe200078e00ff */
[-C--:B------:R-:W-:Y:S04]  /*4e40*/  HMMA.16816.F32 R52, R200, R212.reuse, R52 ;  /* 0x000000d4c834723c */ /* 0x080fe80000001834 */
[----:B------:R-:W-:Y:S04]  /*4e50*/  IMAD R207, R207, c[0x0][0x1c0], RZ ;  /* 0x00007000cfcf7a24 */ /* 0x000fe800078e02ff */
[C---:B------:R-:W-:Y:S04]  /*4e60*/  HMMA.16816.F32 R56, R208.reuse, R212, R56 ;  /* 0x000000d4d038723c */ /* 0x040fe80000001838 */
[C---:B------:R-:W-:Y:S02]  /*4e70*/  IMAD.SHL.U32 R204, R207.reuse, 0x8, RZ ;  /* 0x00000008cfcc7824 */ /* 0x040fe400078e00ff */
[C---:B------:R-:W-:Y:S02]  /*4e80*/  IMAD.SHL.U32 R205, R207.reuse, 0x10, RZ ;  /* 0x00000010cfcd7824 */ /* 0x040fe400078e00ff */
[-C--:B------:R-:W-:Y:S04]  /*4e90*/  HMMA.16816.F32 R60, R208, R214.reuse, R60 ;  /* 0x000000d6d03c723c */ /* 0x080fe8000000183c */
[CC--:B--2---:R-:W-:Y:S01]  /*4ea0*/  LEA R196, P0, R204.reuse, R238.reuse, 0x2 ;  /* 0x000000eeccc47211 */ /* 0x0c4fe200078010ff */
[----:B------:R-:W-:Y:S01]  /*4eb0*/  IMAD R206, R207, 0x28, RZ ;  /* 0x00000028cfce7824 */ /* 0x000fe200078e02ff */
[CC--:B------:R-:W-:Y:S02]  /*4ec0*/  LEA R198, P1, R205.reuse, R238.reuse, 0x2 ;  /* 0x000000eecdc67211 */ /* 0x0c0fe400078210ff */
[C---:B------:R-:W-:Y:S04]  /*4ed0*/  HMMA.16816.F32 R64, R200.reuse, R214, R64 ;  /* 0x000000d6c840723c */ /* 0x040fe80000001840 */
[-C--:B------:R-:W-:Y:S02]  /*4ee0*/  LEA.HI.X.SX32 R197, R204, R239.reuse, 0x2, P0 ;  /* 0x000000efccc57211 */ /* 0x080fe400000f16ff */
[-C--:B------:R-:W-:Y:S02]  /*4ef0*/  LEA.HI.X.SX32 R199, R205, R239.reuse, 0x2, P1 ;  /* 0x000000efcdc77211 */ /* 0x080fe400008f16ff */
[-C--:B------:R-:W-:Y:S01]  /*4f00*/  HMMA.16816.F32 R68, R200, R216.reuse, R68 ;  /* 0x000000d8c844723c */ /* 0x080fe20000001844 */
[----:B------:R2:W-:Y:S04]  /*4f10*/  RED.E.ADD.F32.FTZ.RN.STRONG.GPU [R196.64], R5 ;  /* 0x00000005c400798e */ /* 0x0005e8000c10e784 */
[----:B------:R4:W-:Y:S03]  /*4f20*/  RED.E.ADD.F32.FTZ.RN.STRONG.GPU [R198.64], R6 ;  /* 0x00000006c600798e */ /* 0x0009e6000c10e784 */
[C---:B------:R-:W-:Y:S08]  /*4f30*/  HMMA.16816.F32 R72, R208.reuse, R216, R72 ;  /* 0x000000d8d048723c */ /* 0x040ff00000001848 */
[-C--:B------:R-:W-:Y:S08]  /*4f40*/  HMMA.16816.F32 R76, R208, R218.reuse, R76 ;  /* 0x000000dad04c723c */ /* 0x080ff0000000184c */
[C---:B------:R-:W-:Y:S08]  /*4f50*/  HMMA.16816.F32 R80, R200.reuse, R218, R80 ;  /* 0x000000dac850723c */ /* 0x040ff00000001850 */
[-C--:B-1----:R-:W-:Y:S08]  /*4f60*/  HMMA.16816.F32 R84, R200, R220.reuse, R84 ;  /* 0x000000dcc854723c */ /* 0x082ff00000001854 */
[C---:B------:R-:W-:Y:S08]  /*4f70*/  HMMA.16816.F32 R88, R208.reuse, R220, R88 ;  /* 0x000000dcd058723c */ /* 0x040ff00000001858 */
[-C--:B------:R-:W-:Y:S08]  /*4f80*/  HMMA.16816.F32 R92, R208, R222.reuse, R92 ;  /* 0x000000ded05c723c */ /* 0x080ff0000000185c */
[----:B------:R-:W-:Y:S07]  /*4f90*/  HMMA.16816.F32 R96, R200, R222, R96 ;  /* 0x000000dec860723c */ /* 0x000fee0000001860 */
[C---:B------:R-:W-:Y:S02]  /*4fa0*/  IMAD R201, R207.reuse, 0x18, RZ ;  /* 0x00000018cfc97824 */ /* 0x040fe400078e02ff */
[----:B------:R-:W-:Y:S03]  /*4fb0*/  IMAD.SHL.U32 R203, R207, 0x20, RZ ;  /* 0x00000020cfcb7824 */ /* 0x000fe600078e00ff */
[-C--:B---3--:R-:W-:Y:S01]  /*4fc0*/  LEA R4, P0, R201, R238.reuse, 0x2 ;  /* 0x000000eec9047211 */ /* 0x088fe200078010ff */
[----:B------:R-:W-:Y:S01]  /*4fd0*/  IMAD R202, R207, 0x30, RZ ;  /* 0x00000030cfca7824 */ /* 0x000fe200078e02ff */
[-C--:B------:R-:W-:Y:S02]  /*4fe0*/  LEA R200, P1, R203, R238.reuse, 0x2 ;  /* 0x000000eecbc87211 */ /* 0x080fe400078210ff */
[-C--:B--2---:R-:W-:Y:S02]  /*4ff0*/  LEA.HI.X.SX32 R5, R201, R239.reuse, 0x2, P0 ;  /* 0x000000efc9057211 */ /* 0x084fe400000f16ff */
[CC--:B----4-:R-:W-:Y:S02]  /*5000*/  LEA R198, P0, R206.reuse, R238.reuse, 0x2 ;  /* 0x000000eecec67211 */ /* 0x0d0fe400078010ff */
[-C--:B------:R-:W-:Y:S01]  /*5010*/  LEA.HI.X.SX32 R201, R203, R239.reuse, 0x2, P1 ;  /* 0x000000efcbc97211 */ /* 0x080fe200008f16ff */
[----:B------:R1:W-:Y:S01]  /*5020*/  RED.E.ADD.F32.FTZ.RN.STRONG.GPU [R4.64], R7 ;  /* 0x000000070400798e */ /* 0x0003e2000c10e784 */
[-C--:B------:R-:W-:Y:S03]  /*5030*/  LEA.HI.X.SX32 R199, R206, R239.reuse, 0x2, P0 ;  /* 0x000000efcec77211 */ /* 0x080fe600000f16ff */
[----:B------:R-:W-:Y:S04]  /*5040*/  RED.E.ADD.F32.FTZ.RN.STRONG.GPU [R200.64], R8 ;  /* 0x00000008c800798e */ /* 0x000fe8000c10e784 */
[----:B------:R2:W-:Y:S01]  /*5050*/  RED.E.ADD.F32.FTZ.RN.STRONG.GPU [R198.64], R9 ;  /* 0x00000009c600798e */ /* 0x0005e2000c10e784 */
[CC--:B-1----:R-:W-:Y:S01]  /*5060*/  LEA R4, P1, R202.reuse, R238.reuse, 0x2 ;  /* 0x000000eeca047211 */ /* 0x0c2fe200078210ff */
[----:B------:R-:W-:Y:S03]  /*5070*/  IMAD R7, R207, 0x38, RZ ;  /* 0x00000038cf077824 */ /* 0x000fe600078e02ff */
[-C--:B------:R-:W-:Y:S02]  /*5080*/  LEA.HI.X.SX32 R5, R202, R239.reuse, 0x2, P1 ;  /* 0x000000efca057211 */ /* 0x080fe400008f16ff */
[-C--:B------:R-:W-:Y:S02]  /*5090*/  LEA R6, P0, R7, R238.reuse, 0x2 ;  /* 0x000000ee07067211 */ /* 0x080fe400078010ff */
[----:B--2---:R-:W-:Y:S01]  /*50a0*/  IADD3 R9, R205, 0x20, RZ ;  /* 0x00000020cd097810 */ /* 0x004fe20007ffe0ff */
[----:B------:R1:W-:Y:S01]  /*50b0*/  RED.E.ADD.F32.FTZ.RN.STRONG.GPU [R4.64], R10 ;  /* 0x0000000a0400798e */ /* 0x0003e2000c10e784 */
[-C--:B------:R-:W-:Y:S02]  /*50c0*/  LEA.HI.X.SX32 R7, R7, R239.reuse, 0x2, P0 ;  /* 0x000000ef07077211 */ /* 0x080fe400000f16ff */
[CC--:B------:R-:W-:Y:S03]  /*50d0*/  LEA R8, P0, R9.reuse, R238.reuse, 0x2 ;  /* 0x000000ee09087211 */ /* 0x0c0fe600078010ff */
[----:B------:R2:W-:Y:S04]  /*50e0*/  RED.E.ADD.F32.FTZ.RN.STRONG.GPU [R6.64], R11 ;  /* 0x0000000b0600798e */ /* 0x0005e8000c10e784 */
[----:B------:R3:W-:Y:S04]  /*50f0*/  RED.E.ADD.F32.FTZ.RN.STRONG.GPU [R238.64+0x80], R48 ;  /* 0x00008030ee00798e */ /* 0x0007e8000c10e784 */
[----:B------:R4:W-:Y:S01]  /*5100*/  RED.E.ADD.F32.FTZ.RN.STRONG.GPU [R196.64+0x80], R49 ;  /* 0x00008031c400798e */ /* 0x0009e2000c10e784 */
[----:B-1----:R-:W-:Y:S01]  /*5110*/  IMAD.IADD R4, R204, 0x1, R9 ;  /* 0x00000001cc047824 */ /* 0x002fe200078e0209 */
[-C--:B------:R-:W-:Y:S04]  /*5120*/  LEA.HI.X.SX32 R9, R9, R239.reuse, 0x2, P0 ;  /* 0x000000ef09097211 */ /* 0x080fe800000f16ff */
[-C--:B------:R-:W-:Y:S01]  /*5130*/  LEA R198, P0, R4, R238.reuse, 0x2 ;  /* 0x000000ee04c67211 */ /* 0x080fe200078010ff */
[----:B------:R1:W-:Y:S01]  /*5140*/  RED.E.ADD.F32.FTZ.RN.STRONG.GPU [R8.64], R50 ;  /* 0x000000320800798e */ /* 0x0003e2000c10e784 */
[----:B--2---:R-:W-:Y:S02]  /*5150*/  IMAD.IADD R6, R204, 0x1, R4 ;  /* 0x00000001cc067824 */ /* 0x004fe400078e0204 */
[-C--:B------:R-:W-:Y:S02]  /*5160*/  LEA.HI.X.SX32 R199, R4, R239.reuse, 0x2, P0 ;  /* 0x000000ef04c77211 */ /* 0x080fe400000f16ff */
[----:B------:R-:W-:Y:S01]  /*5170*/  IMAD.IADD R5, R204, 0x1, R6 ;  /* 0x00000001cc057824 */ /* 0x000fe200078e0206 */
[-C--:B------:R-:W-:Y:S02]  /*5180*/  LEA R10, P1, R6, R238.reuse, 0x2 ;  /* 0x000000ee060a7211 */ /* 0x080fe400078210ff */
[----:B------:R-:W-:Y:S01]  /*5190*/  RED.E.ADD.F32.FTZ.RN.STRONG.GPU [R198.64], R51 ;  /* 0x00000033c600798e */ /* 0x000fe2000c10e784 */
[----:B------:R-:W-:Y:S01]  /*51a0*/  IMAD.IADD R4, R204, 0x1, R5 ;  /* 0x00000001cc047824 */ /* 0x000fe200078e0205 */
[CC--:B---3--:R-:W-:Y:S02]  /*51b0*/  LEA R48, P0, R5.reuse, R238.reuse, 0x2 ;  /* 0x000000ee05307211 */ /* 0x0c8fe400078010ff */
[-C--:B------:R-:W-:Y:S02]  /*51c0*/  LEA.HI.X.SX32 R11, R6, R239.reuse, 0x2, P1 ;  /* 0x000000ef060b7211 */ /* 0x080fe400008f16ff */
[-C--:B----4-:R-:W-:Y:S01]  /*51d0*/  LEA.HI.X.SX32 R49, R5, R239.reuse, 0x2, P0 ;  /* 0x000000ef05317211 */ /* 0x090fe200000f16ff */
[----:B------:R-:W-:Y:S02]  /*51e0*/  IMAD.IADD R5, R204, 0x1, R4 ;  /* 0x00000001cc057824 */ /* 0x000fe400078e0204 */
[----:B------:R2:W-:Y:S04]  /*51f0*/  RED.E.ADD.F32.FTZ.RN.STRONG.GPU [R10.64], R44 ;  /* 0x0000002c0a00798e */ /* 0x0005e8000c10e784 */
[----:B------:R-:W-:Y:S01]  /*5200*/  RED.E.ADD.F32.FTZ.RN.STRONG.GPU [R48.64], R45 ;  /* 0x0000002d3000798e */ /* 0x000fe2000c10e784 */
[CC--:B-1----:R-:W-:Y:S04]  /*5210*/  LEA R8, P0, R4.reuse, R238.reuse, 0x2 ;  /* 0x000000ee04087211 */ /* 0x0c2fe800078010ff */
[-C--:B------:R-:W-:Y:S02]  /*5220*/  LEA.HI.X.SX32 R9, R4, R239.reuse, 0x2, P0 ;  /* 0x000000ef04097211 */ /* 0x080fe400000f16ff */
[CC--:B------:R-:W-:Y:S03]  /*5230*/  LEA R6, P0, R5.reuse, R238.reuse, 0x2 ;  /* 0x000000ee05067211 */ /* 0x0c0fe600078010ff */
[----:B------:R1:W-:Y:S01]  /*5240*/  RED.E.ADD.F32.FTZ.RN.STRONG.GPU [R8.64], R46 ;  /* 0x0000002e0800798e */ /* 0x0003e2000c10e784 */
[-C--:B------:R-:W-:Y:S05]  /*5250*/  LEA.HI.X.SX32 R7, R5, R239.reuse, 0x2, P0 ;  /* 0x000000ef05077211 */ /* 0x080fea00000f16ff */
[----:B------:R3:W-:Y:S01]  /*5260*/  RED.E.ADD.F32.FTZ.RN.STRONG.GPU [R6.64], R47 ;  /* 0x0000002f0600798e */ /* 0x0007e2000c10e784 */
[----:B--2---:R-:W-:Y:S03]  /*5270*/  IADD3 R10, R205, 0x40, RZ ;  /* 0x00000040cd0a7810 */ /* 0x004fe60007ffe0ff */
[----:B------:R-:W-:Y:S02]  /*5280*/  RED.E.ADD.F32.FTZ.RN.STRONG.GPU [R238.64+0x100], R52 ;  /* 0x00010034ee00798e */ /* 0x000fe4000c10e784 */
[----:B------:R-:W-:Y:S02]  /*5290*/  IMAD.IADD R4, R204, 0x1, R10 ;  /* 0x00000001cc047824 */ /* 0x000fe400078e020a */
[----:B------:R-:W-:Y:S01]  /*52a0*/  RED.E.ADD.F32.FTZ.RN.STRONG.GPU [R196.64+0x100], R53 ;  /* 0x00010035c400798e */ /* 0x000fe2000c10e784 */
[CC--:B-1----:R-:W-:Y:S04]  /*52b0*/  LEA R8, P0, R10.reuse, R238.reuse, 0x2 ;  /* 0x000000ee0a087211 */ /* 0x0c2fe800078010ff */
[-C--:B------:R-:W-:Y:S01]  /*52c0*/  LEA.HI.X.SX32 R9, R10, R239.reuse, 0x2, P0 ;  /* 0x000000ef0a097211 */ /* 0x080fe200000f16ff */
[----:B---3--:R-:W-:Y:S01]  /*52d0*/  IMAD.IADD R6, R204, 0x1, R4 ;  /* 0x00000001cc067824 */ /* 0x008fe200078e0204 */
[-C--:B------:R-:W-:Y:S03]  /*52e0*/  LEA R46, P0, R4, R238.reuse, 0x2 ;  /* 0x000000ee042e7211 */ /* 0x080fe600078010ff */
[----:B------:R1:W-:Y:S01]  /*52f0*/  RED.E.ADD.F32.FTZ.RN.STRONG.GPU [R8.64], R54 ;  /* 0x000000360800798e */ /* 0x0003e2000c10e784 */
[----:B------:R-:W-:Y:S01]  /*5300*/  IMAD.IADD R5, R204, 0x1, R6 ;  /* 0x00000001cc057824 */ /* 0x000fe200078e0206 */
[-C--:B------:R-:W-:Y:S02]  /*5310*/  LEA.HI.X.SX32 R47, R4, R239.reuse, 0x2, P0 ;  /* 0x000000ef042f7211 */ /* 0x080fe400000f16ff */
[-C--:B------:R-:W-:Y:S01]  /*5320*/  LEA R10, P1, R6, R238.reuse, 0x2 ;  /* 0x000000ee060a7211 */ /* 0x080fe200078210ff */
[----:B------:R-:W-:Y:S01]  /*5330*/  IMAD.IADD R4, R204, 0x1, R5 ;  /* 0x00000001cc047824 */ /* 0x000fe200078e0205 */
[CC--:B------:R-:W-:Y:S01]  /*5340*/  LEA R44, P0, R5.reuse, R238.reuse, 0x2 ;  /* 0x000000ee052c7211 */ /* 0x0c0fe200078010ff */
[----:B------:R-:W-:Y:S01]  /*5350*/  RED.E.ADD.F32.FTZ.RN.STRONG.GPU [R46.64], R55 ;  /* 0x000000372e00798e */ /* 0x000fe2000c10e784 */
[-C--:B------:R-:W-:Y:S02]  /*5360*/  LEA.HI.X.SX32 R11, R6, R239.reuse, 0x2, P1 ;  /* 0x000000ef060b7211 */ /* 0x080fe400008f16ff */
[-C--:B------:R-:W-:Y:S01]  /*5370*/  LEA.HI.X.SX32 R45, R5, R239.reuse, 0x2, P0 ;  /* 0x000000ef052d7211 */ /* 0x080fe200000f16ff */
[----:B------:R-:W-:Y:S01]  /*5380*/  IMAD.IADD R5, R204, 0x1, R4 ;  /* 0x00000001cc057824 */ /* 0x000fe200078e0204 */
[----:B------:R-:W-:Y:S04]  /*5390*/  LDSM.16.MT88.4 R52, [R226+0x14400] ;  /* 0x01440000e234783b */ /* 0x000fe80000004200 */
        /* <DEDUP_REMOVED lines=11> */
[----:B------:R-:W-:Y:S04]  /*5450*/  RED.E.ADD.F32.FTZ.RN.STRONG.GPU [R196.64+0x180], R65 ;  /* 0x00018041c400798e */ /* 0x000fe8000c10e784 */
[----:B------:R-:W-:Y:S01]  /*5460*/  LDSM.16.MT88.4 R56, [R0+0x800] ;  /* 0x000800000038783b */ /* 0x000fe20000004200 */
        /* <DEDUP_REMOVED lines=41> */
[----:B------:R-:W-:Y:S02]  /*5700*/  IMAD.IADD R5, R204, 0x1, R4 ;  /* 0x00000001cc057824 */ /* 0x000fe400078e0204 */
[----:B------:R2:W-:Y:S04]  /*5710*/  RED.E.ADD.F32.FTZ.RN.STRONG.GPU [R10.64], R72 ;  /* 0x000000480a00798e */ /* 0x0005e8000c10e784 */
[----:B------:R-:W-:Y:S01]  /*5720*/  RED.E.ADD.F32.FTZ.RN.STRONG.GPU [R44.64], R73 ;  /* 0x000000492c00798e */ /* 0x000fe2000c10e784 */
[CC--:B-1----:R-:W-:Y:S04]  /*5730*/  LEA R8, P0, R4.reuse, R238.reuse, 0x2 ;  /* 0x000000ee04087211 */ /* 0x0c2fe800078010ff */
[-C--:B------:R-:W-:Y:S02]  /*5740*/  LEA.HI.X.SX32 R9, R4, R239.reuse, 0x2, P0 ;  /* 0x000000ef04097211 */ /* 0x080fe400000f16ff */
[CC--:B------:R-:W-:Y:S03]  /*5750*/  LEA R6, P0, R5.reuse, R238.reuse, 0x2 ;  /* 0x000000ee05067211 */ /* 0x0c0fe600078010ff */
[----:B------:R1:W-:Y:S01]  /*5760*/  RED.E.ADD.F32.FTZ.RN.STRONG.GPU [R8.64], R74 ;  /* 0x0000004a0800798e */ /* 0x0003e2000c10e784 */
[-C--:B------:R-:W-:Y:S02]  /*5770*/  LEA.HI.X.SX32 R7, R5, R239.reuse, 0x2, P0 ;  /* 0x000000ef05077211 */ /* 0x080fe400000f16ff */
[----:B--2---:R-:W-:Y:S03]  /*5780*/  IADD3 R10, R205, 0xa0, RZ ;  /* 0x000000a0cd0a7810 */ /* 0x004fe60007ffe0ff */
[----:B------:R2:W-:Y:S02]  /*5790*/  RED.E.ADD.F32.FTZ.RN.STRONG.GPU [R6.64], R75 ;  /* 0x0000004b0600798e */ /* 0x0005e4000c10e784 */
[----:B------:R-:W-:Y:S02]  /*57a0*/  IMAD.IADD R4, R204, 0x1, R10 ;  /* 0x00000001cc047824 */ /* 0x000fe400078e020a */
[----:B------:R-:W-:Y:S04]  /*57b0*/  RED.E.ADD.F32.FTZ.RN.STRONG.GPU [R238.64+0x280], R80 ;  /* 0x00028050ee00798e */ /* 0x000fe8000c10e784 */
[----:B------:R-:W-:Y:S01]  /*57c0*/  RED.E.ADD.F32.FTZ.RN.STRONG.GPU [R196.64+0x280], R81 ;  /* 0x00028051c400798e */ /* 0x000fe2000c10e784 */
[CC--:B-1----:R-:W-:Y:S04]  /*57d0*/  LEA R8, P0, R10.reuse, R238.reuse, 0x2 ;  /* 0x000000ee0a087211 */ /* 0x0c2fe800078010ff */
[-C--:B------:R-:W-:Y:S01]  /*57e0*/  LEA.HI.X.SX32 R9, R10, R239.reuse, 0x2, P0 ;  /* 0x000000ef0a097211 */ /* 0x080fe200000f16ff */
[----:B--2---:R-:W-:Y:S01]  /*57f0*/  IMAD.IADD R6, R204, 0x1, R4 ;  /* 0x00000001cc067824 */ /* 0x004fe200078e0204 */
        /* <DEDUP_REMOVED lines=29> */
[-C--:B------:R-:W-:Y:S03]  /*59d0*/  LEA.HI.X.SX32 R45, R4, R239.reuse, 0x2, P0 ;  /* 0x000000ef042d7211 */ /* 0x080fe600000f16ff */
[C---:B------:R-:W-:Y:S01]  /*59e0*/  IMAD.IADD R4, R204.reuse, 0x1, R5 ;  /* 0x00000001cc047824 */ /* 0x040fe200078e0205 */
[CC--:B------:R-:W-:Y:S01]  /*59f0*/  LEA R10, P0, R5.reuse, R238.reuse, 0x2 ;  /* 0x000000ee050a7211 */ /* 0x0c0fe200078010ff */
[----:B------:R-:W-:Y:S03]  /*5a00*/  RED.E.ADD.F32.FTZ.RN.STRONG.GPU [R44.64], R87 ;  /* 0x000000572c00798e */ /* 0x000fe6000c10e784 */
[-C--:B------:R-:W-:Y:S01]  /*5a10*/  LEA.HI.X.SX32 R11, R5, R239.reuse, 0x2, P0 ;  /* 0x000000ef050b7211 */ /* 0x080fe200000f16ff */
[----:B------:R-:W-:Y:S01]  /*5a20*/  IMAD.IADD R5, R204, 0x1, R4 ;  /* 0x00000001cc057824 */ /* 0x000fe200078e0204 */
[CC--:B-1----:R-:W-:Y:S04]  /*5a30*/  LEA R8, P1, R6.reuse, R238.reuse, 0x2 ;  /* 0x000000ee06087211 */ /* 0x0c2fe800078210ff */
[-C--:B------:R-:W-:Y:S02]  /*5a40*/  LEA.HI.X.SX32 R9, R6, R239.reuse, 0x2, P1 ;  /* 0x000000ef06097211 */ /* 0x080fe400008f16ff */
[CC--:B------:R-:W-:Y:S03]  /*5a50*/  LEA R6, P0, R4.reuse, R238.reuse, 0x2 ;  /* 0x000000ee04067211 */ /* 0x0c0fe600078010ff */
[----:B------:R1:W-:Y:S01]  /*5a60*/  RED.E.ADD.F32.FTZ.RN.STRONG.GPU [R8.64], R88 ;  /* 0x000000580800798e */ /* 0x0003e2000c10e784 */
[-C--:B------:R-:W-:Y:S02]  /*5a70*/  LEA.HI.X.SX32 R7, R4, R239.reuse, 0x2, P0 ;  /* 0x000000ef04077211 */ /* 0x080fe400000f16ff */
[----:B------:R-:W-:Y:S01]  /*5a80*/  IADD3 R4, R205, 0xe0, RZ ;  /* 0x000000e0cd047810 */ /* 0x000fe20007ffe0ff */
[----:B------:R-:W-:Y:S04]  /*5a90*/  RED.E.ADD.F32.FTZ.RN.STRONG.GPU [R10.64], R89 ;  /* 0x000000590a00798e */ /* 0x000fe8000c10e784 */
[----:B------:R2:W-:Y:S01]  /*5aa0*/  RED.E.ADD.F32.FTZ.RN.STRONG.GPU [R6.64], R90 ;  /* 0x0000005a0600798e */ /* 0x0005e2000c10e784 */
[CC--:B-1----:R-:W-:Y:S04]  /*5ab0*/  LEA R8, P0, R5.reuse, R238.reuse, 0x2 ;  /* 0x000000ee05087211 */ /* 0x0c2fe800078010ff */
[-C--:B------:R-:W-:Y:S02]  /*5ac0*/  LEA.HI.X.SX32 R9, R5, R239.reuse, 0x2, P0 ;  /* 0x000000ef05097211 */ /* 0x080fe400000f16ff */
[-C--:B------:R-:W-:Y:S01]  /*5ad0*/  LEA R48, P0, R4, R238.reuse, 0x2 ;  /* 0x000000ee04307211 */ /* 0x080fe200078010ff */
[----:B--2---:R-:W-:Y:S02]  /*5ae0*/  IMAD.IADD R6, R204, 0x1, R4 ;  /* 0x00000001cc067824 */ /* 0x004fe400078e0204 */
[----:B------:R1:W-:Y:S01]  /*5af0*/  RED.E.ADD.F32.FTZ.RN.STRONG.GPU [R8.64], R91 ;  /* 0x0000005b0800798e */ /* 0x0003e2000c10e784 */
[-C--:B------:R-:W-:Y:S03]  /*5b00*/  LEA.HI.X.SX32 R49, R4, R239.reuse, 0x2, P0 ;  /* 0x000000ef04317211 */ /* 0x080fe600000f16ff */
[----:B------:R-:W-:Y:S01]  /*5b10*/  RED.E.ADD.F32.FTZ.RN.STRONG.GPU [R238.64+0x380], R96 ;  /* 0x00038060ee00798e */ /* 0x000fe2000c10e784 */
[CC--:B------:R-:W-:Y:S03]  /*5b20*/  LEA R46, P0, R6.reuse, R238.reuse, 0x2 ;  /* 0x000000ee062e7211 */ /* 0x0c0fe600078010ff */
[----:B------:R-:W-:Y:S01]  /*5b30*/  RED.E.ADD.F32.FTZ.RN.STRONG.GPU [R196.64+0x380], R97 ;  /* 0x00038061c400798e */ /* 0x000fe2000c10e784 */
[-C--:B------:R-:W-:Y:S03]  /*5b40*/  LEA.HI.X.SX32 R47, R6, R239.reuse, 0x2, P0 ;  /* 0x000000ef062f7211 */ /* 0x080fe600000f16ff */
[----:B------:R-:W-:Y:S04]  /*5b50*/  RED.E.ADD.F32.FTZ.RN.STRONG.GPU [R48.64], R98 ;  /* 0x000000623000798e */ /* 0x000fe8000c10e784 */
[----:B------:R-:W-:Y:S04]  /*5b60*/  RED.E.ADD.F32.FTZ.RN.STRONG.GPU [R46.64], R99 ;  /* 0x000000632e00798e */ /* 0x000fe8000c10e784 */
[----:B------:R-:W-:Y:S01]  /*5b70*/  LDSM.16.MT88.4 R48, [R0+0x4000] ;  /* 0x004000000030783b */ /* 0x000fe20000004200 */
[C---:B-1----:R-:W-:Y:S04]  /*5b80*/  IMAD.IADD R8, R204.reuse, 0x1, R6 ;  /* 0x00000001cc087824 */ /* 0x042fe800078e0206 */
[----:B------:R-:W-:Y:S01]  /*5b90*/  IMAD.IADD R5, R204, 0x1, R8 ;  /* 0x00000001cc057824 */ /* 0x000fe200078e0208 */
[-C--:B------:R-:W-:Y:S03]  /*5ba0*/  LEA R44, P1, R8, R238.reuse, 0x2 ;  /* 0x000000ee082c7211 */ /* 0x080fe600078210ff */
[----:B------:R-:W-:Y:S01]  /*5bb0*/  IMAD.IADD R4, R204, 0x1, R5 ;  /* 0x00000001cc047824 */ /* 0x000fe200078e0205 */
[CC--:B------:R-:W-:Y:S02]  /*5bc0*/  LEA R10, P0, R5.reuse, R238.reuse, 0x2 ;  /* 0x000000ee050a7211 */ /* 0x0c0fe400078010ff */
[-C--:B------:R-:W-:Y:S01]  /*5bd0*/  LEA.HI.X.SX32 R45, R8, R239.reuse, 0x2, P1 ;  /* 0x000000ef082d7211 */ /* 0x080fe200008f16ff */
[----:B------:R-:W-:Y:S01]  /*5be0*/  IMAD.IADD R7, R204, 0x1, R4 ;  /* 0x00000001cc077824 */ /* 0x000fe200078e0204 */
[-C--:B------:R-:W-:Y:S02]  /*5bf0*/  LEA.HI.X.SX32 R11, R5, R239.reuse, 0x2, P0 ;  /* 0x000000ef050b7211 */ /* 0x080fe400000f16ff */
[CC--:B------:R-:W-:Y:S01]  /*5c00*/  LEA R8, P1, R4.reuse, R238.reuse, 0x2 ;  /* 0x000000ee04087211 */ /* 0x0c0fe200078210ff */
[----:B------:R-:W-:Y:S01]  /*5c10*/  RED.E.ADD.F32.FTZ.RN.STRONG.GPU [R44.64], R92 ;  /* 0x0000005c2c00798e */ /* 0x000fe2000c10e784 */
[C---:B------:R-:W-:Y:S02]  /*5c20*/  LEA R6, P0, R7.reuse, R238, 0x2 ;  /* 0x000000ee07067211 */ /* 0x040fe400078010ff */
[-C--:B------:R-:W-:Y:S01]  /*5c30*/  LEA.HI.X.SX32 R9, R4, R239.reuse, 0x2, P1 ;  /* 0x000000ef04097211 */ /* 0x080fe200008f16ff */
[----:B------:R-:W-:Y:S01]  /*5c40*/  RED.E.ADD.F32.FTZ.RN.STRONG.GPU [R10.64], R93 ;  /* 0x0000005d0a00798e */ /* 0x000fe2000c10e784 */
[----:B------:R-:W-:Y:S03]  /*5c50*/  LEA.HI.X.SX32 R7, R7, R239, 0x2, P0 ;  /* 0x000000ef07077211 */ /* 0x000fe600000f16ff */
[----:B------:R-:W-:Y:S04]  /*5c60*/  RED.E.ADD.F32.FTZ.RN.STRONG.GPU [R8.64], R94 ;  /* 0x0000005e0800798e */ /* 0x000fe8000c10e784 */
[----:B------:R-:W-:Y:S04]  /*5c70*/  LDSM.16.MT88.4 R8, [R0] ;  /* 0x000000000008783b */ /* 0x000fe80000004200 */
[----:B------:R-:W-:Y:S04]  /*5c80*/  RED.E.ADD.F32.FTZ.RN.STRONG.GPU [R6.64], R95 ;  /* 0x0000005f0600798e */ /* 0x000fe8000c10e784 */
[----:B------:R-:W1:Y:S04]  /*5c90*/  LDSM.16.MT88.4 R4, [R226+0x14000] ;  /* 0x01400000e204783b */ /* 0x000e680000004200 */
[----:B------:R-:W2:Y:S01]  /*5ca0*/  LDSM.16.MT88.4 R44, [R224+0x14000] ;  /* 0x01400000e02c783b */ /* 0x000ea20000004200 */
[-C--:B-1----:R-:W-:Y:S08]  /*5cb0*/  HMMA.16816.F32 R100, R4, R8.reuse, R100 ;  /* 0x000000080464723c */ /* 0x082ff00000001864 */
[C---:B--2---:R-:W-:Y:S08]  /*5cc0*/  HMMA.16816.F32 R104, R44.reuse, R8, R104 ;  /* 0x000000082c68723c */ /* 0x044ff00000001868 */
        /* <DEDUP_REMOVED lines=8> */
[----:B------:R-:W1:Y:S04]  /*5d50*/  LDSM.16.MT88.4 R4, [R226+0x14800] ;  /* 0x01480000e204783b */ /* 0x000e680000004200 */
[----:B------:R-:W2:Y:S03]  /*5d60*/  LDSM.16.MT88.4 R48, [R0+0x5000] ;  /* 0x005000000030783b */ /* 0x000ea60000004200 */
[-C--:B------:R-:W-:Y:S08]  /*5d70*/  HMMA.16816.F32 R100, R52, R56.reuse, R100 ;  /* 0x000000383464723c */ /* 0x080ff00000001864 */
        /* <DEDUP_REMOVED lines=9> */
[----:B------:R-:W3:Y:S04]  /*5e10*/  LDSM.16.MT88.4 R52, [R226+0x14c00] ;  /* 0x014c0000e234783b */ /* 0x000ee80000004200 */
[----:B------:R-:W4:Y:S03]  /*5e20*/  LDSM.16.MT88.4 R64, [R0+0x5800] ;  /* 0x005800000040783b */ /* 0x000f260000004200 */
[-C--:B-1----:R-:W-:Y:S08]  /*5e30*/  HMMA.16816.F32 R100, R4, R8.reuse, R100 ;  /* 0x000000080464723c */ /* 0x082ff00000001864 */
        /* <DEDUP_REMOVED lines=16> */
[----:B------:R-:W-:Y:S01]  /*5f40*/  BAR.SYNC.DEFER_BLOCKING 0x0 ;  /* 0x0000000000007b1d */ /* 0x000fe20000010000 */
[----:B------:R-:W-:Y:S02]  /*5f50*/  IMAD.MOV.U32 R47, RZ, RZ, c[0x0][0x190] ;  /* 0x00006400ff2f7624 */ /* 0x000fe400078e00ff */
[----:B------:R-:W-:Y:S02]  /*5f60*/  IMAD.MOV.U32 R4, RZ, RZ, R241 ;  /* 0x000000ffff047224 */ /* 0x000fe400078e00f1 */
[----:B------:R-:W-:Y:S02]  /*5f70*/  IMAD.U32 R7, R47, -0x40, RZ ;  /* 0xffffffc02f077824 */ /* 0x000fe400078e00ff */
[----:B------:R-:W-:Y:S02]  /*5f80*/  IMAD.MOV.U32 R5, RZ, RZ, R243 ;  /* 0x000000ffff057224 */ /* 0x000fe400078e00f3 */
[----:B------:R-:W-:Y:S01]  /*5f90*/  IMAD.MOV.U32 R48, RZ, RZ, c[0x0][0x194] ;  /* 0x00006500ff307624 */ /* 0x000fe200078e00ff */
[C---:B------:R-:W-:Y:S02]  /*5fa0*/  LEA R4, P0, R7.reuse, R4, 0x1 ;  /* 0x0000000407047211 */ /* 0x040fe400078008ff */
[----:B------:R-:W-:Y:S02]  /*5fb0*/  SHF.R.S32.HI R8, RZ, 0x1f, R7 ;  /* 0x0000001fff087819 */ /* 0x000fe40000011407 */
[----:B------:R-:W-:Y:S02]  /*5fc0*/  LEA.HI.X.SX32 R5, R7, R5, 0x1, P0 ;  /* 0x0000000507057211 */ /* 0x000fe400000f0eff */
[C---:B------:R-:W-:Y:S04]  /*5fd0*/  LEA R6, P1, R47.reuse, R7, 0x5 ;  /* 0x000000072f067211 */ /* 0x040fe800078228ff */
[CC--:B------:R-:W-:Y:S02]  /*5fe0*/  @!P4 LEA R44, P0, R6.reuse, R241.reuse, 0x1 ;  /* 0x000000f1062cc211 */ /* 0x0c0fe400078008ff */
[CC--:B------:R-:W-:Y:S01]  /*5ff0*/  @!P6 LEA R10, P2, R6.reuse, R241.reuse, 0x1 ;  /* 0x000000f1060ae211 */ /* 0x0c0fe200078408ff */
[----:B------:R1:W-:Y:S01]  /*6000*/  @P5 STS.128 [R237], RZ ;  /* 0x000000ffed005388 */ /* 0x0003e20000000c00 */
[C---:B------:R-:W-:Y:S02]  /*6010*/  LEA.HI.X R7, R47.reuse, R8, R48, 0x5, P1 ;  /* 0x000000082f077211 */ /* 0x040fe400008f2c30 */
[C---:B------:R-:W-:Y:S01]  /*6020*/  @!P3 LEA R8, P1, R6.reuse, R241, 0x1 ;  /* 0x000000f10608b211 */ /* 0x040fe200078208ff */
[----:B------:R-:W-:Y:S01]  /*6030*/  @!PT LDS RZ, [RZ] ;  /* 0x00000000fffff984 */ /* 0x000fe20000000800 */
[----:B------:R-:W-:Y:S01]  /*6040*/  @!PT LDS RZ, [RZ] ;  /* 0x00000000fffff984 */ /* 0x000fe20000000800 */
[----:B------:R-:W-:Y:S01]  /*6050*/  @!PT LDS RZ, [RZ] ;  /* 0x00000000fffff984 */ /* 0x000fe20000000800 */
[----:B------:R1:W-:Y:S01]  /*6060*/  @!P5 LDGSTS.E.BYPASS.LTC128B.128 [R237], [R4.64] ;  /* 0x0000000004eddfae */ /* 0x0003e2000b901d44 */
[CCC-:B------:R-:W-:Y:S01]  /*6070*/  @!P4 LEA.HI.X R45, R6.reuse, R243.reuse, R7.reuse, 0x1, P0 ;  /* 0x000000f3062dc211 */ /* 0x1c0fe200000f0c07 */
[----:B------:R-:W-:Y:S01]  /*6080*/  IMAD.MOV.U32 R241, RZ, RZ, R4 ;  /* 0x000000fffff17224 */ /* 0x000fe200078e0004 */
[C---:B------:R-:W-:Y:S01]  /*6090*/  @!P5 LEA R46, P0, R47.reuse, R4, 0x6 ;  /* 0x000000042f2ed211 */ /* 0x040fe200078030ff */
[----:B------:R1:W-:Y:S01]  /*60a0*/  @P4 STS.128 [R237+0x2000], RZ ;  /* 0x002000ffed004388 */ /* 0x0003e20000000c00 */
[C-C-:B------:R-:W-:Y:S02]  /*60b0*/  @!P6 LEA.HI.X R11, R6.reuse, R243, R7.reuse, 0x1, P2 ;  /* 0x000000f3060be211 */ /* 0x140fe400010f0c07 */
[----:B------:R-:W-:Y:S01]  /*60c0*/  @!P5 LEA.HI.X R47, R47, R5, R48, 0x6, P0 ;  /* 0x000000052f2fd211 */ /* 0x000fe200000f3430 */
[----:B------:R-:W-:Y:S01]  /*60d0*/  @!PT LDS RZ, [RZ] ;  /* 0x00000000fffff984 */ /* 0x000fe20000000800 */
[----:B------:R-:W-:Y:S01]  /*60e0*/  @!PT LDS RZ, [RZ] ;  /* 0x00000000fffff984 */ /* 0x000fe20000000800 */
[----:B------:R-:W-:Y:S01]  /*60f0*/  @!PT LDS RZ, [RZ] ;  /* 0x00000000fffff984 */ /* 0x000fe20000000800 */
[----:B------:R1:W-:Y:S01]  /*6100*/  @!P4 LDGSTS.E.BYPASS.LTC128B.128 [R237+0x2000], [R4.64+0x80] ;  /* 0x0200008004edcfae */ /* 0x0003e2000b901d44 */
[----:B------:R-:W-:Y:S01]  /*6110*/  @!P3 LEA.HI.X R9, R6, R243, R7, 0x1, P1 ;  /* 0x000000f30609b211 */ /* 0x000fe200008f0c07 */
[----:B------:R-:W-:Y:S02]  /*6120*/  IMAD.MOV.U32 R243, RZ, RZ, R5 ;  /* 0x000000fffff37224 */ /* 0x000fe400078e0005 */
        /* <DEDUP_REMOVED lines=31> */
.L_x_25:
[----:B------:R-:W-:Y:S01]  /*6320*/  ISETP.LT.AND P0, PT, RZ, UR6, PT ;  /* 0x00000006ff007c0c */ /* 0x000fe2000bf01270 */
[----:B------:R-:W-:Y:S11]  /*6330*/  UIADD3 UR6, UR6, -0x1, URZ ;  /* 0xffffffff06067890 */ /* 0x000ff6000fffe03f */
[----:B------:R-:W-:Y:S01]  /*6340*/  @!UPT UIADD3 URZ, URZ, URZ, URZ ;  /* 0x0000003f3f3ff290 */ /* 0x000fe2000fffe03f */
[----:B------:R-:W-:-:S05]  /*6350*/  @P0 BRA `(.L_x_26) ;  /* 0xffffd27000000947 */ /* 0x000fca000383ffff */
[----:B------:R-:W2:Y:S01]  /*6360*/  LDL R48, [R1] ;  /* 0x0000000001307983 */ /* 0x000ea20000100800 */
[----:B-1----:R-:W-:Y:S01]  /*6370*/  F2FP.PACK_AB R47, R13, R12 ;  /* 0x0000000c0d2f723e */ /* 0x002fe200000000ff */
[----:B------:R-:W-:Y:S01]  /*6380*/  FMUL.FTZ R100, R100, c[0x0][0x2e0] ;  /* 0x0000b80064647a20 */ /* 0x000fe20000410000 */
[----:B------:R-:W-:Y:S01]  /*6390*/  F2FP.PACK_AB R46, R15, R14 ;  /* 0x0000000e0f2e723e */ /* 0x000fe200000000ff */
[----:B------:R-:W-:Y:S01]  /*63a0*/  BAR.SYNC.DEFER_BLOCKING 0x0 ;  /* 0x0000000000007b1d */ /* 0x000fe20000010000 */
[----:B------:R-:W-:Y:S01]  /*63b0*/  F2FP.PACK_AB R24, R25, R24 ;  /* 0x000000181918723e */ /* 0x000fe200000000ff */
[----:B------:R-:W-:Y:S01]  /*63c0*/  FMUL.FTZ R102, R102, c[0x0][0x2e0] ;  /* 0x0000b80066667a20 */ /* 0x000fe20000410000 */
        /* <DEDUP_REMOVED lines=50> */
[----:B------:R-:W-:Y:S01]  /*66f0*/  UISETP.NE.AND UP0, UPT, UR24, -0x1, UPT ;  /* 0xffffffff1800788c */ /* 0x000fe2000bf05270 */
[----:B------:R-:W-:Y:S01]  /*6700*/  FMUL.FTZ R8, R123, c[0x0][0x2e0] ;  /* 0x0000b8007b087a20 */ /* 0x000fe20000410000 */
[----:B------:R-:W-:Y:S01]  /*6710*/  F2FP.PACK_AB R9, R9, R120 ;  /* 0x000000780909723e */ /* 0x000fe200000000ff */
[----:B------:R-:W-:Y:S01]  /*6720*/  FMUL.FTZ R124, R124, c[0x0][0x2e0] ;  /* 0x0000b8007c7c7a20 */ /* 0x000fe20000410000 */
[----:B------:R-:W-:Y:S01]  /*6730*/  ULDC.64 UR10, c[0x0][0x3a0] ;  /* 0x0000e800000a7ab9 */ /* 0x000fe20000000a00 */
[----:B------:R-:W-:Y:S01]  /*6740*/  FMUL.FTZ R5, R125, c[0x0][0x2e0] ;  /* 0x0000b8007d057a20 */ /* 0x000fe20000410000 */
[----:B------:R-:W-:Y:S01]  /*6750*/  F2FP.PACK_AB R8, R8, R122 ;  /* 0x0000007a0808723e */ /* 0x000fe200000000ff */
[----:B------:R-:W-:Y:S01]  /*6760*/  FMUL.FTZ R126, R126, c[0x0][0x2e0] ;  /* 0x0000b8007e7e7a20 */ /* 0x000fe20000410000 */
[----:B------:R-:W-:Y:S01]  /*6770*/  PLOP3.LUT P0, PT, PT, PT, UP0, 0x80, 0x0 ;  /* 0x000000000000781c */ /* 0x000fe20003f0f008 */
[----:B------:R-:W-:Y:S01]  /*6780*/  FMUL.FTZ R4, R127, c[0x0][0x2e0] ;  /* 0x0000b8007f047a20 */ /* 0x000fe20000410000 */
[----:B------:R-:W-:Y:S01]  /*6790*/  F2FP.PACK_AB R5, R5, R124 ;  /* 0x0000007c0505723e */ /* 0x000fe200000000ff */
[----:B------:R-:W-:-:S03]  /*67a0*/  @UP0 UIADD3 UR8, UR17, UR24, URZ ;  /* 0x0000001811080290 */ /* 0x000fc6000fffe03f */
[----:B------:R-:W-:Y:S01]  /*67b0*/  F2FP.PACK_AB R4, R4, R126 ;  /* 0x0000007e0404723e */ /* 0x000fe200000000ff */
[----:B------:R-:W-:-:S04]  /*67c0*/  @UP0 UIMAD.WIDE.U32 UR6, UR8, UR10, URZ ;  /* 0x0000000a080602a5 */ /* 0x000fc8000f8e003f */
[----:B------:R-:W-:-:S03]  /*67d0*/  @UP0 UIMAD UR14, UR8, UR11, UR7 ;  /* 0x0000000b080e02a4 */ /* 0x000fc6000f8e0207 */
[----:B------:R-:W-:Y:S01]  /*67e0*/  @UP0 UMOV UR12, UR6 ;  /* 0x00000006000c0c82 */ /* 0x000fe20008000000 */
[----:B--2---:R1:W-:Y:S04]  /*67f0*/  STS [R48+0x4000], R47 ;  /* 0x0040002f30007388 */ /* 0x0043e80000000800 */
[----:B------:R1:W-:Y:S04]  /*6800*/  STS [R48+0x4400], R46 ;  /* 0x0044002e30007388 */ /* 0x0003e80000000800 */
        /* <DEDUP_REMOVED lines=14> */
[----:B------:R1:W-:Y:S04]  /*68f0*/  STS [R48], R19 ;  /* 0x0000001330007388 */ /* 0x0003e80000000800 */
        /* <DEDUP_REMOVED lines=14> */
[----:B------:R1:W-:Y:S01]  /*69e0*/  STS [R48+0x3c00], R4 ;  /* 0x003c000430007388 */ /* 0x0003e20000000800 */
        /* <DEDUP_REMOVED lines=13> */
.L_x_27:
        /* <DEDUP_REMOVED lines=18> */
.L_x_28:
[----:B------:R-:W-:Y:S01]  /*6be0*/  BAR.SYNC.DEFER_BLOCKING 0x0 ;  /* 0x0000000000007b1d */ /* 0x000fe20000010000 */
[----:B------:R-:W-:Y:S01]  /*6bf0*/  UIMAD UR6, UR18, -0x20, UR13 ;  /* 0xffffffe0120678a4 */ /* 0x000fe2000f8e020d */
[C---:B------:R-:W-:Y:S02]  /*6c00*/  IADD3 R41, R240.reuse, 0x40, RZ ;  /* 0x00000040f0297810 */ /* 0x040fe40007ffe0ff */
[----:B-1----:R-:W-:Y:S02]  /*6c10*/  IADD3 R42, R240, 0xc0, RZ ;  /* 0x000000c0f02a7810 */ /* 0x002fe40007ffe0ff */
[----:B------:R-:W1:Y:S01]  /*6c20*/  S2R R45, SR_TID.X ;  /* 0x00000000002d7919 */ /* 0x000e620000002100 */
[----:B------:R-:W-:Y:S01]  /*6c30*/  BSSY B0, `(.L_x_29) ;  /* 0x000002d000007945 */ /* 0x000fe20003800000 */
[----:B------:R-:W-:-:S02]  /*6c40*/  SHF.R.S32.HI R44, RZ, 0x1f, R240 ;  /* 0x0000001fff2c7819 */ /* 0x000fc400000114f0 */
[----:B------:R-:W2:Y:S01]  /*6c50*/  S2R R46, SR_TID.X ;  /* 0x00000000002e7919 */ /* 0x000ea20000002100 */
[----:B------:R-:W-:-:S03]  /*6c60*/  IADD3 R40, R240, 0x80, RZ ;  /* 0x00000080f0287810 */ /* 0x000fc60007ffe0ff */
[----:B------:R3:W4:Y:S04]  /*6c70*/  LDS.128 R36, [R237+0x14000] ;  /* 0x01400000ed247984 */ /* 0x0007280000000c00 */
[----:B------:R3:W3:Y:S01]  /*6c80*/  LDS.128 R32, [R237+0x15000] ;  /* 0x01500000ed207984 */ /* 0x0006e20000000c00 */
[----:B-1----:R-:W-:-:S03]  /*6c90*/  SHF.R.S32.HI R45, RZ, 0x1f, R45 ;  /* 0x0000001fff2d7819 */ /* 0x002fc6000001142d */
[----:B------:R1:W1:Y:S01]  /*6ca0*/  LDS.128 R28, [R237+0x16000] ;  /* 0x01600000ed1c7984 */ /* 0x0002620000000c00 */
[----:B--2---:R-:W-:-:S03]  /*6cb0*/  LEA.HI R45, R45, R46, RZ, 0x3 ;  /* 0x0000002e2d2d7211 */ /* 0x004fc600078f18ff */
[----:B------:R2:W1:Y:S01]  /*6cc0*/  LDS.128 R24, [R237+0x17000] ;  /* 0x01700000ed187984 */ /* 0x0004620000000c00 */
[----:B------:R-:W-:-:S04]  /*6cd0*/  SHF.R.S32.HI R45, RZ, 0x3, R45 ;  /* 0x00000003ff2d7819 */ /* 0x000fc8000001142d */
[----:B------:R-:W-:Y:S02]  /*6ce0*/  ISETP.GE.AND P3, PT, R45, UR6, PT ;  /* 0x000000062d007c0c */ /* 0x000fe4000bf66270 */
[----:B------:R-:W-:-:S11]  /*6cf0*/  SHF.R.S32.HI R43, RZ, 0x1f, R45 ;  /* 0x0000001fff2b7819 */ /* 0x000fd6000001142d */
[----:B------:R-:W-:Y:S05]  /*6d00*/  @P3 BRA `(.L_x_30) ;  /* 0x000001f000003947 */ /* 0x000fea0003800000 */
[----:B------:R-:W-:Y:S01]  /*6d10*/  ISETP.GE.AND P4, PT, R240, c[0x0][0x220], PT ;  /* 0x00008800f0007a0c */ /* 0x000fe20003f86270 */
[----:B------:R-:W-:Y:S01]  /*6d20*/  USHF.L.U32 UR6, UR18, 0x5, URZ ;  /* 0x0000000512067899 */ /* 0x000fe2000800063f */
[----:B------:R-:W2:Y:S01]  /*6d30*/  LDS.128 R20, [R237+0x11000] ;  /* 0x01100000ed147984 */ /* 0x000ea20000000c00 */
[----:B------:R-:W-:Y:S01]  /*6d40*/  IMAD.MOV.U32 R5, RZ, RZ, R44 ;  /* 0x000000ffff057224 */ /* 0x000fe200078e002c */
[----:B------:R-:W-:Y:S02]  /*6d50*/  ISETP.GE.AND P5, PT, R41, c[0x0][0x220], PT ;  /* 0x0000880029007a0c */ /* 0x000fe40003fa6270 */
[----:B------:R-:W4:Y:S01]  /*6d60*/  LDS.128 R16, [R237+0x12000] ;  /* 0x01200000ed107984 */ /* 0x000f220000000c00 */
[----:B------:R-:W-:Y:S01]  /*6d70*/  IMAD.U32 R4, RZ, RZ, UR6 ;  /* 0x00000006ff047e24 */ /* 0x000fe2000f8e00ff */
[----:B------:R-:W-:Y:S01]  /*6d80*/  IADD3 R6, P0, R45, UR6, RZ ;  /* 0x000000062d067c10 */ /* 0x000fe2000ff1e0ff */
[----:B------:R-:W-:Y:S01]  /*6d90*/  ULDC.64 UR6, c[0x0][0x3b8] ;  /* 0x0000ee0000067ab9 */ /* 0x000fe20000000a00 */
[----:B------:R-:W-:Y:S01]  /*6da0*/  LDS.128 R12, [R237+0x13000] ;  /* 0x01300000ed0c7984 */ /* 0x000fe20000000c00 */
[----:B------:R-:W-:Y:S01]  /*6db0*/  UIMAD UR6, UR57, UR6, URZ ;  /* 0x00000006390672a4 */ /* 0x000fe2000f8e023f */
[----:B------:R-:W-:Y:S01]  /*6dc0*/  LEA.HI.X.SX32 R7, R4, R43, 0x1, P0 ;  /* 0x0000002b04077211 */ /* 0x000fe200000f0eff */
[----:B------:R-:W-:Y:S01]  /*6dd0*/  IMAD.MOV.U32 R4, RZ, RZ, R240 ;  /* 0x000000ffff047224 */ /* 0x000fe200078e00f0 */
[----:B------:R-:W3:Y:S01]  /*6de0*/  @!P4 LDS.128 R8, [R237+0x10000] ;  /* 0x01000000ed08c984 */ /* 0x000ee20000000c00 */
[----:B------:R-:W-:Y:S01]  /*6df0*/  UIMAD UR6, UR34, UR7, UR6 ;  /* 0x00000007220672a4 */ /* 0x000fe2000f8e0206 */
[----:B------:R-:W-:Y:S01]  /*6e00*/  ISETP.GE.AND P2, PT, R40, c[0x0][0x220], PT ;  /* 0x0000880028007a0c */ /* 0x000fe20003f46270 */
[----:B------:R-:W-:Y:S01]  /*6e10*/  IMAD.WIDE.U32 R4, R6, c[0x0][0x3a0], R4 ;  /* 0x0000e80006047a25 */ /* 0x000fe200078e0004 */
[----:B------:R-:W-:-:S03]  /*6e20*/  ISETP.GE.AND P1, PT, R42, c[0x0][0x220], PT ;  /* 0x000088002a007a0c */ /* 0x000fc60003f26270 */
[----:B------:R-:W-:-:S04]  /*6e30*/  IMAD R7, R7, c[0x0][0x3a0], RZ ;  /* 0x0000e80007077a24 */ /* 0x000fc800078e02ff */
[----:B------:R-:W-:Y:S01]  /*6e40*/  IMAD R7, R6, c[0x0][0x3a4], R7 ;  /* 0x0000e90006077a24 */ /* 0x000fe200078e0207 */
[----:B------:R-:W-:Y:S01]  /*6e50*/  IADD3 R6, P0, R4, UR12, RZ ;  /* 0x0000000c04067c10 */ /* 0x000fe2000ff1e0ff */
[----:B------:R-:W-:-:S03]  /*6e60*/  IMAD.U32 R4, RZ, RZ, UR34 ;  /* 0x00000022ff047e24 */ /* 0x000fc6000f8e00ff */
[----:B------:R-:W-:-:S05]  /*6e70*/  IADD3.X R7, R5, UR14, R7, P0, !PT ;  /* 0x0000000e05077c10 */ /* 0x000fca00087fe407 */
[----:B------:R-:W-:-:S05]  /*6e80*/  IMAD.WIDE.U32 R6, R4, c[0x0][0x3b8], R6 ;  /* 0x0000ee0004067a25 */ /* 0x000fca00078e0006 */
[----:B------:R-:W-:Y:S02]  /*6e90*/  IADD3 R5, R7, UR6, RZ ;  /* 0x0000000607057c10 */ /* 0x000fe4000fffe0ff */
[----:B------:R-:W-:-:S04]  /*6ea0*/  LEA R4, P0, R6, c[0x0][0x340], 0x1 ;  /* 0x0000d00006047a11 */ /* 0x000fc800078008ff */
[----:B------:R-:W-:-:S05]  /*6eb0*/  LEA.HI.X R5, R6, c[0x0][0x344], R5, 0x1, P0 ;  /* 0x0000d10006057a11 */ /* 0x000fca00000f0c05 */
[----:B--2---:R2:W-:Y:S04]  /*6ec0*/  @!P5 STG.E.128 [R4.64+0x80], R20 ;  /* 0x000080140400d986 */ /* 0x0045e8000c101d04 */
[----:B----4-:R2:W-:Y:S04]  /*6ed0*/  @!P2 STG.E.128 [R4.64+0x100], R16 ;  /* 0x000100100400a986 */ /* 0x0105e8000c101d04 */
[----:B---3--:R2:W-:Y:S04]  /*6ee0*/  @!P4 STG.E.128 [R4.64], R8 ;  /* 0x000000080400c986 */ /* 0x0085e8000c101d04 */
[----:B------:R2:W-:Y:S02]  /*6ef0*/  @!P1 STG.E.128 [R4.64+0x180], R12 ;  /* 0x0001800c04009986 */ /* 0x0005e4000c101d04 */
.L_x_30:
[----:B------:R-:W-:Y:S05]  /*6f00*/  BSYNC B0 ;  /* 0x0000000000007941 */ /* 0x000fea0003800000 */
.L_x_29:
[----:B------:R-:W-:Y:S05]  /*6f10*/  @P3 BRA `(.L_x_31) ;  /* 0x0000083000003947 */ /* 0x000fea0003800000 */
[----:B------:R-:W-:Y:S01]  /*6f20*/  USHF.L.U32 UR6, UR18, 0x5, URZ ;  /* 0x0000000512067899 */ /* 0x000fe2000800063f */
[----:B--2---:R-:W-:Y:S01]  /*6f30*/  IMAD.MOV.U32 R5, RZ, RZ, R44 ;  /* 0x000000ffff057224 */ /* 0x004fe200078e002c */
[----:B------:R-:W-:-:S02]  /*6f40*/  ISETP.GE.AND P1, PT, R41, c[0x0][0x220], PT ;  /* 0x0000880029007a0c */ /* 0x000fc40003f26270 */
[----:B------:R-:W-:Y:S02]  /*6f50*/  ISETP.GE.AND P2, PT, R240, c[0x0][0x220], PT ;  /* 0x00008800f0007a0c */ /* 0x000fe40003f46270 */
[----:B------:R-:W-:Y:S01]  /*6f60*/  IMAD.U32 R4, RZ, RZ, UR6 ;  /* 0x00000006ff047e24 */ /* 0x000fe2000f8e00ff */
[----:B------:R-:W-:Y:S01]  /*6f70*/  IADD3 R6, P0, R45, UR6, RZ ;  /* 0x000000062d067c10 */ /* 0x000fe2000ff1e0ff */
[----:B------:R-:W-:Y:S02]  /*6f80*/  ULDC.64 UR6, c[0x0][0x3c0] ;  /* 0x0000f00000067ab9 */ /* 0x000fe40000000a00 */
[----:B------:R-:W-:Y:S01]  /*6f90*/  UIMAD UR6, UR57, UR6, URZ ;  /* 0x00000006390672a4 */ /* 0x000fe2000f8e023f */
[----:B------:R-:W-:Y:S01]  /*6fa0*/  LEA.HI.X.SX32 R7, R4, R43, 0x1, P0 ;  /* 0x0000002b04077211 */ /* 0x000fe200000f0eff */
[----:B------:R-:W-:Y:S02]  /*6fb0*/  IMAD.MOV.U32 R4, RZ, RZ, R240 ;  /* 0x000000ffff047224 */ /* 0x000fe400078e00f0 */
[----:B------:R-:W-:-:S02]  /*6fc0*/  UIMAD UR6, UR34, UR7, UR6 ;  /* 0x00000007220672a4 */ /* 0x000fc4000f8e0206 */
[----:B------:R-:W-:-:S04]  /*6fd0*/  IMAD.WIDE.U32 R4, R6, c[0x0][0x3a8], R4 ;  /* 0x0000ea0006047a25 */ /* 0x000fc800078e0004 */
[----:B------:R-:W-:-:S04]  /*6fe0*/  IMAD R7, R7, c[0x0][0x3a8], RZ ;  /* 0x0000ea0007077a24 */ /* 0x000fc800078e02ff */
[----:B------:R-:W-:Y:S01]  /*6ff0*/  IMAD R7, R6, c[0x0][0x3ac], R7 ;  /* 0x0000eb0006077a24 */ /* 0x000fe200078e0207 */
[----:B------:R-:W-:Y:S01]  /*7000*/  IADD3 R6, P0, R4, UR8, RZ ;  /* 0x0000000804067c10 */ /* 0x000fe2000ff1e0ff */
[----:B------:R-:W-:-:S03]  /*7010*/  IMAD.U32 R4, RZ, RZ, UR34 ;  /* 0x00000022ff047e24 */ /* 0x000fc6000f8e00ff */
[----:B------:R-:W-:Y:S02]  /*7020*/  IADD3.X R7, R5, UR11, R7, P0, !PT ;  /* 0x0000000b05077c10 */ /* 0x000fe400087fe407 */
[----:B------:R-:W-:-:S03]  /*7030*/  ISETP.GE.AND P0, PT, R40, c[0x0][0x220], PT ;  /* 0x0000880028007a0c */ /* 0x000fc60003f06270 */
[----:B------:R-:W-:-:S05]  /*7040*/  IMAD.WIDE.U32 R6, R4, c[0x0][0x3c0], R6 ;  /* 0x0000f00004067a25 */ /* 0x000fca00078e0006 */
[----:B------:R-:W-:Y:S02]  /*7050*/  IADD3 R5, R7, UR6, RZ ;  /* 0x0000000607057c10 */ /* 0x000fe4000fffe0ff */
[----:B------:R-:W-:-:S04]  /*7060*/  LEA R4, P3, R6, c[0x0][0x348], 0x1 ;  /* 0x0000d20006047a11 */ /* 0x000fc800078608ff */
[----:B------:R-:W-:-:S05]  /*7070*/  LEA.HI.X R5, R6, c[0x0][0x34c], R5, 0x1, P3 ;  /* 0x0000d30006057a11 */ /* 0x000fca00018f0c05 */
[----:B----4-:R2:W-:Y:S04]  /*7080*/  @!P2 STG.E.128 [R4.64], R36 ;  /* 0x000000240400a986 */ /* 0x0105e8000c101d04 */
[----:B---3--:R2:W-:Y:S04]  /*7090*/  @!P1 STG.E.128 [R4.64+0x80], R32 ;  /* 0x0000802004009986 */ /* 0x0085e8000c101d04 */
[----:B-1----:R2:W-:Y:S01]  /*70a0*/  @!P0 STG.E.128 [R4.64+0x100], R28 ;  /* 0x0001001c04008986 */ /* 0x0025e2000c101d04 */
[----:B------:R-:W-:-:S13]  /*70b0*/  ISETP.GE.AND P0, PT, R42, c[0x0][0x220], PT ;  /* 0x000088002a007a0c */ /* 0x000fda0003f06270 */
[----:B------:R-:W-:Y:S05]  /*70c0*/  @P0 BRA `(.L_x_31) ;  /* 0x0000068000000947 */ /* 0x000fea0003800000 */
[----:B------:R1:W-:Y:S01]  /*70d0*/  STG.E.128 [R4.64+0x180], R24 ;  /* 0x0001801804007986 */ /* 0x0003e2000c101d04 */
[----:B------:R-:W-:Y:S05]  /*70e0*/  BRA `(.L_x_31) ;  /* 0x0000066000007947 */ /* 0x000fea0003800000 */
.L_x_11:
[----:B----4-:R-:W-:Y:S02]  /*70f0*/  UISETP.NE.AND UP0, UPT, UR24, -0x1, UPT ;  /* 0xffffffff1800788c */ /* 0x010fe4000bf05270 */
[----:B------:R-:W-:-:S04]  /*7100*/  ULDC.64 UR10, c[0x0][0x3a0] ;  /* 0x0000e800000a7ab9 */ /* 0x000fc80000000a00 */
[----:B------:R-:W-:-:S05]  /*7110*/  PLOP3.LUT P0, PT, PT, PT, UP0, 0x80, 0x0 ;  /* 0x000000000000781c */ /* 0x000fca0003f0f008 */
[----:B------:R-:W-:-:S04]  /*7120*/  @UP0 UIADD3 UR8, UR17, UR24, URZ ;  /* 0x0000001811080290 */ /* 0x000fc8000fffe03f */
        /* <DEDUP_REMOVED lines=16> */
.L_x_32:
        /* <DEDUP_REMOVED lines=18> */
.L_x_33:
[----:B------:R1:W5:Y:S04]  /*7350*/  LDL.64 R12, [R1+0x8] ;  /* 0x00000800010c7983 */ /* 0x0003680000100a00 */
[----:B------:R-:W2:Y:S04]  /*7360*/  S2R R14, SR_TID.X ;  /* 0x00000000000e7919 */ /* 0x000ea80000002100 */
[----:B------:R-:W3:Y:S01]  /*7370*/  S2R R15, SR_TID.X ;  /* 0x00000000000f7919 */ /* 0x000ee20000002100 */
[----:B------:R-:W-:Y:S01]  /*7380*/  UIMAD UR6, UR18, -0x20, UR13 ;  /* 0xffffffe0120678a4 */ /* 0x000fe2000f8e020d */
[----:B--2---:R-:W-:-:S04]  /*7390*/  SHF.R.S32.HI R14, RZ, 0x1f, R14 ;  /* 0x0000001fff0e7819 */ /* 0x004fc8000001140e */
[----:B---3--:R-:W-:-:S04]  /*73a0*/  LEA.HI R14, R14, R15, RZ, 0x3 ;  /* 0x0000000f0e0e7211 */ /* 0x008fc800078f18ff */
[----:B------:R-:W-:-:S04]  /*73b0*/  SHF.R.S32.HI R14, RZ, 0x3, R14 ;  /* 0x00000003ff0e7819 */ /* 0x000fc8000001140e */
[----:B------:R-:W-:Y:S01]  /*73c0*/  ISETP.GE.AND P4, PT, R14, UR6, PT ;  /* 0x000000060e007c0c */ /* 0x000fe2000bf86270 */
[----:B------:R-:W-:Y:S01]  /*73d0*/  BSSY B0, `(.L_x_34) ;  /* 0x000001e000007945 */ /* 0x000fe20003800000 */
[----:B------:R-:W-:Y:S02]  /*73e0*/  SHF.R.S32.HI R11, RZ, 0x1f, R14 ;  /* 0x0000001fff0b7819 */ /* 0x000fe4000001140e */
[C---:B------:R-:W-:Y:S02]  /*73f0*/  IADD3 R10, R240.reuse, 0x40, RZ ;  /* 0x00000040f00a7810 */ /* 0x040fe40007ffe0ff */
[C---:B------:R-:W-:Y:S02]  /*7400*/  IADD3 R9, R240.reuse, 0xc0, RZ ;  /* 0x000000c0f0097810 */ /* 0x040fe40007ffe0ff */
[----:B------:R-:W-:-:S05]  /*7410*/  IADD3 R8, R240, 0x80, RZ ;  /* 0x00000080f0087810 */ /* 0x000fca0007ffe0ff */
[----:B------:R-:W-:Y:S05]  /*7420*/  @P4 BRA `(.L_x_35) ;  /* 0x0000018000004947 */ /* 0x000fea0003800000 */
[----:B-1----:R-:W-:Y:S01]  /*7430*/  IMAD.U32 R4, RZ, RZ, UR23 ;  /* 0x00000017ff047e24 */ /* 0x002fe2000f8e00ff */
[----:B------:R-:W-:Y:S01]  /*7440*/  IADD3 R6, P0, R14, UR23, RZ ;  /* 0x000000170e067c10 */ /* 0x000fe2000ff1e0ff */
[----:B------:R-:W-:Y:S01]  /*7450*/  ULDC.64 UR6, c[0x0][0x3b8] ;  /* 0x0000ee0000067ab9 */ /* 0x000fe20000000a00 */
[----:B------:R-:W-:Y:S01]  /*7460*/  ISETP.GE.AND P3, PT, R240, c[0x0][0x220], PT ;  /* 0x00008800f0007a0c */ /* 0x000fe20003f66270 */
[----:B------:R-:W-:Y:S01]  /*7470*/  UIMAD UR6, UR55, UR6, URZ ;  /* 0x00000006370672a4 */ /* 0x000fe2000f8e023f */
[----:B------:R-:W-:Y:S01]  /*7480*/  LEA.HI.X.SX32 R7, R4, R11, 0x1, P0 ;  /* 0x0000000b04077211 */ /* 0x000fe200000f0eff */
[----:B-----5:R-:W-:Y:S01]  /*7490*/  IMAD.WIDE.U32 R4, R6, c[0x0][0x3a0], R12 ;  /* 0x0000e80006047a25 */ /* 0x020fe200078e000c */
[----:B------:R-:W-:Y:S01]  /*74a0*/  ISETP.GE.AND P2, PT, R10, c[0x0][0x220], PT ;  /* 0x000088000a007a0c */ /* 0x000fe20003f46270 */
[----:B------:R-:W-:Y:S01]  /*74b0*/  UIMAD UR6, UR34, UR7, UR6 ;  /* 0x00000007220672a4 */ /* 0x000fe2000f8e0206 */
[----:B------:R-:W-:Y:S01]  /*74c0*/  ISETP.GE.AND P1, PT, R8, c[0x0][0x220], PT ;  /* 0x0000880008007a0c */ /* 0x000fe20003f26270 */
        /* <DEDUP_REMOVED lines=10> */
[----:B------:R1:W-:Y:S04]  /*7570*/  @!P3 STG.E.128 [R4.64], RZ ;  /* 0x000000ff0400b986 */ /* 0x0003e8000c101d04 */
[----:B------:R1:W-:Y:S04]  /*7580*/  @!P2 STG.E.128 [R4.64+0x80], RZ ;  /* 0x000080ff0400a986 */ /* 0x0003e8000c101d04 */
[----:B------:R1:W-:Y:S04]  /*7590*/  @!P1 STG.E.128 [R4.64+0x100], RZ ;  /* 0x000100ff04009986 */ /* 0x0003e8000c101d04 */
[----:B------:R1:W-:Y:S02]  /*75a0*/  @!P0 STG.E.128 [R4.64+0x180], RZ ;  /* 0x000180ff04008986 */ /* 0x0003e4000c101d04 */
.L_x_35:
[----:B-1----:R-:W-:Y:S05]  /*75b0*/  BSYNC B0 ;  /* 0x0000000000007941 */ /* 0x002fea0003800000 */
.L_x_34:
[----:B------:R-:W-:Y:S05]  /*75c0*/  @P4 BRA `(.L_x_31) ;  /* 0x0000018000004947 */ /* 0x000fea0003800000 */
[----:B------:R-:W-:Y:S01]  /*75d0*/  IMAD.U32 R4, RZ, RZ, UR23 ;  /* 0x00000017ff047e24 */ /* 0x000fe2000f8e00ff */
        /* <DEDUP_REMOVED lines=23> */
.L_x_31:
[----:B------:R-:W-:Y:S05]  /*7750*/  BSYNC B1 ;  /* 0x0000000000017941 */ /* 0x000fea0003800000 */
.L_x_6:
[----:B------:R-:W-:Y:S02]  /*7760*/  UMOV UR7, 0x1f ;  /* 0x0000001f00077882 */ /* 0x000fe40000000000 */
[----:B------:R-:W-:-:S02]  /*7770*/  ULDC UR6, c[0x0][0x218] ;  /* 0x0000860000067ab9 */ /* 0x000fc40000000800 */
[----:B------:R-:W-:-:S04]  /*7780*/  UIADD3 UR6, UR7, UR6, URZ ;  /* 0x0000000607067290 */ /* 0x000fc8000fffe03f */
[----:B------:R-:W-:-:S04]  /*7790*/  USHF.R.S32.HI UR7, URZ, 0x1f, UR6 ;  /* 0x0000001f3f077899 */ /* 0x000fc80008011406 */
[----:B------:R-:W-:-:S03]  /*77a0*/  ULEA.HI UR6, UR7, UR6, URZ, 0x5 ;  /* 0x0000000607067291 */ /* 0x000fc6000f8f283f */
[----:B------:R-:W-:Y:S02]  /*77b0*/  ULDC UR7, c[0x0][0xc] ;  /* 0x0000030000077ab9 */ /* 0x000fe40000000800 */
[----:B------:R-:W-:Y:S02]  /*77c0*/  UIADD3 UR18, UR18, UR7, URZ ;  /* 0x0000000712127290 */ /* 0x000fe4000fffe03f */
[----:B------:R-:W-:-:S04]  /*77d0*/  USHF.R.S32.HI UR6, URZ, 0x5, UR6 ;  /* 0x000000053f067899 */ /* 0x000fc80008011406 */
[----:B------:R-:W-:-:S06]  /*77e0*/  UISETP.GE.AND UP0, UPT, UR18, UR6, UPT ;  /* 0x000000061200728c */ /* 0x000fcc000bf06270 */
[----:B------:R-:W-:-:S13]  /*77f0*/  PLOP3.LUT P0, PT, PT, PT, UP0, 0x80, 0x0 ;  /* 0x000000000000781c */ /* 0x000fda0003f0f008 */
[----:B------:R-:W-:Y:S01]  /*7800*/  @P0 CALL.REL.NOINC `(.L_x_36) ;  /* 0x0000001000000944 */ /* 0x000fe20003c00000 */
[----:B------:R-:W-:Y:S05]  /*7810*/  BRA `(.L_x_37) ;  /* 0xffff950000007947 */ /* 0x000fea000383ffff */
.L_x_36:
[----:B------:R-:W-:Y:S05]  /*7820*/  EXIT ;  /* 0x000000000000794d */ /* 0x000fea0003800000 */
.L_x_38:
        /* <DEDUP_REMOVED lines=13> */
.L_x_1998:


//--------------------- .text._ZN5flash44flash_bwd_dq_dk_dv_loop_seqk_parallel_kernelI23Flash_bwd_kernel_traitsILi256ELi64ELi32ELi8ELi4ELi1ELi2ELb1ELb1EN7cutlass6half_tE19Flash_kernel_traitsILi256ELi64ELi32ELi8ES3_EELb0ELb0ELb0ELb0ELb0ELb0ELb1EEEvNS_16Flash_bwd_paramsE --------------------------
	.section	.text._ZN5flash44flash_bwd_dq_dk_dv_loop_seqk_parallel_kernelI23Flash_bwd_kernel_traitsILi256ELi64ELi32ELi8ELi4ELi1ELi2ELb1ELb1EN7cutlass6half_tE19Flash_kernel_traitsILi256ELi64ELi32ELi8ES3_EELb0ELb0ELb0ELb0ELb0ELb0ELb1EEEvNS_16Flash_bwd_paramsE,"ax",@progbits
	.sectioninfo	@"SHI_REGISTERS=255"
	.align	128
        .global         _ZN5flash44flash_bwd_dq_dk_dv_loop_seqk_parallel_kernelI23Flash_bwd_kernel_traitsILi256ELi64ELi32ELi8ELi4ELi1ELi2ELb1ELb1EN7cutlass6half_tE19Flash_kernel_traitsILi256ELi64ELi32ELi8ES3_EELb0ELb0ELb0ELb0ELb0ELb0ELb1EEEvNS_16Flash_bwd_paramsE
        .type           _ZN5flash44flash_bwd_dq_dk_dv_loop_seqk_parallel_kernelI23Flash_bwd_kernel_traitsILi256ELi64ELi32ELi8ELi4ELi1ELi2ELb1ELb1EN7cutlass6half_tE19Flash_kernel_traitsILi256ELi64ELi32ELi8ES3_EELb0ELb0ELb0ELb0ELb0ELb0ELb1EEEvNS_16Flash_bwd_paramsE,@function
        .size           _ZN5flash44flash_bwd_dq_dk_dv_loop_seqk_parallel_kernelI23Flash_bwd_kernel_traitsILi256ELi64ELi32ELi8ELi4ELi1ELi2ELb1ELb1EN7cutlass6half_tE19Flash_kernel_traitsILi256ELi64ELi32ELi8ES3_EELb0ELb0ELb0ELb0ELb0ELb0ELb1EEEvNS_16Flash_bwd_paramsE,(.L_x_1999 - _ZN5flash44flash_bwd_dq_dk_dv_loop_seqk_parallel_kernelI23Flash_bwd_kernel_traitsILi256ELi64ELi32ELi8ELi4ELi1ELi2ELb1ELb1EN7cutlass6half_tE19Flash_kernel_traitsILi256ELi64ELi32ELi8ES3_EELb0ELb0ELb0ELb0ELb0ELb0ELb1EEEvNS_16Flash_bwd_paramsE)
        .other          _ZN5flash44flash_bwd_dq_dk_dv_loop_seqk_parallel_kernelI23Flash_bwd_kernel_traitsILi256ELi64ELi32ELi8ELi4ELi1ELi2ELb1ELb1EN7cutlass6half_tE19Flash_kernel_traitsILi256ELi64ELi32ELi8ES3_EELb0ELb0ELb0ELb0ELb0ELb0ELb1EEEvNS_16Flash_bwd_paramsE,@"STO_CUDA_ENTRY STV_DEFAULT"
_ZN5flash44flash_bwd_dq_dk_dv_loop_seqk_parallel_kernelI23Flash_bwd_kernel_traitsILi256ELi64ELi32ELi8ELi4ELi1ELi2ELb1ELb1EN7cutlass6half_tE19Flash_kernel_traitsILi256ELi64ELi32ELi8ES3_EELb0ELb0ELb0ELb0ELb0ELb0ELb1EEEvNS_16Flash_bwd_paramsE:
.text._ZN5flash44flash_bwd_dq_dk_dv_loop_seqk_parallel_kernelI23Flash_bwd_kernel_traitsILi256ELi64ELi32ELi8ELi4ELi1ELi2ELb1ELb1EN7cutlass6half_tE19Flash_kernel_traitsILi256ELi64ELi32ELi8ES3_EELb0ELb0ELb0ELb0ELb0ELb0ELb1EEEvNS_16Flash_bwd_paramsE:
        /* <DEDUP_REMOVED lines=210> */
.L_x_71:
        /* <DEDUP_REMOVED lines=53> */
.L_x_39:
        /* <DEDUP_REMOVED lines=58> */
.L_x_41:
        /* <DEDUP_REMOVED lines=18> */
.L_x_42:
        /* <DEDUP_REMOVED lines=70> */
.L_x_43:
[----:B------:R-:W-:Y:S02]  /*1990*/  UMOV UR10, UR48 ;  /* 0x00000030000a7c82 */ /* 0x000fe40008000000 */
.L_x_44:
        /* <DEDUP_REMOVED lines=148> */
.L_x_47:
[----:B------:R-:W-:Y:S05]  /*22e0*/  BSYNC B0 ;  /* 0x0000000000007941 */ /* 0x000fea0003800000 */
.L_x_46:
        /* <DEDUP_REMOVED lines=47> */
.L_x_49:
[----:B------:R-:W-:Y:S05]  /*25e0*/  BSYNC B0 ;  /* 0x0000000000007941 */ /* 0x000fea0003800000 */
.L_x_48:
        /* <DEDUP_REMOVED lines=47> */
.L_x_51:
[----:B------:R-:W-:Y:S05]  /*28e0*/  BSYNC B0 ;  /* 0x0000000000007941 */ /* 0x000fea0003800000 */
.L_x_50:
        /* <DEDUP_REMOVED lines=42> */
.L_x_53:
[----:B------:R-:W-:Y:S05]  /*2b90*/  BSYNC B0 ;  /* 0x0000000000007941 */ /* 0x000fea0003800000 */
.L_x_52:
        /* <DEDUP_REMOVED lines=43> */
.L_x_55:
[----:B------:R-:W-:Y:S05]  /*2e50*/  BSYNC B0 ;  /* 0x0000000000007941 */ /* 0x000fea0003800000 */
.L_x_54:
        /* <DEDUP_REMOVED lines=65> */
.L_x_57:
[----:B------:R-:W-:Y:S05]  /*3270*/  BSYNC B0 ;  /* 0x0000000000007941 */ /* 0x000fea0003800000 */
.L_x_56:
        /* <DEDUP_REMOVED lines=53> */
.L_x_60:
[----:B------:R-:W0:Y:S01]  /*35d0*/  LDGDEPBAR ;  /* 0x00000000000079af */ /* 0x000e220000000000 */
[----:B------:R-:W-:Y:S01]  /*35e0*/  PLOP3.LUT P1, PT, PT, PT, UP0, 0x80, 0x0 ;  /* 0x000000000000781c */ /* 0x000fe20003f2f008 */
[----:B------:R-:W-:Y:S01]  /*35f0*/  UISETP.GE.AND UP5, UPT, UR6, 0x1, UPT ;  /* 0x000000010600788c */ /* 0x000fe2000bfa6270 */
[----:B------:R-:W-:Y:S02]  /*3600*/  PLOP3.LUT P0, PT, PT, PT, UP0, 0x80, 0x0 ;  /* 0x000000000000781c */ /* 0x000fe40003f0f008 */
[----:B------:R-:W-:Y:S01]  /*3610*/  PLOP3.LUT P2, PT, PT, PT, UP0, 0x80, 0x0 ;  /* 0x000000000000781c */ /* 0x000fe20003f4f008 */
[----:B------:R-:W2:Y:S01]  /*3620*/  LDL R68, [R1+0x4] ;  /* 0x0000040001447983 */ /* 0x000ea20000100800 */
[----:B------:R-:W-:Y:S02]  /*3630*/  PLOP3.LUT P3, PT, PT, PT, UP0, 0x80, 0x0 ;  /* 0x000000000000781c */ /* 0x000fe40003f6f008 */
[----:B------:R-:W-:Y:S02]  /*3640*/  PLOP3.LUT P4, PT, PT, PT, UP0, 0x80, 0x0 ;  /* 0x000000000000781c */ /* 0x000fe40003f8f008 */
[----:B------:R-:W-:Y:S02]  /*3650*/  MOV R71, c[0x0][0x22c] ;  /* 0x00008b0000477a02 */ /* 0x000fe40000000f00 */
[C---:B------:R-:W-:Y:S03]  /*3660*/  IADD3 R72, R240.reuse, 0xc0, RZ ;  /* 0x000000c0f0487810 */ /* 0x040fe60007ffe0ff */
[----:B------:R-:W-:Y:S05]  /*3670*/  IMAD R71, R71, c[0x0][0x1c0], RZ ;  /* 0x0000700047477a24 */ /* 0x000fea00078e02ff */
[----:B------:R-:W-:Y:S02]  /*3680*/  LEA R73, -R71, RZ, 0x6 ;  /* 0x000000ff47497211 */ /* 0x000fe400078e31ff */
[----:B------:R-:W-:Y:S01]  /*3690*/  IADD3 R71, R240, 0x40, RZ ;  /* 0x00000040f0477810 */ /* 0x000fe20007ffe0ff */
[----:B------:R-:W-:Y:S04]  /*36a0*/  DEPBAR.LE SB0, 0x0 ;  /* 0x000080000000791a */ /* 0x000fe80000000000 */
[----:B------:R-:W-:Y:S06]  /*36b0*/  BAR.SYNC.DEFER_BLOCKING 0x0 ;  /* 0x0000000000007b1d */ /* 0x000fec0000010000 */
[----:B-1----:R-:W-:Y:S06]  /*36c0*/  LDSM.16.M88.4 R8, [R2] ;  /* 0x000000000208783b */ /* 0x002fec0000000200 */
[----:B------:R-:W3:Y:S06]  /*36d0*/  LDSM.16.M88.4 R44, [R229+0x10000] ;  /* 0x01000000e52c783b */ /* 0x000eec0000000200 */
[----:B------:R-:W-:Y:S06]  /*36e0*/  LDSM.16.M88.4 R48, [R3] ;  /* 0x000000000330783b */ /* 0x000fec0000000200 */
[----:B------:R-:W4:Y:S06]  /*36f0*/  LDSM.16.M88.4 R52, [R230+0x10000] ;  /* 0x01000000e634783b */ /* 0x000f2c0000000200 */
[----:B------:R-:W-:Y:S06]  /*3700*/  LDSM.16.M88.4 R56, [R228] ;  /* 0x00000000e438783b */ /* 0x000fec0000000200 */
[----:B------:R-:W1:Y:S06]  /*3710*/  LDSM.16.M88.4 R60, [R231+0x10000] ;  /* 0x01000000e73c783b */ /* 0x000e6c0000000200 */
[----:B------:R-:W-:Y:S01]  /*3720*/  LDSM.16.M88.4 R64, [R232+0x10000] ;  /* 0x01000000e840783b */ /* 0x000fe20000000200 */
[C---:B---3--:R-:W-:Y:S08]  /*3730*/  HMMA.16816.F32 R4, R8.reuse, R44, RZ ;  /* 0x0000002c0804723c */ /* 0x048ff000000018ff */
[----:B------:R-:W-:Y:S01]  /*3740*/  HMMA.16816.F32 R8, R8, R46, RZ ;  /* 0x0000002e0808723c */ /* 0x000fe200000018ff */
[----:B------:R-:W3:Y:S11]  /*3750*/  LDSM.16.M88.4 R44, [R227] ;  /* 0x00000000e32c783b */ /* 0x000ef60000000200 */
[----:B------:R-:W-:Y:S04]  /*3760*/  @!UPT UIADD3 URZ, URZ, URZ, URZ ;  /* 0x0000003f3f3ff290 */ /* 0x000fe8000fffe03f */
[C---:B----4-:R-:W-:Y:S08]  /*3770*/  HMMA.16816.F32 R4, R48.reuse, R52, R4 ;  /* 0x000000343004723c */ /* 0x050ff00000001804 */
[----:B------:R-:W-:Y:S01]  /*3780*/  HMMA.16816.F32 R8, R48, R54, R8 ;  /* 0x000000363008723c */ /* 0x000fe20000001808 */
[----:B------:R-:W-:Y:S06]  /*3790*/  LDSM.16.M88.4 R48, [R2+0x2000] ;  /* 0x002000000230783b */ /* 0x000fec0000000200 */
[----:B------:R-:W4:Y:S09]  /*37a0*/  LDSM.16.M88.4 R52, [R229+0x11000] ;  /* 0x01100000e534783b */ /* 0x000f320000000200 */
[C---:B-1----:R-:W-:Y:S08]  /*37b0*/  HMMA.16816.F32 R4, R56.reuse, R60, R4 ;  /* 0x0000003c3804723c */ /* 0x042ff00000001804 */
[----:B------:R-:W-:Y:S01]  /*37c0*/  HMMA.16816.F32 R8, R56, R62, R8 ;  /* 0x0000003e3808723c */ /* 0x000fe20000001808 */
[----:B------:R-:W-:Y:S06]  /*37d0*/  LDSM.16.M88.4 R56, [R3+0x2000] ;  /* 0x002000000338783b */ /* 0x000fec0000000200 */
[----:B------:R-:W1:Y:S09]  /*37e0*/  LDSM.16.M88.4 R60, [R230+0x11000] ;  /* 0x01100000e63c783b */ /* 0x000e720000000200 */
[C---:B---3--:R-:W-:Y:S08]  /*37f0*/  HMMA.16816.F32 R4, R44.reuse, R64, R4 ;  /* 0x000000402c04723c */ /* 0x048ff00000001804 */
[----:B------:R-:W-:Y:S01]  /*3800*/  HMMA.16816.F32 R8, R44, R66, R8 ;  /* 0x000000422c08723c */ /* 0x000fe20000001808 */
[----:B------:R-:W-:Y:S06]  /*3810*/  LDSM.16.M88.4 R44, [R228+0x2000] ;  /* 0x00200000e42c783b */ /* 0x000fec0000000200 */
[----:B------:R-:W3:Y:S09]  /*3820*/  LDSM.16.M88.4 R64, [R231+0x11000] ;  /* 0x01100000e740783b */ /* 0x000ef20000000200 */
        /* <DEDUP_REMOVED lines=37> */
[----:B------:R-:W-:Y:S11]  /*3a80*/  HMMA.16816.F32 R8, R48, R54, R8 ;  /* 0x000000363008723c */ /* 0x000ff60000001808 */
[----:B------:R-:W-:Y:S05]  /*3a90*/  @!UPT UIADD3 URZ, URZ, URZ, URZ ;  /* 0x0000003f3f3ff290 */ /* 0x000fea000fffe03f */
[C---:B-1----:R-:W-:Y:S08]  /*3aa0*/  HMMA.16816.F32 R4, R56.reuse, R60, R4 ;  /* 0x0000003c3804723c */ /* 0x042ff00000001804 */
[----:B------:R-:W-:Y:S11]  /*3ab0*/  HMMA.16816.F32 R8, R56, R62, R8 ;  /* 0x0000003e3808723c */ /* 0x000ff60000001808 */
[----:B------:R-:W-:Y:S05]  /*3ac0*/  @!UPT UIADD3 URZ, URZ, URZ, URZ ;  /* 0x0000003f3f3ff290 */ /* 0x000fea000fffe03f */
[C---:B---3--:R-:W-:Y:S08]  /*3ad0*/  HMMA.16816.F32 R4, R44.reuse, R64, R4 ;  /* 0x000000402c04723c */ /* 0x048ff00000001804 */
[----:B------:R-:W-:Y:S11]  /*3ae0*/  HMMA.16816.F32 R8, R44, R66, R8 ;  /* 0x000000422c08723c */ /* 0x000ff60000001808 */
[----:B------:R-:W-:Y:S05]  /*3af0*/  @!UPT UIADD3 URZ, URZ, URZ, URZ ;  /* 0x0000003f3f3ff290 */ /* 0x000fea000fffe03f */
[----:B------:R-:W-:Y:S02]  /*3b00*/  FMUL.FTZ R4, R4, c[0x0][0x2ec] ;  /* 0x0000bb0004047a20 */ /* 0x000fe40000410000 */
[----:B------:R-:W-:Y:S02]  /*3b10*/  FMUL.FTZ R48, R6, c[0x0][0x2ec] ;  /* 0x0000bb0006307a20 */ /* 0x000fe40000410000 */
[----:B------:R1:W3:Y:S01]  /*3b20*/  MUFU.TANH R60, R4 ;  /* 0x00000004003c7308 */ /* 0x0002e20000002400 */
[----:B------:R-:W-:Y:S02]  /*3b30*/  FMUL.FTZ R7, R7, c[0x0][0x2ec] ;  /* 0x0000bb0007077a20 */ /* 0x000fe40000410000 */
[----:B------:R-:W-:Y:S02]  /*3b40*/  FMUL.FTZ R5, R5, c[0x0][0x2ec] ;  /* 0x0000bb0005057a20 */ /* 0x000fe40000410000 */
[----:B------:R-:W-:Y:S02]  /*3b50*/  FMUL.FTZ R9, R9, c[0x0][0x2ec] ;  /* 0x0000bb0009097a20 */ /* 0x000fe40000410000 */
[----:B------:R-:W-:Y:S02]  /*3b60*/  FMUL.FTZ R10, R10, c[0x0][0x2ec] ;  /* 0x0000bb000a0a7a20 */ /* 0x000fe40000410000 */
[----:B------:R-:W-:Y:S01]  /*3b70*/  FMUL.FTZ R11, R11, c[0x0][0x2ec] ;  /* 0x0000bb000b0b7a20 */ /* 0x000fe20000410000 */
[----:B------:R3:W4:Y:S10]  /*3b80*/  MUFU.TANH R62, R48 ;  /* 0x00000030003e7308 */ /* 0x0007340000002400 */
[----:B------:R-:W-:Y:S01]  /*3b90*/  MUFU.TANH R61, R7 ;  /* 0x00000007003d7308 */ /* 0x000fe20000002400 */
[----:B-1----:R-:W-:Y:S04]  /*3ba0*/  MOV R4, UR18 ;  /* 0x0000001200047c02 */ /* 0x002fe80008000f00 */
[----:B--2---:R-:W-:Y:S02]  /*3bb0*/  @P1 LEA R6, R4, R68, 0x5 ;  /* 0x0000004404061211 */ /* 0x004fe400078e28ff */
[----:B------:R-:W-:Y:S03]  /*3bc0*/  PLOP3.LUT P1, PT, PT, PT, UP0, 0x80, 0x0 ;  /* 0x000000000000781c */ /* 0x000fe60003f2f008 */
[----:B------:R-:W1:Y:S01]  /*3bd0*/  MUFU.TANH R59, R5 ;  /* 0x00000005003b7308 */ /* 0x000e620000002400 */
[C---:B------:R-:W-:Y:S02]  /*3be0*/  @P0 ISETP.GE.AND P0, PT, R6.reuse, UR13, PT ;  /* 0x0000000d06000c0c */ /* 0x040fe4000bf06270 */
[----:B---3--:R-:W-:Y:S02]  /*3bf0*/  MOV R48, R60 ;  /* 0x0000003c00307202 */ /* 0x008fe40000000f00 */
[----:B----4-:R-:W-:Y:S05]  /*3c00*/  MOV R44, R62 ;  /* 0x0000003e002c7202 */ /* 0x010fea0000000f00 */
[----:B------:R2:W-:Y:S01]  /*3c10*/  MUFU.TANH R55, R9 ;  /* 0x0000000900377308 */ /* 0x0005e20000002400 */
[----:B------:R-:W-:Y:S02]  /*3c20*/  @P1 IADD3 R4, R6, 0x1, RZ ;  /* 0x0000000106041810 */ /* 0x000fe40007ffe0ff */
[----:B------:R-:W-:Y:S02]  /*3c30*/  PLOP3.LUT P1, PT, PT, PT, UP0, 0x80, 0x0 ;  /* 0x000000000000781c */ /* 0x000fe40003f2f008 */
[----:B------:R-:W-:Y:S02]  /*3c40*/  @P2 FSEL R48, R60, -INF , !P0 ;  /* 0xff8000003c302808 */ /* 0x000fe40004000000 */
[----:B------:R-:W-:Y:S02]  /*3c50*/  @P3 FSEL R44, R62, -INF , !P0 ;  /* 0xff8000003e2c3808 */ /* 0x000fe40004000000 */
[----:B------:R-:W-:Y:S01]  /*3c60*/  PLOP3.LUT P0, PT, PT, PT, UP0, 0x80, 0x0 ;  /* 0x000000000000781c */ /* 0x000fe20003f0f008 */
[----:B------:R3:W-:Y:S01]  /*3c70*/  MUFU.TANH R58, R10 ;  /* 0x0000000a003a7308 */ /* 0x0007e20000002400 */
[----:B------:R-:W-:Y:S02]  /*3c80*/  PLOP3.LUT P3, PT, PT, PT, UP0, 0x80, 0x0 ;  /* 0x000000000000781c */ /* 0x000fe40003f6f008 */
[----:B-1----:R-:W-:Y:S01]  /*3c90*/  MOV R7, R59 ;  /* 0x0000003b00077202 */ /* 0x002fe20000000f00 */
[----:B-----5:R-:W-:Y:S02]  /*3ca0*/  FMUL.FTZ R5, R245, 1.4426950216293334961 ;  /* 0x3fb8aa3bf5057820 */ /* 0x020fe40000410000 */
[----:B------:R-:W-:Y:S01]  /*3cb0*/  @P1 ISETP.GE.AND P2, PT, R4, UR13, PT ;  /* 0x0000000d04001c0c */ /* 0x000fe2000bf46270 */
[----:B------:R-:W-:Y:S01]  /*3cc0*/  FMUL.FTZ R4, R8, c[0x0][0x2ec] ;  /* 0x0000bb0008047a20 */ /* 0x000fe20000410000 */
[----:B------:R-:W-:Y:S01]  /*3cd0*/  PLOP3.LUT P1, PT, PT, PT, UP0, 0x80, 0x0 ;  /* 0x000000000000781c */ /* 0x000fe20003f2f008 */
[----:B------:R-:W-:Y:S01]  /*3ce0*/  IMAD.MOV.U32 R8, RZ, RZ, R61 ;  /* 0x000000ffff087224 */ /* 0x000fe200078e003d */
[----:B------:R-:W-:Y:S04]  /*3cf0*/  MUFU.TANH R57, R11 ;  /* 0x0000000b00397308 */ /* 0x000fe80000002400 */
[----:B--2---:R-:W-:Y:S02]  /*3d00*/  @P3 IADD3 R9, R6, 0x8, RZ ;  /* 0x0000000806093810 */ /* 0x004fe40007ffe0ff */
[----:B------:R-:W-:Y:S03]  /*3d10*/  ISETP.GE.AND P3, PT, R72, c[0x0][0x220], PT ;  /* 0x0000880048007a0c */ /* 0x000fe60003f66270 */
[----:B------:R-:W-:Y:S01]  /*3d20*/  @P0 FSEL R7, R59, -INF , !P2 ;  /* 0xff8000003b070808 */ /* 0x000fe20005000000 */
[----:B------:R1:W2:Y:S01]  /*3d30*/  MUFU.TANH R56, R4 ;  /* 0x0000000400387308 */ /* 0x0002a20000002400 */
[----:B------:R-:W-:Y:S02]  /*3d40*/  @P1 FSEL R8, R61, -INF , !P2 ;  /* 0xff8000003d081808 */ /* 0x000fe40005000000 */
[----:B------:R-:W-:Y:S02]  /*3d50*/  PLOP3.LUT P1, PT, PT, PT, UP0, 0x80, 0x0 ;  /* 0x000000000000781c */ /* 0x000fe40003f2f008 */
[----:B------:R-:W-:Y:S02]  /*3d60*/  FSETP.NEU.FTZ.AND P0, PT, R245, -INF , PT ;  /* 0xff800000f500780b */ /* 0x000fe40003f1d000 */
[----:B---3--:R-:W-:Y:S02]  /*3d70*/  @P4 IADD3 R10, R6, 0x9, RZ ;  /* 0x00000009060a4810 */ /* 0x008fe40007ffe0ff */
[----:B------:R-:W-:Y:S02]  /*3d80*/  FSEL R5, R5, RZ, P0 ;  /* 0x000000ff05057208 */ /* 0x000fe40000000000 */
[----:B------:R-:W-:Y:S02]  /*3d90*/  FSETP.NEU.FTZ.AND P0, PT, R246, -INF , PT ;  /* 0xff800000f600780b */ /* 0x000fe40003f1d000 */
[----:B------:R-:W-:Y:S01]  /*3da0*/  ISETP.GE.AND P4, PT, R71, c[0x0][0x220], PT ;  /* 0x0000880047007a0c */ /* 0x000fe20003f86270 */
[--C-:B------:R-:W-:Y:S02]  /*3db0*/  FFMA.FTZ R7, R7, c[0x0][0x23c], -R5.reuse ;  /* 0x00008f0007077a23 */ /* 0x100fe40000010805 */
[----:B------:R-:W-:Y:S01]  /*3dc0*/  @P1 ISETP.GE.AND P2, PT, R9, UR13, PT ;  /* 0x0000000d09001c0c */ /* 0x000fe2000bf46270 */
[--C-:B------:R-:W-:Y:S01]  /*3dd0*/  FFMA.FTZ R9, R48, c[0x0][0x23c], -R5.reuse ;  /* 0x00008f0030097a23 */ /* 0x100fe20000010805 */
[----:B------:R-:W-:Y:S01]  /*3de0*/  PLOP3.LUT P1, PT, PT, PT, UP0, 0x80, 0x0 ;  /* 0x000000000000781c */ /* 0x000fe20003f2f008 */
[----:B------:R3:W-:Y:S01]  /*3df0*/  MUFU.EX2 R65, R7 ;  /* 0x0000000700417308 */ /* 0x0007e20000000800 */
[----:B-1----:R-:W-:Y:S01]  /*3e00*/  FMUL.FTZ R4, R246, 1.4426950216293334961 ;  /* 0x3fb8aa3bf6047820 */ /* 0x002fe20000410000 */
[----:B--2---:R-:W-:Y:S04]  /*3e10*/  MOV R6, R56 ;  /* 0x0000003800067202 */ /* 0x004fe80000000f00 */
[----:B------:R-:W-:Y:S04]  /*3e20*/  FSEL R4, R4, RZ, P0 ;  /* 0x000000ff04047208 */ /* 0x000fe80000000000 */
[----:B------:R1:W2:Y:S01]  /*3e30*/  MUFU.EX2 R66, R9 ;  /* 0x0000000900427308 */ /* 0x0002a20000000800 */
[----:B------:R-:W-:Y:S02]  /*3e40*/  PLOP3.LUT P0, PT, PT, PT, UP0, 0x80, 0x0 ;  /* 0x000000000000781c */ /* 0x000fe40003f0f008 */
[----:B------:R-:W-:Y:S01]  /*3e50*/  @P1 ISETP.GE.AND P1, PT, R10, UR13, PT ;  /* 0x0000000d0a001c0c */ /* 0x000fe2000bf26270 */
[--C-:B------:R-:W-:Y:S06]  /*3e60*/  FFMA.FTZ R8, R8, c[0x0][0x23c], -R4.reuse ;  /* 0x00008f0008087a23 */ /* 0x100fec0000010804 */
[----:B------:R4:W-:Y:S01]  /*3e70*/  MUFU.EX2 R69, R8 ;  /* 0x0000000800457308 */ /* 0x0009e20000000800 */
[----:B---3--:R-:W-:Y:S03]  /*3e80*/  MOV R7, R55 ;  /* 0x0000003700077202 */ /* 0x008fe60000000f00 */
[----:B------:R-:W-:Y:S02]  /*3e90*/  @P0 FSEL R6, R56, -INF , !P2 ;  /* 0xff80000038060808 */ /* 0x000fe40005000000 */
[----:B------:R-:W-:Y:S01]  /*3ea0*/  PLOP3.LUT P0, PT, PT, PT, UP0, 0x80, 0x0 ;  /* 0x000000000000781c */ /* 0x000fe20003f0f008 */
[----:B-1----:R-:W-:Y:S04]  /*3eb0*/  FFMA.FTZ R9, R44, c[0x0][0x23c], -R4 ;  /* 0x00008f002c097a23 */ /* 0x002fe80000010804 */
[----:B------:R-:W-:Y:S08]  /*3ec0*/  MUFU.EX2 R70, R9 ;  /* 0x0000000900467308 */ /* 0x000ff00000000800 */
[----:B------:R-:W-:Y:S02]  /*3ed0*/  @P0 FSEL R7, R55, -INF , !P1 ;  /* 0xff80000037070808 */ /* 0x000fe40004800000 */
[----:B------:R-:W-:Y:S01]  /*3ee0*/  PLOP3.LUT P0, PT, PT, PT, UP0, 0x80, 0x0 ;  /* 0x000000000000781c */ /* 0x000fe20003f0f008 */
[--C-:B----4-:R-:W-:Y:S02]  /*3ef0*/  FFMA.FTZ R8, R6, c[0x0][0x23c], -R5.reuse ;  /* 0x00008f0006087a23 */ /* 0x110fe40000010805 */
[----:B------:R-:W-:Y:S01]  /*3f00*/  FFMA.FTZ R5, R7, c[0x0][0x23c], -R5 ;  /* 0x00008f0007057a23 */ /* 0x000fe20000010805 */
[----:B--2---:R-:W-:Y:S01]  /*3f10*/  F2FP.PACK_AB R7, R65, R66 ;  /* 0x000000424107723e */ /* 0x004fe200000000ff */
[----:B------:R-:W-:Y:S01]  /*3f20*/  IMAD.MOV.U32 R6, RZ, RZ, R58 ;  /* 0x000000ffff067224 */ /* 0x000fe200078e003a */
[----:B------:R-:W-:Y:S03]  /*3f30*/  MUFU.EX2 R64, R8 ;  /* 0x0000000800407308 */ /* 0x000fe60000000800 */
[----:B------:R-:W-:Y:S04]  /*3f40*/  STS [R249+0x15000], R7 ;  /* 0x01500007f9007388 */ /* 0x000fe80000000800 */
[----:B------:R-:W-:Y:S02]  /*3f50*/  @P0 FSEL R6, R58, -INF , !P2 ;  /* 0xff8000003a060808 */ /* 0x000fe40005000000 */
[----:B------:R-:W-:Y:S01]  /*3f60*/  PLOP3.LUT P0, PT, PT, PT, UP0, 0x80, 0x0 ;  /* 0x000000000000781c */ /* 0x000fe20003f0f008 */
[----:B------:R1:W2:Y:S02]  /*3f70*/  MUFU.EX2 R63, R5 ;  /* 0x00000005003f7308 */ /* 0x0002a40000000800 */
[--C-:B------:R-:W-:Y:S01]  /*3f80*/  FFMA.FTZ R6, R6, c[0x0][0x23c], -R4.reuse ;  /* 0x00008f0006067a23 */ /* 0x100fe20000010804 */
[----:B------:R-:W-:Y:S07]  /*3f90*/  PLOP3.LUT P2, PT, PT, PT, UP5, 0x80, 0x0 ;  /* 0x000000000000781c */ /* 0x000fee0003f4f058 */
[----:B------:R3:W-:Y:S01]  /*3fa0*/  MUFU.EX2 R68, R6 ;  /* 0x0000000600447308 */ /* 0x0007e20000000800 */
[----:B-1----:R-:W-:Y:S02]  /*3fb0*/  MOV R5, R57 ;  /* 0x0000003900057202 */ /* 0x002fe40000000f00 */
[----:B------:R-:W-:Y:S02]  /*3fc0*/  @P0 FSEL R5, R57, -INF , !P1 ;  /* 0xff80000039050808 */ /* 0x000fe40004800000 */
[----:B------:R-:W-:Y:S03]  /*3fd0*/  IADD3 R52, P0, R248, UR10, RZ ;  /* 0x0000000af8347c10 */ /* 0x000fe6000ff1e0ff */
[----:B------:R-:W-:Y:S01]  /*3fe0*/  FFMA.FTZ R4, R5, c[0x0][0x23c], -R4 ;  /* 0x00008f0005047a23 */ /* 0x000fe20000010804 */
[----:B--2---:R-:W-:Y:S02]  /*3ff0*/  F2FP.PACK_AB R5, R63, R64 ;  /* 0x000000403f05723e */ /* 0x004fe400000000ff */
[----:B---3--:R-:W-:Y:S01]  /*4000*/  F2FP.PACK_AB R6, R69, R70 ;  /* 0x000000464506723e */ /* 0x008fe200000000ff */
[----:B------:R-:W1:Y:S01]  /*4010*/  MUFU.EX2 R67, R4 ;  /* 0x0000000400437308 */ /* 0x000e620000000800 */
[----:B------:R-:W-:Y:S02]  /*4020*/  IADD3.X R53, R247, UR9, RZ, P0, !PT ;  /* 0x00000009f7357c10 */ /* 0x000fe400087fe4ff */
[C---:B------:R-:W-:Y:S01]  /*4030*/  LEA R238, P0, R73.reuse, R238, 0x2 ;  /* 0x000000ee49ee7211 */ /* 0x040fe200078010ff */
[----:B------:R-:W-:Y:S03]  /*4040*/  STS [R252+0x15000], R6 ;  /* 0x01500006fc007388 */ /* 0x000fe60000000800 */
[----:B------:R-:W-:Y:S03]  /*4050*/  LEA.HI.X.SX32 R239, R73, R239, 0x2, P0 ;  /* 0x000000ef49ef7211 */ /* 0x000fe600000f16ff */
[----:B------:R-:W-:Y:S06]  /*4060*/  STS [R250+0x15000], R5 ;  /* 0x01500005fa007388 */ /* 0x000fec0000000800 */
[----:B------:R2:W3:Y:S01]  /*4070*/  LDG.E R54, [R52.64] ;  /* 0x0000000434367981 */ /* 0x0004e2000c1e1900 */
[----:B-1----:R-:W-:Y:S05]  /*4080*/  F2FP.PACK_AB R4, R67, R68 ;  /* 0x000000444304723e */ /* 0x002fea00000000ff */
[----:B------:R-:W-:Y:S06]  /*4090*/  STS [R251+0x15000], R4 ;  /* 0x01500004fb007388 */ /* 0x000fec0000000800 */
[----:B------:R-:W1:Y:S06]  /*40a0*/  LDSM.16.M88.4 R8, [R2+0x8000] ;  /* 0x008000000208783b */ /* 0x000e6c0000000200 */
[----:B------:R-:W4:Y:S06]  /*40b0*/  LDSM.16.M88.4 R44, [R3+0x8000] ;  /* 0x00800000032c783b */ /* 0x000f2c0000000200 */
[----:B--2---:R-:W2:Y:S06]  /*40c0*/  LDG.E R52, [R52.64+0x20] ;  /* 0x0000200434347981 */ /* 0x004eac000c1e1900 */
[----:B------:R-:W4:Y:S01]  /*40d0*/  LDSM.16.M88.4 R48, [R228+0x8000] ;  /* 0x00800000e430783b */ /* 0x000f220000000200 */
[C---:B-1----:R-:W-:Y:S08]  /*40e0*/  HMMA.16816.F32 R4, R8.reuse, R132, RZ ;  /* 0x000000840804723c */ /* 0x042ff000000018ff */
[----:B------:R-:W-:Y:S11]  /*40f0*/  HMMA.16816.F32 R8, R8, R134, RZ ;  /* 0x000000860808723c */ /* 0x000ff600000018ff */
[----:B------:R-:W-:Y:S05]  /*4100*/  @!UPT UIADD3 URZ, URZ, URZ, URZ ;  /* 0x0000003f3f3ff290 */ /* 0x000fea000fffe03f */
[C---:B----4-:R-:W-:Y:S08]  /*4110*/  HMMA.16816.F32 R4, R44.reuse, R136, R4 ;  /* 0x000000882c04723c */ /* 0x050ff00000001804 */
[----:B------:R-:W-:Y:S01]  /*4120*/  HMMA.16816.F32 R8, R44, R138, R8 ;  /* 0x0000008a2c08723c */ /* 0x000fe20000001808 */
[----:B------:R-:W1:Y:S11]  /*4130*/  LDSM.16.M88.4 R44, [R227+0x8000] ;  /* 0x00800000e32c783b */ /* 0x000e760000000200 */
[----:B------:R-:W-:Y:S04]  /*4140*/  @!UPT UIADD3 URZ, URZ, URZ, URZ ;  /* 0x0000003f3f3ff290 */ /* 0x000fe8000fffe03f */
[C---:B------:R-:W-:Y:S08]  /*4150*/  HMMA.16816.F32 R4, R48.reuse, R140, R4 ;  /* 0x0000008c3004723c */ /* 0x040ff00000001804 */
[----:B------:R-:W-:Y:S01]  /*4160*/  HMMA.16816.F32 R8, R48, R142, R8 ;  /* 0x0000008e3008723c */ /* 0x000fe20000001808 */
[----:B------:R-:W4:Y:S11]  /*4170*/  LDSM.16.M88.4 R48, [R2+0xa000] ;  /* 0x00a000000230783b */ /* 0x000f360000000200 */
[----:B------:R-:W-:Y:S04]  /*4180*/  @!UPT UIADD3 URZ, URZ, URZ, URZ ;  /* 0x0000003f3f3ff290 */ /* 0x000fe8000fffe03f */
[C---:B-1----:R-:W-:Y:S08]  /*4190*/  HMMA.16816.F32 R4, R44.reuse, R144, R4 ;  /* 0x000000902c04723c */ /* 0x042ff00000001804 */
[----:B------:R-:W-:Y:S01]  /*41a0*/  HMMA.16816.F32 R8, R44, R146, R8 ;  /* 0x000000922c08723c */ /* 0x000fe20000001808 */
[----:B------:R-:W1:Y:S11]  /*41b0*/  LDSM.16.M88.4 R44, [R3+0xa000] ;  /* 0x00a00000032c783b */ /* 0x000e760000000200 */
[----:B------:R-:W-:Y:S04]  /*41c0*/  @!UPT UIADD3 URZ, URZ, URZ, URZ ;  /* 0x0000003f3f3ff290 */ /* 0x000fe8000fffe03f */
[C---:B----4-:R-:W-:Y:S08]  /*41d0*/  HMMA.16816.F32 R4, R48.reuse, R148, R4 ;  /* 0x000000943004723c */ /* 0x050ff00000001804 */
        /* <DEDUP_REMOVED lines=40> */
[----:B------:R-:W-:Y:S11]  /*4460*/  HMMA.16816.F32 R8, R48, R190, R8 ;  /* 0x000000be3008723c */ /* 0x000ff60000001808 */
[----:B------:R-:W-:Y:S05]  /*4470*/  @!UPT UIADD3 URZ, URZ, URZ, URZ ;  /* 0x0000003f3f3ff290 */ /* 0x000fea000fffe03f */
[C---:B-1----:R-:W-:Y:S08]  /*4480*/  HMMA.16816.F32 R4, R44.reuse, R192, R4 ;  /* 0x000000c02c04723c */ /* 0x042ff00000001804 */
[----:B------:R-:W-:Y:S07]  /*4490*/  HMMA.16816.F32 R8, R44, R194, R8 ;  /* 0x000000c22c08723c */ /* 0x000fee0000001808 */
[----:B------:R-:W-:Y:S02]  /*44a0*/  FFMA.FTZ R45, -R55, R55, 1 ;  /* 0x3f800000372d7423 */ /* 0x000fe40000010137 */
[----:B------:R-:W-:Y:S03]  /*44b0*/  FFMA.FTZ R46, -R56, R56, 1 ;  /* 0x3f800000382e7423 */ /* 0x000fe60000010138 */
[----:B------:R-:W-:Y:S02]  /*44c0*/  FMUL.FTZ R45, R45, c[0x0][0x2ec] ;  /* 0x0000bb002d2d7a20 */ /* 0x000fe40000410000 */
[----:B------:R-:W-:Y:S02]  /*44d0*/  FMUL.FTZ R46, R46, c[0x0][0x2ec] ;  /* 0x0000bb002e2e7a20 */ /* 0x000fe40000410000 */
[C---:B---3--:R-:W-:Y:S02]  /*44e0*/  FADD.FTZ R44, -R54.reuse, R5 ;  /* 0x00000005362c7221 */ /* 0x048fe40000010100 */
[----:B------:R-:W-:Y:S04]  /*44f0*/  FADD.FTZ R4, -R54, R4 ;  /* 0x0000000436047221 */ /* 0x000fe80000010100 */
[----:B------:R-:W-:Y:S02]  /*4500*/  FMUL.FTZ R4, R66, R4 ;  /* 0x0000000442047220 */ /* 0x000fe40000410000 */
[----:B------:R-:W-:Y:S02]  /*4510*/  FADD.FTZ R5, -R54, R8 ;  /* 0x0000000836057221 */ /* 0x000fe40000010100 */
[----:B------:R-:W-:Y:S02]  /*4520*/  FMUL.FTZ R8, R65, R44 ;  /* 0x0000002c41087220 */ /* 0x000fe40000410000 */
[----:B------:R-:W-:Y:S02]  /*4530*/  FFMA.FTZ R44, -R60, R60, 1 ;  /* 0x3f8000003c2c7423 */ /* 0x000fe4000001013c */
[----:B------:R-:W-:Y:S02]  /*4540*/  FADD.FTZ R47, -R54, R9 ;  /* 0x00000009362f7221 */ /* 0x000fe40000010100 */
[----:B------:R-:W-:Y:S02]  /*4550*/  FMUL.FTZ R9, R64, R5 ;  /* 0x0000000540097220 */ /* 0x000fe40000410000 */
[----:B------:R-:W-:Y:S02]  /*4560*/  FFMA.FTZ R5, -R59, R59, 1 ;  /* 0x3f8000003b057423 */ /* 0x000fe4000001013b */
[----:B------:R-:W-:Y:S02]  /*4570*/  FMUL.FTZ R44, R44, c[0x0][0x2ec] ;  /* 0x0000bb002c2c7a20 */ /* 0x000fe40000410000 */
[----:B------:R-:W-:Y:S02]  /*4580*/  FMUL.FTZ R5, R5, c[0x0][0x2ec] ;  /* 0x0000bb0005057a20 */ /* 0x000fe40000410000 */
[----:B------:R-:W-:Y:S02]  /*4590*/  FMUL.FTZ R47, R63, R47 ;  /* 0x0000002f3f2f7220 */ /* 0x000fe40000410000 */
[----:B------:R-:W-:Y:S02]  /*45a0*/  FMUL.FTZ R44, R4, R44 ;  /* 0x0000002c042c7220 */ /* 0x000fe40000410000 */
[----:B--2---:R-:W-:Y:S02]  /*45b0*/  FADD.FTZ R4, -R52, R10 ;  /* 0x0000000a34047221 */ /* 0x004fe40000010100 */
[----:B------:R-:W-:Y:S02]  /*45c0*/  FMUL.FTZ R5, R8, R5 ;  /* 0x0000000508057220 */ /* 0x000fe40000410000 */
[C---:B------:R-:W-:Y:S02]  /*45d0*/  FADD.FTZ R8, -R52.reuse, R6 ;  /* 0x0000000634087221 */ /* 0x040fe40000010100 */
[C---:B------:R-:W-:Y:S02]  /*45e0*/  FADD.FTZ R6, -R52.reuse, R7 ;  /* 0x0000000734067221 */ /* 0x040fe40000010100 */
[----:B------:R-:W-:Y:S02]  /*45f0*/  FMUL.FTZ R45, R47, R45 ;  /* 0x0000002d2f2d7220 */ /* 0x000fe40000410000 */
[----:B------:R-:W-:Y:S02]  /*4600*/  FADD.FTZ R47, -R52, R11 ;  /* 0x0000000b342f7221 */ /* 0x000fe40000010100 */
[----:B------:R-:W-:Y:S02]  /*4610*/  FMUL.FTZ R11, R68, R4 ;  /* 0x00000004440b7220 */ /* 0x000fe40000410000 */
[----:B------:R-:W-:Y:S02]  /*4620*/  FFMA.FTZ R4, -R62, R62, 1 ;  /* 0x3f8000003e047423 */ /* 0x000fe4000001013e */
[----:B------:R-:W-:Y:S02]  /*4630*/  FMUL.FTZ R10, R69, R6 ;  /* 0x00000006450a7220 */ /* 0x000fe40000410000 */
[----:B------:R-:W-:Y:S02]  /*4640*/  FFMA.FTZ R6, -R61, R61, 1 ;  /* 0x3f8000003d067423 */ /* 0x000fe4000001013d */
[----:B------:R-:W-:Y:S02]  /*4650*/  FMUL.FTZ R7, R70, R8 ;  /* 0x0000000846077220 */ /* 0x000fe40000410000 */
[----:B------:R-:W-:Y:S02]  /*4660*/  FMUL.FTZ R4, R4, c[0x0][0x2ec] ;  /* 0x0000bb0004047a20 */ /* 0x000fe40000410000 */
[----:B------:R-:W-:Y:S02]  /*4670*/  FMUL.FTZ R6, R6, c[0x0][0x2ec] ;  /* 0x0000bb0006067a20 */ /* 0x000fe40000410000 */
[----:B------:R-:W-:Y:S01]  /*4680*/  FMUL.FTZ R4, R7, R4 ;  /* 0x0000000407047220 */ /* 0x000fe20000410000 */
[----:B------:R-:W-:Y:S01]  /*4690*/  F2FP.PACK_AB R7, R5, R44 ;  /* 0x0000002c0507723e */ /* 0x000fe200000000ff */
[----:B------:R-:W-:Y:S02]  /*46a0*/  FMUL.FTZ R6, R10, R6 ;  /* 0x000000060a067220 */ /* 0x000fe40000410000 */
[----:B------:R-:W-:Y:S02]  /*46b0*/  FMUL.FTZ R46, R9, R46 ;  /* 0x0000002e092e7220 */ /* 0x000fe40000410000 */
[----:B------:R-:W-:Y:S01]  /*46c0*/  STS [R249+0x14000], R7 ;  /* 0x01400007f9007388 */ /* 0x000fe20000000800 */
[----:B------:R-:W-:Y:S01]  /*46d0*/  FFMA.FTZ R9, -R58, R58, 1 ;  /* 0x3f8000003a097423 */ /* 0x000fe2000001013a */
[----:B------:R-:W-:Y:S01]  /*46e0*/  F2FP.PACK_AB R6, R6, R4 ;  /* 0x000000040606723e */ /* 0x000fe200000000ff */
[----:B------:R-:W-:Y:S01]  /*46f0*/  FFMA.FTZ R8, -R57, R57, 1 ;  /* 0x3f80000039087423 */ /* 0x000fe20000010139 */
[----:B------:R-:W-:Y:S01]  /*4700*/  F2FP.PACK_AB R5, R45, R46 ;  /* 0x0000002e2d05723e */ /* 0x000fe200000000ff */
[----:B------:R-:W-:Y:S02]  /*4710*/  FMUL.FTZ R47, R67, R47 ;  /* 0x0000002f432f7220 */ /* 0x000fe40000410000 */
[----:B------:R-:W-:Y:S01]  /*4720*/  FMUL.FTZ R9, R9, c[0x0][0x2ec] ;  /* 0x0000bb0009097a20 */ /* 0x000fe20000410000 */
[----:B------:R-:W-:Y:S01]  /*4730*/  STS [R252+0x14000], R6 ;  /* 0x01400006fc007388 */ /* 0x000fe20000000800 */
[----:B------:R-:W-:Y:S02]  /*4740*/  FMUL.FTZ R8, R8, c[0x0][0x2ec] ;  /* 0x0000bb0008087a20 */ /* 0x000fe40000410000 */
[----:B------:R-:W-:Y:S02]  /*4750*/  FMUL.FTZ R9, R11, R9 ;  /* 0x000000090b097220 */ /* 0x000fe40000410000 */
[----:B------:R-:W-:Y:S01]  /*4760*/  FMUL.FTZ R8, R47, R8 ;  /* 0x000000082f087220 */ /* 0x000fe20000410000 */
[----:B------:R-:W-:Y:S04]  /*4770*/  STS [R250+0x14000], R5 ;  /* 0x01400005fa007388 */ /* 0x000fe80000000800 */
[----:B------:R-:W-:Y:S05]  /*4780*/  F2FP.PACK_AB R4, R8, R9 ;  /* 0x000000090804723e */ /* 0x000fea00000000ff */
[----:B------:R-:W-:Y:S06]  /*4790*/  STS [R251+0x14000], R4 ;  /* 0x01400004fb007388 */ /* 0x000fec0000000800 */
[----:B------:R-:W-:Y:S06]  /*47a0*/  BAR.SYNC.DEFER_BLOCKING 0x0 ;  /* 0x0000000000007b1d */ /* 0x000fec0000010000 */
[----:B------:R-:W-:Y:S06]  /*47b0*/  LDSM.16.MT88.4 R4, [R226+0x15000] ;  /* 0x01500000e204783b */ /* 0x000fec0000004200 */
[----:B------:R-:W1:Y:S06]  /*47c0*/  LDSM.16.MT88.4 R8, [R0+0x8000] ;  /* 0x008000000008783b */ /* 0x000e6c0000004200 */
[----:B------:R-:W2:Y:S06]  /*47d0*/  LDSM.16.MT88.4 R44, [R224+0x15000] ;  /* 0x01500000e02c783b */ /* 0x000eac0000004200 */
[----:B------:R-:W3:Y:S06]  /*47e0*/  LDSM.16.MT88.4 R48, [R0+0xc000] ;  /* 0x00c000000030783b */ /* 0x000eec0000004200 */
[----:B------:R-:W-:Y:S06]  /*47f0*/  LDSM.16.MT88.4 R52, [R226+0x15400] ;  /* 0x01540000e234783b */ /* 0x000fec0000004200 */
[----:B------:R-:W4:Y:S06]  /*4800*/  LDSM.16.MT88.4 R56, [R0+0x8800] ;  /* 0x008800000038783b */ /* 0x000f2c0000004200 */
[----:B------:R-:W3:Y:S06]  /*4810*/  LDSM.16.MT88.4 R60, [R224+0x15400] ;  /* 0x01540000e03c783b */ /* 0x000eec0000004200 */
[----:B------:R-:W4:Y:S01]  /*4820*/  LDSM.16.MT88.4 R64, [R0+0xc800] ;  /* 0x00c800000040783b */ /* 0x000f220000004200 */
        /* <DEDUP_REMOVED lines=10> */
[----:B------:R-:W1:Y:S06]  /*48d0*/  LDSM.16.MT88.4 R4, [R226+0x15800] ;  /* 0x01580000e204783b */ /* 0x000e6c0000004200 */
[----:B------:R-:W2:Y:S01]  /*48e0*/  LDSM.16.MT88.4 R48, [R0+0xd000] ;  /* 0x00d000000030783b */ /* 0x000ea20000004200 */
        /* <DEDUP_REMOVED lines=10> */
[----:B------:R-:W3:Y:S06]  /*4990*/  LDSM.16.MT88.4 R52, [R226+0x15c00] ;  /* 0x015c0000e234783b */ /* 0x000eec0000004200 */
[----:B------:R-:W4:Y:S01]  /*49a0*/  LDSM.16.MT88.4 R64, [R0+0xd800] ;  /* 0x00d800000040783b */ /* 0x000f220000004200 */
[-C--:B-1----:R-:W-:Y:S05]  /*49b0*/  HMMA.16816.F32 R12, R4, R8.reuse, R12 ;  /* 0x00000008040c723c */ /* 0x082fea000000180c */
[----:B------:R-:W-:Y:S03]  /*49c0*/  BAR.SYNC.DEFER_BLOCKING 0x0 ;  /* 0x0000000000007b1d */ /* 0x000fe60000010000 */
        /* <DEDUP_REMOVED lines=77> */
.L_x_58:
        /* <DEDUP_REMOVED lines=378> */
.L_x_59:
        /* <DEDUP_REMOVED lines=122> */
.L_x_61:
        /* <DEDUP_REMOVED lines=18> */
.L_x_62:
[----:B------:R-:W-:Y:S01]  /*6f00*/  BAR.SYNC.DEFER_BLOCKING 0x0 ;  /* 0x0000000000007b1d */ /* 0x000fe20000010000 */
[----:B------:R-:W-:Y:S01]  /*6f10*/  UIMAD UR6, UR18, -0x20, UR13 ;  /* 0xffffffe0120678a4 */ /* 0x000fe2000f8e020d */
[C---:B------:R-:W-:Y:S02]  /*6f20*/  IADD3 R41, R240.reuse, 0x40, RZ ;  /* 0x00000040f0297810 */ /* 0x040fe40007ffe0ff */
[C---:B-1----:R-:W-:Y:S02]  /*6f30*/  IADD3 R40, R240.reuse, 0x80, RZ ;  /* 0x00000080f0287810 */ /* 0x042fe40007ffe0ff */
[----:B------:R-:W1:Y:S01]  /*6f40*/  S2R R45, SR_TID.X ;  /* 0x00000000002d7919 */ /* 0x000e620000002100 */
[----:B------:R-:W-:Y:S01]  /*6f50*/  BSSY B0, `(.L_x_63) ;  /* 0x000002d000007945 */ /* 0x000fe20003800000 */
[----:B------:R-:W-:-:S02]  /*6f60*/  IADD3 R42, R240, 0xc0, RZ ;  /* 0x000000c0f02a7810 */ /* 0x000fc40007ffe0ff */
[----:B------:R-:W2:Y:S01]  /*6f70*/  S2R R46, SR_TID.X ;  /* 0x00000000002e7919 */ /* 0x000ea20000002100 */
[----:B------:R-:W-:-:S03]  /*6f80*/  SHF.R.S32.HI R44, RZ, 0x1f, R240 ;  /* 0x0000001fff2c7819 */ /* 0x000fc600000114f0 */
        /* <DEDUP_REMOVED lines=41> */
.L_x_64:
[----:B------:R-:W-:Y:S05]  /*7220*/  BSYNC B0 ;  /* 0x0000000000007941 */ /* 0x000fea0003800000 */
.L_x_63:
        /* <DEDUP_REMOVED lines=30> */
.L_x_45:
        /* <DEDUP_REMOVED lines=20> */
.L_x_66:
        /* <DEDUP_REMOVED lines=18> */
.L_x_67:
        /* <DEDUP_REMOVED lines=9> */
[C---:B------:R-:W-:Y:S02]  /*7700*/  IADD3 R10, R240.reuse, 0x40, RZ ;  /* 0x00000040f00a7810 */ /* 0x040fe40007ffe0ff */
[C---:B------:R-:W-:Y:S02]  /*7710*/  IADD3 R9, R240.reuse, 0xc0, RZ ;  /* 0x000000c0f0097810 */ /* 0x040fe40007ffe0ff */
[----:B------:R-:W-:Y:S02]  /*7720*/  SHF.R.S32.HI R11, RZ, 0x1f, R14 ;  /* 0x0000001fff0b7819 */ /* 0x000fe4000001140e */
        /* <DEDUP_REMOVED lines=26> */
.L_x_69:
[----:B-1----:R-:W-:Y:S05]  /*78d0*/  BSYNC B0 ;  /* 0x0000000000007941 */ /* 0x002fea0003800000 */
.L_x_68:
        /* <DEDUP_REMOVED lines=25> */
.L_x_65:
[----:B------:R-:W-:Y:S05]  /*7a70*/  BSYNC B1 ;  /* 0x0000000000017941 */ /* 0x000fea0003800000 */
.L_x_40:
        /* <DEDUP_REMOVED lines=12> */
.L_x_70:
[----:B------:R-:W-:Y:S05]  /*7b40*/  EXIT ;  /* 0x000000000000794d */ /* 0x000fea0003800000 */
.L_x_72:
        /* <DEDUP_REMOVED lines=11> */
.L_x_1999:


//--------------------- .text._ZN5flash44flash_bwd_dq_dk_dv_loop_seqk_parallel_kernelI23Flash_bwd_kernel_traitsILi256ELi64ELi32ELi8ELi4ELi1ELi2ELb1ELb1EN7cutlass6half_tE19Flash_kernel_traitsILi256ELi64ELi32ELi8ES3_EELb0ELb0ELb1ELb0ELb0ELb0ELb0EEEvNS_16Flash_bwd_paramsE --------------------------
	.section	.text._ZN5flash44flash_bwd_dq_dk_dv_loop_seqk_parallel_kernelI23Flash_bwd_kernel_traitsILi256ELi64ELi32ELi8ELi4ELi1ELi2ELb1ELb1EN7cutlass6half_tE19Flash_kernel_traitsILi256ELi64ELi32ELi8ES3_EELb0ELb0ELb1ELb0ELb0ELb0ELb0EEEvNS_16Flash_bwd_paramsE,"ax",@progbits
	.sectioninfo	@"SHI_REGISTERS=255"
	.align	128
        .global         _ZN5flash44flash_bwd_dq_dk_dv_loop_seqk_parallel_kernelI23Flash_bwd_kernel_traitsILi256ELi64ELi32ELi8ELi4ELi1ELi2ELb1ELb1EN7cutlass6half_tE19Flash_kernel_traitsILi256ELi64ELi32ELi8ES3_EELb0ELb0ELb1ELb0ELb0ELb0ELb0EEEvNS_16Flash_bwd_paramsE
        .type           _ZN5flash44flash_bwd_dq_dk_dv_loop_seqk_parallel_kernelI23Flash_bwd_kernel_traitsILi256ELi64ELi32ELi8ELi4ELi1ELi2ELb1ELb1EN7cutlass6half_tE19Flash_kernel_traitsILi256ELi64ELi32ELi8ES3_EELb0ELb0ELb1ELb0ELb0ELb0ELb0EEEvNS_16Flash_bwd_paramsE,@function
        .size           _ZN5flash44flash_bwd_dq_dk_dv_loop_seqk_parallel_kernelI23Flash_bwd_kernel_traitsILi256ELi64ELi32ELi8ELi4ELi1ELi2ELb1ELb1EN7cutlass6half_tE19Flash_kernel_traitsILi256ELi64ELi32ELi8ES3_EELb0ELb0ELb1ELb0ELb0ELb0ELb0EEEvNS_16Flash_bwd_paramsE,(.L_x_2000 - _ZN5flash44flash_bwd_dq_dk_dv_loop_seqk_parallel_kernelI23Flash_bwd_kernel_traitsILi256ELi64ELi32ELi8ELi4ELi1ELi2ELb1ELb1EN7cutlass6half_tE19Flash_kernel_traitsILi256ELi64ELi32ELi8ES3_EELb0ELb0ELb1ELb0ELb0ELb0ELb0EEEvNS_16Flash_bwd_paramsE)
        .other          _ZN5flash44flash_bwd_dq_dk_dv_loop_seqk_parallel_kernelI23Flash_bwd_kernel_traitsILi256ELi64ELi32ELi8ELi4ELi1ELi2ELb1ELb1EN7cutlass6half_tE19Flash_kernel_traitsILi256ELi64ELi32ELi8ES3_EELb0ELb0ELb1ELb0ELb0ELb0ELb0EEEvNS_16Flash_bwd_paramsE,@"STO_CUDA_ENTRY STV_DEFAULT"
_ZN5flash44flash_bwd_dq_dk_dv_loop_seqk_parallel_kernelI23Flash_bwd_kernel_traitsILi256ELi64ELi32ELi8ELi4ELi1ELi2ELb1ELb1EN7cutlass6half_tE19Flash_kernel_traitsILi256ELi64ELi32ELi8ES3_EELb0ELb0ELb1ELb0ELb0ELb0ELb0EEEvNS_16Flash_bwd_paramsE:
.text._ZN5flash44flash_bwd_dq_dk_dv_loop_seqk_parallel_kernelI23Flash_bwd_kernel_traitsILi256ELi64ELi32ELi8ELi4ELi1ELi2ELb1ELb1EN7cutlass6half_tE19Flash_kernel_traitsILi256ELi64ELi32ELi8ES3_EELb0ELb0ELb1ELb0ELb0ELb0ELb0EEEvNS_16Flash_bwd_paramsE:
        /* <DEDUP_REMOVED lines=36> */
[----:B------:R-:W-:Y:S01]  /*0240*/  SHF.R.S32.HI R3, RZ, 0x4, R8 ;  /* 0x00000004ff037819 */ /* 0x000fe20000011408 */
[----:B---3--:R-:W-:Y:S01]  /*0250*/  UIMAD UR48, UR37, UR47, URZ ;  /* 0x0000002f253072a4 */ /* 0x008fe2000f8e023f */
[--C-:B------:R-:W-:Y:S01]  /*0260*/  SHF.R.S32.HI R4, RZ, 0x2, R14.reuse ;  /* 0x00000002ff047819 */ /* 0x100fe2000001140e */
[----:B------:R-:W-:Y:S01]  /*0270*/  UIMAD UR47, UR47, UR12, URZ ;  /* 0x0000000c2f2f72a4 */ /* 0x000fe2000f8e023f */
[----:B------:R-:W-:Y:S01]  /*0280*/  LEA.HI R2, R8, R3, RZ, 0x1 ;  /* 0x0000000308027211 */ /* 0x000fe200078f08ff */
[----:B------:R-:W-:Y:S01]  /*0290*/  UIMAD UR56, UR8, UR6, UR56 ;  /* 0x00000006083872a4 */ /* 0x000fe2000f8e0238 */
[----:B------:R-:W-:Y:S01]  /*02a0*/  SHF.R.S32.HI R0, RZ, 0x1f, R14 ;  /* 0x0000001fff007819 */ /* 0x000fe2000001140e */
[----:B------:R-:W-:Y:S01]  /*02b0*/  UIMAD UR53, UR7, UR34, URZ ;  /* 0x00000022073572a4 */ /* 0x000fe2000f8e023f */
[----:B------:R-:W-:Y:S01]  /*02c0*/  LOP3.LUT R2, R2, 0xfffffffe, RZ, 0xc0, !PT ;  /* 0xfffffffe02027812 */ /* 0x000fe200078ec0ff */
[----:B------:R-:W-:Y:S01]  /*02d0*/  UIMAD UR6, UR34, UR11, UR37 ;  /* 0x0000000b220672a4 */ /* 0x000fe2000f8e0225 */
[----:B------:R-:W-:Y:S01]  /*02e0*/  LEA.HI R0, R0, R4, RZ, 0x3 ;  /* 0x0000000400007211 */ /* 0x000fe200078f18ff */
[----:B------:R-:W-:Y:S01]  /*02f0*/  @!UP5 UIMAD UR7, UR34, UR13, UR37 ;  /* 0x0000000d2207d2a4 */ /* 0x000fe2000f8e0225 */
[-C--:B------:R-:W-:Y:S01]  /*0300*/  LEA.HI R10, R12, R13.reuse, RZ, 0x5 ;  /* 0x0000000d0c0a7211 */ /* 0x080fe200078f28ff */
[----:B------:R-:W-:Y:S01]  /*0310*/  IMAD.IADD R11, R3, 0x1, -R2 ;  /* 0x00000001030b7824 */ /* 0x000fe200078e0a02 */
[----:B------:R-:W-:Y:S01]  /*0320*/  LOP3.LUT R0, R0, 0xfffffff8, RZ, 0xc0, !PT ;  /* 0xfffffff800007812 */ /* 0x000fe200078ec0ff */
[----:B------:R-:W-:Y:S01]  /*0330*/  USHF.L.U32 UR46, UR47, 0x6, URZ ;  /* 0x000000062f2e7899 */ /* 0x000fe2000800063f */
[----:B------:R-:W-:Y:S01]  /*0340*/  LOP3.LUT R2, R10, 0xffffffe0, RZ, 0xc0, !PT ;  /* 0xffffffe00a027812 */ /* 0x000fe200078ec0ff */
[----:B------:R-:W-:Y:S01]  /*0350*/  ULDC UR50, c[0x0][0x214] ;  /* 0x0000850000327ab9 */ /* 0x000fe20000000800 */
[----:B------:R-:W-:Y:S01]  /*0360*/  LEA.HI R16, R12, R13, RZ, 0x3 ;  /* 0x0000000d0c107211 */ /* 0x000fe200078f18ff */
[----:B------:R-:W-:Y:S01]  /*0370*/  IMAD.IADD R9, R4, 0x1, -R0 ;  /* 0x0000000104097824 */ /* 0x000fe200078e0a00 */
[----:B------:R-:W-:Y:S01]  /*0380*/  ULDC UR57, c[0x0][0x1c8] ;  /* 0x0000720000397ab9 */ /* 0x000fe20000000800 */
[----:B------:R-:W-:Y:S01]  /*0390*/  IMAD.IADD R2, R13, 0x1, -R2 ;  /* 0x000000010d027824 */ /* 0x000fe200078e0a02 */
[----:B------:R-:W-:Y:S01]  /*03a0*/  SHF.R.S32.HI R5, RZ, 0x3, R16 ;  /* 0x00000003ff057819 */ /* 0x000fe20000011410 */
[----:B------:R-:W-:Y:S01]  /*03b0*/  ULDC.U8 UR10, c[0x0][0x3d0] ;  /* 0x0000f400000a7ab9 */ /* 0x000fe20000000000 */
[----:B------:R-:W-:Y:S01]  /*03c0*/  LOP3.LUT R0, R16, 0xfffffff8, RZ, 0xc0, !PT ;  /* 0xfffffff810007812 */ /* 0x000fe200078ec0ff */
[----:B------:R-:W-:Y:S01]  /*03d0*/  ULDC UR51, c[0x0][0x224] ;  /* 0x0000890000337ab9 */ /* 0x000fe20000000800 */
[----:B------:R-:W-:Y:S01]  /*03e0*/  SHF.R.S32.HI R4, RZ, 0x1f, R2 ;  /* 0x0000001fff047819 */ /* 0x000fe20000011402 */
[----:B------:R-:W-:Y:S01]  /*03f0*/  IMAD.SHL.U32 R3, R5, 0x40, RZ ;  /* 0x0000004005037824 */ /* 0x000fe200078e00ff */
[----:B------:R-:W-:Y:S01]  /*0400*/  LOP3.LUT P2, RZ, R9, 0x2, RZ, 0xc0, !PT ;  /* 0x0000000209ff7812 */ /* 0x000fe2000784c0ff */
[----:B------:R-:W-:Y:S01]  /*0410*/  IMAD.IADD R0, R13, 0x1, -R0 ;  /* 0x000000010d007824 */ /* 0x000fe200078e0a00 */
[----:B------:R-:W-:Y:S01]  /*0420*/  LEA.HI R17, R4, R2, RZ, 0x2 ;  /* 0x0000000204117211 */ /* 0x000fe200078f10ff */
[----:B------:R-:W-:Y:S01]  /*0430*/  @UP5 UIMAD UR55, UR34, UR50, URZ ;  /* 0x00000032223752a4 */ /* 0x000fe2000f8e023f */
[----:B------:R-:W-:Y:S01]  /*0440*/  LOP3.LUT R2, R3, 0x1c0, RZ, 0xc0, !PT ;  /* 0x000001c003027812 */ /* 0x000fe200078ec0ff */
[C---:B------:R-:W-:Y:S01]  /*0450*/  IMAD.SHL.U32 R244, R0.reuse, 0x8, RZ ;  /* 0x0000000800f47824 */ /* 0x040fe200078e00ff */
[C---:B------:R-:W-:Y:S01]  /*0460*/  LOP3.LUT P0, RZ, R0.reuse, 0x4, RZ, 0xc0, !PT ;  /* 0x0000000400ff7812 */ /* 0x040fe2000780c0ff */
[----:B------:R-:W-:Y:S01]  /*0470*/  IMAD.SHL.U32 R5, R0, 0x40, RZ ;  /* 0x0000004000057824 */ /* 0x000fe200078e00ff */
[----:B------:R-:W-:Y:S01]  /*0480*/  SHF.R.U32.HI R4, RZ, 0x3, R2 ;  /* 0x00000003ff047819 */ /* 0x000fe20000011602 */
[----:B------:R-:W-:Y:S01]  /*0490*/  ULDC.64 UR4, c[0x0][0x118] ;  /* 0x0000460000047ab9 */ /* 0x000fe20000000a00 */
[----:B------:R-:W-:Y:S01]  /*04a0*/  LOP3.LUT R3, R2, 0x38, R244, 0xf8, !PT ;  /* 0x0000003802037812 */ /* 0x000fe200078ef8f4 */
[----:B------:R-:W-:Y:S01]  /*04b0*/  ULOP3.LUT UR57, UR37, UR57, URZ, 0x3c, !UPT ;  /* 0x0000003925397292 */ /* 0x000fe2000f8e3c3f */
[----:B------:R-:W-:Y:S01]  /*04c0*/  LOP3.LUT R2, R5, 0x1c0, RZ, 0xc0, !PT ;  /* 0x000001c005027812 */ /* 0x000fe200078ec0ff */
[----:B------:R-:W-:Y:S01]  /*04d0*/  UISETP.NE.AND UP6, UPT, UR10, URZ, UPT ;  /* 0x0000003f0a00728c */ /* 0x000fe2000bfc5270 */
[----:B------:R-:W-:Y:S01]  /*04e0*/  LOP3.LUT R6, R3, R4, RZ, 0x3c, !PT ;  /* 0x0000000403067212 */ /* 0x000fe200078e3cff */
[----:B------:R-:W-:Y:S01]  /*04f0*/  USHF.R.S32.HI UR58, URZ, 0x1f, UR37 ;  /* 0x0000001f3f3a7899 */ /* 0x000fe20008011425 */
[----:B------:R-:W-:Y:S01]  /*0500*/  LOP3.LUT R4, R2, 0x8, R16, 0xf8, !PT ;  /* 0x0000000802047812 */ /* 0x000fe200078ef810 */
[----:B------:R-:W-:Y:S01]  /*0510*/  USHF.R.S32.HI UR60, URZ, 0x1f, UR34 ;  /* 0x0000001f3f3c7899 */ /* 0x000fe20008011422 */
[----:B------:R-:W-:Y:S01]  /*0520*/  SHF.R.U32.HI R3, RZ, 0x3, R2 ;  /* 0x00000003ff037819 */ /* 0x000fe20000011602 */
[----:B------:R-:W-:Y:S01]  /*0530*/  USHF.R.S32.HI UR59, URZ, 0x1f, UR37 ;  /* 0x0000001f3f3b7899 */ /* 0x000fe20008011425 */
[----:B------:R-:W-:Y:S01]  /*0540*/  LOP3.LUT R2, R9, 0x1, RZ, 0xc0, !PT ;  /* 0x0000000109027812 */ /* 0x000fe200078ec0ff */
[----:B------:R-:W-:Y:S01]  /*0550*/  UIMAD.WIDE.U32 UR42, UR38, UR44, URZ ;  /* 0x0000002c262a72a5 */ /* 0x000fe2000f8e003f */
[----:B------:R-:W-:Y:S01]  /*0560*/  LOP3.LUT R4, R4, R3, RZ, 0x3c, !PT ;  /* 0x0000000304047212 */ /* 0x000fe200078e3cff */
[----:B------:R-:W-:Y:S01]  /*0570*/  IMAD.SHL.U32 R3, R0, 0x20, RZ ;  /* 0x0000002000037824 */ /* 0x000fe200078e00ff */
[----:B------:R-:W-:Y:S01]  /*0580*/  ISETP.NE.U32.AND P1, PT, R2, 0x1, PT ;  /* 0x000000010200780c */ /* 0x000fe20003f25070 */
[----:B------:R-:W-:Y:S01]  /*0590*/  UIMAD UR52, UR39, UR44, URZ ;  /* 0x0000002c273472a4 */ /* 0x000fe2000f8e023f */
[-C--:B------:R-:W-:Y:S01]  /*05a0*/  LEA.HI R2, R12, R13.reuse, RZ, 0x7 ;  /* 0x0000000d0c027211 */ /* 0x080fe200078f38ff */
[----:B------:R-:W-:Y:S01]  /*05b0*/  USHF.R.S32.HI UR54, URZ, 0x1f, UR48 ;  /* 0x0000001f3f367899 */ /* 0x000fe20008011430 */
[----:B------:R-:W-:Y:S01]  /*05c0*/  LOP3.LUT P5, RZ, R0, 0x2, RZ, 0xc0, !PT ;  /* 0x0000000200ff7812 */ /* 0x000fe200078ac0ff */
[----:B------:R-:W-:Y:S01]  /*05d0*/  UIMAD UR51, UR6, UR51, URZ ;  /* 0x00000033063372a4 */ /* 0x000fe2000f8e023f */
[----:B------:R-:W-:Y:S01]  /*05e0*/  SHF.R.S32.HI R7, RZ, 0x7, R2 ;  /* 0x00000007ff077819 */ /* 0x000fe20000011402 */
[----:B------:R-:W-:Y:S01]  /*05f0*/  IMAD.SHL.U32 R2, R11, 0x100, RZ ;  /* 0x000001000b027824 */ /* 0x000fe200078e00ff */
[----:B------:R-:W-:Y:S01]  /*0600*/  LOP3.LUT R5, R14, 0x7ffffffc, RZ, 0xc0, !PT ;  /* 0x7ffffffc0e057812 */ /* 0x000fe200078ec0ff */
[----:B------:R-:W-:Y:S01]  /*0610*/  @!UP5 UIMAD UR50, UR7, UR50, URZ ;  /* 0x000000320732d2a4 */ /* 0x000fe2000f8e023f */
[----:B------:R-:W-:Y:S01]  /*0620*/  SEL R232, R227, 0xffffffc0, !P0 ;  /* 0xffffffc0e3e87807 */ /* 0x000fe20004000000 */
[----:B------:R-:W-:Y:S01]  /*0630*/  IMAD R0, R7, 0x2, R11 ;  /* 0x0000000207007824 */ /* 0x000fe200078e020b */
[----:B------:R-:W-:Y:S01]  /*0640*/  LOP3.LUT R2, R2, 0x100, RZ, 0xc0, !PT ;  /* 0x0000010002027812 */ /* 0x000fe200078ec0ff */
[----:B------:R-:W-:Y:S01]  /*0650*/  IMAD.IADD R14, R13, 0x1, -R5 ;  /* 0x000000010d0e7824 */ /* 0x000fe200078e0a05 */
[----:B------:R-:W-:Y:S01]  /*0660*/  SEL R252, R252, 0x240, !P1 ;  /* 0x00000240fcfc7807 */ /* 0x000fe20004800000 */
[----:B------:R-:W-:Y:S01]  /*0670*/  IMAD.U32 R0, R0, 0x200, R4 ;  /* 0x0000020000007824 */ /* 0x000fe200078e0004 */
[----:B------:R-:W-:Y:S01]  /*0680*/  LOP3.LUT R226, R2, 0xe0, R3, 0xf8, !PT ;  /* 0x000000e002e27812 */ /* 0x000fe200078ef803 */
[----:B------:R-:W-:Y:S01]  /*0690*/  IMAD.SHL.U32 R4, R11, 0x20, RZ ;  /* 0x000000200b047824 */ /* 0x000fe200078e00ff */
[----:B------:R-:W-:Y:S01]  /*06a0*/  LEA.HI R3, R12, R13, RZ, 0x6 ;  /* 0x0000000d0c037211 */ /* 0x000fe200078f30ff */
[----:B------:R-:W-:Y:S01]  /*06b0*/  IMAD.SHL.U32 R5, R9, 0x20, RZ ;  /* 0x0000002009057824 */ /* 0x000fe200078e00ff */
[----:B------:R-:W-:Y:S01]  /*06c0*/  LOP3.LUT R2, R8, 0xfffffff0, RZ, 0xc0, !PT ;  /* 0xfffffff008027812 */ /* 0x000fe200078ec0ff */
[----:B------:R-:W-:Y:S01]  /*06d0*/  IMAD.SHL.U32 R229, R0, 0x2, RZ ;  /* 0x0000000200e57824 */ /* 0x000fe200078e00ff */
[----:B------:R-:W-:Y:S01]  /*06e0*/  SHF.R.S32.HI R3, RZ, 0x6, R3 ;  /* 0x00000006ff037819 */ /* 0x000fe20000011403 */
[----:B------:R-:W-:Y:S01]  /*06f0*/  USHF.R.S32.HI UR49, URZ, 0x1f, UR46 ;  /* 0x0000001f3f317899 */ /* 0x000fe2000801142e */
[----:B------:R-:W-:Y:S01]  /*0700*/  LOP3.LUT R4, R4, 0x20, RZ, 0xc0, !PT ;  /* 0x0000002004047812 */ /* 0x000fe200078ec0ff */
[----:B------:R-:W-:Y:S01]  /*0710*/  IMAD.IADD R2, R13, 0x1, -R2 ;  /* 0x000000010d027824 */ /* 0x000fe200078e0a02 */
[----:B------:R-:W-:Y:S01]  /*0720*/  LOP3.LUT R5, R5, 0xe0, RZ, 0xc0, !PT ;  /* 0x000000e005057812 */ /* 0x000fe200078ec0ff */
[C---:B------:R-:W-:Y:S01]  /*0730*/  IMAD R237, R3.reuse, 0x200, R6 ;  /* 0x0000020003ed7824 */ /* 0x040fe200078e0206 */
[----:B------:R-:W-:Y:S01]  /*0740*/  SHF.R.S32.HI R8, RZ, 0x1f, R10 ;  /* 0x0000001fff087819 */ /* 0x000fe2000001140a */
[----:B------:R-:W-:Y:S01]  /*0750*/  IMAD.SHL.U32 R6, R3, 0x8, RZ ;  /* 0x0000000803067824 */ /* 0x000fe200078e00ff */
[----:B------:R-:W-:Y:S01]  /*0760*/  LOP3.LUT P6, RZ, R2, 0x4, RZ, 0xc0, !PT ;  /* 0x0000000402ff7812 */ /* 0x000fe200078cc0ff */
[----:B------:R-:W-:Y:S01]  /*0770*/  IMAD.SHL.U32 R13, R13, 0x2, RZ ;  /* 0x000000020d0d7824 */ /* 0x000fe200078e00ff */
[----:B------:R-:W-:Y:S01]  /*0780*/  IADD3 R236, R232, 0x14000, R229 ;  /* 0x00014000e8ec7810 */ /* 0x000fe20007ffe0e5 */
[----:B------:R-:W-:Y:S01]  /*0790*/  IMAD.SHL.U32 R3, R7, 0x10, RZ ;  /* 0x0000001007037824 */ /* 0x000fe200078e00ff */
[----:B------:R-:W-:Y:S01]  /*07a0*/  LOP3.LUT R15, R4, 0x18, R6, 0xf8, !PT ;  /* 0x00000018040f7812 */ /* 0x000fe200078ef806 */
[----:B------:R-:W-:-:S02]  /*07b0*/  IMAD.SHL.U32 R6, R2, 0x20, RZ ;  /* 0x0000002002067824 */ /* 0x000fc400078e00ff */
[----:B------:R-:W-:Y:S01]  /*07c0*/  IMAD.IADD R231, R229, 0x1, R232 ;  /* 0x00000001e5e77824 */ /* 0x000fe200078e02e8 */
[----:B------:R-:W-:Y:S01]  /*07d0*/  LOP3.LUT R4, R3, 0x6, R13, 0xf8, !PT ;  /* 0x0000000603047812 */ /* 0x000fe200078ef80d */
[----:B------:R-:W-:Y:S01]  /*07e0*/  IMAD.SHL.U32 R237, R237, 0x2, RZ ;  /* 0x00000002eded7824 */ /* 0x000fe200078e00ff */
[----:B------:R-:W-:Y:S02]  /*07f0*/  LOP3.LUT R13, R5, 0x10, R3, 0xf8, !PT ;  /* 0x00000010050d7812 */ /* 0x000fe400078ef803 */
[----:B------:R-:W-:Y:S01]  /*0800*/  SHF.R.S32.HI R3, RZ, 0x5, R10 ;  /* 0x00000005ff037819 */ /* 0x000fe2000001140a */
[----:B------:R1:W-:Y:S03]  /*0810*/  STL [R1+0xc], R4 ;  /* 0x00000c0401007387 */ /* 0x0003e60000100800 */
[----:B------:R-:W-:Y:S02]  /*0820*/  LEA.HI R8, R8, R3, RZ, 0x2 ;  /* 0x0000000308087211 */ /* 0x000fe400078f10ff */
        /* <DEDUP_REMOVED lines=10> */
[----:B------:R-:W-:Y:S01]  /*08d0*/  LOP3.LUT R6, R8, 0xfffffffc, RZ, 0xc0, !PT ;  /* 0xfffffffc08067812 */ /* 0x000fe200078ec0ff */
[----:B------:R-:W-:Y:S01]  /*08e0*/  IMAD.U32 R8, RZ, RZ, UR14 ;  /* 0x0000000eff087e24 */ /* 0x000fe2000f8e00ff */
        /* <DEDUP_REMOVED lines=33> */
[C---:B------:R-:W-:Y:S02]  /*0b00*/  LOP3.LUT R5, R3.reuse, R2, R5, 0x1e, !PT ;  /* 0x0000000203057212 */ /* 0x040fe400078e1e05 */
        /* <DEDUP_REMOVED lines=12> */
[----:B------:R-:W-:-:S02]  /*0bd0*/  LEA R225, R225, 0x10000, 0x1 ;  /* 0x00010000e1e17811 */ /* 0x000fc400078e08ff */
[C---:B------:R-:W-:Y:S01]  /*0be0*/  SEL R0, R3.reuse, 0xffffffe0, !P5 ;  /* 0xffffffe003007807 */ /* 0x040fe20006800000 */
[----:B------:R-:W-:Y:S01]  /*0bf0*/  IMAD.SHL.U32 R2, R2, 0x2, RZ ;  /* 0x0000000202027824 */ /* 0x000fe200078e00ff */
[C---:B------:R-:W-:Y:S02]  /*0c00*/  SEL R224, R3.reuse, 0xffffffe0, !P0 ;  /* 0xffffffe003e07807 */ /* 0x040fe40004000000 */
[----:B------:R-:W-:Y:S01]  /*0c10*/  SEL R3, R3, 0xffffffe0, !P3 ;  /* 0xffffffe003037807 */ /* 0x000fe20005800000 */
[----:B------:R-:W-:Y:S02]  /*0c20*/  IMAD.IADD R236, R0, 0x1, R236 ;  /* 0x0000000100ec7824 */ /* 0x000fe400078e02ec */
[----:B------:R-:W-:Y:S01]  /*0c30*/  IMAD.IADD R230, R229, 0x1, R0 ;  /* 0x00000001e5e67824 */ /* 0x000fe200078e0200 */
[----:B------:R-:W-:Y:S01]  /*0c40*/  LEA R0, R8, 0x10000, 0x1 ;  /* 0x0001000008007811 */ /* 0x000fe200078e08ff */
[----:B------:R-:W-:Y:S02]  /*0c50*/  IMAD.IADD R3, R2, 0x1, R3 ;  /* 0x0000000102037824 */ /* 0x000fe400078e0203 */
[----:B------:R-:W-:-:S02]  /*0c60*/  IMAD R224, R226, 0x2, R224 ;  /* 0x00000002e2e07824 */ /* 0x000fc400078e02e0 */
[----:B------:R1:W-:Y:S01]  /*0c70*/  STL [R1+0x4], R0 ;  /* 0x0000040001007387 */ /* 0x0003e20000100800 */
[--C-:B------:R-:W-:Y:S02]  /*0c80*/  IMAD.IADD R228, R2, 0x1, R227.reuse ;  /* 0x0000000102e47824 */ /* 0x100fe400078e02e3 */
[----:B------:R-:W-:Y:S02]  /*0c90*/  IMAD.IADD R232, R232, 0x1, R230 ;  /* 0x00000001e8e87824 */ /* 0x000fe400078e02e6 */
[----:B------:R-:W-:Y:S02]  /*0ca0*/  IMAD.SHL.U32 R226, R226, 0x2, RZ ;  /* 0x00000002e2e27824 */ /* 0x000fe400078e00ff */
[----:B------:R-:W-:Y:S02]  /*0cb0*/  IMAD.IADD R227, R3, 0x1, R227 ;  /* 0x0000000103e37824 */ /* 0x000fe400078e02e3 */
[----:B-1----:R-:W-:Y:S02]  /*0cc0*/  IMAD.IADD R0, R250, 0x1, R252 ;  /* 0x00000001fa007824 */ /* 0x002fe400078e02fc */
[----:B------:R-:W-:-:S03]  /*0cd0*/  IMAD.IADD R252, R252, 0x1, R251 ;  /* 0x00000001fcfc7824 */ /* 0x000fc600078e02fb */
[----:B------:R1:W-:Y:S02]  /*0ce0*/  STL [R1], R0 ;  /* 0x0000000001007387 */ /* 0x0003e40000100800 */
[----:B-1--4-:R-:W-:Y:S02]  /*0cf0*/  IMAD.SHL.U32 R0, R4, 0x2, RZ ;  /* 0x0000000204007824 */ /* 0x012fe400078e00ff */
.L_x_107:
[----:B------:R-:W-:Y:S02]  /*0d00*/  ULDC.64 UR6, c[0x0][0x240] ;  /* 0x0000900000067ab9 */ /* 0x000fe40000000a00 */
[----:B------:R-:W-:Y:S02]  /*0d10*/  UISETP.NE.U32.AND UP1, UPT, URZ, UR6, UPT ;  /* 0x000000063f00728c */ /* 0x000fe4000bf25070 */
[----:B------:R-:W-:Y:S02]  /*0d20*/  USHF.L.U32 UR13, UR34, 0x2, URZ ;  /* 0x00000002220d7899 */ /* 0x000fe4000800063f */
[----:B------:R-:W-:Y:S02]  /*0d30*/  USHF.R.S32.HI UR41, URZ, 0x1f, UR34 ;  /* 0x0000001f3f297899 */ /* 0x000fe40008011422 */
[----:B------:R-:W-:-:S02]  /*0d40*/  UISETP.NE.AND.EX UP1, UPT, URZ, UR7, UPT, UP1 ;  /* 0x000000073f00728c */ /* 0x000fc4000bf25310 */
[----:B------:R-:W-:Y:S02]  /*0d50*/  USHF.L.U64.HI UR12, UR34, 0x2, UR41 ;  /* 0x00000002220c7899 */ /* 0x000fe40008010229 */
[----:B------:R-:W-:Y:S02]  /*0d60*/  UIADD3 UR6, UP0, UR13, UR6, URZ ;  /* 0x000000060d067290 */ /* 0x000fe4000ff1e03f */
[----:B------:R-:W-:Y:S01]  /*0d70*/  PLOP3.LUT P0, PT, PT, PT, UP1, 0x80, 0x0 ;  /* 0x000000000000781c */ /* 0x000fe20003f0f018 */
[----:B------:R-:W-:Y:S02]  /*0d80*/  ULDC.64 UR10, c[0x0][0x250] ;  /* 0x00009400000a7ab9 */ /* 0x000fe40000000a00 */
[----:B------:R-:W-:Y:S01]  /*0d90*/  UIADD3.X UR7, UR12, UR7, URZ, UP0, !UPT ;  /* 0x000000070c077290 */ /* 0x000fe200087fe43f */
[----:B-12---:R-:W-:Y:S01]  /*0da0*/  IMAD.U32 R4, RZ, RZ, UR6 ;  /* 0x00000006ff047e24 */ /* 0x006fe2000f8e00ff */
[----:B------:R-:W-:Y:S02]  /*0db0*/  UISETP.NE.U32.AND UP3, UPT, URZ, UR10, UPT ;  /* 0x0000000a3f00728c */ /* 0x000fe4000bf65070 */
[----:B------:R-:W-:-:S02]  /*0dc0*/  ULDC.U8 UR14, c[0x0][0x312] ;  /* 0x0000c480000e7ab9 */ /* 0x000fc40000000000 */
        /* <DEDUP_REMOVED lines=40> */
.L_x_73:
        /* <DEDUP_REMOVED lines=12> */
[----:B------:R-:W-:-:S04]  /*1110*/  @!UP2 UISETP.NE.AND.EX UP0, UPT, URZ, UR7, UPT, UP0 ;  /* 0x000000073f00a28c */ /* 0x000fc8000bf05300 */
[----:B------:R-:W-:Y:S01]  /*1120*/  @!UP2 USEL UR7, URZ, UR11, !UP0 ;  /* 0x0000000b3f07a287 */ /* 0x000fe2000c000000 */
[----:B---3--:R-:W3:Y:S02]  /*1130*/  @P0 R2UR UR8, R4 ;  /* 0x00000000040803c2 */ /* 0x008ee400000e0000 */
[----:B---3--:R-:W-:Y:S02]  /*1140*/  @UP2 UIADD3 UR6, UR8, -UR22, URZ ;  /* 0x8000001608062290 */ /* 0x008fe4000fffe03f */
[----:B------:R-:W-:Y:S02]  /*1150*/  USHF.L.U32 UR8, UR40, 0x5, URZ ;  /* 0x0000000528087899 */ /* 0x000fe4000800063f */
[----:B------:R-:W-:-:S04]  /*1160*/  @!UP2 UIADD3 UR6, UR7, UR10, -UR22 ;  /* 0x0000000a0706a290 */ /* 0x000fc8000fffe816 */
[----:B------:R-:W-:-:S06]  /*1170*/  UISETP.GT.AND UP0, UPT, UR6, UR8, UPT ;  /* 0x000000080600728c */ /* 0x000fcc000bf04270 */
[----:B------:R-:W-:-:S13]  /*1180*/  PLOP3.LUT P0, PT, PT, PT, UP0, 0x80, 0x0 ;  /* 0x000000000000781c */ /* 0x000fda0003f0f008 */
[----:B------:R-:W-:Y:S05]  /*1190*/  @!P0 BRA `(.L_x_74) ;  /* 0x000067d000008947 */ /* 0x000fea0003800000 */
[----:B------:R-:W-:Y:S02]  /*11a0*/  UIADD3 UR36, UR9, 0x20, UR8 ;  /* 0x0000002009247890 */ /* 0x000fe4000fffe008 */
[----:B------:R-:W-:Y:S02]  /*11b0*/  ULDC UR7, c[0x0][0x2e4] ;  /* 0x0000b90000077ab9 */ /* 0x000fe40000000800 */
[----:B------:R-:W-:Y:S02]  /*11c0*/  UIADD3 UR7, UR36, UR7, -UR6 ;  /* 0x0000000724077290 */ /* 0x000fe4000fffe806 */
[----:B------:R-:W-:Y:S02]  /*11d0*/  UIADD3 UR12, UR9, 0x3f, URZ ;  /* 0x0000003f090c7890 */ /* 0x000fe4000fffe03f */
[----:B------:R-:W-:Y:S02]  /*11e0*/  UIADD3 UR7, UR7, 0x3f, URZ ;  /* 0x0000003f07077890 */ /* 0x000fe4000fffe03f */
[----:B------:R-:W-:-:S02]  /*11f0*/  USHF.R.S32.HI UR16, URZ, 0x1f, UR12 ;  /* 0x0000001f3f107899 */ /* 0x000fc4000801140c */
[----:B------:R-:W-:Y:S02]  /*1200*/  USHF.R.S32.HI UR13, URZ, 0x1f, UR7 ;  /* 0x0000001f3f0d7899 */ /* 0x000fe40008011407 */
[----:B------:R-:W-:Y:S02]  /*1210*/  ULEA.HI UR12, UR16, UR12, URZ, 0x6 ;  /* 0x0000000c100c7291 */ /* 0x000fe4000f8f303f */
[----:B------:R-:W-:Y:S02]  /*1220*/  ULEA.HI UR7, UR13, UR7, URZ, 0x6 ;  /* 0x000000070d077291 */ /* 0x000fe4000f8f303f */
[----:B------:R-:W-:Y:S02]  /*1230*/  ULDC.64 UR14, c[0x0][0x178] ;  /* 0x00005e00000e7ab9 */ /* 0x000fe40000000a00 */
[----:B-1----:R-:W-:Y:S02]  /*1240*/  UISETP.NE.AND UP0, UPT, UR24, -0x1, UPT ;  /* 0xffffffff1800788c */ /* 0x002fe4000bf05270 */
[----:B------:R-:W-:-:S02]  /*1250*/  UIMAD.WIDE.U32 UR10, UR34, UR14, URZ ;  /* 0x0000000e220a72a5 */ /* 0x000fc4000f8e003f */
[----:B------:R-:W-:Y:S02]  /*1260*/  UIMAD UR14, UR41, UR14, URZ ;  /* 0x0000000e290e72a4 */ /* 0x000fe4000f8e023f */
[----:B------:R-:W-:Y:S01]  /*1270*/  USHF.R.S32.HI UR12, URZ, 0x6, UR12 ;  /* 0x000000063f0c7899 */ /* 0x000fe2000801140c */
[----:B------:R-:W-:Y:S01]  /*1280*/  PLOP3.LUT P0, PT, PT, PT, UP0, 0x40, 0x0 ;  /* 0x000000000000781c */ /* 0x000fe20003f0e808 */
[----:B------:R-:W-:Y:S02]  /*1290*/  USHF.R.S32.HI UR7, URZ, 0x6, UR7 ;  /* 0x000000063f077899 */ /* 0x000fe40008011407 */
[----:B------:R-:W-:Y:S02]  /*12a0*/  UIMAD UR16, UR34, UR15, UR14 ;  /* 0x0000000f221072a4 */ /* 0x000fe4000f8e020e */
[----:B------:R-:W-:Y:S02]  /*12b0*/  UISETP.LT.AND UP2, UPT, UR12, UR7, UPT ;  /* 0x000000070c00728c */ /* 0x000fe4000bf41270 */
[----:B------:R-:W-:-:S02]  /*12c0*/  ULDC.64 UR14, c[0x0][0x190] ;  /* 0x00006400000e7ab9 */ /* 0x000fc40000000a00 */
[----:B------:R-:W-:Y:S02]  /*12d0*/  USEL UR35, UR12, UR7, UP2 ;  /* 0x000000070c237287 */ /* 0x000fe40009000000 */
[----:B------:R-:W-:Y:S02]  /*12e0*/  UISETP.NE.AND UP3, UPT, UR17, -0x1, UPT ;  /* 0xffffffff1100788c */ /* 0x000fe4000bf65270 */
[----:B------:R-:W-:Y:S02]  /*12f0*/  UIMAD.WIDE.U32 UR12, UR17, UR14, URZ ;  /* 0x0000000e110c72a5 */ /* 0x000fe4000f8e003f */
[----:B------:R-:W-:Y:S02]  /*1300*/  @UP0 UIADD3 UR7, UR22, UR24, URZ ;  /* 0x0000001816070290 */ /* 0x000fe4000fffe03f */
[----:B------:R-:W-:Y:S02]  /*1310*/  ULDC.64 UR18, c[0x0][0x198] ;  /* 0x0000660000127ab9 */ /* 0x000fe40000000a00 */
[----:B------:R-:W-:-:S02]  /*1320*/  UIADD3 UR27, UR11, UR16, URZ ;  /* 0x000000100b1b7290 */ /* 0x000fc4000fffe03f */
[----:B------:R-:W-:Y:S02]  /*1330*/  USEL UR30, UR10, UR12, !UP3 ;  /* 0x0000000c0a1e7287 */ /* 0x000fe4000d800000 */
[----:B------:R-:W-:Y:S02]  /*1340*/  @UP0 UIMAD.WIDE.U32 UR10, UR7, UR18, URZ ;  /* 0x00000012070a02a5 */ /* 0x000fe4000f8e003f */
[----:B------:R-:W-:Y:S02]  /*1350*/  UIMAD UR12, UR17, UR15, URZ ;  /* 0x0000000f110c72a4 */ /* 0x000fe4000f8e023f */
[----:B------:R-:W-:Y:S02]  /*1360*/  ULEA UR21, UR35, 0xffffffc0, 0x6 ;  /* 0xffffffc023157891 */ /* 0x000fe4000f8e303f */
[----:B------:R-:W-:Y:S02]  /*1370*/  @UP0 UIMAD UR32, UR7, UR19, UR11 ;  /* 0x00000013072002a4 */ /* 0x000fe4000f8e020b */
[----:B------:R-:W-:-:S02]  /*1380*/  @UP3 UIADD3 UR27, UR13, UR12, URZ ;  /* 0x0000000c0d1b3290 */ /* 0x000fc4000fffe03f */
[----:B------:R-:W-:Y:S02]  /*1390*/  USHF.R.S32.HI UR33, URZ, 0x1f, UR21 ;  /* 0x0000001f3f217899 */ /* 0x000fe40008011415 */
[----:B------:R-:W-:Y:S01]  /*13a0*/  @UP0 UMOV UR31, UR10 ;  /* 0x0000000a001f0c82 */ /* 0x000fe20008000000 */
[----:B------:R-:W-:Y:S05]  /*13b0*/  @!P0 BRA `(.L_x_75) ;  /* 0x000000c000008947 */ /* 0x000fea0003800000 */
[----:B------:R-:W-:Y:S02]  /*13c0*/  USHF.R.S32.HI UR7, URZ, 0x1f, UR22 ;  /* 0x0000001f3f077899 */ /* 0x000fe40008011416 */
[----:B------:R-:W-:Y:S02]  /*13d0*/  ULDC.64 UR12, c[0x0][0x198] ;  /* 0x00006600000c7ab9 */ /* 0x000fe40000000a00 */
[----:B------:R-:W-:Y:S02]  /*13e0*/  UIMAD UR7, UR7, UR12, URZ ;  /* 0x0000000c070772a4 */ /* 0x000fe4000f8e023f */
[----:B------:R-:W-:Y:S02]  /*13f0*/  UIMAD.WIDE.U32 UR10, UR22, UR12, URZ ;  /* 0x0000000c160a72a5 */ /* 0x000fe4000f8e003f */
[----:B------:R-:W-:-:S04]  /*1400*/  UIMAD UR13, UR22, UR13, UR7 ;  /* 0x0000000d160d72a4 */ /* 0x000fc8000f8e0207 */
[----:B------:R-:W-:-:S03]  /*1410*/  UIADD3 UR11, UR11, UR13, URZ ;  /* 0x0000000d0b0b7290 */ /* 0x000fc6000fffe03f */
[----:B------:R-:W-:Y:S02]  /*1420*/  ULDC.64 UR12, c[0x0][0x180] ;  /* 0x00006000000c7ab9 */ /* 0x000fe40000000a00 */
[----:B------:R-:W-:Y:S02]  /*1430*/  UIMAD UR7, UR41, UR12, URZ ;  /* 0x0000000c290772a4 */ /* 0x000fe4000f8e023f */
[----:B------:R-:W-:Y:S02]  /*1440*/  UIMAD.WIDE.U32 UR10, UR34, UR12, UR10 ;  /* 0x0000000c220a72a5 */ /* 0x000fe4000f8e000a */
[----:B------:R-:W-:-:S04]  /*1450*/  UIMAD UR7, UR34, UR13, UR7 ;  /* 0x0000000d220772a4 */ /* 0x000fc8000f8e0207 */
[----:B------:R-:W-:Y:S02]  /*1460*/  UIADD3 UR32, UR11, UR7, URZ ;  /* 0x000000070b207290 */ /* 0x000fe4000fffe03f */
[----:B------:R-:W-:Y:S02]  /*1470*/  UMOV UR31, UR10 ;  /* 0x0000000a001f7c82 */ /* 0x000fe40008000000 */
.L_x_75:
[----:B------:R-:W-:Y:S01]  /*1480*/  PLOP3.LUT P0, PT, PT, PT, UP0, 0x40, 0x0 ;  /* 0x000000000000781c */ /* 0x000fe20003f0e808 */
[----:B------:R-:W-:Y:S02]  /*1490*/  @UP0 UIADD3 UR7, UR22, UR24, URZ ;  /* 0x0000001816070290 */ /* 0x000fe4000fffe03f */
[----:B------:R-:W-:Y:S02]  /*14a0*/  ULDC.64 UR12, c[0x0][0x1a0] ;  /* 0x00006800000c7ab9 */ /* 0x000fe40000000a00 */
[----:B------:R-:W-:-:S04]  /*14b0*/  @UP0 UIMAD.WIDE.U32 UR10, UR7, UR12, URZ ;  /* 0x0000000c070a02a5 */ /* 0x000fc8000f8e003f */
[----:B------:R-:W-:-:S03]  /*14c0*/  @UP0 UIMAD UR28, UR7, UR13, UR11 ;  /* 0x0000000d071c02a4 */ /* 0x000fc6000f8e020b */
[----:B------:R-:W-:Y:S01]  /*14d0*/  @UP0 UMOV UR26, UR10 ;  /* 0x0000000a001a0c82 */ /* 0x000fe20008000000 */
[----:B------:R-:W-:Y:S05]  /*14e0*/  @!P0 BRA `(.L_x_76) ;  /* 0x000000c000008947 */ /* 0x000fea0003800000 */
[----:B------:R-:W-:Y:S02]  /*14f0*/  USHF.R.S32.HI UR7, URZ, 0x1f, UR22 ;  /* 0x0000001f3f077899 */ /* 0x000fe40008011416 */
[----:B------:R-:W-:Y:S02]  /*1500*/  ULDC.64 UR10, c[0x0][0x1a0] ;  /* 0x00006800000a7ab9 */ /* 0x000fe40000000a00 */
[----:B------:R-:W-:Y:S02]  /*1510*/  UIMAD UR7, UR7, UR10, URZ ;  /* 0x0000000a070772a4 */ /* 0x000fe4000f8e023f */
[----:B------:R-:W-:Y:S02]  /*1520*/  ULDC.64 UR12, c[0x0][0x188] ;  /* 0x00006200000c7ab9 */ /* 0x000fe40000000a00 */
[----:B------:R-:W-:Y:S02]  /*1530*/  UIMAD UR14, UR22, UR11, UR7 ;  /* 0x0000000b160e72a4 */ /* 0x000fe4000f8e0207 */
[----:B------:R-:W-:-:S02]  /*1540*/  UIMAD.WIDE.U32 UR10, UR22, UR10, URZ ;  /* 0x0000000a160a72a5 */ /* 0x000fc4000f8e003f */
[----:B------:R-:W-:Y:S02]  /*1550*/  UIMAD UR7, UR41, UR12, URZ ;  /* 0x0000000c290772a4 */ /* 0x000fe4000f8e023f */
[----:B------:R-:W-:Y:S02]  /*1560*/  UIADD3 UR11, UR11, UR14, URZ ;  /* 0x0000000e0b0b7290 */ /* 0x000fe4000fffe03f */
[----:B------:R-:W-:Y:S02]  /*1570*/  UIMAD UR7, UR34, UR13, UR7 ;  /* 0x0000000d220772a4 */ /* 0x000fe4000f8e0207 */
[----:B------:R-:W-:-:S04]  /*1580*/  UIMAD.WIDE.U32 UR10, UR34, UR12, UR10 ;  /* 0x0000000c220a72a5 */ /* 0x000fc8000f8e000a */
[----:B------:R-:W-:-:S03]  /*1590*/  UIADD3 UR28, UR11, UR7, URZ ;  /* 0x000000070b1c7290 */ /* 0x000fc6000fffe03f */
[----:B------:R-:W-:Y:S02]  /*15a0*/  UMOV UR26, UR10 ;  /* 0x0000000a001a7c82 */ /* 0x000fe40008000000 */
.L_x_76:
        /* <DEDUP_REMOVED lines=10> */
[----:B------:R-:W-:Y:S02]  /*1650*/  @!UP3 UIMAD UR7, UR41, UR10, URZ ;  /* 0x0000000a2907b2a4 */ /* 0x000fe4000f8e023f */
[----:B------:R-:W-:Y:S02]  /*1660*/  ULDC.64 UR12, c[0x0][0x3d8] ;  /* 0x0000f600000c7ab9 */ /* 0x000fe40000000a00 */
[----:B------:R-:W-:Y:S01]  /*1670*/  @!UP3 UIMAD UR7, UR34, UR11, UR7 ;  /* 0x0000000b2207b2a4 */ /* 0x000fe2000f8e0207 */
[----:B-1----:R-:W1:Y:S01]  /*1680*/  MUFU.RCP R4, R4 ;  /* 0x0000000400047308 */ /* 0x002e620000001000 */
[----:B------:R-:W-:-:S04]  /*1690*/  @!UP3 UIMAD.WIDE.U32 UR10, UR34, UR10, URZ ;  /* 0x0000000a220ab2a5 */ /* 0x000fc8000f8e003f */
[----:B------:R-:W-:Y:S02]  /*16a0*/  @!UP3 UIADD3 UR20, UR11, UR7, URZ ;  /* 0x000000070b14b290 */ /* 0x000fe4000fffe03f */
[----:B------:R-:W-:Y:S02]  /*16b0*/  UIMAD UR7, UR41, UR14, UR53 ;  /* 0x0000000e290772a4 */ /* 0x000fe4000f8e0235 */
[----:B------:R-:W-:Y:S02]  /*16c0*/  @!UP3 UMOV UR19, UR10 ;  /* 0x0000000a0013bc82 */ /* 0x000fe40008000000 */
[----:B------:R-:W-:Y:S02]  /*16d0*/  UIADD3 UR7, UR45, UR7, URZ ;  /* 0x000000072d077290 */ /* 0x000fe4000fffe03f */
[----:B------:R-:W-:Y:S02]  /*16e0*/  UIMAD.WIDE.U32 UR10, UR38, UR17, URZ ;  /* 0x00000011260a72a5 */ /* 0x000fe4000f8e003f */
[----:B------:R-:W-:Y:S01]  /*16f0*/  UIMAD UR7, UR38, UR7, UR52 ;  /* 0x00000007260772a4 */ /* 0x000fe2000f8e0234 */
[----:B-1----:R-:W-:Y:S01]  /*1700*/  IADD3 R4, R4, 0xffffffe, RZ ;  /* 0x0ffffffe04047810 */ /* 0x002fe20007ffe0ff */
[----:B------:R-:W-:-:S02]  /*1710*/  USEL UR23, UR42, UR10, !UP3 ;  /* 0x0000000a2a177287 */ /* 0x000fc4000d800000 */
[----:B------:R-:W-:Y:S01]  /*1720*/  UIADD3 UR15, UR43, UR7, URZ ;  /* 0x000000072b0f7290 */ /* 0x000fe2000fffe03f */
[----:B------:R-:W1:Y:S01]  /*1730*/  F2I.FTZ.U32.TRUNC.NTZ R5, R4 ;  /* 0x0000000400057305 */ /* 0x000e62000021f000 */
[----:B------:R-:W-:Y:S02]  /*1740*/  UIMAD UR7, UR39, UR17, URZ ;  /* 0x00000011270772a4 */ /* 0x000fe4000f8e023f */
[----:B------:R-:W-:Y:S02]  /*1750*/  USHF.L.U32 UR14, UR34, 0x7, URZ ;  /* 0x00000007220e7899 */ /* 0x000fe4000800063f */
[----:B------:R-:W-:Y:S02]  /*1760*/  @UP3 UIADD3 UR15, UR11, UR7, URZ ;  /* 0x000000070b0f3290 */ /* 0x000fe4000fffe03f */
[----:B------:R-:W-:Y:S02]  /*1770*/  UIMAD.WIDE.U32 UR10, UR61, UR12, URZ ;  /* 0x0000000c3d0a72a5 */ /* 0x000fe4000f8e003f */
[----:B------:R-:W-:-:S02]  /*1780*/  USHF.L.U64.HI UR7, UR34, 0x7, UR41 ;  /* 0x0000000722077899 */ /* 0x000fc40008010229 */
[----:B------:R-:W-:Y:S02]  /*1790*/  USEL UR16, UR10, URZ, UP6 ;  /* 0x0000003f0a107287 */ /* 0x000fe4000b000000 */
[----:B------:R-:W-:Y:S02]  /*17a0*/  USEL UR10, UR14, URZ, UP1 ;  /* 0x0000003f0e0a7287 */ /* 0x000fe40008800000 */
[----:B------:R-:W-:Y:S01]  /*17b0*/  USEL UR7, UR7, URZ, UP1 ;  /* 0x0000003f07077287 */ /* 0x000fe20008800000 */
[----:B-1----:R-:W-:Y:S01]  /*17c0*/  IMAD.MOV R4, RZ, RZ, -R5 ;  /* 0x000000ffff047224 */ /* 0x002fe200078e0a05 */
[----:B------:R-:W-:Y:S02]  /*17d0*/  UIADD3 UR10, UP1, UR21, UR10, URZ ;  /* 0x0000000a150a7290 */ /* 0x000fe4000ff3e03f */
[----:B------:R-:W-:Y:S01]  /*17e0*/  UIMAD UR13, UR61, UR13, UR11 ;  /* 0x0000000d3d0d72a4 */ /* 0x000fe2000f8e020b */
[----:B------:R-:W-:Y:S01]  /*17f0*/  IMAD R6, R4, R8, RZ ;  /* 0x0000000804067224 */ /* 0x000fe200078e02ff */
[----:B------:R-:W-:Y:S01]  /*1800*/  UIADD3.X UR11, UR33, UR7, URZ, UP1, !UPT ;  /* 0x00000007210b7290 */ /* 0x000fe20008ffe43f */
[----:B------:R-:W-:Y:S01]  /*1810*/  IMAD.MOV.U32 R4, RZ, RZ, RZ ;  /* 0x000000ffff047224 */ /* 0x000fe200078e00ff */
[----:B------:R-:W-:-:S02]  /*1820*/  UIMAD UR7, UR39, UR10, URZ ;  /* 0x0000000a270772a4 */ /* 0x000fc4000f8e023f */
[----:B------:R-:W-:Y:S01]  /*1830*/  ULDC UR14, c[0x0][0x234] ;  /* 0x00008d00000e7ab9 */ /* 0x000fe20000000800 */
[----:B------:R-:W-:Y:S01]  /*1840*/  IMAD.HI.U32 R4, R5, R6, R4 ;  /* 0x0000000605047227 */ /* 0x000fe200078e0004 */
[----:B------:R-:W-:Y:S02]  /*1850*/  UIMAD UR12, UR38, UR11, UR7 ;  /* 0x0000000b260c72a4 */ /* 0x000fe4000f8e0207 */
[----:B------:R-:W-:Y:S01]  /*1860*/  @UP5 USEL UR7, UR55, UR17, !UP3 ;  /* 0x0000001137075287 */ /* 0x000fe2000d800000 */
[----:B------:R-:W-:Y:S01]  /*1870*/  IMAD.MOV.U32 R5, RZ, RZ, R7 ;  /* 0x000000ffff057224 */ /* 0x000fe200078e0007 */
[----:B------:R-:W-:Y:S02]  /*1880*/  UIMAD.WIDE.U32 UR10, UR38, UR10, URZ ;  /* 0x0000000a260a72a5 */ /* 0x000fe4000f8e003f */
[----:B------:R-:W-:Y:S01]  /*1890*/  @UP5 UIMAD UR18, UR37, UR14, UR7 ;  /* 0x0000000e251252a4 */ /* 0x000fe2000f8e0207 */
[----:B------:R-:W-:Y:S01]  /*18a0*/  IMAD.HI.U32 R4, R4, R5, RZ ;  /* 0x0000000504047227 */ /* 0x000fe200078e00ff */
[----:B------:R-:W-:-:S02]  /*18b0*/  USEL UR13, UR13, URZ, UP6 ;  /* 0x0000003f0d0d7287 */ /* 0x000fc4000b000000 */
[----:B------:R-:W-:Y:S01]  /*18c0*/  UIADD3 UR12, UR11, UR12, URZ ;  /* 0x0000000c0b0c7290 */ /* 0x000fe2000fffe03f */
[----:B------:R-:W-:Y:S02]  /*18d0*/  IMAD.MOV R6, RZ, RZ, -R4 ;  /* 0x000000ffff067224 */ /* 0x000fe400078e0a04 */
[----:B------:R-:W-:Y:S02]  /*18e0*/  @!UP5 UMOV UR18, UR50 ;  /* 0x000000320012dc82 */ /* 0x000fe40008000000 */
[----:B------:R-:W-:-:S05]  /*18f0*/  IMAD R5, R8, R6, R5 ;  /* 0x0000000608057224 */ /* 0x000fca00078e0205 */
[----:B------:R-:W-:-:S13]  /*1900*/  ISETP.GT.U32.AND P0, PT, R8, R5, PT ;  /* 0x000000050800720c */ /* 0x000fda0003f04070 */
        /* <DEDUP_REMOVED lines=16> */
.L_x_77:
[----:B------:R-:W-:Y:S02]  /*1a10*/  UMOV UR14, UR51 ;  /* 0x00000033000e7c82 */ /* 0x000fe40008000000 */
.L_x_78:
[----:B------:R-:W-:Y:S01]  /*1a20*/  UIADD3 UR10, UP4, UP3, UR10, UR46, UR48 ;  /* 0x0000002e0a0a7290 */ /* 0x000fe2000fb9e030 */
[----:B------:R-:W1:Y:S01]  /*1a30*/  S2R R6, SR_TID.X ;  /* 0x0000000000067919 */ /* 0x000e620000002100 */
[----:B------:R-:W-:Y:S01]  /*1a40*/  IMAD.U32 R5, RZ, RZ, UR5 ;  /* 0x00000005ff057e24 */ /* 0x000fe2000f8e00ff */
[--C-:B------:R-:W-:Y:S01]  /*1a50*/  SHF.R.S32.HI R31, RZ, 0x1f, R244.reuse ;  /* 0x0000001fff1f7819 */ /* 0x100fe200000114f4 */
[----:B------:R-:W-:Y:S01]  /*1a60*/  UIADD3 UR29, UP2, UP1, UR16, UR10, UR23 ;  /* 0x0000000a101d7290 */ /* 0x000fe2000f95e017 */
[----:B------:R-:W-:Y:S01]  /*1a70*/  IMAD.U32 R4, RZ, RZ, UR4 ;  /* 0x00000004ff047e24 */ /* 0x000fe2000f8e00ff */
[----:B------:R-:W-:Y:S01]  /*1a80*/  UIADD3.X UR7, UR12, UR49, UR54, UP4, UP3 ;  /* 0x000000310c077290 */ /* 0x000fe2000a7e6436 */
[----:B------:R-:W2:Y:S01]  /*1a90*/  S2R R32, SR_TID.X ;  /* 0x0000000000207919 */ /* 0x000ea20000002100 */
[----:B------:R-:W-:Y:S01]  /*1aa0*/  ULDC.64 UR10, c[0x0][0x1a8] ;  /* 0x00006a00000a7ab9 */ /* 0x000fe20000000a00 */
[----:B------:R-:W-:Y:S01]  /*1ab0*/  IMAD.U32 R7, RZ, RZ, UR21 ;  /* 0x00000015ff077e24 */ /* 0x000fe2000f8e00ff */
[----:B------:R-:W-:Y:S01]  /*1ac0*/  UIADD3.X UR25, UR13, UR7, UR15, UP2, UP1 ;  /* 0x000000070d197290 */ /* 0x000fe200097e240f */
[----:B------:R-:W3:Y:S01]  /*1ad0*/  S2R R33, SR_TID.X ;  /* 0x0000000000217919 */ /* 0x000ee20000002100 */
[----:B------:R-:W-:Y:S01]  /*1ae0*/  UIMAD UR7, UR58, UR10, URZ ;  /* 0x0000000a3a0772a4 */ /* 0x000fe2000f8e023f */
[----:B------:R-:W-:Y:S01]  /*1af0*/  IMAD.MOV.U32 R30, RZ, RZ, R244 ;  /* 0x000000ffff1e7224 */ /* 0x000fe200078e00f4 */
[----:B------:R-:W-:Y:S01]  /*1b00*/  UMOV UR15, 0x4 ;  /* 0x00000004000f7882 */ /* 0x000fe20000000000 */
[C---:B------:R-:W-:Y:S01]  /*1b10*/  IADD3 R13, R244.reuse, 0x40, RZ ;  /* 0x00000040f40d7810 */ /* 0x040fe20007ffe0ff */
[----:B------:R-:W-:Y:S01]  /*1b20*/  UIMAD UR13, UR37, UR11, UR7 ;  /* 0x0000000b250d72a4 */ /* 0x000fe2000f8e0207 */
[----:B------:R-:W-:Y:S01]  /*1b30*/  ISETP.GE.AND P3, PT, R244, c[0x0][0x220], PT ;  /* 0x00008800f4007a0c */ /* 0x000fe20003f66270 */
[----:B------:R-:W-:Y:S01]  /*1b40*/  ULDC.64 UR4, c[0x0][0x3c8] ;  /* 0x0000f20000047ab9 */ /* 0x000fe20000000a00 */
[----:B------:R-:W-:Y:S01]  /*1b50*/  ISETP.GE.AND P5, PT, R13, c[0x0][0x220], PT ;  /* 0x000088000d007a0c */ /* 0x000fe20003fa6270 */
[----:B------:R-:W-:Y:S01]  /*1b60*/  ULDC.64 UR10, c[0x0][0x370] ;  /* 0x0000dc00000a7ab9 */ /* 0x000fe20000000a00 */
[----:B------:R-:W-:Y:S01]  /*1b70*/  IMAD.U32 R11, RZ, RZ, UR37 ;  /* 0x00000025ff0b7e24 */ /* 0x000fe2000f8e00ff */
[----:B------:R-:W-:Y:S01]  /*1b80*/  UIMAD UR7, UR33, UR10, URZ ;  /* 0x0000000a210772a4 */ /* 0x000fe2000f8e023f */
[----:B------:R-:W-:Y:S01]  /*1b90*/  IMAD.U32 R16, RZ, RZ, UR37 ;  /* 0x00000025ff107e24 */ /* 0x000fe2000f8e00ff */
[----:B------:R-:W-:Y:S02]  /*1ba0*/  BSSY B1, `(.L_x_74) ;  /* 0x00005dc000017945 */ /* 0x000fe40003800000 */
[----:B------:R-:W-:-:S03]  /*1bb0*/  UIMAD UR23, UR21, UR11, UR7 ;  /* 0x0000000b151772a4 */ /* 0x000fc6000f8e0207 */
[----:B------:R-:W-:Y:S02]  /*1bc0*/  ULDC.64 UR10, c[0x0][0x378] ;  /* 0x0000de00000a7ab9 */ /* 0x000fe40000000a00 */
[----:B------:R-:W-:Y:S01]  /*1bd0*/  UIMAD UR7, UR58, UR10, URZ ;  /* 0x0000000a3a0772a4 */ /* 0x000fe2000f8e023f */
[----:B--2---:R-:W-:Y:S01]  /*1be0*/  SHF.R.S32.HI R32, RZ, 0x1f, R32 ;  /* 0x0000001fff207819 */ /* 0x004fe20000011420 */
[----:B------:R-:W-:Y:S02]  /*1bf0*/  UIADD3 UR10, UR21, UR14, URZ ;  /* 0x0000000e150a7290 */ /* 0x000fe4000fffe03f */
[----:B------:R-:W-:Y:S01]  /*1c00*/  UIMAD UR12, UR37, UR11, UR7 ;  /* 0x0000000b250c72a4 */ /* 0x000fe2000f8e0207 */
[----:B---3--:R-:W-:Y:S01]  /*1c10*/  LEA.HI R32, R32, R33, RZ, 0x3 ;  /* 0x0000002120207211 */ /* 0x008fe200078f18ff */
[----:B------:R-:W-:Y:S02]  /*1c20*/  UIMAD.WIDE UR10, UR10, UR15, UR4 ;  /* 0x0000000f0a0a72a5 */ /* 0x000fe4000f8e0204 */
[----:B------:R-:W-:Y:S01]  /*1c30*/  UIADD3 UR7, -UR6, UR9, UR8 ;  /* 0x0000000906077290 */ /* 0x000fe2000fffe108 */
[----:B------:R-:W-:Y:S01]  /*1c40*/  SHF.R.S32.HI R32, RZ, 0x3, R32 ;  /* 0x00000003ff207819 */ /* 0x000fe20000011420 */
[----:B------:R-:W-:-:S03]  /*1c50*/  ULDC.64 UR4, c[0x0][0x200] ;  /* 0x0000800000047ab9 */ /* 0x000fc60000000a00 */
[----:B------:R-:W-:Y:S01]  /*1c60*/  UMOV UR17, UR10 ;  /* 0x0000000a00117c82 */ /* 0x000fe20008000000 */
[----:B------:R-:W-:Y:S01]  /*1c70*/  IADD3 R19, P0, R32, UR21, RZ ;  /* 0x0000001520137c10 */ /* 0x000fe2000ff1e0ff */
[----:B------:R-:W-:Y:S01]  /*1c80*/  UIADD3 UR10, UR21, UR18, URZ ;  /* 0x00000012150a7290 */ /* 0x000fe2000fffe03f */
[----:B------:R-:W-:Y:S01]  /*1c90*/  SHF.R.S32.HI R29, RZ, 0x1f, R32 ;  /* 0x0000001fff1d7819 */ /* 0x000fe20000011420 */
[----:B------:R-:W-:Y:S02]  /*1ca0*/  UMOV UR16, UR11 ;  /* 0x0000000b00107c82 */ /* 0x000fe40008000000 */
[----:B------:R-:W-:Y:S01]  /*1cb0*/  UIMAD.WIDE UR10, UR10, UR15, UR4 ;  /* 0x0000000f0a0a72a5 */ /* 0x000fe2000f8e0204 */
[----:B------:R1:W2:Y:S01]  /*1cc0*/  R2UR UR4, R4 ;  /* 0x00000000040473c2 */ /* 0x0002a200000e0000 */
[----:B------:R-:W-:Y:S01]  /*1cd0*/  ULDC UR18, c[0x0][0x2e8] ;  /* 0x0000ba0000127ab9 */ /* 0x000fe20000000800 */
[----:B------:R-:W-:Y:S01]  /*1ce0*/  IADD3.X R23, R29, UR33, RZ, P0, !PT ;  /* 0x000000211d177c10 */ /* 0x000fe200087fe4ff */
[----:B------:R-:W-:-:S03]  /*1cf0*/  UIADD3 UR7, UR7, -UR18, URZ ;  /* 0x8000001207077290 */ /* 0x000fc6000fffe03f */
[----:B------:R-:W-:Y:S01]  /*1d00*/  UMOV UR15, UR10 ;  /* 0x0000000a000f7c82 */ /* 0x000fe20008000000 */
[----:B------:R-:W-:Y:S01]  /*1d10*/  IMAD R8, R23, c[0x0][0x190], RZ ;  /* 0x0000640017087a24 */ /* 0x000fe200078e02ff */
[----:B------:R3:W4:Y:S01]  /*1d20*/  R2UR UR5, R5 ;  /* 0x00000000050573c2 */ /* 0x00072200000e0000 */
[----:B------:R-:W-:Y:S02]  /*1d30*/  USHF.R.S32.HI UR18, URZ, 0x1f, UR7 ;  /* 0x0000001f3f127899 */ /* 0x000fe40008011407 */
[----:B------:R-:W-:Y:S01]  /*1d40*/  IMAD R27, R19, c[0x0][0x194], R8 ;  /* 0x00006500131b7a24 */ /* 0x000fe200078e0208 */
[----:B------:R-:W-:Y:S02]  /*1d50*/  UMOV UR14, UR11 ;  /* 0x0000000b000e7c82 */ /* 0x000fe40008000000 */
[----:B------:R-:W-:Y:S02]  /*1d60*/  ULEA.HI UR18, UR18, UR7, URZ, 0x6 ;  /* 0x0000000712127291 */ /* 0x000fe4000f8f303f */
[----:B------:R-:W-:-:S02]  /*1d70*/  UIADD3 UR7, UR35, -0x1, URZ ;  /* 0xffffffff23077890 */ /* 0x000fc4000fffe03f */
[----:B------:R-:W-:-:S04]  /*1d80*/  USHF.R.S32.HI UR18, URZ, 0x6, UR18 ;  /* 0x000000063f127899 */ /* 0x000fc80008011412 */
[----:B------:R-:W-:Y:S01]  /*1d90*/  UISETP.LT.AND UP1, UPT, URZ, UR18, UPT ;  /* 0x000000123f00728c */ /* 0x000fe2000bf21270 */
[----:B-1----:R-:W-:-:S03]  /*1da0*/  SHF.R.S32.HI R4, RZ, 0x1f, R6 ;  /* 0x0000001fff047819 */ /* 0x002fc60000011406 */
[----:B------:R-:W-:Y:S01]  /*1db0*/  USEL UR18, URZ, UR18, !UP1 ;  /* 0x000000123f127287 */ /* 0x000fe2000c800000 */
[----:B------:R-:W-:-:S03]  /*1dc0*/  LEA.HI R4, R4, R6, RZ, 0x5 ;  /* 0x0000000604047211 */ /* 0x000fc600078f28ff */
[----:B------:R-:W-:Y:S01]  /*1dd0*/  UISETP.GT.AND UP1, UPT, UR35, UR18, UPT ;  /* 0x000000122300728c */ /* 0x000fe2000bf24270 */
[----:B---3--:R-:W-:-:S05]  /*1de0*/  LOP3.LUT R5, R4, 0xffffffe0, RZ, 0xc0, !PT ;  /* 0xffffffe004057812 */ /* 0x008fca00078ec0ff */
[----:B------:R-:W-:Y:S01]  /*1df0*/  IMAD.IADD R5, R6, 0x1, -R5 ;  /* 0x0000000106057824 */ /* 0x000fe200078e0a05 */
[----:B------:R-:W-:Y:S02]  /*1e00*/  SHF.R.S32.HI R6, RZ, 0x5, R4 ;  /* 0x00000005ff067819 */ /* 0x000fe40000011404 */
[----:B------:R-:W-:Y:S02]  /*1e10*/  IADD3 R4, P1, R244, UR19, RZ ;  /* 0x00000013f4047c10 */ /* 0x000fe4000ff3e0ff */
[----:B------:R-:W-:Y:S01]  /*1e20*/  PLOP3.LUT P2, PT, PT, PT, UP1, 0x80, 0x0 ;  /* 0x000000000000781c */ /* 0x000fe20003f4f018 */
[----:B------:R-:W-:Y:S01]  /*1e30*/  IMAD R6, R6, UR47, R5 ;  /* 0x0000002f06067c24 */ /* 0x000fe2000f8e0205 */
[----:B------:R-:W-:-:S04]  /*1e40*/  IADD3.X R5, R31, UR20, RZ, P1, !PT ;  /* 0x000000141f057c10 */ /* 0x000fc80008ffe4ff */
[----:B------:R-:W-:Y:S01]  /*1e50*/  IADD3 R10, P0, R6, UR29, RZ ;  /* 0x0000001d060a7c10 */ /* 0x000fe2000ff1e0ff */
[----:B------:R-:W-:-:S03]  /*1e60*/  IMAD.WIDE.U32 R4, R7, c[0x0][0x370], R4 ;  /* 0x0000dc0007047a25 */ /* 0x000fc600078e0004 */
[----:B------:R-:W-:Y:S01]  /*1e70*/  LEA.HI.X.SX32 R12, R6, UR25, 0x1, P0 ;  /* 0x00000019060c7c11 */ /* 0x000fe200080f0eff */
[----:B------:R-:W-:Y:S01]  /*1e80*/  IMAD.WIDE.U32 R6, R19, c[0x0][0x190], R30 ;  /* 0x0000640013067a25 */ /* 0x000fe200078e001e */
[----:B------:R-:W-:-:S04]  /*1e90*/  IADD3 R5, R5, UR23, RZ ;  /* 0x0000001705057c10 */ /* 0x000fc8000fffe0ff */
[----:B------:R-:W-:Y:S01]  /*1ea0*/  IADD3 R8, P0, R6, UR30, RZ ;  /* 0x0000001e06087c10 */ /* 0x000fe2000ff1e0ff */
[----:B------:R-:W-:Y:S01]  /*1eb0*/  IMAD.WIDE.U32 R4, R11, c[0x0][0x378], R4 ;  /* 0x0000de000b047a25 */ /* 0x000fe200078e0004 */
[----:B------:R-:W-:Y:S02]  /*1ec0*/  SEL R6, RZ, 0xffffffff, P5 ;  /* 0xffffffffff067807 */ /* 0x000fe40002800000 */
[----:B------:R-:W-:Y:S02]  /*1ed0*/  IADD3.X R9, R7, UR27, R27, P0, !PT ;  /* 0x0000001b07097c10 */ /* 0x000fe400087fe41b */
[----:B------:R-:W-:Y:S01]  /*1ee0*/  SEL R7, RZ, 0x1, P3 ;  /* 0x00000001ff077807 */ /* 0x000fe20001800000 */
[----:B------:R-:W-:Y:S01]  /*1ef0*/  IMAD.SHL.U32 R6, R6, 0x2, RZ ;  /* 0x0000000206067824 */ /* 0x000fe200078e00ff */
[----:B------:R-:W-:Y:S01]  /*1f00*/  LEA R238, P0, R10, c[0x0][0x350], 0x2 ;  /* 0x0000d4000aee7a11 */ /* 0x000fe200078010ff */
[----:B------:R-:W-:Y:S01]  /*1f10*/  IMAD.WIDE.U32 R16, R16, c[0x0][0x1a8], R8 ;  /* 0x00006a0010107a25 */ /* 0x000fe200078e0008 */
[----:B------:R-:W-:-:S02]  /*1f20*/  IADD3 R9, R244, 0x80, RZ ;  /* 0x00000080f4097810 */ /* 0x000fc40007ffe0ff */
[----:B------:R-:W-:Y:S01]  /*1f30*/  LOP3.LUT R11, R6, 0x2, R7, 0xe2, !PT ;  /* 0x00000002060b7812 */ /* 0x000fe200078ee207 */
[----:B------:R-:W-:Y:S01]  /*1f40*/  IMAD.MOV.U32 R6, RZ, RZ, R4 ;  /* 0x000000ffff067224 */ /* 0x000fe200078e0004 */
[----:B------:R-:W-:Y:S01]  /*1f50*/  IADD3 R7, R5, UR12, RZ ;  /* 0x0000000c05077c10 */ /* 0x000fe2000fffe0ff */
[----:B------:R-:W-:Y:S01]  /*1f60*/  IMAD R4, R29, c[0x0][0x370], RZ ;  /* 0x0000dc001d047a24 */ /* 0x000fe200078e02ff */
[----:B------:R-:W-:Y:S02]  /*1f70*/  LEA.HI.X R239, R10, c[0x0][0x354], R12, 0x2, P0 ;  /* 0x0000d5000aef7a11 */ /* 0x000fe400000f140c */
[----:B------:R-:W-:Y:S01]  /*1f80*/  IADD3 R10, R244, 0xc0, RZ ;  /* 0x000000c0f40a7810 */ /* 0x000fe20007ffe0ff */
[C---:B------:R-:W-:Y:S01]  /*1f90*/  IMAD R8, R32.reuse, c[0x0][0x374], R4 ;  /* 0x0000dd0020087a24 */ /* 0x040fe200078e0204 */
[----:B------:R-:W-:Y:S01]  /*1fa0*/  ISETP.GE.AND P4, PT, R9, c[0x0][0x220], PT ;  /* 0x0000880009007a0c */ /* 0x000fe20003f86270 */
[----:B------:R-:W-:Y:S01]  /*1fb0*/  IMAD.WIDE.U32 R6, R32, c[0x0][0x370], R6 ;  /* 0x0000dc0020067a25 */ /* 0x000fe200078e0006 */
[----:B------:R-:W-:-:S02]  /*1fc0*/  ISETP.GE.AND P6, PT, R10, c[0x0][0x220], PT ;  /* 0x000088000a007a0c */ /* 0x000fc40003fc6270 */
[----:B------:R-:W-:Y:S01]  /*1fd0*/  SEL R5, RZ, 0x4, P4 ;  /* 0x00000004ff057807 */ /* 0x000fe20002000000 */
[----:B------:R-:W-:Y:S01]  /*1fe0*/  IMAD.IADD R21, R7, 0x1, R8 ;  /* 0x0000000107157824 */ /* 0x000fe200078e0208 */
[----:B------:R-:W-:Y:S02]  /*1ff0*/  SEL R4, RZ, 0x8, P6 ;  /* 0x00000008ff047807 */ /* 0x000fe40003000000 */
[----:B------:R-:W-:Y:S02]  /*2000*/  LEA R240, P1, R16, c[0x0][0x160], 0x1 ;  /* 0x0000580010f07a11 */ /* 0x000fe400078208ff */
[----:B------:R-:W-:Y:S02]  /*2010*/  LEA R241, P0, R6, c[0x0][0x330], 0x1 ;  /* 0x0000cc0006f17a11 */ /* 0x000fe400078008ff */
[----:B------:R-:W-:Y:S02]  /*2020*/  IADD3 R26, R17, UR13, RZ ;  /* 0x0000000d111a7c10 */ /* 0x000fe4000fffe0ff */
[----:B------:R-:W-:-:S02]  /*2030*/  LOP3.LUT R20, R4, R11, R5, 0xfe, !PT ;  /* 0x0000000b04147212 */ /* 0x000fc400078efe05 */
[----:B------:R-:W-:Y:S02]  /*2040*/  LEA.HI.X R242, R16, c[0x0][0x164], R26, 0x1, P1 ;  /* 0x0000590010f27a11 */ /* 0x000fe400008f0c1a */
[----:B------:R-:W-:Y:S01]  /*2050*/  LEA.HI.X R243, R6, c[0x0][0x334], R21, 0x1, P0 ;  /* 0x0000cd0006f37a11 */ /* 0x000fe200000f0c15 */
[----:B--2-4-:R-:W-:Y:S05]  /*2060*/  @P2 BRA `(.L_x_79) ;  /* 0x000005e000002947 */ /* 0x014fea0003800000 */
        /* <DEDUP_REMOVED lines=19> */
.L_x_80:
        /* <DEDUP_REMOVED lines=19> */
.L_x_81:
[----:B------:R-:W-:Y:S01]  /*22d0*/  UIADD3 UR6, -UR8, UR6, URZ ;  /* 0x0000000608067290 */ /* 0x000fe2000fffe13f */
[----:B------:R-:W-:Y:S05]  /*22e0*/  BSSY B0, `(.L_x_82) ;  /* 0x000001b000007945 */ /* 0x000fea0003800000 */
[----:B------:R-:W-:-:S13]  /*22f0*/  ISETP.GE.AND P3, PT, R32, UR6, PT ;  /* 0x0000000620007c0c */ /* 0x000fda000bf66270 */
[----:B------:R-:W-:Y:S05]  /*2300*/  @P3 BRA `(.L_x_83) ;  /* 0x0000018000003947 */ /* 0x000fea0003800000 */
[----:B------:R-:W-:Y:S01]  /*2310*/  IMAD.U32 R4, RZ, RZ, UR8 ;  /* 0x00000008ff047e24 */ /* 0x000fe2000f8e00ff */
[----:B------:R-:W-:Y:S01]  /*2320*/  IADD3 R6, P0, R32, UR8, RZ ;  /* 0x0000000820067c10 */ /* 0x000fe2000ff1e0ff */
[----:B------:R-:W-:Y:S01]  /*2330*/  ULDC.64 UR10, c[0x0][0x3b8] ;  /* 0x0000ee00000a7ab9 */ /* 0x000fe20000000a00 */
[----:B------:R-:W-:Y:S01]  /*2340*/  ISETP.GE.AND P5, PT, R244, c[0x0][0x220], PT ;  /* 0x00008800f4007a0c */ /* 0x000fe20003fa6270 */
[----:B------:R-:W-:Y:S01]  /*2350*/  UIMAD UR6, UR58, UR10, URZ ;  /* 0x0000000a3a0672a4 */ /* 0x000fe2000f8e023f */
[----:B------:R-:W-:Y:S01]  /*2360*/  LEA.HI.X.SX32 R7, R4, R29, 0x1, P0 ;  /* 0x0000001d04077211 */ /* 0x000fe200000f0eff */
[----:B------:R-:W-:Y:S01]  /*2370*/  IMAD.WIDE.U32 R4, R6, c[0x0][0x3a0], R30 ;  /* 0x0000e80006047a25 */ /* 0x000fe200078e001e */
[----:B------:R-:W-:Y:S01]  /*2380*/  ISETP.GE.AND P4, PT, R13, c[0x0][0x220], PT ;  /* 0x000088000d007a0c */ /* 0x000fe20003f86270 */
[----:B------:R-:W-:Y:S01]  /*2390*/  UIMAD UR6, UR37, UR11, UR6 ;  /* 0x0000000b250672a4 */ /* 0x000fe2000f8e0206 */
[----:B------:R-:W-:Y:S01]  /*23a0*/  ISETP.GE.AND P2, PT, R9, c[0x0][0x220], PT ;  /* 0x0000880009007a0c */ /* 0x000fe20003f46270 */
[----:B------:R-:W-:Y:S01]  /*23b0*/  IMAD R7, R7, c[0x0][0x3a0], RZ ;  /* 0x0000e80007077a24 */ /* 0x000fe200078e02ff */
[----:B------:R-:W-:-:S03]  /*23c0*/  ISETP.GE.AND P1, PT, R10, c[0x0][0x220], PT ;  /* 0x000088000a007a0c */ /* 0x000fc60003f26270 */
        /* <DEDUP_REMOVED lines=12> */
.L_x_83:
[----:B------:R-:W-:Y:S05]  /*2490*/  BSYNC B0 ;  /* 0x0000000000007941 */ /* 0x000fea0003800000 */
.L_x_82:
[----:B------:R-:W-:Y:S05]  /*24a0*/  @P3 BRA `(.L_x_84) ;  /* 0x000054b000003947 */ /* 0x000fea0003800000 */
[----:B-1----:R-:W-:Y:S01]  /*24b0*/  IMAD.U32 R4, RZ, RZ, UR8 ;  /* 0x00000008ff047e24 */ /* 0x002fe2000f8e00ff */
[----:B------:R-:W-:Y:S01]  /*24c0*/  IADD3 R6, P0, R32, UR8, RZ ;  /* 0x0000000820067c10 */ /* 0x000fe2000ff1e0ff */
[----:B------:R-:W-:Y:S01]  /*24d0*/  ULDC.64 UR10, c[0x0][0x3c0] ;  /* 0x0000f000000a7ab9 */ /* 0x000fe20000000a00 */
[----:B------:R-:W-:Y:S01]  /*24e0*/  ISETP.GE.AND P1, PT, R13, c[0x0][0x220], PT ;  /* 0x000088000d007a0c */ /* 0x000fe20003f26270 */
[----:B------:R-:W-:Y:S01]  /*24f0*/  UIMAD UR6, UR58, UR10, URZ ;  /* 0x0000000a3a0672a4 */ /* 0x000fe2000f8e023f */
[----:B------:R-:W-:Y:S01]  /*2500*/  LEA.HI.X.SX32 R7, R4, R29, 0x1, P0 ;  /* 0x0000001d04077211 */ /* 0x000fe200000f0eff */
[----:B------:R-:W-:Y:S01]  /*2510*/  IMAD.WIDE.U32 R4, R6, c[0x0][0x3a8], R30 ;  /* 0x0000ea0006047a25 */ /* 0x000fe200078e001e */
[----:B------:R-:W-:Y:S01]  /*2520*/  ISETP.GE.AND P2, PT, R244, c[0x0][0x220], PT ;  /* 0x00008800f4007a0c */ /* 0x000fe20003f46270 */
[----:B------:R-:W-:-:S02]  /*2530*/  UIMAD UR6, UR37, UR11, UR6 ;  /* 0x0000000b250672a4 */ /* 0x000fc4000f8e0206 */
        /* <DEDUP_REMOVED lines=12> */
[----:B------:R1:W-:Y:S01]  /*2600*/  @!P0 STG.E.128 [R4.64+0x100], RZ ;  /* 0x000100ff04008986 */ /* 0x0003e2000c101d04 */
[----:B------:R-:W-:-:S13]  /*2610*/  ISETP.GE.AND P0, PT, R10, c[0x0][0x220], PT ;  /* 0x000088000a007a0c */ /* 0x000fda0003f06270 */
[----:B------:R-:W-:Y:S05]  /*2620*/  @P0 BRA `(.L_x_84) ;  /* 0x0000533000000947 */ /* 0x000fea0003800000 */
[----:B------:R2:W-:Y:S01]  /*2630*/  STG.E.128 [R4.64+0x180], RZ ;  /* 0x000180ff04007986 */ /* 0x0005e2000c101d04 */
[----:B------:R-:W-:Y:S05]  /*2640*/  BRA `(.L_x_84) ;  /* 0x0000531000007947 */ /* 0x000fea0003800000 */
.L_x_79:
[----:B------:R-:W-:Y:S01]  /*2650*/  PLOP3.LUT P0, PT, PT, PT, UP6, 0x80, 0x0 ;  /* 0x000000000000781c */ /* 0x000fe20003f0f068 */
[----:B------:R-:W-:Y:S01]  /*2660*/  UIADD3 UR10, -UR8, UR6, URZ ;  /* 0x00000006080a7290 */ /* 0x000fe2000fffe13f */
[----:B------:R-:W-:Y:S11]  /*2670*/  BSSY B0, `(.L_x_85) ;  /* 0x000003c000007945 */ /* 0x000ff60003800000 */
[----:B------:R-:W-:Y:S01]  /*2680*/  @P0 BAR.SYNC.DEFER_BLOCKING 0x0 ;  /* 0x0000000000000b1d */ /* 0x000fe20000010000 */
[----:B------:R-:W-:-:S13]  /*2690*/  ISETP.GE.AND P2, PT, R32, UR10, PT ;  /* 0x0000000a20007c0c */ /* 0x000fda000bf46270 */
        /* <DEDUP_REMOVED lines=10> */
[----:B------:R-:W-:Y:S02]  /*2740*/  P2R R24, PR, RZ, 0x8 ;  /* 0x00000008ff187803 */ /* 0x000fe40000000000 */
[----:B------:R-:W-:Y:S01]  /*2750*/  ISETP.NE.U32.AND P3, PT, R10, 0x1, PT ;  /* 0x000000010a00780c */ /* 0x000fe20003f65070 */
[----:B------:R-:W-:Y:S01]  /*2760*/  IMAD R9, R9, c[0x0][0x1a0], RZ ;  /* 0x0000680009097a24 */ /* 0x000fe200078e02ff */
[----:B------:R-:W-:Y:S02]  /*2770*/  IADD3 R4, P0, R4, UR26, RZ ;  /* 0x0000001a04047c10 */ /* 0x000fe4000ff1e0ff */
[----:B------:R-:W-:Y:S01]  /*2780*/  P2R R22, PR, RZ, 0x4 ;  /* 0x00000004ff167803 */ /* 0x000fe20000000000 */
[----:B------:R-:W-:Y:S01]  /*2790*/  IMAD R9, R8, c[0x0][0x1a4], R9 ;  /* 0x0000690008097a24 */ /* 0x000fe200078e0209 */
[----:B------:R-:W-:Y:S01]  /*27a0*/  P2R R25, PR, RZ, 0x10 ;  /* 0x00000010ff197803 */ /* 0x000fe20000000000 */
        /* <DEDUP_REMOVED lines=14> */
[----:B------:R-:W-:Y:S01]  /*2890*/  @P2 LEA R12, P0, R4, c[0x0][0x170], 0x1 ;  /* 0x00005c00040c2a11 */ /* 0x000fe200078008ff */
[----:B------:R2:W-:Y:S01]  /*28a0*/  @P3 STS.128 [R237+0x14000], RZ ;  /* 0x014000ffed003388 */ /* 0x0005e20000000c00 */
[----:B------:R-:W-:Y:S02]  /*28b0*/  ISETP.NE.AND P3, PT, R24, RZ, PT ;  /* 0x000000ff1800720c */ /* 0x000fe40003f65270 */
[C---:B------:R-:W-:Y:S02]  /*28c0*/  @P2 LEA.HI.X R13, R4.reuse, c[0x0][0x174], R9, 0x1, P0 ;  /* 0x00005d00040d2a11 */ /* 0x040fe400000f0c09 */
[----:B------:R-:W-:-:S03]  /*28d0*/  @P1 LEA R10, P0, R4, c[0x0][0x170], 0x1 ;  /* 0x00005c00040a1a11 */ /* 0x000fc600078008ff */
[----:B------:R-:W-:Y:S01]  /*28e0*/  @!PT LDS RZ, [RZ] ;  /* 0x00000000fffff984 */ /* 0x000fe20000000800 */
[----:B------:R-:W-:Y:S01]  /*28f0*/  @!PT LDS RZ, [RZ] ;  /* 0x00000000fffff984 */ /* 0x000fe20000000800 */
[----:B------:R-:W-:Y:S01]  /*2900*/  @!PT LDS RZ, [RZ] ;  /* 0x00000000fffff984 */ /* 0x000fe20000000800 */
[----:B------:R2:W-:Y:S01]  /*2910*/  @P2 LDGSTS.E.BYPASS.LTC128B.128 [R237+0x15000], [R12.64+0x80] ;  /* 0x150000800ced2fae */ /* 0x0005e2000b901d44 */
[----:B------:R-:W-:Y:S02]  /*2920*/  @P1 LEA.HI.X R11, R4, c[0x0][0x174], R9, 0x1, P0 ;  /* 0x00005d00040b1a11 */ /* 0x000fe400000f0c09 */
[----:B------:R-:W-:Y:S01]  /*2930*/  LOP3.LUT P0, RZ, R5, 0x8, RZ, 0xc0, !PT ;  /* 0x0000000805ff7812 */ /* 0x000fe2000780c0ff */
[----:B------:R2:W-:Y:S01]  /*2940*/  @!P2 STS.128 [R237+0x15000], RZ ;  /* 0x015000ffed00a388 */ /* 0x0005e20000000c00 */
[----:B------:R-:W-:-:S03]  /*2950*/  ISETP.NE.AND P2, PT, R22, RZ, PT ;  /* 0x000000ff1600720c */ /* 0x000fc60003f45270 */
        /* <DEDUP_REMOVED lines=13> */
.L_x_86:
[----:B------:R-:W-:Y:S05]  /*2a30*/  BSYNC B0 ;  /* 0x0000000000007941 */ /* 0x000fea0003800000 */
.L_x_85:
        /* <DEDUP_REMOVED lines=13> */
[----:B------:R2:W-:Y:S01]  /*2b10*/  @P3 STS.128 [R237+0x8000], RZ ;  /* 0x008000ffed003388 */ /* 0x0005e20000000c00 */
[----:B------:R-:W-:-:S02]  /*2b20*/  IMAD R8, R19, c[0x0][0x374], R8 ;  /* 0x0000dd0013087a24 */ /* 0x000fc400078e0208 */
[----:B------:R-:W-:-:S04]  /*2b30*/  IMAD.WIDE.U32 R4, R19, c[0x0][0x370], R4 ;  /* 0x0000dc0013047a25 */ /* 0x000fc800078e0004 */
[----:B------:R-:W-:Y:S01]  /*2b40*/  IMAD.IADD R5, R5, 0x1, R8 ;  /* 0x0000000105057824 */ /* 0x000fe200078e0208 */
[----:B------:R-:W-:Y:S01]  /*2b50*/  MOV R8, UR37 ;  /* 0x0000002500087c02 */ /* 0x000fe20008000f00 */
[----:B------:R-:W-:-:S04]  /*2b60*/  IMAD.WIDE R10, R244, R10, c[0x0][0x330] ;  /* 0x0000cc00f40a7625 */ /* 0x000fc800078e020a */
[----:B------:R-:W-:-:S05]  /*2b70*/  IMAD.WIDE.U32 R8, R8, c[0x0][0x378], R4 ;  /* 0x0000de0008087a25 */ /* 0x000fca00078e0004 */
[----:B------:R-:W-:Y:S02]  /*2b80*/  IADD3 R5, R9, UR12, RZ ;  /* 0x0000000c09057c10 */ /* 0x000fe4000fffe0ff */
[C---:B------:R-:W-:Y:S02]  /*2b90*/  LEA R4, P0, R8.reuse, R10, 0x1 ;  /* 0x0000000a08047211 */ /* 0x040fe400078008ff */
[----:B------:R-:W-:Y:S02]  /*2ba0*/  @!P3 MOV R9, R243 ;  /* 0x000000f30009b202 */ /* 0x000fe40000000f00 */
        /* <DEDUP_REMOVED lines=22> */
.L_x_88:
[----:B------:R-:W-:Y:S05]  /*2d10*/  BSYNC B0 ;  /* 0x0000000000007941 */ /* 0x000fea0003800000 */
.L_x_87:
        /* <DEDUP_REMOVED lines=10> */
[----:B------:R-:W-:Y:S01]  /*2dc0*/  P2R R12, PR, RZ, 0x1 ;  /* 0x00000001ff0c7803 */ /* 0x000fe20000000000 */
        /* <DEDUP_REMOVED lines=14> */
[C---:B------:R-:W-:Y:S01]  /*2eb0*/  @!P4 LEA R6, P0, R4.reuse, c[0x0][0x330], 0x1 ;  /* 0x0000cc000406ca11 */ /* 0x040fe200078008ff */
[----:B------:R4:W-:Y:S03]  /*2ec0*/  @P5 STS.128 [R237+0xb000], RZ ;  /* 0x00b000ffed005388 */ /* 0x0009e60000000c00 */
[----:B------:R-:W-:Y:S01]  /*2ed0*/  @!P4 LEA.HI.X R7, R4, c[0x0][0x334], R5, 0x1, P0 ;  /* 0x0000cd000407ca11 */ /* 0x000fe200000f0c05 */
[----:B------:R-:W-:Y:S01]  /*2ee0*/  @!PT LDS RZ, [RZ] ;  /* 0x00000000fffff984 */ /* 0x000fe20000000800 */
[----:B------:R-:W-:Y:S01]  /*2ef0*/  @!PT LDS RZ, [RZ] ;  /* 0x00000000fffff984 */ /* 0x000fe20000000800 */
[----:B------:R-:W-:Y:S01]  /*2f00*/  @!PT LDS RZ, [RZ] ;  /* 0x00000000fffff984 */ /* 0x000fe20000000800 */
[----:B------:R4:W-:Y:S01]  /*2f10*/  @!P5 LDGSTS.E.BYPASS.LTC128B.128 [R237+0xb000], [R8.64+0x80] ;  /* 0x0b00008008eddfae */ /* 0x0009e2000b901d44 */
[----:B------:R-:W-:-:S03]  /*2f20*/  ISETP.NE.AND P0, PT, R12, RZ, PT ;  /* 0x000000ff0c00720c */ /* 0x000fc60003f05270 */
[----:B------:R4:W-:Y:S04]  /*2f30*/  @P4 STS.128 [R237+0xd000], RZ ;  /* 0x00d000ffed004388 */ /* 0x0009e80000000c00 */
[----:B------:R-:W-:Y:S01]  /*2f40*/  @!PT LDS RZ, [RZ] ;  /* 0x00000000fffff984 */ /* 0x000fe20000000800 */
[----:B------:R-:W-:Y:S01]  /*2f50*/  @!PT LDS RZ, [RZ] ;  /* 0x00000000fffff984 */ /* 0x000fe20000000800 */
[----:B------:R-:W-:Y:S01]  /*2f60*/  @!PT LDS RZ, [RZ] ;  /* 0x00000000fffff984 */ /* 0x000fe20000000800 */
[----:B------:R4:W-:Y:S04]  /*2f70*/  @!P4 LDGSTS.E.BYPASS.LTC128B.128 [R237+0xd000], [R6.64+0x100] ;  /* 0x0d00010006edcfae */ /* 0x0009e8000b901d44 */
[----:B------:R4:W-:Y:S01]  /*2f80*/  @P6 STS.128 [R237+0xf000], RZ ;  /* 0x00f000ffed006388 */ /* 0x0009e20000000c00 */
[----:B------:R-:W-:Y:S05]  /*2f90*/  @P6 BRA `(.L_x_90) ;  /* 0x0000008000006947 */ /* 0x000fea0003800000 */
[----:B----4-:R-:W-:Y:S02]  /*2fa0*/  P2R R8, PR, RZ, 0x1 ;  /* 0x00000001ff087803 */ /* 0x010fe40000000000 */
[----:B------:R-:W-:-:S04]  /*2fb0*/  LEA R6, P0, R4, c[0x0][0x330], 0x1 ;  /* 0x0000cc0004067a11 */ /* 0x000fc800078008ff */
[----:B------:R-:W-:Y:S02]  /*2fc0*/  LEA.HI.X R7, R4, c[0x0][0x334], R5, 0x1, P0 ;  /* 0x0000cd0004077a11 */ /* 0x000fe400000f0c05 */
[----:B------:R-:W-:-:S03]  /*2fd0*/  ISETP.NE.AND P0, PT, R8, RZ, PT ;  /* 0x000000ff0800720c */ /* 0x000fc60003f05270 */
[----:B------:R-:W-:Y:S01]  /*2fe0*/  @!PT LDS RZ, [RZ] ;  /* 0x00000000fffff984 */ /* 0x000fe20000000800 */
[----:B------:R-:W-:Y:S01]  /*2ff0*/  @!PT LDS RZ, [RZ] ;  /* 0x00000000fffff984 */ /* 0x000fe20000000800 */
[----:B------:R-:W-:Y:S01]  /*3000*/  @!PT LDS RZ, [RZ] ;  /* 0x00000000fffff984 */ /* 0x000fe20000000800 */
[----:B------:R4:W-:Y:S05]  /*3010*/  LDGSTS.E.BYPASS.LTC128B.128 [R237+0xf000], [R6.64+0x180] ;  /* 0x0f00018006ed7fae */ /* 0x0009ea000b901d44 */
.L_x_90:
[----:B------:R-:W-:Y:S05]  /*3020*/  BSYNC B0 ;  /* 0x0000000000007941 */ /* 0x000fea0003800000 */
.L_x_89:
[----:B------:R1:W-:Y:S01]  /*3030*/  @P1 STS.128 [R237], RZ ;  /* 0x000000ffed001388 */ /* 0x0003e20000000c00 */
[----:B------:R-:W-:Y:S03]  /*3040*/  BSSY B0, `(.L_x_91) ;  /* 0x0000027000007945 */ /* 0x000fe60003800000 */
[----:B------:R1:W-:Y:S04]  /*3050*/  @P1 STS.128 [R237+0x2000], RZ ;  /* 0x002000ffed001388 */ /* 0x0003e80000000c00 */
[----:B------:R1:W-:Y:S04]  /*3060*/  @P1 STS.128 [R237+0x4000], RZ ;  /* 0x004000ffed001388 */ /* 0x0003e80000000c00 */
[----:B------:R1:W-:Y:S01]  /*3070*/  @P1 STS.128 [R237+0x6000], RZ ;  /* 0x006000ffed001388 */ /* 0x0003e20000000c00 */
[----:B------:R-:W-:Y:S05]  /*3080*/  @P1 BRA `(.L_x_92) ;  /* 0x0000022000001947 */ /* 0x000fea0003800000 */
[----:B------:R-:W-:Y:S01]  /*3090*/  MOV R4, UR30 ;  /* 0x0000001e00047c02 */ /* 0x000fe20008000f00 */
[----:B----4-:R-:W-:Y:S01]  /*30a0*/  IMAD.MOV.U32 R8, RZ, RZ, 0x2 ;  /* 0x00000002ff087424 */ /* 0x010fe200078e00ff */
[----:B------:R-:W-:Y:S01]  /*30b0*/  MOV R5, UR27 ;  /* 0x0000001b00057c02 */ /* 0x000fe20008000f00 */
[----:B------:R4:W-:Y:S01]  /*30c0*/  @P3 STS.128 [R237], RZ ;  /* 0x000000ffed003388 */ /* 0x0009e20000000c00 */
[----:B------:R-:W-:Y:S01]  /*30d0*/  MOV R6, UR37 ;  /* 0x0000002500067c02 */ /* 0x000fe20008000f00 */
[----:B------:R-:W-:-:S04]  /*30e0*/  IMAD.WIDE R8, R244, R8, c[0x0][0x160] ;  /* 0x00005800f4087625 */ /* 0x000fc800078e0208 */
[----:B------:R-:W-:-:S04]  /*30f0*/  IMAD.WIDE.U32 R4, R19, c[0x0][0x190], R4 ;  /* 0x0000640013047a25 */ /* 0x000fc800078e0004 */
[----:B------:R-:W-:-:S04]  /*3100*/  IMAD.IADD R5, R27, 0x1, R5 ;  /* 0x000000011b057824 */ /* 0x000fc800078e0205 */
        /* <DEDUP_REMOVED lines=26> */
.L_x_92:
[----:B------:R-:W-:Y:S05]  /*32b0*/  BSYNC B0 ;  /* 0x0000000000007941 */ /* 0x000fea0003800000 */
.L_x_91:
[----:B------:R1:W-:Y:S01]  /*32c0*/  @P0 STS.128 [R237+0x1000], RZ ;  /* 0x001000ffed000388 */ /* 0x0003e20000000c00 */
[----:B------:R-:W-:Y:S03]  /*32d0*/  BSSY B0, `(.L_x_93) ;  /* 0x0000028000007945 */ /* 0x000fe60003800000 */
[----:B------:R1:W-:Y:S04]  /*32e0*/  @P0 STS.128 [R237+0x3000], RZ ;  /* 0x003000ffed000388 */ /* 0x0003e80000000c00 */
[----:B------:R1:W-:Y:S04]  /*32f0*/  @P0 STS.128 [R237+0x5000], RZ ;  /* 0x005000ffed000388 */ /* 0x0003e80000000c00 */
[----:B------:R1:W-:Y:S01]  /*3300*/  @P0 STS.128 [R237+0x7000], RZ ;  /* 0x007000ffed000388 */ /* 0x0003e20000000c00 */
[----:B------:R-:W-:Y:S05]  /*3310*/  @P0 BRA `(.L_x_94) ;  /* 0x0000023000000947 */ /* 0x000fea0003800000 */
[C---:B-1--4-:R-:W-:Y:S01]  /*3320*/  IMAD.WIDE.U32 R4, R13.reuse, c[0x0][0x190], RZ ;  /* 0x000064000d047a25 */ /* 0x052fe200078e00ff */
[----:B------:R1:W-:Y:S03]  /*3330*/  @P3 STS.128 [R237+0x1000], RZ ;  /* 0x001000ffed003388 */ /* 0x0003e60000000c00 */
        /* <DEDUP_REMOVED lines=33> */
.L_x_94:
[----:B------:R-:W-:Y:S05]  /*3550*/  BSYNC B0 ;  /* 0x0000000000007941 */ /* 0x000fea0003800000 */
.L_x_93:
        /* <DEDUP_REMOVED lines=24> */
[----:B------:R-:W-:Y:S02]  /*36e0*/  P2R R14, PR, RZ, 0x8 ;  /* 0x00000008ff0e7803 */ /* 0x000fe40000000000 */
[----:B------:R-:W-:Y:S01]  /*36f0*/  ISETP.NE.U32.AND P3, PT, R8, 0x1, PT ;  /* 0x000000010800780c */ /* 0x000fe20003f65070 */
[----:B------:R-:W-:Y:S01]  /*3700*/  IMAD R7, R7, c[0x0][0x198], RZ ;  /* 0x0000660007077a24 */ /* 0x000fe200078e02ff */
[----:B------:R-:W-:Y:S01]  /*3710*/  IADD3 R4, P0, R4, UR31, RZ ;  /* 0x0000001f04047c10 */ /* 0x000fe2000ff1e0ff */
[----:B------:R-:W-:Y:S01]  /*3720*/  IMAD R8, R28, c[0x0][0x1b0], RZ ;  /* 0x00006c001c087a24 */ /* 0x000fe200078e02ff */
[----:B------:R-:W-:Y:S01]  /*3730*/  P2R R15, PR, RZ, 0x10 ;  /* 0x00000010ff0f7803 */ /* 0x000fe20000000000 */
        /* <DEDUP_REMOVED lines=16> */
[----:B------:R-:W-:Y:S01]  /*3840*/  @P1 LEA R8, P0, R4, c[0x0][0x168], 0x1 ;  /* 0x00005a0004081a11 */ /* 0x000fe200078008ff */
[----:B------:R1:W-:Y:S01]  /*3850*/  @P3 STS.128 [R237+0x10000], RZ ;  /* 0x010000ffed003388 */ /* 0x0003e20000000c00 */
[----:B------:R-:W-:Y:S02]  /*3860*/  ISETP.NE.AND P3, PT, R14, RZ, PT ;  /* 0x000000ff0e00720c */ /* 0x000fe40003f65270 */
        /* <DEDUP_REMOVED lines=20> */
.L_x_96:
[----:B------:R-:W-:Y:S05]  /*39b0*/  BSYNC B0 ;  /* 0x0000000000007941 */ /* 0x000fea0003800000 */
.L_x_95:
[----:B------:R-:W0:Y:S01]  /*39c0*/  LDGDEPBAR ;  /* 0x00000000000079af */ /* 0x000e220000000000 */
        /* <DEDUP_REMOVED lines=34> */
[----:B------:R-:W-:-:S02]  /*3bf0*/  ULDC UR10, c[0x0][0x2e8] ;  /* 0x0000ba00000a7ab9 */ /* 0x000fc40000000800 */
[----:B------:R-:W-:Y:S02]  /*3c00*/  UIADD3 UR19, UR36, -UR10, -UR6 ;  /* 0x8000000a24137290 */ /* 0x000fe4000fffe806 */
[----:B------:R-:W-:Y:S02]  /*3c10*/  UIADD3 UR20, UR8, 0x20, URZ ;  /* 0x0000002008147890 */ /* 0x000fe4000fffe03f */
[----:B------:R-:W-:Y:S01]  /*3c20*/  ULDC UR12, c[0x0][0x2e4] ;  /* 0x0000b900000c7ab9 */ /* 0x000fe20000000800 */
        /* <DEDUP_REMOVED lines=16> */
.L_x_101:
[----:B------:R-:W0:Y:S01]  /*3d30*/  LDGDEPBAR ;  /* 0x00000000000079af */ /* 0x000e220000000000 */
[----:B------:R-:W-:Y:S01]  /*3d40*/  IADD3 R60, P0, R248, UR17, RZ ;  /* 0x00000011f83c7c10 */ /* 0x000fe2000ff1e0ff */
[----:B------:R-:W-:Y:S02]  /*3d50*/  USHF.L.U32 UR11, UR7, 0x6, URZ ;  /* 0x00000006070b7899 */ /* 0x000fe4000800063f */
[----:B------:R-:W-:Y:S01]  /*3d60*/  ULDC UR10, c[0x0][0x2e4] ;  /* 0x0000b900000a7ab9 */ /* 0x000fe20000000800 */
[----:B------:R-:W-:Y:S01]  /*3d70*/  IADD3.X R61, R247, UR16, RZ, P0, !PT ;  /* 0x00000010f73d7c10 */ /* 0x000fe200087fe4ff */
[----:B------:R-:W-:Y:S06]  /*3d80*/  UISETP.GE.AND UP0, UPT, UR11, UR19, UPT ;  /* 0x000000130b00728c */ /* 0x000fec000bf06270 */
[----:B------:R-:W-:Y:S01]  /*3d90*/  PLOP3.LUT P0, PT, PT, PT, UP0, 0x80, 0x0 ;  /* 0x000000000000781c */ /* 0x000fe20003f0f008 */
[----:B------:R-:W-:Y:S04]  /*3da0*/  DEPBAR.LE SB0, 0x0 ;  /* 0x000080000000791a */ /* 0x000fe80000000000 */
[----:B------:R-:W-:Y:S06]  /*3db0*/  BAR.SYNC.DEFER_BLOCKING 0x0 ;  /* 0x0000000000007b1d */ /* 0x000fec0000010000 */
[----:B-1----:R-:W-:Y:S04]  /*3dc0*/  LDSM.16.M88.4 R8, [R2] ;  /* 0x000000000208783b */ /* 0x002fe80000000200 */
[----:B------:R-:W2:Y:S04]  /*3dd0*/  LDSM.16.M88.4 R44, [R229+0x10000] ;  /* 0x01000000e52c783b */ /* 0x000ea80000000200 */
[----:B------:R-:W-:Y:S04]  /*3de0*/  LDSM.16.M88.4 R48, [R3] ;  /* 0x000000000330783b */ /* 0x000fe80000000200 */
[----:B------:R-:W3:Y:S04]  /*3df0*/  LDSM.16.M88.4 R52, [R230+0x10000] ;  /* 0x01000000e634783b */ /* 0x000ee80000000200 */
[----:B------:R-:W-:Y:S04]  /*3e00*/  LDSM.16.M88.4 R56, [R231+0x10000] ;  /* 0x01000000e738783b */ /* 0x000fe80000000200 */
[----:B-----5:R4:W5:Y:S01]  /*3e10*/  LDG.E R62, [R60.64] ;  /* 0x000000043c3e7981 */ /* 0x020962000c1e1900 */
[C---:B--2---:R-:W-:Y:S03]  /*3e20*/  HMMA.16816.F32 R4, R8.reuse, R44, RZ ;  /* 0x0000002c0804723c */ /* 0x044fe600000018ff */
[----:B----4-:R2:W5:Y:S05]  /*3e30*/  LDG.E R60, [R60.64+0x20] ;  /* 0x000020043c3c7981 */ /* 0x01056a000c1e1900 */
[----:B------:R-:W-:Y:S01]  /*3e40*/  HMMA.16816.F32 R8, R8, R46, RZ ;  /* 0x0000002e0808723c */ /* 0x000fe200000018ff */
[----:B------:R-:W4:Y:S11]  /*3e50*/  LDSM.16.M88.4 R44, [R228] ;  /* 0x00000000e42c783b */ /* 0x000f360000000200 */
[----:B------:R-:W-:Y:S04]  /*3e60*/  @!UPT UIADD3 URZ, URZ, URZ, URZ ;  /* 0x0000003f3f3ff290 */ /* 0x000fe8000fffe03f */
[C---:B---3--:R-:W-:Y:S08]  /*3e70*/  HMMA.16816.F32 R4, R48.reuse, R52, R4 ;  /* 0x000000343004723c */ /* 0x048ff00000001804 */
[----:B------:R-:W-:Y:S01]  /*3e80*/  HMMA.16816.F32 R8, R48, R54, R8 ;  /* 0x000000363008723c */ /* 0x000fe20000001808 */
[----:B------:R-:W-:Y:S04]  /*3e90*/  LDSM.16.M88.4 R48, [R227] ;  /* 0x00000000e330783b */ /* 0x000fe80000000200 */
[----:B------:R-:W3:Y:S11]  /*3ea0*/  LDSM.16.M88.4 R52, [R232+0x10000] ;  /* 0x01000000e834783b */ /* 0x000ef60000000200 */
[C---:B----4-:R-:W-:Y:S08]  /*3eb0*/  HMMA.16816.F32 R4, R44.reuse, R56, R4 ;  /* 0x000000382c04723c */ /* 0x050ff00000001804 */
[----:B------:R-:W-:Y:S01]  /*3ec0*/  HMMA.16816.F32 R8, R44, R58, R8 ;  /* 0x0000003a2c08723c */ /* 0x000fe20000001808 */
[----:B------:R-:W-:Y:S04]  /*3ed0*/  LDSM.16.M88.4 R44, [R2+0x2000] ;  /* 0x00200000022c783b */ /* 0x000fe80000000200 */
[----:B------:R-:W4:Y:S11]  /*3ee0*/  LDSM.16.M88.4 R56, [R229+0x11000] ;  /* 0x01100000e538783b */ /* 0x000f360000000200 */
[C---:B---3--:R-:W-:Y:S08]  /*3ef0*/  HMMA.16816.F32 R4, R48.reuse, R52, R4 ;  /* 0x000000343004723c */ /* 0x048ff00000001804 */
[----:B------:R-:W-:Y:S01]  /*3f00*/  HMMA.16816.F32 R8, R48, R54, R8 ;  /* 0x000000363008723c */ /* 0x000fe20000001808 */
[----:B------:R-:W-:Y:S04]  /*3f10*/  LDSM.16.M88.4 R48, [R3+0x2000] ;  /* 0x002000000330783b */ /* 0x000fe80000000200 */
        /* <DEDUP_REMOVED lines=42> */
[----:B------:R-:W-:Y:S11]  /*41c0*/  HMMA.16816.F32 R8, R44, R58, R8 ;  /* 0x0000003a2c08723c */ /* 0x000ff60000001808 */
[----:B------:R-:W-:Y:S05]  /*41d0*/  @!UPT UIADD3 URZ, URZ, URZ, URZ ;  /* 0x0000003f3f3ff290 */ /* 0x000fea000fffe03f */
[C---:B---3--:R-:W-:Y:S08]  /*41e0*/  HMMA.16816.F32 R4, R48.reuse, R52, R4 ;  /* 0x000000343004723c */ /* 0x048ff00000001804 */
[----:B------:R-:W-:Y:S01]  /*41f0*/  HMMA.16816.F32 R8, R48, R54, R8 ;  /* 0x000000363008723c */ /* 0x000fe20000001808 */
[----:B------:R-:W-:-:S07]  /*4200*/  @!P0 BRA `(.L_x_97) ;  /* 0x000000a000008947 */ /* 0x000fce0003800000 */
[----:B--2---:R-:W-:Y:S01]  /*4210*/  UIADD3 UR10, -UR6, UR9, UR8 ;  /* 0x00000009060a7290 */ /* 0x004fe2000fffe108 */
[----:B------:R-:W-:Y:S01]  /*4220*/  IMAD.U32 R44, RZ, RZ, UR20 ;  /* 0x00000014ff2c7e24 */ /* 0x000fe2000f8e00ff */
[----:B------:R-:W-:Y:S02]  /*4230*/  UIADD3 UR13, UR11, 0x40, URZ ;  /* 0x000000400b0d7890 */ /* 0x000fe4000fffe03f */
[----:B------:R-:W-:Y:S02]  /*4240*/  UIADD3 UR10, UR10, UR12, URZ ;  /* 0x0000000c0a0a7290 */ /* 0x000fe4000fffe03f */
[----:B------:R-:W-:Y:S02]  /*4250*/  ISETP.LT.AND P0, PT, R44, UR6, PT ;  /* 0x000000062c007c0c */ /* 0x000fe4000bf01270 */
[----:B------:R-:W-:Y:S03]  /*4260*/  UISETP.GE.AND UP0, UPT, UR13, UR10, UPT ;  /* 0x0000000a0d00728c */ /* 0x000fe6000bf06270 */
[----:B------:R-:W-:Y:S03]  /*4270*/  UMOV UR10, UR12 ;  /* 0x0000000c000a7c82 */ /* 0x000fe60008000000 */
[----:B------:R-:W-:Y:S11]  /*4280*/  PLOP3.LUT P1, PT, PT, PT, UP0, 0x80, 0x0 ;  /* 0x000000000000781c */ /* 0x000ff60003f2f008 */
[----:B------:R-:W-:Y:S02]  /*4290*/  @!UPT UIADD3 URZ, URZ, URZ, URZ ;  /* 0x0000003f3f3ff290 */ /* 0x000fe4000fffe03f */
[----:B------:R-:W-:-:S05]  /*42a0*/  @!P1 BRA P0, `(.L_x_98) ;  /* 0x000002d000009947 */ /* 0x000fca0000000000 */
.L_x_97:
[----:B--2---:R-:W2:Y:S01]  /*42b0*/  LDL R45, [R1+0x8] ;  /* 0x00000800012d7983 */ /* 0x004ea20000100800 */
[----:B------:R-:W-:Y:S02]  /*42c0*/  UIADD3 UR13, UR6, 0x1, -UR9 ;  /* 0x00000001060d7890 */ /* 0x000fe4000fffe809 */
[----:B------:R-:W-:Y:S01]  /*42d0*/  UIADD3 UR12, -UR10, UR6, -UR9 ;  /* 0x000000060a0c7290 */ /* 0x000fe2000fffe909 */
[----:B------:R-:W3:Y:S01]  /*42e0*/  LDL R44, [R1+0xc] ;  /* 0x00000c00012c7983 */ /* 0x000ee20000100800 */
[----:B------:R-:W-:Y:S01]  /*42f0*/  ULDC UR21, c[0x0][0x2e8] ;  /* 0x0000ba0000157ab9 */ /* 0x000fe20000000800 */
[----:B--2---:R-:W-:Y:S01]  /*4300*/  IADD3 R45, R45, UR11, RZ ;  /* 0x0000000b2d2d7c10 */ /* 0x004fe2000fffe0ff */
[----:B------:R-:W-:Y:S01]  /*4310*/  UIADD3 UR11, UR13, UR21, URZ ;  /* 0x000000150d0b7290 */ /* 0x000fe2000fffe03f */
[----:B---3--:R-:W-:Y:S02]  /*4320*/  IADD3 R44, R44, UR8, RZ ;  /* 0x000000082c2c7c10 */ /* 0x008fe4000fffe0ff */
[C---:B------:R-:W-:Y:S02]  /*4330*/  IADD3 R47, R45.reuse, UR12, RZ ;  /* 0x0000000c2d2f7c10 */ /* 0x040fe4000fffe0ff */
[C---:B------:R-:W-:Y:S02]  /*4340*/  IADD3 R46, R45.reuse, 0x8, RZ ;  /* 0x000000082d2e7810 */ /* 0x040fe40007ffe0ff */
[C---:B------:R-:W-:Y:S02]  /*4350*/  IADD3 R50, R44.reuse, 0x1, RZ ;  /* 0x000000012c327810 */ /* 0x040fe40007ffe0ff */
[----:B------:R-:W-:Y:S02]  /*4360*/  IADD3 R51, R45, UR11, RZ ;  /* 0x0000000b2d337c10 */ /* 0x000fe4000fffe0ff */
[----:B------:R-:W-:Y:S02]  /*4370*/  IMNMX R45, RZ, R47, !PT ;  /* 0x0000002fff2d7217 */ /* 0x000fe40007800200 */
[----:B------:R-:W-:Y:S02]  /*4380*/  IMNMX R47, R51, UR6, PT ;  /* 0x00000006332f7c17 */ /* 0x000fe4000b800200 */
[-C--:B------:R-:W-:Y:S02]  /*4390*/  ISETP.GE.AND P1, PT, R44, R45.reuse, PT ;  /* 0x0000002d2c00720c */ /* 0x080fe40003f26270 */
[----:B------:R-:W-:Y:S01]  /*43a0*/  IADD3 R52, R46, UR12, RZ ;  /* 0x0000000c2e347c10 */ /* 0x000fe2000fffe0ff */
[----:B------:R-:W-:Y:S01]  /*43b0*/  UMOV UR12, UR10 ;  /* 0x0000000a000c7c82 */ /* 0x000fe20008000000 */
[----:B------:R-:W-:Y:S02]  /*43c0*/  ISETP.GE.AND P0, PT, R50, R45, PT ;  /* 0x0000002d3200720c */ /* 0x000fe40003f06270 */
[C---:B------:R-:W-:Y:S02]  /*43d0*/  IADD3 R49, R44.reuse, 0x8, RZ ;  /* 0x000000082c317810 */ /* 0x040fe40007ffe0ff */
[----:B------:R-:W-:Y:S02]  /*43e0*/  IADD3 R48, R44, 0x9, RZ ;  /* 0x000000092c307810 */ /* 0x000fe40007ffe0ff */
[----:B------:R-:W-:Y:S02]  /*43f0*/  IADD3 R51, R46, UR11, RZ ;  /* 0x0000000b2e337c10 */ /* 0x000fe4000fffe0ff */
[-C--:B------:R-:W-:Y:S02]  /*4400*/  ISETP.GE.OR P1, PT, R44, R47.reuse, !P1 ;  /* 0x0000002f2c00720c */ /* 0x080fe40004f26670 */
[----:B------:R-:W-:Y:S02]  /*4410*/  IMNMX R46, RZ, R52, !PT ;  /* 0x00000034ff2e7217 */ /* 0x000fe40007800200 */
[----:B------:R-:W-:Y:S02]  /*4420*/  ISETP.GE.OR P0, PT, R50, R47, !P0 ;  /* 0x0000002f3200720c */ /* 0x000fe40004706670 */
[-C--:B------:R-:W-:Y:S02]  /*4430*/  ISETP.GE.AND P2, PT, R49, R45.reuse, PT ;  /* 0x0000002d3100720c */ /* 0x080fe40003f46270 */
[----:B------:R-:W-:Y:S02]  /*4440*/  FSEL R4, R4, -INF , !P1 ;  /* 0xff80000004047808 */ /* 0x000fe40004800000 */
[----:B------:R-:W-:Y:S02]  /*4450*/  ISETP.GE.AND P1, PT, R48, R45, PT ;  /* 0x0000002d3000720c */ /* 0x000fe40003f26270 */
[----:B------:R-:W-:Y:S02]  /*4460*/  IMNMX R45, R51, UR6, PT ;  /* 0x00000006332d7c17 */ /* 0x000fe4000b800200 */
[----:B------:R-:W-:Y:S02]  /*4470*/  FSEL R5, R5, -INF , !P0 ;  /* 0xff80000005057808 */ /* 0x000fe40004000000 */
[-C--:B------:R-:W-:Y:S02]  /*4480*/  ISETP.GE.AND P0, PT, R44, R46.reuse, PT ;  /* 0x0000002e2c00720c */ /* 0x080fe40003f06270 */
[-C--:B------:R-:W-:Y:S02]  /*4490*/  ISETP.GE.OR P2, PT, R49, R47.reuse, !P2 ;  /* 0x0000002f3100720c */ /* 0x080fe40005746670 */
[----:B------:R-:W-:Y:S02]  /*44a0*/  ISETP.GE.OR P1, PT, R48, R47, !P1 ;  /* 0x0000002f3000720c */ /* 0x000fe40004f26670 */
[-C--:B------:R-:W-:Y:S02]  /*44b0*/  ISETP.GE.OR P0, PT, R44, R45.reuse, !P0 ;  /* 0x0000002d2c00720c */ /* 0x080fe40004706670 */
[----:B------:R-:W-:Y:S02]  /*44c0*/  FSEL R8, R8, -INF , !P2 ;  /* 0xff80000008087808 */ /* 0x000fe40005000000 */
[-C--:B------:R-:W-:Y:S02]  /*44d0*/  ISETP.GE.AND P2, PT, R50, R46.reuse, PT ;  /* 0x0000002e3200720c */ /* 0x080fe40003f46270 */
[----:B------:R-:W-:Y:S02]  /*44e0*/  FSEL R9, R9, -INF , !P1 ;  /* 0xff80000009097808 */ /* 0x000fe40004800000 */
[CC--:B------:R-:W-:Y:S02]  /*44f0*/  ISETP.GE.AND P1, PT, R49.reuse, R46.reuse, PT ;  /* 0x0000002e3100720c */ /* 0x0c0fe40003f26270 */
[----:B------:R-:W-:Y:S02]  /*4500*/  FSEL R6, R6, -INF , !P0 ;  /* 0xff80000006067808 */ /* 0x000fe40004000000 */
[----:B------:R-:W-:Y:S02]  /*4510*/  ISETP.GE.AND P0, PT, R48, R46, PT ;  /* 0x0000002e3000720c */ /* 0x000fe40003f06270 */
[-C--:B------:R-:W-:Y:S02]  /*4520*/  ISETP.GE.OR P2, PT, R50, R45.reuse, !P2 ;  /* 0x0000002d3200720c */ /* 0x080fe40005746670 */
[-C--:B------:R-:W-:Y:S02]  /*4530*/  ISETP.GE.OR P1, PT, R49, R45.reuse, !P1 ;  /* 0x0000002d3100720c */ /* 0x080fe40004f26670 */
[----:B------:R-:W-:Y:S02]  /*4540*/  ISETP.GE.OR P0, PT, R48, R45, !P0 ;  /* 0x0000002d3000720c */ /* 0x000fe40004706670 */
[----:B------:R-:W-:Y:S02]  /*4550*/  FSEL R7, R7, -INF , !P2 ;  /* 0xff80000007077808 */ /* 0x000fe40005000000 */
[----:B------:R-:W-:Y:S02]  /*4560*/  FSEL R10, R10, -INF , !P1 ;  /* 0xff8000000a0a7808 */ /* 0x000fe40004800000 */
[----:B------:R-:W-:Y:S02]  /*4570*/  FSEL R11, R11, -INF , !P0 ;  /* 0xff8000000b0b7808 */ /* 0x000fe40004000000 */
.L_x_98:
[----:B------:R-:W2:Y:S01]  /*4580*/  LDL R61, [R1] ;  /* 0x00000000013d7983 */ /* 0x000ea20000100800 */
[C---:B------:R-:W-:Y:S01]  /*4590*/  FMUL.FTZ R44, R245.reuse, 1.4426950216293334961 ;  /* 0x3fb8aa3bf52c7820 */ /* 0x040fe20000410000 */
[----:B------:R-:W-:Y:S01]  /*45a0*/  FSETP.NEU.FTZ.AND P0, PT, R245, -INF , PT ;  /* 0xff800000f500780b */ /* 0x000fe20003f1d000 */
[----:B------:R-:W-:Y:S01]  /*45b0*/  UISETP.GT.AND UP2, UPT, UR7, UR18, UPT ;  /* 0x000000120700728c */ /* 0x000fe2000bf44270 */
[----:B------:R-:W-:Y:S02]  /*45c0*/  MOV R249, c[0x0][0x22c] ;  /* 0x00008b0000f97a02 */ /* 0x000fe40000000f00 */
[----:B------:R-:W-:Y:S02]  /*45d0*/  FSEL R44, R44, RZ, P0 ;  /* 0x000000ff2c2c7208 */ /* 0x000fe40000000000 */
[----:B------:R-:W-:Y:S01]  /*45e0*/  FSETP.NEU.FTZ.AND P0, PT, R246, -INF , PT ;  /* 0xff800000f600780b */ /* 0x000fe20003f1d000 */
[----:B------:R-:W-:Y:S01]  /*45f0*/  IMAD R249, R249, c[0x0][0x1c0], RZ ;  /* 0x00007000f9f97a24 */ /* 0x000fe200078e02ff */
[----:B------:R-:W-:Y:S01]  /*4600*/  PLOP3.LUT P2, PT, PT, PT, UP2, 0x80, 0x0 ;  /* 0x000000000000781c */ /* 0x000fe20003f4f028 */
[--C-:B------:R-:W-:Y:S02]  /*4610*/  FFMA.FTZ R4, R4, c[0x0][0x23c], -R44.reuse ;  /* 0x00008f0004047a23 */ /* 0x100fe4000001082c */
[--C-:B------:R-:W-:Y:S02]  /*4620*/  FFMA.FTZ R5, R5, c[0x0][0x23c], -R44.reuse ;  /* 0x00008f0005057a23 */ /* 0x100fe4000001082c */
[----:B------:R3:W-:Y:S01]  /*4630*/  MUFU.EX2 R59, R4 ;  /* 0x00000004003b7308 */ /* 0x0007e20000000800 */
[--C-:B------:R-:W-:Y:S02]  /*4640*/  FFMA.FTZ R8, R8, c[0x0][0x23c], -R44.reuse ;  /* 0x00008f0008087a23 */ /* 0x100fe4000001082c */
[----:B------:R-:W-:Y:S07]  /*4650*/  FFMA.FTZ R44, R9, c[0x0][0x23c], -R44 ;  /* 0x00008f00092c7a23 */ /* 0x000fee000001082c */
[----:B------:R-:W4:Y:S10]  /*4660*/  MUFU.EX2 R58, R5 ;  /* 0x00000005003a7308 */ /* 0x000f340000000800 */
[----:B------:R-:W-:Y:S01]  /*4670*/  MUFU.EX2 R55, R8 ;  /* 0x0000000800377308 */ /* 0x000fe20000000800 */
[----:B---3--:R-:W-:Y:S05]  /*4680*/  FMUL.FTZ R4, R246, 1.4426950216293334961 ;  /* 0x3fb8aa3bf6047820 */ /* 0x008fea0000410000 */
[----:B------:R-:W-:Y:S04]  /*4690*/  FSEL R4, R4, RZ, P0 ;  /* 0x000000ff04047208 */ /* 0x000fe80000000000 */
[----:B------:R-:W3:Y:S01]  /*46a0*/  MUFU.EX2 R54, R44 ;  /* 0x0000002c00367308 */ /* 0x000ee20000000800 */
[--C-:B------:R-:W-:Y:S02]  /*46b0*/  FFMA.FTZ R7, R7, c[0x0][0x23c], -R4.reuse ;  /* 0x00008f0007077a23 */ /* 0x100fe40000010804 */
[--C-:B------:R-:W-:Y:S02]  /*46c0*/  FFMA.FTZ R6, R6, c[0x0][0x23c], -R4.reuse ;  /* 0x00008f0006067a23 */ /* 0x100fe40000010804 */
[--C-:B------:R-:W-:Y:S05]  /*46d0*/  FFMA.FTZ R10, R10, c[0x0][0x23c], -R4.reuse ;  /* 0x00008f000a0a7a23 */ /* 0x100fea0000010804 */
[----:B------:R4:W-:Y:S01]  /*46e0*/  MUFU.EX2 R56, R7 ;  /* 0x0000000700387308 */ /* 0x0009e20000000800 */
[----:B------:R-:W-:Y:S09]  /*46f0*/  FFMA.FTZ R4, R11, c[0x0][0x23c], -R4 ;  /* 0x00008f000b047a23 */ /* 0x000ff20000010804 */
[----:B------:R-:W1:Y:S10]  /*4700*/  MUFU.EX2 R57, R6 ;  /* 0x0000000600397308 */ /* 0x000e740000000800 */
[----:B------:R-:W-:Y:S10]  /*4710*/  MUFU.EX2 R53, R10 ;  /* 0x0000000a00357308 */ /* 0x000ff40000000800 */
[----:B------:R-:W1:Y:S01]  /*4720*/  MUFU.EX2 R52, R4 ;  /* 0x0000000400347308 */ /* 0x000e620000000800 */
[----:B----4-:R-:W-:Y:S02]  /*4730*/  F2FP.PACK_AB R7, R58, R59 ;  /* 0x0000003b3a07723e */ /* 0x010fe400000000ff */
[----:B---3--:R-:W-:Y:S02]  /*4740*/  F2FP.PACK_AB R5, R54, R55 ;  /* 0x000000373605723e */ /* 0x008fe400000000ff */
[----:B-1----:R-:W-:Y:S01]  /*4750*/  F2FP.PACK_AB R6, R56, R57 ;  /* 0x000000393806723e */ /* 0x002fe200000000ff */
[----:B------:R-:W-:Y:S01]  /*4760*/  STS [R250+0x15000], R7 ;  /* 0x01500007fa007388 */ /* 0x000fe20000000800 */
[----:B------:R-:W-:Y:S05]  /*4770*/  F2FP.PACK_AB R4, R52, R53 ;  /* 0x000000353404723e */ /* 0x000fea00000000ff */
[----:B--2---:R-:W-:Y:S06]  /*4780*/  STS [R61+0x15000], R6 ;  /* 0x015000063d007388 */ /* 0x004fec0000000800 */
[----:B------:R-:W-:Y:S06]  /*4790*/  STS [R251+0x15000], R5 ;  /* 0x01500005fb007388 */ /* 0x000fec0000000800 */
[----:B------:R-:W-:Y:S06]  /*47a0*/  STS [R252+0x15000], R4 ;  /* 0x01500004fc007388 */ /* 0x000fec0000000800 */
[----:B------:R-:W1:Y:S06]  /*47b0*/  LDSM.16.M88.4 R8, [R2+0x8000] ;  /* 0x008000000208783b */ /* 0x000e6c0000000200 */
[----:B------:R-:W2:Y:S06]  /*47c0*/  LDSM.16.M88.4 R44, [R3+0x8000] ;  /* 0x00800000032c783b */ /* 0x000eac0000000200 */
[----:B------:R-:W3:Y:S01]  /*47d0*/  LDSM.16.M88.4 R48, [R228+0x8000] ;  /* 0x00800000e430783b */ /* 0x000ee20000000200 */
[C---:B-1----:R-:W-:Y:S08]  /*47e0*/  HMMA.16816.F32 R4, R8.reuse, R132, RZ ;  /* 0x000000840804723c */ /* 0x042ff000000018ff */
[----:B------:R-:W-:Y:S11]  /*47f0*/  HMMA.16816.F32 R8, R8, R134, RZ ;  /* 0x000000860808723c */ /* 0x000ff600000018ff */
[----:B------:R-:W-:Y:S05]  /*4800*/  @!UPT UIADD3 URZ, URZ, URZ, URZ ;  /* 0x0000003f3f3ff290 */ /* 0x000fea000fffe03f */
[C---:B--2---:R-:W-:Y:S08]  /*4810*/  HMMA.16816.F32 R4, R44.reuse, R136, R4 ;  /* 0x000000882c04723c */ /* 0x044ff00000001804 */
[----:B------:R-:W-:Y:S01]  /*4820*/  HMMA.16816.F32 R8, R44, R138, R8 ;  /* 0x0000008a2c08723c */ /* 0x000fe20000001808 */
[----:B------:R-:W1:Y:S11]  /*4830*/  LDSM.16.M88.4 R44, [R227+0x8000] ;  /* 0x00800000e32c783b */ /* 0x000e760000000200 */
[----:B------:R-:W-:Y:S04]  /*4840*/  @!UPT UIADD3 URZ, URZ, URZ, URZ ;  /* 0x0000003f3f3ff290 */ /* 0x000fe8000fffe03f */
[C---:B---3--:R-:W-:Y:S08]  /*4850*/  HMMA.16816.F32 R4, R48.reuse, R140, R4 ;  /* 0x0000008c3004723c */ /* 0x048ff00000001804 */
[----:B------:R-:W-:Y:S01]  /*4860*/  HMMA.16816.F32 R8, R48, R142, R8 ;  /* 0x0000008e3008723c */ /* 0x000fe20000001808 */
[----:B------:R-:W2:Y:S11]  /*4870*/  LDSM.16.M88.4 R48, [R2+0xa000] ;  /* 0x00a000000230783b */ /* 0x000eb60000000200 */
[----:B------:R-:W-:Y:S04]  /*4880*/  @!UPT UIADD3 URZ, URZ, URZ, URZ ;  /* 0x0000003f3f3ff290 */ /* 0x000fe8000fffe03f */
[C---:B-1----:R-:W-:Y:S08]  /*4890*/  HMMA.16816.F32 R4, R44.reuse, R144, R4 ;  /* 0x000000902c04723c */ /* 0x042ff00000001804 */
[----:B------:R-:W-:Y:S01]  /*48a0*/  HMMA.16816.F32 R8, R44, R146, R8 ;  /* 0x000000922c08723c */ /* 0x000fe20000001808 */
[----:B------:R-:W1:Y:S11]  /*48b0*/  LDSM.16.M88.4 R44, [R3+0xa000] ;  /* 0x00a00000032c783b */ /* 0x000e760000000200 */
[----:B------:R-:W-:Y:S04]  /*48c0*/  @!UPT UIADD3 URZ, URZ, URZ, URZ ;  /* 0x0000003f3f3ff290 */ /* 0x000fe8000fffe03f */
[C---:B--2---:R-:W-:Y:S08]  /*48d0*/  HMMA.16816.F32 R4, R48.reuse, R148, R4 ;  /* 0x000000943004723c */ /* 0x044ff00000001804 */
        /* <DEDUP_REMOVED lines=40> */
[----:B------:R-:W-:Y:S11]  /*4b60*/  HMMA.16816.F32 R8, R48, R190, R8 ;  /* 0x000000be3008723c */ /* 0x000ff60000001808 */
[----:B------:R-:W-:Y:S05]  /*4b70*/  @!UPT UIADD3 URZ, URZ, URZ, URZ ;  /* 0x0000003f3f3ff290 */ /* 0x000fea000fffe03f */
[C---:B-1----:R-:W-:Y:S08]  /*4b80*/  HMMA.16816.F32 R4, R44.reuse, R192, R4 ;  /* 0x000000c02c04723c */ /* 0x042ff00000001804 */
[----:B------:R-:W-:Y:S11]  /*4b90*/  HMMA.16816.F32 R8, R44, R194, R8 ;  /* 0x000000c22c08723c */ /* 0x000ff60000001808 */
[----:B------:R-:W-:Y:S05]  /*4ba0*/  @!UPT UIADD3 URZ, URZ, URZ, URZ ;  /* 0x0000003f3f3ff290 */ /* 0x000fea000fffe03f */
[C---:B-----5:R-:W-:Y:S02]  /*4bb0*/  FADD.FTZ R4, -R62.reuse, R4 ;  /* 0x000000043e047221 */ /* 0x060fe40000010100 */
[----:B------:R-:W-:Y:S02]  /*4bc0*/  FADD.FTZ R5, -R62, R5 ;  /* 0x000000053e057221 */ /* 0x000fe40000010100 */
[----:B------:R-:W-:Y:S02]  /*4bd0*/  FMUL.FTZ R46, R59, R4 ;  /* 0x000000043b2e7220 */ /* 0x000fe40000410000 */
[----:B------:R-:W-:Y:S02]  /*4be0*/  FMUL.FTZ R45, R58, R5 ;  /* 0x000000053a2d7220 */ /* 0x000fe40000410000 */
[C---:B------:R-:W-:Y:S02]  /*4bf0*/  FADD.FTZ R6, -R60.reuse, R6 ;  /* 0x000000063c067221 */ /* 0x040fe40000010100 */
[----:B------:R-:W-:Y:S02]  /*4c00*/  FADD.FTZ R7, -R60, R7 ;  /* 0x000000073c077221 */ /* 0x000fe40000010100 */
[----:B------:R-:W-:Y:S02]  /*4c10*/  FMUL.FTZ R44, R57, R6 ;  /* 0x00000006392c7220 */ /* 0x000fe40000410000 */
[----:B------:R-:W-:Y:S01]  /*4c20*/  FMUL.FTZ R6, R56, R7 ;  /* 0x0000000738067220 */ /* 0x000fe20000410000 */
[----:B------:R-:W-:Y:S01]  /*4c30*/  F2FP.PACK_AB R7, R45, R46 ;  /* 0x0000002e2d07723e */ /* 0x000fe200000000ff */
[C---:B------:R-:W-:Y:S02]  /*4c40*/  FADD.FTZ R8, -R62.reuse, R8 ;  /* 0x000000083e087221 */ /* 0x040fe40000010100 */
[----:B------:R-:W-:Y:S01]  /*4c50*/  FADD.FTZ R9, -R62, R9 ;  /* 0x000000093e097221 */ /* 0x000fe20000010100 */
[----:B------:R-:W-:Y:S01]  /*4c60*/  F2FP.PACK_AB R6, R6, R44 ;  /* 0x0000002c0606723e */ /* 0x000fe200000000ff */
[----:B------:R-:W-:Y:S01]  /*4c70*/  STS [R250+0x14000], R7 ;  /* 0x01400007fa007388 */ /* 0x000fe20000000800 */
        /* <DEDUP_REMOVED lines=20> */
[-C--:B-1----:R-:W-:Y:S05]  /*4dc0*/  HMMA.16816.F32 R12, R4, R8.reuse, R12 ;  /* 0x00000008040c723c */ /* 0x082fea000000180c */
[----:B------:R-:W-:Y:S03]  /*4dd0*/  LDSM.16.MT88.4 R68, [R224+0x15800] ;  /* 0x01580000e044783b */ /* 0x000fe60000004200 */
[C---:B--2---:R-:W-:Y:S08]  /*4de0*/  HMMA.16816.F32 R16, R44.reuse, R8, R16 ;  /* 0x000000082c10723c */ /* 0x044ff00000001810 */
[-C--:B------:R-:W-:Y:S08]  /*4df0*/  HMMA.16816.F32 R20, R44, R10.reuse, R20 ;  /* 0x0000000a2c14723c */ /* 0x080ff00000001814 */
[C---:B------:R-:W-:Y:S01]  /*4e00*/  HMMA.16816.F32 R24, R4.reuse, R10, R24 ;  /* 0x0000000a0418723c */ /* 0x040fe20000001818 */
[----:B------:R-:W-:Y:S07]  /*4e10*/  LDSM.16.MT88.4 R8, [R226+0x15800] ;  /* 0x01580000e208783b */ /* 0x000fee0000004200 */
[-C--:B---3--:R-:W-:Y:S08]  /*4e20*/  HMMA.16816.F32 R28, R4, R48.reuse, R28 ;  /* 0x00000030041c723c */ /* 0x088ff0000000181c */
[C---:B------:R-:W-:Y:S08]  /*4e30*/  HMMA.16816.F32 R32, R44.reuse, R48, R32 ;  /* 0x000000302c20723c */ /* 0x040ff00000001820 */
[-C--:B------:R-:W-:Y:S01]  /*4e40*/  HMMA.16816.F32 R36, R44, R50.reuse, R36 ;  /* 0x000000322c24723c */ /* 0x080fe20000001824 */
[----:B------:R-:W1:Y:S07]  /*4e50*/  LDSM.16.MT88.4 R44, [R0+0x9000] ;  /* 0x00900000002c783b */ /* 0x000e6e0000004200 */
[----:B------:R-:W-:Y:S01]  /*4e60*/  HMMA.16816.F32 R40, R4, R50, R40 ;  /* 0x000000320428723c */ /* 0x000fe20000001828 */
[----:B------:R-:W2:Y:S06]  /*4e70*/  LDSM.16.MT88.4 R4, [R0+0xd000] ;  /* 0x00d000000004783b */ /* 0x000eac0000004200 */
[----:B------:R-:W-:Y:S01]  /*4e80*/  LDSM.16.MT88.4 R48, [R226+0x15c00] ;  /* 0x015c0000e230783b */ /* 0x000fe20000004200 */
[-C--:B----4-:R-:W-:Y:S08]  /*4e90*/  HMMA.16816.F32 R12, R52, R56.reuse, R12 ;  /* 0x00000038340c723c */ /* 0x090ff0000000180c */
[C---:B------:R-:W-:Y:S08]  /*4ea0*/  HMMA.16816.F32 R16, R60.reuse, R56, R16 ;  /* 0x000000383c10723c */ /* 0x040ff00000001810 */
[-C--:B------:R-:W-:Y:S08]  /*4eb0*/  HMMA.16816.F32 R20, R60, R58.reuse, R20 ;  /* 0x0000003a3c14723c */ /* 0x080ff00000001814 */
[C---:B------:R-:W-:Y:S01]  /*4ec0*/  HMMA.16816.F32 R24, R52.reuse, R58, R24 ;  /* 0x0000003a3418723c */ /* 0x040fe20000001818 */
[----:B------:R-:W3:Y:S07]  /*4ed0*/  LDSM.16.MT88.4 R56, [R0+0x9800] ;  /* 0x009800000038783b */ /* 0x000eee0000004200 */
[-C--:B------:R-:W-:Y:S08]  /*4ee0*/  HMMA.16816.F32 R28, R52, R64.reuse, R28 ;  /* 0x00000040341c723c */ /* 0x080ff0000000181c */
[C---:B------:R-:W-:Y:S08]  /*4ef0*/  HMMA.16816.F32 R32, R60.reuse, R64, R32 ;  /* 0x000000403c20723c */ /* 0x040ff00000001820 */
[-C--:B------:R-:W-:Y:S01]  /*4f00*/  HMMA.16816.F32 R36, R60, R66.reuse, R36 ;  /* 0x000000423c24723c */ /* 0x080fe20000001824 */
[----:B------:R-:W4:Y:S07]  /*4f10*/  LDSM.16.MT88.4 R60, [R224+0x15c00] ;  /* 0x015c0000e03c783b */ /* 0x000f2e0000004200 */
[----:B------:R-:W-:Y:S01]  /*4f20*/  HMMA.16816.F32 R40, R52, R66, R40 ;  /* 0x000000423428723c */ /* 0x000fe20000001828 */
[----:B------:R-:W3:Y:S06]  /*4f30*/  LDSM.16.MT88.4 R52, [R0+0xd800] ;  /* 0x00d800000034783b */ /* 0x000eec0000004200 */
[----:B------:R-:W-:Y:S01]  /*4f40*/  BAR.SYNC.DEFER_BLOCKING 0x0 ;  /* 0x0000000000007b1d */ /* 0x000fe20000010000 */
[-C--:B-1----:R-:W-:Y:S08]  /*4f50*/  HMMA.16816.F32 R12, R8, R44.reuse, R12 ;  /* 0x0000002c080c723c */ /* 0x082ff0000000180c */
[C---:B------:R-:W-:Y:S08]  /*4f60*/  HMMA.16816.F32 R16, R68.reuse, R44, R16 ;  /* 0x0000002c4410723c */ /* 0x040ff00000001810 */
[-C--:B------:R-:W-:Y:S08]  /*4f70*/  HMMA.16816.F32 R20, R68, R46.reuse, R20 ;  /* 0x0000002e4414723c */ /* 0x080ff00000001814 */
[C---:B------:R-:W-:Y:S08]  /*4f80*/  HMMA.16816.F32 R24, R8.reuse, R46, R24 ;  /* 0x0000002e0818723c */ /* 0x040ff00000001818 */
[-C--:B--2---:R-:W-:Y:S08]  /*4f90*/  HMMA.16816.F32 R28, R8, R4.reuse, R28 ;  /* 0x00000004081c723c */ /* 0x084ff0000000181c */
[C---:B------:R-:W-:Y:S07]  /*4fa0*/  HMMA.16816.F32 R32, R68.reuse, R4, R32 ;  /* 0x000000044420723c */ /* 0x040fee0000001820 */
[----:B------:R-:W-:Y:S01]  /*4fb0*/  LEA R4, -R249, RZ, 0x6 ;  /* 0x000000fff9047211 */ /* 0x000fe200078e31ff */
[-C--:B------:R-:W-:Y:S04]  /*4fc0*/  HMMA.16816.F32 R36, R68, R6.reuse, R36 ;  /* 0x000000064424723c */ /* 0x080fe80000001824 */
[C---:B------:R-:W-:Y:S04]  /*4fd0*/  LEA R238, P0, R4.reuse, R238, 0x2 ;  /* 0x000000ee04ee7211 */ /* 0x040fe800078010ff */
[----:B------:R-:W-:Y:S04]  /*4fe0*/  HMMA.16816.F32 R40, R8, R6, R40 ;  /* 0x000000060828723c */ /* 0x000fe80000001828 */
[----:B------:R-:W-:Y:S04]  /*4ff0*/  LEA.HI.X.SX32 R239, R4, R239, 0x2, P0 ;  /* 0x000000ef04ef7211 */ /* 0x000fe800000f16ff */
[-C--:B---3--:R-:W-:Y:S08]  /*5000*/  HMMA.16816.F32 R12, R48, R56.reuse, R12 ;  /* 0x00000038300c723c */ /* 0x088ff0000000180c */
[C---:B----4-:R-:W-:Y:S08]  /*5010*/  HMMA.16816.F32 R16, R60.reuse, R56, R16 ;  /* 0x000000383c10723c */ /* 0x050ff00000001810 */
[-C--:B------:R-:W-:Y:S08]  /*5020*/  HMMA.16816.F32 R20, R60, R58.reuse, R20 ;  /* 0x0000003a3c14723c */ /* 0x080ff00000001814 */
[C---:B------:R-:W-:Y:S08]  /*5030*/  HMMA.16816.F32 R24, R48.reuse, R58, R24 ;  /* 0x0000003a3018723c */ /* 0x040ff00000001818 */
[-C--:B------:R-:W-:Y:S08]  /*5040*/  HMMA.16816.F32 R28, R48, R52.reuse, R28 ;  /* 0x00000034301c723c */ /* 0x080ff0000000181c */
        /* <DEDUP_REMOVED lines=18> */
[C---:B------:R-:W-:Y:S02]  /*5170*/  @!P4 LEA R10, P0, R6.reuse, R241, 0x1 ;  /* 0x000000f1060ac211 */ /* 0x040fe400078008ff */
[C-C-:B------:R-:W-:Y:S01]  /*5180*/  LEA.HI.X R7, R47.reuse, R7, R48.reuse, 0x5, P1 ;  /* 0x000000072f077211 */ /* 0x140fe200008f2c30 */
[----:B------:R1:W-:Y:S01]  /*5190*/  @P5 STS.128 [R237+0xa000], RZ ;  /* 0x00a000ffed005388 */ /* 0x0003e20000000c00 */
[C---:B------:R-:W-:Y:S02]  /*51a0*/  @!P5 LEA R44, P1, R6.reuse, R241, 0x1 ;  /* 0x000000f1062cd211 */ /* 0x040fe400078208ff */
[CCC-:B------:R-:W-:Y:S01]  /*51b0*/  @!P4 LEA.HI.X R11, R6.reuse, R243.reuse, R7.reuse, 0x1, P0 ;  /* 0x000000f3060bc211 */ /* 0x1c0fe200000f0c07 */
        /* <DEDUP_REMOVED lines=42> */
.L_x_99:
        /* <DEDUP_REMOVED lines=39> */
[C---:B------:R-:W-:Y:S07]  /*56d0*/  HMMA.16816.F32 R8, R208.reuse, R204, R8 ;  /* 0x000000ccd008723c */ /* 0x040fee0000001808 */
[C---:B------:R-:W-:Y:S01]  /*56e0*/  IMAD.SHL.U32 R204, R249.reuse, 0x8, RZ ;  /* 0x00000008f9cc7824 */ /* 0x040fe200078e00ff */
[-C--:B------:R-:W-:Y:S04]  /*56f0*/  HMMA.16816.F32 R44, R208, R206.reuse, R44 ;  /* 0x000000ced02c723c */ /* 0x080fe8000000182c */
[----:B------:R-:W-:Y:S01]  /*5700*/  IMAD.SHL.U32 R205, R249, 0x10, RZ ;  /* 0x00000010f9cd7824 */ /* 0x000fe200078e00ff */
[CC--:B--2---:R-:W-:Y:S02]  /*5710*/  LEA R196, P0, R204.reuse, R238.reuse, 0x2 ;  /* 0x000000eeccc47211 */ /* 0x0c4fe400078010ff */
[----:B------:R2:W-:Y:S01]  /*5720*/  RED.E.ADD.F32.FTZ.RN.STRONG.GPU [R238.64], R4 ;  /* 0x00000004ee00798e */ /* 0x0005e2000c10e784 */
[C---:B------:R-:W-:Y:S04]  /*5730*/  HMMA.16816.F32 R48, R200.reuse, R206, R48 ;  /* 0x000000cec830723c */ /* 0x040fe80000001830 */
[-C--:B------:R-:W-:Y:S02]  /*5740*/  LEA.HI.X.SX32 R197, R204, R239.reuse, 0x2, P0 ;  /* 0x000000efccc57211 */ /* 0x080fe400000f16ff */
[-C--:B------:R-:W-:Y:S01]  /*5750*/  LEA R198, P1, R205, R238.reuse, 0x2 ;  /* 0x000000eecdc67211 */ /* 0x080fe200078210ff */
[----:B------:R-:W-:Y:S01]  /*5760*/  IMAD R206, R249, 0x28, RZ ;  /* 0x00000028f9ce7824 */ /* 0x000fe200078e02ff */
[-C--:B------:R-:W-:Y:S01]  /*5770*/  HMMA.16816.F32 R52, R200, R212.reuse, R52 ;  /* 0x000000d4c834723c */ /* 0x080fe20000001834 */
[----:B------:R3:W-:Y:S03]  /*5780*/  RED.E.ADD.F32.FTZ.RN.STRONG.GPU [R196.64], R5 ;  /* 0x00000005c400798e */ /* 0x0007e6000c10e784 */
[-C--:B------:R-:W-:Y:S04]  /*5790*/  LEA.HI.X.SX32 R199, R205, R239.reuse, 0x2, P1 ;  /* 0x000000efcdc77211 */ /* 0x080fe800008f16ff */
[C---:B------:R-:W-:Y:S01]  /*57a0*/  HMMA.16816.F32 R56, R208.reuse, R212, R56 ;  /* 0x000000d4d038723c */ /* 0x040fe20000001838 */
[----:B------:R4:W-:Y:S07]  /*57b0*/  RED.E.ADD.F32.FTZ.RN.STRONG.GPU [R198.64], R6 ;  /* 0x00000006c600798e */ /* 0x0009ee000c10e784 */
[-C--:B------:R-:W-:Y:S08]  /*57c0*/  HMMA.16816.F32 R60, R208, R214.reuse, R60 ;  /* 0x000000d6d03c723c */ /* 0x080ff0000000183c */
[C---:B------:R-:W-:Y:S08]  /*57d0*/  HMMA.16816.F32 R64, R200.reuse, R214, R64 ;  /* 0x000000d6c840723c */ /* 0x040ff00000001840 */
[-C--:B------:R-:W-:Y:S08]  /*57e0*/  HMMA.16816.F32 R68, R200, R216.reuse, R68 ;  /* 0x000000d8c844723c */ /* 0x080ff00000001844 */
        /* <DEDUP_REMOVED lines=9> */
[-C--:B--2---:R-:W-:Y:S01]  /*5880*/  LEA R4, P0, R201, R238.reuse, 0x2 ;  /* 0x000000eec9047211 */ /* 0x084fe200078010ff */
[----:B------:R-:W-:Y:S01]  /*5890*/  IMAD R202, R249, 0x30, RZ ;  /* 0x00000030f9ca7824 */ /* 0x000fe200078e02ff */
[-C--:B------:R-:W-:Y:S01]  /*58a0*/  LEA R200, P1, R203, R238.reuse, 0x2 ;  /* 0x000000eecbc87211 */ /* 0x080fe200078210ff */
[----:B------:R-:W-:Y:S01]  /*58b0*/  IMAD R249, R249, 0x38, RZ ;  /* 0x00000038f9f97824 */ /* 0x000fe200078e02ff */
[-C--:B---3--:R-:W-:Y:S02]  /*58c0*/  LEA.HI.X.SX32 R5, R201, R239.reuse, 0x2, P0 ;  /* 0x000000efc9057211 */ /* 0x088fe400000f16ff */
[CC--:B----4-:R-:W-:Y:S02]  /*58d0*/  LEA R198, P0, R206.reuse, R238.reuse, 0x2 ;  /* 0x000000eecec67211 */ /* 0x0d0fe400078010ff */
[-C--:B------:R-:W-:Y:S01]  /*58e0*/  LEA.HI.X.SX32 R201, R203, R239.reuse, 0x2, P1 ;  /* 0x000000efcbc97211 */ /* 0x080fe200008f16ff */
[----:B------:R1:W-:Y:S01]  /*58f0*/  RED.E.ADD.F32.FTZ.RN.STRONG.GPU [R4.64], R7 ;  /* 0x000000070400798e */ /* 0x0003e2000c10e784 */
[-C--:B------:R-:W-:Y:S02]  /*5900*/  LEA.HI.X.SX32 R199, R206, R239.reuse, 0x2, P0 ;  /* 0x000000efcec77211 */ /* 0x080fe400000f16ff */
[CC--:B------:R-:W-:Y:S01]  /*5910*/  LEA R6, P0, R249.reuse, R238.reuse, 0x2 ;  /* 0x000000eef9067211 */ /* 0x0c0fe200078010ff */
[----:B------:R-:W-:Y:S04]  /*5920*/  RED.E.ADD.F32.FTZ.RN.STRONG.GPU [R200.64], R8 ;  /* 0x00000008c800798e */ /* 0x000fe8000c10e784 */
[----:B------:R2:W-:Y:S01]  /*5930*/  RED.E.ADD.F32.FTZ.RN.STRONG.GPU [R198.64], R9 ;  /* 0x00000009c600798e */ /* 0x0005e2000c10e784 */
[CC--:B-1----:R-:W-:Y:S02]  /*5940*/  LEA R4, P1, R202.reuse, R238.reuse, 0x2 ;  /* 0x000000eeca047211 */ /* 0x0c2fe400078210ff */
[-C--:B------:R-:W-:Y:S02]  /*5950*/  LEA.HI.X.SX32 R7, R249, R239.reuse, 0x2, P0 ;  /* 0x000000eff9077211 */ /* 0x080fe400000f16ff */
[-C--:B------:R-:W-:Y:S02]  /*5960*/  LEA.HI.X.SX32 R5, R202, R239.reuse, 0x2, P1 ;  /* 0x000000efca057211 */ /* 0x080fe400008f16ff */
[----:B--2---:R-:W-:Y:S03]  /*5970*/  IADD3 R9, R205, 0x20, RZ ;  /* 0x00000020cd097810 */ /* 0x004fe60007ffe0ff */
[----:B------:R1:W-:Y:S01]  /*5980*/  RED.E.ADD.F32.FTZ.RN.STRONG.GPU [R4.64], R10 ;  /* 0x0000000a0400798e */ /* 0x0003e2000c10e784 */
[CC--:B------:R-:W-:Y:S03]  /*5990*/  LEA R8, P0, R9.reuse, R238.reuse, 0x2 ;  /* 0x000000ee09087211 */ /* 0x0c0fe600078010ff */
[----:B------:R2:W-:Y:S04]  /*59a0*/  RED.E.ADD.F32.FTZ.RN.STRONG.GPU [R6.64], R11 ;  /* 0x0000000b0600798e */ /* 0x0005e8000c10e784 */
[----:B------:R3:W-:Y:S04]  /*59b0*/  RED.E.ADD.F32.FTZ.RN.STRONG.GPU [R238.64+0x80], R48 ;  /* 0x00008030ee00798e */ /* 0x0007e8000c10e784 */
[----:B------:R4:W-:Y:S01]  /*59c0*/  RED.E.ADD.F32.FTZ.RN.STRONG.GPU [R196.64+0x80], R49 ;  /* 0x00008031c400798e */ /* 0x0009e2000c10e784 */
[C---:B-1----:R-:W-:Y:S01]  /*59d0*/  IMAD.IADD R4, R204.reuse, 0x1, R9 ;  /* 0x00000001cc047824 */ /* 0x042fe200078e0209 */
[-C--:B------:R-:W-:Y:S03]  /*59e0*/  LEA.HI.X.SX32 R9, R9, R239.reuse, 0x2, P0 ;  /* 0x000000ef09097211 */ /* 0x080fe600000f16ff */
[----:B--2---:R-:W-:Y:S01]  /*59f0*/  IMAD.IADD R6, R204, 0x1, R4 ;  /* 0x00000001cc067824 */ /* 0x004fe200078e0204 */
[-C--:B------:R-:W-:Y:S01]  /*5a00*/  LEA R198, P0, R4, R238.reuse, 0x2 ;  /* 0x000000ee04c67211 */ /* 0x080fe200078010ff */
[----:B------:R1:W-:Y:S02]  /*5a10*/  RED.E.ADD.F32.FTZ.RN.STRONG.GPU [R8.64], R50 ;  /* 0x000000320800798e */ /* 0x0003e4000c10e784 */
[----:B------:R-:W-:Y:S01]  /*5a20*/  IMAD.IADD R5, R204, 0x1, R6 ;  /* 0x00000001cc057824 */ /* 0x000fe200078e0206 */
[-C--:B------:R-:W-:Y:S02]  /*5a30*/  LEA.HI.X.SX32 R199, R4, R239.reuse, 0x2, P0 ;  /* 0x000000ef04c77211 */ /* 0x080fe400000f16ff */
[-C--:B------:R-:W-:Y:S01]  /*5a40*/  LEA R10, P1, R6, R238.reuse, 0x2 ;  /* 0x000000ee060a7211 */ /* 0x080fe200078210ff */
[----:B------:R-:W-:Y:S01]  /*5a50*/  IMAD.IADD R4, R204, 0x1, R5 ;  /* 0x00000001cc047824 */ /* 0x000fe200078e0205 */
[CC--:B---3--:R-:W-:Y:S01]  /*5a60*/  LEA R48, P0, R5.reuse, R238.reuse, 0x2 ;  /* 0x000000ee05307211 */ /* 0x0c8fe200078010ff */
[----:B------:R-:W-:Y:S01]  /*5a70*/  RED.E.ADD.F32.FTZ.RN.STRONG.GPU [R198.64], R51 ;  /* 0x00000033c600798e */ /* 0x000fe2000c10e784 */
        /* <DEDUP_REMOVED lines=11> */
[----:B------:R2:W-:Y:S04]  /*5b30*/  RED.E.ADD.F32.FTZ.RN.STRONG.GPU [R6.64], R47 ;  /* 0x0000002f0600798e */ /* 0x0005e8000c10e784 */
[----:B------:R-:W-:Y:S01]  /*5b40*/  RED.E.ADD.F32.FTZ.RN.STRONG.GPU [R238.64+0x100], R52 ;  /* 0x00010034ee00798e */ /* 0x000fe2000c10e784 */
[----:B------:R-:W-:Y:S03]  /*5b50*/  IMAD.IADD R4, R204, 0x1, R10 ;  /* 0x00000001cc047824 */ /* 0x000fe600078e020a */
        /* <DEDUP_REMOVED lines=213> */
[C---:B------:R-:W-:Y:S01]  /*68b0*/  @!P4 LEA R10, P2, R6.reuse, R240, 0x1 ;  /* 0x000000f0060ac211 */ /* 0x040fe200078408ff */
[----:B------:R1:W-:Y:S01]  /*68c0*/  @P3 STS.128 [R237], RZ ;  /* 0x000000ffed003388 */ /* 0x0003e20000000c00 */
[C---:B------:R-:W-:Y:S02]  /*68d0*/  LEA.HI.X R7, R47.reuse, R8, R48, 0x5, P1 ;  /* 0x000000082f077211 */ /* 0x040fe400008f2c30 */
[C---:B------:R-:W-:Y:S01]  /*68e0*/  @!P6 LEA R8, P1, R6.reuse, R240, 0x1 ;  /* 0x000000f00608e211 */ /* 0x040fe200078208ff */
[----:B------:R-:W-:Y:S01]  /*68f0*/  @!PT LDS RZ, [RZ] ;  /* 0x00000000fffff984 */ /* 0x000fe20000000800 */
[----:B------:R-:W-:Y:S01]  /*6900*/  @!PT LDS RZ, [RZ] ;  /* 0x00000000fffff984 */ /* 0x000fe20000000800 */
[----:B------:R-:W-:Y:S01]  /*6910*/  @!PT LDS RZ, [RZ] ;  /* 0x00000000fffff984 */ /* 0x000fe20000000800 */
[----:B------:R1:W-:Y:S01]  /*6920*/  @!P3 LDGSTS.E.BYPASS.LTC128B.128 [R237], [R4.64] ;  /* 0x0000000004edbfae */ /* 0x0003e2000b901d44 */
[C-C-:B------:R-:W-:Y:S01]  /*6930*/  @!P5 LEA.HI.X R45, R6.reuse, R242, R7.reuse, 0x1, P0 ;  /* 0x000000f2062dd211 */ /* 0x140fe200000f0c07 */
[----:B------:R-:W-:Y:S01]  /*6940*/  IMAD.MOV.U32 R240, RZ, RZ, R4 ;  /* 0x000000fffff07224 */ /* 0x000fe200078e0004 */
[C---:B------:R-:W-:Y:S01]  /*6950*/  @!P3 LEA R46, P0, R47.reuse, R4, 0x6 ;  /* 0x000000042f2eb211 */ /* 0x040fe200078030ff */
[----:B------:R1:W-:Y:S01]  /*6960*/  @P5 STS.128 [R237+0x2000], RZ ;  /* 0x002000ffed005388 */ /* 0x0003e20000000c00 */
[CCC-:B------:R-:W-:Y:S02]  /*6970*/  @!P4 LEA.HI.X R11, R6.reuse, R242.reuse, R7.reuse, 0x1, P2 ;  /* 0x000000f2060bc211 */ /* 0x1c0fe400010f0c07 */
        /* <DEDUP_REMOVED lines=38> */
.L_x_100:
[----:B------:R-:W-:Y:S02]  /*6be0*/  UISETP.GT.AND UP0, UPT, UR7, UR18, UPT ;  /* 0x000000120700728c */ /* 0x000fe4000bf04270 */
[----:B------:R-:W-:Y:S04]  /*6bf0*/  UIADD3 UR7, UR7, -0x1, URZ ;  /* 0xffffffff07077890 */ /* 0x000fe8000fffe03f */
[----:B------:R-:W-:Y:S11]  /*6c00*/  PLOP3.LUT P0, PT, PT, PT, UP0, 0x80, 0x0 ;  /* 0x000000000000781c */ /* 0x000ff60003f0f008 */
[----:B------:R-:W-:Y:S02]  /*6c10*/  @!UPT UIADD3 URZ, URZ, URZ, URZ ;  /* 0x0000003f3f3ff290 */ /* 0x000fe4000fffe03f */
[----:B------:R-:W-:-:S05]  /*6c20*/  @P0 BRA `(.L_x_101) ;  /* 0xffffd10000000947 */ /* 0x000fca000383ffff */
[----:B------:R-:W2:Y:S01]  /*6c30*/  LDL R48, [R1+0x4] ;  /* 0x0000040001307983 */ /* 0x000ea20000100800 */
        /* <DEDUP_REMOVED lines=117> */
.L_x_102:
[----:B------:R-:W-:Y:S02]  /*7390*/  @UP0 UIADD3 UR7, UR22, UR24, URZ ;  /* 0x0000001816070290 */ /* 0x000fe4000fffe03f */
[----:B------:R-:W-:Y:S02]  /*73a0*/  ULDC.64 UR12, c[0x0][0x3a8] ;  /* 0x0000ea00000c7ab9 */ /* 0x000fe40000000a00 */
[----:B------:R-:W-:-:S04]  /*73b0*/  @UP0 UIMAD.WIDE.U32 UR10, UR7, UR12, URZ ;  /* 0x0000000c070a02a5 */ /* 0x000fc8000f8e003f */
[----:B------:R-:W-:Y:S01]  /*73c0*/  @UP0 UIMAD UR13, UR7, UR13, UR11 ;  /* 0x0000000d070d02a4 */ /* 0x000fe2000f8e020b */
        /* <DEDUP_REMOVED lines=12> */
.L_x_103:
[----:B------:R-:W-:Y:S01]  /*7490*/  BAR.SYNC.DEFER_BLOCKING 0x0 ;  /* 0x0000000000007b1d */ /* 0x000fe20000010000 */
[----:B------:R-:W-:Y:S01]  /*74a0*/  UIADD3 UR6, -UR8, UR6, URZ ;  /* 0x0000000608067290 */ /* 0x000fe2000fffe13f */
[C---:B-1----:R-:W-:Y:S02]  /*74b0*/  IADD3 R42, R244.reuse, 0x40, RZ ;  /* 0x00000040f42a7810 */ /* 0x042fe40007ffe0ff */
[C---:B------:R-:W-:Y:S02]  /*74c0*/  IADD3 R41, R244.reuse, 0x80, RZ ;  /* 0x00000080f4297810 */ /* 0x040fe40007ffe0ff */
[----:B------:R-:W1:Y:S01]  /*74d0*/  S2R R45, SR_TID.X ;  /* 0x00000000002d7919 */ /* 0x000e620000002100 */
[----:B------:R-:W-:Y:S01]  /*74e0*/  BSSY B0, `(.L_x_104) ;  /* 0x000002c000007945 */ /* 0x000fe20003800000 */
[----:B------:R-:W-:Y:S02]  /*74f0*/  SHF.R.S32.HI R44, RZ, 0x1f, R244 ;  /* 0x0000001fff2c7819 */ /* 0x000fe400000114f4 */
        /* <DEDUP_REMOVED lines=13> */
[----:B------:R-:W2:Y:S01]  /*75d0*/  LDS.128 R20, [R237+0x11000] ;  /* 0x01100000ed147984 */ /* 0x000ea20000000c00 */
[----:B------:R-:W-:Y:S01]  /*75e0*/  IMAD.U32 R4, RZ, RZ, UR8 ;  /* 0x00000008ff047e24 */ /* 0x000fe2000f8e00ff */
[----:B------:R-:W-:Y:S01]  /*75f0*/  IADD3 R6, P0, R45, UR8, RZ ;  /* 0x000000082d067c10 */ /* 0x000fe2000ff1e0ff */
[----:B------:R-:W-:Y:S01]  /*7600*/  IMAD.MOV.U32 R5, RZ, RZ, R44 ;  /* 0x000000ffff057224 */ /* 0x000fe200078e002c */
[----:B------:R-:W4:Y:S01]  /*7610*/  LDS.128 R16, [R237+0x12000] ;  /* 0x01200000ed107984 */ /* 0x000f220000000c00 */
[----:B------:R-:W-:Y:S01]  /*7620*/  ULDC.64 UR6, c[0x0][0x3b8] ;  /* 0x0000ee0000067ab9 */ /* 0x000fe20000000a00 */
[----:B------:R-:W-:Y:S01]  /*7630*/  LEA.HI.X.SX32 R7, R4, R43, 0x1, P0 ;  /* 0x0000002b04077211 */ /* 0x000fe200000f0eff */
[----:B------:R-:W-:Y:S01]  /*7640*/  IMAD.MOV.U32 R4, RZ, RZ, R244 ;  /* 0x000000ffff047224 */ /* 0x000fe200078e00f4 */
[----:B------:R-:W-:Y:S01]  /*7650*/  LDS.128 R12, [R237+0x13000] ;  /* 0x01300000ed0c7984 */ /* 0x000fe20000000c00 */
[----:B------:R-:W-:Y:S01]  /*7660*/  UIMAD UR6, UR59, UR6, URZ ;  /* 0x000000063b0672a4 */ /* 0x000fe2000f8e023f */
[----:B------:R-:W-:Y:S01]  /*7670*/  ISETP.GE.AND P2, PT, R42, c[0x0][0x220], PT ;  /* 0x000088002a007a0c */ /* 0x000fe20003f46270 */
[----:B------:R-:W-:Y:S01]  /*7680*/  IMAD.WIDE.U32 R4, R6, c[0x0][0x3a0], R4 ;  /* 0x0000e80006047a25 */ /* 0x000fe200078e0004 */
[----:B------:R-:W3:Y:S01]  /*7690*/  @!P3 LDS.128 R8, [R237+0x10000] ;  /* 0x01000000ed08b984 */ /* 0x000ee20000000c00 */
        /* <DEDUP_REMOVED lines=16> */
.L_x_105:
[----:B------:R-:W-:Y:S05]  /*77a0*/  BSYNC B0 ;  /* 0x0000000000007941 */ /* 0x000fea0003800000 */
.L_x_104:
[----:B------:R-:W-:Y:S05]  /*77b0*/  @P4 BRA `(.L_x_84) ;  /* 0x000001a000004947 */ /* 0x000fea0003800000 */
[----:B--2---:R-:W-:Y:S01]  /*77c0*/  IMAD.U32 R4, RZ, RZ, UR8 ;  /* 0x00000008ff047e24 */ /* 0x004fe2000f8e00ff */
[----:B------:R-:W-:Y:S01]  /*77d0*/  IADD3 R6, P0, R45, UR8, RZ ;  /* 0x000000082d067c10 */ /* 0x000fe2000ff1e0ff */
[----:B------:R-:W-:Y:S01]  /*77e0*/  IMAD.MOV.U32 R5, RZ, RZ, R44 ;  /* 0x000000ffff057224 */ /* 0x000fe200078e002c */
[----:B------:R-:W-:Y:S01]  /*77f0*/  ULDC.64 UR6, c[0x0][0x3c0] ;  /* 0x0000f00000067ab9 */ /* 0x000fe20000000a00 */
[----:B------:R-:W-:Y:S01]  /*7800*/  ISETP.GE.AND P2, PT, R42, c[0x0][0x220], PT ;  /* 0x000088002a007a0c */ /* 0x000fe20003f46270 */
[----:B------:R-:W-:Y:S01]  /*7810*/  UIMAD UR6, UR59, UR6, URZ ;  /* 0x000000063b0672a4 */ /* 0x000fe2000f8e023f */
[----:B------:R-:W-:Y:S01]  /*7820*/  LEA.HI.X.SX32 R7, R4, R43, 0x1, P0 ;  /* 0x0000002b04077211 */ /* 0x000fe200000f0eff */
[----:B------:R-:W-:Y:S01]  /*7830*/  IMAD.MOV.U32 R4, RZ, RZ, R244 ;  /* 0x000000ffff047224 */ /* 0x000fe200078e00f4 */
[----:B------:R-:W-:Y:S01]  /*7840*/  ISETP.GE.AND P1, PT, R41, c[0x0][0x220], PT ;  /* 0x0000880029007a0c */ /* 0x000fe20003f26270 */
[----:B------:R-:W-:Y:S01]  /*7850*/  UIMAD UR6, UR37, UR7, UR6 ;  /* 0x00000007250672a4 */ /* 0x000fe2000f8e0206 */
[----:B------:R-:W-:Y:S01]  /*7860*/  ISETP.GE.AND P3, PT, R244, c[0x0][0x220], PT ;  /* 0x00008800f4007a0c */ /* 0x000fe20003f66270 */
        /* <DEDUP_REMOVED lines=13> */
[----:B-1----:R2:W-:Y:S04]  /*7940*/  @!P1 STG.E.128 [R4.64+0x100], R28 ;  /* 0x0001001c04009986 */ /* 0x0025e8000c101d04 */
[----:B------:R2:W-:Y:S02]  /*7950*/  @!P0 STG.E.128 [R4.64+0x180], R24 ;  /* 0x0001801804008986 */ /* 0x0005e4000c101d04 */
.L_x_84:
[----:B------:R-:W-:Y:S05]  /*7960*/  BSYNC B1 ;  /* 0x0000000000017941 */ /* 0x000fea0003800000 */
.L_x_74:
        /* <DEDUP_REMOVED lines=12> */
.L_x_106:
[----:B------:R-:W-:Y:S05]  /*7a30*/  EXIT ;  /* 0x000000000000794d */ /* 0x000fea0003800000 */
.L_x_108:
        /* <DEDUP_REMOVED lines=12> */
.L_x_2000:


//--------------------- .text._ZN5flash44flash_bwd_dq_dk_dv_loop_seqk_parallel_kernelI23Flash_bwd_kernel_traitsILi256ELi64ELi32ELi8ELi4ELi1ELi2ELb1ELb1EN7cutlass6half_tE19Flash_kernel_traitsILi256ELi64ELi32ELi8ES3_EELb0ELb0ELb1ELb0ELb0ELb0ELb1EEEvNS_16Flash_bwd_paramsE --------------------------
	.section	.text._ZN5flash44flash_bwd_dq_dk_dv_loop_seqk_parallel_kernelI23Flash_bwd_kernel_traitsILi256ELi64ELi32ELi8ELi4ELi1ELi2ELb1ELb1EN7cutlass6half_tE19Flash_kernel_traitsILi256ELi64ELi32ELi8ES3_EELb0ELb0ELb1ELb0ELb0ELb0ELb1EEEvNS_16Flash_bwd_paramsE,"ax",@progbits
	.sectioninfo	@"SHI_REGISTERS=255"
	.align	128
        .global         _ZN5flash44flash_bwd_dq_dk_dv_loop_seqk_parallel_kernelI23Flash_bwd_kernel_traitsILi256ELi64ELi32ELi8ELi4ELi1ELi2ELb1ELb1EN7cutlass6half_tE19Flash_kernel_traitsILi256ELi64ELi32ELi8ES3_EELb0ELb0ELb1ELb0ELb0ELb0ELb1EEEvNS_16Flash_bwd_paramsE
        .type           _ZN5flash44flash_bwd_dq_dk_dv_loop_seqk_parallel_kernelI23Flash_bwd_kernel_traitsILi256ELi64ELi32ELi8ELi4ELi1ELi2ELb1ELb1EN7cutlass6half_tE19Flash_kernel_traitsILi256ELi64ELi32ELi8ES3_EELb0ELb0ELb1ELb0ELb0ELb0ELb1EEEvNS_16Flash_bwd_paramsE,@function
        .size           _ZN5flash44flash_bwd_dq_dk_dv_loop_seqk_parallel_kernelI23Flash_bwd_kernel_traitsILi256ELi64ELi32ELi8ELi4ELi1ELi2ELb1ELb1EN7cutlass6half_tE19Flash_kernel_traitsILi256ELi64ELi32ELi8ES3_EELb0ELb0ELb1ELb0ELb0ELb0ELb1EEEvNS_16Flash_bwd_paramsE,(.L_x_2001 - _ZN5flash44flash_bwd_dq_dk_dv_loop_seqk_parallel_kernelI23Flash_bwd_kernel_traitsILi256ELi64ELi32ELi8ELi4ELi1ELi2ELb1ELb1EN7cutlass6half_tE19Flash_kernel_traitsILi256ELi64ELi32ELi8ES3_EELb0ELb0ELb1ELb0ELb0ELb0ELb1EEEvNS_16Flash_bwd_paramsE)
        .other          _ZN5flash44flash_bwd_dq_dk_dv_loop_seqk_parallel_kernelI23Flash_bwd_kernel_traitsILi256ELi64ELi32ELi8ELi4ELi1ELi2ELb1ELb1EN7cutlass6half_tE19Flash_kernel_traitsILi256ELi64ELi32ELi8ES3_EELb0ELb0ELb1ELb0ELb0ELb0ELb1EEEvNS_16Flash_bwd_paramsE,@"STO_CUDA_ENTRY STV_DEFAULT"
_ZN5flash44flash_bwd_dq_dk_dv_loop_seqk_parallel_kernelI23Flash_bwd_kernel_traitsILi256ELi64ELi32ELi8ELi4ELi1ELi2ELb1ELb1EN7cutlass6half_tE19Flash_kernel_traitsILi256ELi64ELi32ELi8ES3_EELb0ELb0ELb1ELb0ELb0ELb0ELb1EEEvNS_16Flash_bwd_paramsE:
.text._ZN5flash44flash_bwd_dq_dk_dv_loop_seqk_parallel_kernelI23Flash_bwd_kernel_traitsILi256ELi64ELi32ELi8ELi4ELi1ELi2ELb1ELb1EN7cutlass6half_tE19Flash_kernel_traitsILi256ELi64ELi32ELi8ES3_EELb0ELb0ELb1ELb0ELb0ELb0ELb1EEEvNS_16Flash_bwd_paramsE:
        /* <DEDUP_REMOVED lines=208> */
.L_x_143:
        /* <DEDUP_REMOVED lines=53> */
.L_x_109:
        /* <DEDUP_REMOVED lines=67> */
.L_x_111:
        /* <DEDUP_REMOVED lines=19> */
.L_x_112:
        /* <DEDUP_REMOVED lines=70> */
.L_x_113:
[----:B------:R-:W-:Y:S02]  /*1a10*/  UMOV UR14, UR51 ;  /* 0x00000033000e7c82 */ /* 0x000fe40008000000 */
.L_x_114:
        /* <DEDUP_REMOVED lines=120> */
.L_x_116:
        /* <DEDUP_REMOVED lines=19> */
.L_x_117:
        /* <DEDUP_REMOVED lines=28> */
.L_x_119:
[----:B------:R-:W-:Y:S05]  /*2490*/  BSYNC B0 ;  /* 0x0000000000007941 */ /* 0x000fea0003800000 */
.L_x_118:
        /* <DEDUP_REMOVED lines=27> */
.L_x_115:
        /* <DEDUP_REMOVED lines=62> */
.L_x_122:
[----:B------:R-:W-:Y:S05]  /*2a30*/  BSYNC B0 ;  /* 0x0000000000007941 */ /* 0x000fea0003800000 */
.L_x_121:
        /* <DEDUP_REMOVED lines=45> */
.L_x_124:
[----:B------:R-:W-:Y:S05]  /*2d10*/  BSYNC B0 ;  /* 0x0000000000007941 */ /* 0x000fea0003800000 */
.L_x_123:
        /* <DEDUP_REMOVED lines=48> */
.L_x_126:
[----:B------:R-:W-:Y:S05]  /*3020*/  BSYNC B0 ;  /* 0x0000000000007941 */ /* 0x000fea0003800000 */
.L_x_125:
        /* <DEDUP_REMOVED lines=40> */
.L_x_128:
[----:B------:R-:W-:Y:S05]  /*32b0*/  BSYNC B0 ;  /* 0x0000000000007941 */ /* 0x000fea0003800000 */
.L_x_127:
        /* <DEDUP_REMOVED lines=41> */
.L_x_130:
[----:B------:R-:W-:Y:S05]  /*3550*/  BSYNC B0 ;  /* 0x0000000000007941 */ /* 0x000fea0003800000 */
.L_x_129:
        /* <DEDUP_REMOVED lines=69> */
.L_x_132:
[----:B------:R-:W-:Y:S05]  /*39b0*/  BSYNC B0 ;  /* 0x0000000000007941 */ /* 0x000fea0003800000 */
.L_x_131:
        /* <DEDUP_REMOVED lines=55> */
.L_x_137:
[----:B------:R-:W0:Y:S01]  /*3d30*/  LDGDEPBAR ;  /* 0x00000000000079af */ /* 0x000e220000000000 */
[----:B------:R-:W-:Y:S02]  /*3d40*/  USHF.L.U32 UR11, UR7, 0x6, URZ ;  /* 0x00000006070b7899 */ /* 0x000fe4000800063f */
[----:B------:R-:W-:Y:S02]  /*3d50*/  ULDC UR10, c[0x0][0x2e4] ;  /* 0x0000b900000a7ab9 */ /* 0x000fe40000000800 */
[----:B------:R-:W-:Y:S01]  /*3d60*/  UISETP.GE.AND UP0, UPT, UR11, UR19, UPT ;  /* 0x000000130b00728c */ /* 0x000fe2000bf06270 */
[----:B------:R-:W-:Y:S04]  /*3d70*/  DEPBAR.LE SB0, 0x0 ;  /* 0x000080000000791a */ /* 0x000fe80000000000 */
[----:B------:R-:W-:Y:S06]  /*3d80*/  BAR.SYNC.DEFER_BLOCKING 0x0 ;  /* 0x0000000000007b1d */ /* 0x000fec0000010000 */
[----:B-1----:R-:W-:Y:S04]  /*3d90*/  LDSM.16.M88.4 R8, [R2] ;  /* 0x000000000208783b */ /* 0x002fe80000000200 */
[----:B------:R-:W2:Y:S04]  /*3da0*/  LDSM.16.M88.4 R44, [R229+0x10000] ;  /* 0x01000000e52c783b */ /* 0x000ea80000000200 */
[----:B------:R-:W-:Y:S04]  /*3db0*/  LDSM.16.M88.4 R48, [R3] ;  /* 0x000000000330783b */ /* 0x000fe80000000200 */
[----:B------:R-:W3:Y:S04]  /*3dc0*/  LDSM.16.M88.4 R52, [R230+0x10000] ;  /* 0x01000000e634783b */ /* 0x000ee80000000200 */
[----:B------:R-:W-:Y:S04]  /*3dd0*/  LDSM.16.M88.4 R56, [R228] ;  /* 0x00000000e438783b */ /* 0x000fe80000000200 */
[----:B------:R-:W4:Y:S04]  /*3de0*/  LDSM.16.M88.4 R60, [R231+0x10000] ;  /* 0x01000000e73c783b */ /* 0x000f280000000200 */
[----:B------:R-:W-:Y:S01]  /*3df0*/  LDSM.16.M88.4 R64, [R232+0x10000] ;  /* 0x01000000e840783b */ /* 0x000fe20000000200 */
[C---:B--2---:R-:W-:Y:S08]  /*3e00*/  HMMA.16816.F32 R4, R8.reuse, R44, RZ ;  /* 0x0000002c0804723c */ /* 0x044ff000000018ff */
[----:B------:R-:W-:Y:S01]  /*3e10*/  HMMA.16816.F32 R8, R8, R46, RZ ;  /* 0x0000002e0808723c */ /* 0x000fe200000018ff */
[----:B------:R-:W2:Y:S11]  /*3e20*/  LDSM.16.M88.4 R44, [R227] ;  /* 0x00000000e32c783b */ /* 0x000eb60000000200 */
[----:B------:R-:W-:Y:S04]  /*3e30*/  @!UPT UIADD3 URZ, URZ, URZ, URZ ;  /* 0x0000003f3f3ff290 */ /* 0x000fe8000fffe03f */
        /* <DEDUP_REMOVED lines=8> */
[C---:B--2---:R-:W-:Y:S08]  /*3ec0*/  HMMA.16816.F32 R4, R44.reuse, R64, R4 ;  /* 0x000000402c04723c */ /* 0x044ff00000001804 */
[----:B------:R-:W-:Y:S01]  /*3ed0*/  HMMA.16816.F32 R8, R44, R66, R8 ;  /* 0x000000422c08723c */ /* 0x000fe20000001808 */
[----:B------:R-:W-:Y:S04]  /*3ee0*/  LDSM.16.M88.4 R44, [R228+0x2000] ;  /* 0x00200000e42c783b */ /* 0x000fe80000000200 */
[----:B------:R-:W2:Y:S11]  /*3ef0*/  LDSM.16.M88.4 R64, [R231+0x11000] ;  /* 0x01100000e740783b */ /* 0x000eb60000000200 */
[C---:B---3--:R-:W-:Y:S08]  /*3f00*/  HMMA.16816.F32 R4, R48.reuse, R52, R4 ;  /* 0x000000343004723c */ /* 0x048ff00000001804 */
[----:B------:R-:W-:Y:S01]  /*3f10*/  HMMA.16816.F32 R8, R48, R54, R8 ;  /* 0x000000363008723c */ /* 0x000fe20000001808 */
[----:B------:R-:W-:Y:S04]  /*3f20*/  LDSM.16.M88.4 R48, [R227+0x2000] ;  /* 0x00200000e330783b */ /* 0x000fe80000000200 */
[----:B------:R-:W3:Y:S11]  /*3f30*/  LDSM.16.M88.4 R52, [R232+0x11000] ;  /* 0x01100000e834783b */ /* 0x000ef60000000200 */
[C---:B----4-:R-:W-:Y:S08]  /*3f40*/  HMMA.16816.F32 R4, R56.reuse, R60, R4 ;  /* 0x0000003c3804723c */ /* 0x050ff00000001804 */
[----:B------:R-:W-:Y:S01]  /*3f50*/  HMMA.16816.F32 R8, R56, R62, R8 ;  /* 0x0000003e3808723c */ /* 0x000fe20000001808 */
[----:B------:R-:W-:Y:S06]  /*3f60*/  LDSM.16.M88.4 R60, [R229+0x12000] ;  /* 0x01200000e53c783b */ /* 0x000fec0000000200 */
[----:B------:R-:W-:Y:S05]  /*3f70*/  IADD3 R56, P0, R248, UR17, RZ ;  /* 0x00000011f8387c10 */ /* 0x000fea000ff1e0ff */
[----:B------:R-:W-:Y:S02]  /*3f80*/  IADD3.X R57, R247, UR16, RZ, P0, !PT ;  /* 0x00000010f7397c10 */ /* 0x000fe400087fe4ff */
[----:B------:R-:W-:Y:S02]  /*3f90*/  PLOP3.LUT P0, PT, PT, PT, UP0, 0x80, 0x0 ;  /* 0x000000000000781c */ /* 0x000fe40003f0f008 */
[C---:B--2---:R-:W-:Y:S01]  /*3fa0*/  HMMA.16816.F32 R4, R44.reuse, R64, R4 ;  /* 0x000000402c04723c */ /* 0x044fe20000001804 */
[----:B-----5:R2:W5:Y:S04]  /*3fb0*/  LDG.E R69, [R56.64] ;  /* 0x0000000438457981 */ /* 0x020568000c1e1900 */
[----:B------:R2:W5:Y:S03]  /*3fc0*/  LDG.E R68, [R56.64+0x20] ;  /* 0x0000200438447981 */ /* 0x000566000c1e1900 */
[----:B------:R-:W-:Y:S01]  /*3fd0*/  HMMA.16816.F32 R8, R44, R66, R8 ;  /* 0x000000422c08723c */ /* 0x000fe20000001808 */
[----:B------:R-:W-:Y:S04]  /*3fe0*/  LDSM.16.M88.4 R44, [R3+0x4000] ;  /* 0x00400000032c783b */ /* 0x000fe80000000200 */
[----:B------:R-:W-:Y:S11]  /*3ff0*/  LDSM.16.M88.4 R64, [R230+0x12000] ;  /* 0x01200000e640783b */ /* 0x000ff60000000200 */
[C---:B---3--:R-:W-:Y:S01]  /*4000*/  HMMA.16816.F32 R4, R48.reuse, R52, R4 ;  /* 0x000000343004723c */ /* 0x048fe20000001804 */
[----:B--2---:R-:W2:Y:S07]  /*4010*/  LDSM.16.M88.4 R56, [R2+0x4000] ;  /* 0x004000000238783b */ /* 0x004eae0000000200 */
[----:B------:R-:W-:Y:S01]  /*4020*/  HMMA.16816.F32 R8, R48, R54, R8 ;  /* 0x000000363008723c */ /* 0x000fe20000001808 */
[----:B------:R-:W-:Y:S04]  /*4030*/  LDSM.16.M88.4 R48, [R228+0x4000] ;  /* 0x00400000e430783b */ /* 0x000fe80000000200 */
[----:B------:R-:W3:Y:S11]  /*4040*/  LDSM.16.M88.4 R52, [R231+0x12000] ;  /* 0x01200000e734783b */ /* 0x000ef60000000200 */
[C---:B--2---:R-:W-:Y:S08]  /*4050*/  HMMA.16816.F32 R4, R56.reuse, R60, R4 ;  /* 0x0000003c3804723c */ /* 0x044ff00000001804 */
[----:B------:R-:W-:Y:S01]  /*4060*/  HMMA.16816.F32 R8, R56, R62, R8 ;  /* 0x0000003e3808723c */ /* 0x000fe20000001808 */
[----:B------:R-:W-:Y:S04]  /*4070*/  LDSM.16.M88.4 R56, [R227+0x4000] ;  /* 0x00400000e338783b */ /* 0x000fe80000000200 */
[----:B------:R-:W2:Y:S11]  /*4080*/  LDSM.16.M88.4 R60, [R232+0x12000] ;  /* 0x01200000e83c783b */ /* 0x000eb60000000200 */
[C---:B------:R-:W-:Y:S08]  /*4090*/  HMMA.16816.F32 R4, R44.reuse, R64, R4 ;  /* 0x000000402c04723c */ /* 0x040ff00000001804 */
[----:B------:R-:W-:Y:S01]  /*40a0*/  HMMA.16816.F32 R8, R44, R66, R8 ;  /* 0x000000422c08723c */ /* 0x000fe20000001808 */
[----:B------:R-:W-:Y:S04]  /*40b0*/  LDSM.16.M88.4 R44, [R2+0x6000] ;  /* 0x00600000022c783b */ /* 0x000fe80000000200 */
[----:B------:R-:W4:Y:S11]  /*40c0*/  LDSM.16.M88.4 R64, [R229+0x13000] ;  /* 0x01300000e540783b */ /* 0x000f360000000200 */
[C---:B---3--:R-:W-:Y:S08]  /*40d0*/  HMMA.16816.F32 R4, R48.reuse, R52, R4 ;  /* 0x000000343004723c */ /* 0x048ff00000001804 */
[----:B------:R-:W-:Y:S01]  /*40e0*/  HMMA.16816.F32 R8, R48, R54, R8 ;  /* 0x000000363008723c */ /* 0x000fe20000001808 */
[----:B------:R-:W-:Y:S04]  /*40f0*/  LDSM.16.M88.4 R48, [R3+0x6000] ;  /* 0x006000000330783b */ /* 0x000fe80000000200 */
[----:B------:R-:W3:Y:S11]  /*4100*/  LDSM.16.M88.4 R52, [R230+0x13000] ;  /* 0x01300000e634783b */ /* 0x000ef60000000200 */
[C---:B--2---:R-:W-:Y:S08]  /*4110*/  HMMA.16816.F32 R4, R56.reuse, R60, R4 ;  /* 0x0000003c3804723c */ /* 0x044ff00000001804 */
[----:B------:R-:W-:Y:S01]  /*4120*/  HMMA.16816.F32 R8, R56, R62, R8 ;  /* 0x0000003e3808723c */ /* 0x000fe20000001808 */
[----:B------:R-:W-:Y:S04]  /*4130*/  LDSM.16.M88.4 R56, [R228+0x6000] ;  /* 0x00600000e438783b */ /* 0x000fe80000000200 */
[----:B------:R-:W2:Y:S11]  /*4140*/  LDSM.16.M88.4 R60, [R231+0x13000] ;  /* 0x01300000e73c783b */ /* 0x000eb60000000200 */
[C---:B----4-:R-:W-:Y:S08]  /*4150*/  HMMA.16816.F32 R4, R44.reuse, R64, R4 ;  /* 0x000000402c04723c */ /* 0x050ff00000001804 */
[----:B------:R-:W-:Y:S01]  /*4160*/  HMMA.16816.F32 R8, R44, R66, R8 ;  /* 0x000000422c08723c */ /* 0x000fe20000001808 */
[----:B------:R-:W-:Y:S04]  /*4170*/  LDSM.16.M88.4 R44, [R227+0x6000] ;  /* 0x00600000e32c783b */ /* 0x000fe80000000200 */
[----:B------:R-:W4:Y:S11]  /*4180*/  LDSM.16.M88.4 R64, [R232+0x13000] ;  /* 0x01300000e840783b */ /* 0x000f360000000200 */
[C---:B---3--:R-:W-:Y:S08]  /*4190*/  HMMA.16816.F32 R4, R48.reuse, R52, R4 ;  /* 0x000000343004723c */ /* 0x048ff00000001804 */
[----:B------:R-:W-:Y:S11]  /*41a0*/  HMMA.16816.F32 R8, R48, R54, R8 ;  /* 0x000000363008723c */ /* 0x000ff60000001808 */
[----:B------:R-:W-:Y:S05]  /*41b0*/  @!UPT UIADD3 URZ, URZ, URZ, URZ ;  /* 0x0000003f3f3ff290 */ /* 0x000fea000fffe03f */
[C---:B--2---:R-:W-:Y:S08]  /*41c0*/  HMMA.16816.F32 R4, R56.reuse, R60, R4 ;  /* 0x0000003c3804723c */ /* 0x044ff00000001804 */
[----:B------:R-:W-:Y:S11]  /*41d0*/  HMMA.16816.F32 R8, R56, R62, R8 ;  /* 0x0000003e3808723c */ /* 0x000ff60000001808 */
[----:B------:R-:W-:Y:S05]  /*41e0*/  @!UPT UIADD3 URZ, URZ, URZ, URZ ;  /* 0x0000003f3f3ff290 */ /* 0x000fea000fffe03f */
[C---:B----4-:R-:W-:Y:S08]  /*41f0*/  HMMA.16816.F32 R4, R44.reuse, R64, R4 ;  /* 0x000000402c04723c */ /* 0x050ff00000001804 */
        /* <DEDUP_REMOVED lines=10> */
[----:B------:R2:W4:Y:S01]  /*42a0*/  MUFU.TANH R58, R5 ;  /* 0x00000005003a7308 */ /* 0x0005220000002400 */
[----:B------:R-:W-:Y:S09]  /*42b0*/  FMUL.FTZ R11, R11, c[0x0][0x2ec] ;  /* 0x0000bb000b0b7a20 */ /* 0x000ff20000410000 */
[----:B------:R2:W1:Y:S10]  /*42c0*/  MUFU.TANH R57, R6 ;  /* 0x0000000600397308 */ /* 0x0004740000002400 */
[----:B------:R2:W1:Y:S10]  /*42d0*/  MUFU.TANH R56, R7 ;  /* 0x0000000700387308 */ /* 0x0004740000002400 */
[----:B------:R2:W1:Y:S10]  /*42e0*/  MUFU.TANH R55, R8 ;  /* 0x0000000800377308 */ /* 0x0004740000002400 */
[----:B------:R2:W1:Y:S10]  /*42f0*/  MUFU.TANH R54, R9 ;  /* 0x0000000900367308 */ /* 0x0004740000002400 */
[----:B------:R2:W1:Y:S10]  /*4300*/  MUFU.TANH R53, R10 ;  /* 0x0000000a00357308 */ /* 0x0004740000002400 */
[----:B------:R2:W1:Y:S01]  /*4310*/  MUFU.TANH R52, R11 ;  /* 0x0000000b00347308 */ /* 0x0004620000002400 */
[----:B------:R-:W-:-:S05]  /*4320*/  @!P0 BRA `(.L_x_133) ;  /* 0x0000012000008947 */ /* 0x000fca0003800000 */
[----:B-1234-:R-:W-:Y:S01]  /*4330*/  MOV R8, R52 ;  /* 0x0000003400087202 */ /* 0x01efe20000000f00 */
[----:B------:R-:W-:Y:S01]  /*4340*/  UIADD3 UR10, -UR6, UR9, UR8 ;  /* 0x00000009060a7290 */ /* 0x000fe2000fffe108 */
[----:B------:R-:W-:Y:S01]  /*4350*/  MOV R45, R54 ;  /* 0x00000036002d7202 */ /* 0x000fe20000000f00 */
[----:B------:R-:W-:Y:S01]  /*4360*/  IMAD.U32 R4, RZ, RZ, UR20 ;  /* 0x00000014ff047e24 */ /* 0x000fe2000f8e00ff */
[----:B------:R-:W-:Y:S01]  /*4370*/  UIADD3 UR13, UR11, 0x40, URZ ;  /* 0x000000400b0d7890 */ /* 0x000fe2000fffe03f */
[----:B------:R-:W-:Y:S01]  /*4380*/  MOV R6, R56 ;  /* 0x0000003800067202 */ /* 0x000fe20000000f00 */
[----:B------:R-:W-:Y:S01]  /*4390*/  IMAD.MOV.U32 R7, RZ, RZ, R53 ;  /* 0x000000ffff077224 */ /* 0x000fe200078e0035 */
[----:B------:R-:W-:Y:S01]  /*43a0*/  UIADD3 UR10, UR10, UR12, URZ ;  /* 0x0000000c0a0a7290 */ /* 0x000fe2000fffe03f */
[----:B------:R-:W-:Y:S01]  /*43b0*/  ISETP.LT.AND P0, PT, R4, UR6, PT ;  /* 0x0000000604007c0c */ /* 0x000fe2000bf01270 */
[----:B------:R-:W-:Y:S01]  /*43c0*/  IMAD.MOV.U32 R44, RZ, RZ, R55 ;  /* 0x000000ffff2c7224 */ /* 0x000fe200078e0037 */
[----:B------:R-:W-:Y:S01]  /*43d0*/  MOV R46, R58 ;  /* 0x0000003a002e7202 */ /* 0x000fe20000000f00 */
[----:B------:R-:W-:Y:S01]  /*43e0*/  UISETP.GE.AND UP0, UPT, UR13, UR10, UPT ;  /* 0x0000000a0d00728c */ /* 0x000fe2000bf06270 */
[----:B------:R-:W-:Y:S02]  /*43f0*/  IMAD.MOV.U32 R11, RZ, RZ, R57 ;  /* 0x000000ffff0b7224 */ /* 0x000fe400078e0039 */
[----:B------:R-:W-:Y:S01]  /*4400*/  UMOV UR10, UR12 ;  /* 0x0000000c000a7c82 */ /* 0x000fe20008000000 */
[----:B------:R-:W-:Y:S02]  /*4410*/  IMAD.MOV.U32 R47, RZ, RZ, R59 ;  /* 0x000000ffff2f7224 */ /* 0x000fe400078e003b */
[----:B------:R-:W-:Y:S11]  /*4420*/  PLOP3.LUT P1, PT, PT, PT, UP0, 0x80, 0x0 ;  /* 0x000000000000781c */ /* 0x000ff60003f2f008 */
[----:B------:R-:W-:Y:S02]  /*4430*/  @!UPT UIADD3 URZ, URZ, URZ, URZ ;  /* 0x0000003f3f3ff290 */ /* 0x000fe4000fffe03f */
[----:B------:R-:W-:-:S05]  /*4440*/  @!P1 BRA P0, `(.L_x_134) ;  /* 0x000002d000009947 */ /* 0x000fca0000000000 */
.L_x_133:
[----:B--234-:R-:W2:Y:S01]  /*4450*/  LDL R5, [R1+0x8] ;  /* 0x0000080001057983 */ /* 0x01cea20000100800 */
        /* <DEDUP_REMOVED lines=20> */
[----:B------:R-:W-:Y:S02]  /*45a0*/  ISETP.GE.OR P1, PT, R4, R7, !P1 ;  /* 0x000000070400720c */ /* 0x000fe40004f26670 */
        /* <DEDUP_REMOVED lines=11> */
[----:B-1----:R-:W-:Y:S02]  /*4660*/  FSEL R44, R55, -INF , !P2 ;  /* 0xff800000372c7808 */ /* 0x002fe40005000000 */
[-C--:B------:R-:W-:Y:S02]  /*4670*/  ISETP.GE.AND P2, PT, R10, R6.reuse, PT ;  /* 0x000000060a00720c */ /* 0x080fe40003f46270 */
[----:B------:R-:W-:Y:S02]  /*4680*/  FSEL R45, R54, -INF , !P1 ;  /* 0xff800000362d7808 */ /* 0x000fe40004800000 */
[-C--:B------:R-:W-:Y:S02]  /*4690*/  ISETP.GE.AND P1, PT, R9, R6.reuse, PT ;  /* 0x000000060900720c */ /* 0x080fe40003f26270 */
        /* <DEDUP_REMOVED lines=8> */
.L_x_134:
[----:B------:R-:W2:Y:S01]  /*4720*/  LDL R70, [R1] ;  /* 0x0000000001467983 */ /* 0x000ea20000100800 */
[C---:B------:R-:W-:Y:S01]  /*4730*/  FMUL.FTZ R5, R245.reuse, 1.4426950216293334961 ;  /* 0x3fb8aa3bf5057820 */ /* 0x040fe20000410000 */
[----:B------:R-:W-:Y:S01]  /*4740*/  FSETP.NEU.FTZ.AND P0, PT, R245, -INF , PT ;  /* 0xff800000f500780b */ /* 0x000fe20003f1d000 */
[C---:B------:R-:W-:Y:S01]  /*4750*/  FMUL.FTZ R9, R246.reuse, 1.4426950216293334961 ;  /* 0x3fb8aa3bf6097820 */ /* 0x040fe20000410000 */
[----:B------:R-:W-:Y:S01]  /*4760*/  MOV R249, c[0x0][0x22c] ;  /* 0x00008b0000f97a02 */ /* 0x000fe20000000f00 */
[----:B------:R-:W-:Y:S01]  /*4770*/  UISETP.GT.AND UP2, UPT, UR7, UR18, UPT ;  /* 0x000000120700728c */ /* 0x000fe2000bf44270 */
[----:B------:R-:W-:Y:S02]  /*4780*/  FSEL R5, R5, RZ, P0 ;  /* 0x000000ff05057208 */ /* 0x000fe40000000000 */
[----:B------:R-:W-:Y:S01]  /*4790*/  FSETP.NEU.FTZ.AND P0, PT, R246, -INF , PT ;  /* 0xff800000f600780b */ /* 0x000fe20003f1d000 */
[----:B------:R-:W-:Y:S02]  /*47a0*/  IMAD R249, R249, c[0x0][0x1c0], RZ ;  /* 0x00007000f9f97a24 */ /* 0x000fe400078e02ff */
[--C-:B------:R-:W-:Y:S01]  /*47b0*/  FFMA.FTZ R4, R47, c[0x0][0x23c], -R5.reuse ;  /* 0x00008f002f047a23 */ /* 0x100fe20000010805 */
[----:B------:R-:W-:Y:S03]  /*47c0*/  PLOP3.LUT P2, PT, PT, PT, UP2, 0x80, 0x0 ;  /* 0x000000000000781c */ /* 0x000fe60003f4f028 */
[----:B------:R1:W-:Y:S02]  /*47d0*/  MUFU.EX2 R67, R4 ;  /* 0x0000000400437308 */ /* 0x0003e40000000800 */
[--C-:B-1----:R-:W-:Y:S08]  /*47e0*/  FFMA.FTZ R4, R46, c[0x0][0x23c], -R5.reuse ;  /* 0x00008f002e047a23 */ /* 0x102ff00000010805 */
[----:B------:R1:W3:Y:S02]  /*47f0*/  MUFU.EX2 R66, R4 ;  /* 0x0000000400427308 */ /* 0x0002e40000000800 */
[----:B-1----:R-:W-:Y:S05]  /*4800*/  FSEL R4, R9, RZ, P0 ;  /* 0x000000ff09047208 */ /* 0x002fea0000000000 */
[--C-:B------:R-:W-:Y:S02]  /*4810*/  FFMA.FTZ R6, R6, c[0x0][0x23c], -R4.reuse ;  /* 0x00008f0006067a23 */ /* 0x100fe40000010804 */
[--C-:B------:R-:W-:Y:S02]  /*4820*/  FFMA.FTZ R9, R11, c[0x0][0x23c], -R4.reuse ;  /* 0x00008f000b097a23 */ /* 0x100fe40000010804 */
[----:B------:R1:W-:Y:S10]  /*4830*/  MUFU.EX2 R64, R6 ;  /* 0x0000000600407308 */ /* 0x0003f40000000800 */
[----:B------:R-:W4:Y:S01]  /*4840*/  MUFU.EX2 R65, R9 ;  /* 0x0000000900417308 */ /* 0x000f220000000800 */
[--C-:B-1----:R-:W-:Y:S02]  /*4850*/  FFMA.FTZ R6, R44, c[0x0][0x23c], -R5.reuse ;  /* 0x00008f002c067a23 */ /* 0x102fe40000010805 */
[----:B------:R-:W-:Y:S07]  /*4860*/  FFMA.FTZ R5, R45, c[0x0][0x23c], -R5 ;  /* 0x00008f002d057a23 */ /* 0x000fee0000010805 */
[----:B------:R-:W-:Y:S10]  /*4870*/  MUFU.EX2 R63, R6 ;  /* 0x00000006003f7308 */ /* 0x000ff40000000800 */
[----:B------:R1:W1:Y:S02]  /*4880*/  MUFU.EX2 R62, R5 ;  /* 0x00000005003e7308 */ /* 0x0002640000000800 */
[--C-:B-1----:R-:W-:Y:S02]  /*4890*/  FFMA.FTZ R5, R7, c[0x0][0x23c], -R4.reuse ;  /* 0x00008f0007057a23 */ /* 0x102fe40000010804 */
[----:B------:R-:W-:Y:S06]  /*48a0*/  FFMA.FTZ R4, R8, c[0x0][0x23c], -R4 ;  /* 0x00008f0008047a23 */ /* 0x000fec0000010804 */
[----:B------:R1:W-:Y:S10]  /*48b0*/  MUFU.EX2 R61, R5 ;  /* 0x00000005003d7308 */ /* 0x0003f40000000800 */
[----:B------:R-:W1:Y:S01]  /*48c0*/  MUFU.EX2 R60, R4 ;  /* 0x00000004003c7308 */ /* 0x000e620000000800 */
[----:B---3--:R-:W-:Y:S02]  /*48d0*/  F2FP.PACK_AB R7, R66, R67 ;  /* 0x000000434207723e */ /* 0x008fe400000000ff */
[----:B----4-:R-:W-:Y:S03]  /*48e0*/  F2FP.PACK_AB R6, R64, R65 ;  /* 0x000000414006723e */ /* 0x010fe600000000ff */
[----:B------:R-:W-:Y:S01]  /*48f0*/  STS [R250+0x15000], R7 ;  /* 0x01500007fa007388 */ /* 0x000fe20000000800 */
[----:B-1----:R-:W-:Y:S02]  /*4900*/  F2FP.PACK_AB R5, R62, R63 ;  /* 0x0000003f3e05723e */ /* 0x002fe400000000ff */
[----:B------:R-:W-:Y:S01]  /*4910*/  F2FP.PACK_AB R4, R60, R61 ;  /* 0x0000003d3c04723e */ /* 0x000fe200000000ff */
[----:B--2---:R-:W-:Y:S04]  /*4920*/  STS [R70+0x15000], R6 ;  /* 0x0150000646007388 */ /* 0x004fe80000000800 */
[----:B------:R-:W-:Y:S04]  /*4930*/  STS [R251+0x15000], R5 ;  /* 0x01500005fb007388 */ /* 0x000fe80000000800 */
[----:B------:R-:W-:Y:S04]  /*4940*/  STS [R252+0x15000], R4 ;  /* 0x01500004fc007388 */ /* 0x000fe80000000800 */
[----:B------:R-:W1:Y:S08]  /*4950*/  LDSM.16.M88.4 R8, [R2+0x8000] ;  /* 0x008000000208783b */ /* 0x000e700000000200 */
[----:B------:R-:W2:Y:S08]  /*4960*/  LDSM.16.M88.4 R44, [R3+0x8000] ;  /* 0x00800000032c783b */ /* 0x000eb00000000200 */
        /* <DEDUP_REMOVED lines=64> */
[----:B------:R-:W-:Y:S02]  /*4d70*/  FADD.FTZ R4, -R69, R4 ;  /* 0x0000000445047221 */ /* 0x000fe40000010100 */
[----:B------:R-:W-:Y:S02]  /*4d80*/  FMUL.FTZ R44, R64, R7 ;  /* 0x00000007402c7220 */ /* 0x000fe40000410000 */
[----:B------:R-:W-:Y:S02]  /*4d90*/  FFMA.FTZ R7, -R59, R59, 1 ;  /* 0x3f8000003b077423 */ /* 0x000fe4000001013b */
[----:B------:R-:W-:Y:S02]  /*4da0*/  FADD.FTZ R5, -R69, R5 ;  /* 0x0000000545057221 */ /* 0x000fe40000010100 */
[----:B------:R-:W-:Y:S02]  /*4db0*/  FMUL.FTZ R45, R65, R6 ;  /* 0x00000006412d7220 */ /* 0x000fe40000410000 */
[----:B------:R-:W-:Y:S02]  /*4dc0*/  FFMA.FTZ R6, -R58, R58, 1 ;  /* 0x3f8000003a067423 */ /* 0x000fe4000001013a */
[----:B------:R-:W-:Y:S02]  /*4dd0*/  FADD.FTZ R11, -R68, R11 ;  /* 0x0000000b440b7221 */ /* 0x000fe40000010100 */
[----:B------:R-:W-:Y:S02]  /*4de0*/  FMUL.FTZ R47, R67, R4 ;  /* 0x00000004432f7220 */ /* 0x000fe40000410000 */
[----:B------:R-:W-:Y:S02]  /*4df0*/  FFMA.FTZ R4, -R56, R56, 1 ;  /* 0x3f80000038047423 */ /* 0x000fe40000010138 */
[----:B------:R-:W-:Y:S02]  /*4e00*/  FMUL.FTZ R7, R7, c[0x0][0x2ec] ;  /* 0x0000bb0007077a20 */ /* 0x000fe40000410000 */
[----:B------:R-:W-:Y:S02]  /*4e10*/  FADD.FTZ R10, -R68, R10 ;  /* 0x0000000a440a7221 */ /* 0x000fe40000010100 */
[----:B------:R-:W-:Y:S02]  /*4e20*/  FMUL.FTZ R46, R66, R5 ;  /* 0x00000005422e7220 */ /* 0x000fe40000410000 */
[----:B------:R-:W-:Y:S02]  /*4e30*/  FFMA.FTZ R5, -R57, R57, 1 ;  /* 0x3f80000039057423 */ /* 0x000fe40000010139 */
[----:B------:R-:W-:Y:S02]  /*4e40*/  FMUL.FTZ R6, R6, c[0x0][0x2ec] ;  /* 0x0000bb0006067a20 */ /* 0x000fe40000410000 */
[----:B------:R-:W-:Y:S02]  /*4e50*/  FADD.FTZ R8, -R69, R8 ;  /* 0x0000000845087221 */ /* 0x000fe40000010100 */
[----:B------:R-:W-:Y:S02]  /*4e60*/  FMUL.FTZ R48, R60, R11 ;  /* 0x0000000b3c307220 */ /* 0x000fe40000410000 */
        /* <DEDUP_REMOVED lines=16> */
[----:B------:R-:W-:Y:S02]  /*4f70*/  FMUL.FTZ R8, R4, c[0x0][0x2ec] ;  /* 0x0000bb0004087a20 */ /* 0x000fe40000410000 */
[----:B------:R-:W-:Y:S01]  /*4f80*/  FMUL.FTZ R4, R51, R7 ;  /* 0x0000000733047220 */ /* 0x000fe20000410000 */
[----:B------:R-:W-:Y:S01]  /*4f90*/  F2FP.PACK_AB R7, R10, R11 ;  /* 0x0000000b0a07723e */ /* 0x000fe200000000ff */
[----:B------:R-:W-:Y:S02]  /*4fa0*/  FMUL.FTZ R9, R5, c[0x0][0x2ec] ;  /* 0x0000bb0005097a20 */ /* 0x000fe40000410000 */
[----:B------:R-:W-:Y:S01]  /*4fb0*/  FMUL.FTZ R5, R50, R6 ;  /* 0x0000000632057220 */ /* 0x000fe20000410000 */
[----:B------:R-:W-:Y:S01]  /*4fc0*/  F2FP.PACK_AB R6, R44, R45 ;  /* 0x0000002d2c06723e */ /* 0x000fe200000000ff */
[----:B------:R-:W-:Y:S01]  /*4fd0*/  STS [R250+0x14000], R7 ;  /* 0x01400007fa007388 */ /* 0x000fe20000000800 */
[----:B------:R-:W-:Y:S02]  /*4fe0*/  FMUL.FTZ R9, R49, R9 ;  /* 0x0000000931097220 */ /* 0x000fe40000410000 */
[----:B------:R-:W-:Y:S01]  /*4ff0*/  FMUL.FTZ R8, R48, R8 ;  /* 0x0000000830087220 */ /* 0x000fe20000410000 */
[----:B------:R-:W-:Y:S01]  /*5000*/  F2FP.PACK_AB R5, R5, R4 ;  /* 0x000000040505723e */ /* 0x000fe200000000ff */
[----:B------:R-:W-:Y:S03]  /*5010*/  STS [R70+0x14000], R6 ;  /* 0x0140000646007388 */ /* 0x000fe60000000800 */
[----:B------:R-:W-:Y:S01]  /*5020*/  F2FP.PACK_AB R4, R8, R9 ;  /* 0x000000090804723e */ /* 0x000fe200000000ff */
[----:B------:R-:W-:Y:S04]  /*5030*/  STS [R251+0x14000], R5 ;  /* 0x01400005fb007388 */ /* 0x000fe80000000800 */
[----:B------:R-:W-:Y:S04]  /*5040*/  STS [R252+0x14000], R4 ;  /* 0x01400004fc007388 */ /* 0x000fe80000000800 */
[----:B------:R-:W-:Y:S08]  /*5050*/  BAR.SYNC.DEFER_BLOCKING 0x0 ;  /* 0x0000000000007b1d */ /* 0x000ff00000010000 */
[----:B------:R-:W-:Y:S08]  /*5060*/  LDSM.16.MT88.4 R4, [R226+0x15000] ;  /* 0x01500000e204783b */ /* 0x000ff00000004200 */
[----:B------:R-:W1:Y:S08]  /*5070*/  LDSM.16.MT88.4 R8, [R0+0x8000] ;  /* 0x008000000008783b */ /* 0x000e700000004200 */
[----:B------:R-:W2:Y:S08]  /*5080*/  LDSM.16.MT88.4 R44, [R224+0x15000] ;  /* 0x01500000e02c783b */ /* 0x000eb00000004200 */
[----:B------:R-:W3:Y:S08]  /*5090*/  LDSM.16.MT88.4 R48, [R0+0xc000] ;  /* 0x00c000000030783b */ /* 0x000ef00000004200 */
[----:B------:R-:W-:Y:S08]  /*50a0*/  LDSM.16.MT88.4 R52, [R226+0x15400] ;  /* 0x01540000e234783b */ /* 0x000ff00000004200 */
[----:B------:R-:W4:Y:S01]  /*50b0*/  LDSM.16.MT88.4 R56, [R0+0x8800] ;  /* 0x008800000038783b */ /* 0x000f220000004200 */
[-C--:B-1----:R-:W-:Y:S07]  /*50c0*/  HMMA.16816.F32 R12, R4, R8.reuse, R12 ;  /* 0x00000008040c723c */ /* 0x082fee000000180c */
[----:B------:R-:W1:Y:S01]  /*50d0*/  LDSM.16.MT88.4 R60, [R224+0x15400] ;  /* 0x01540000e03c783b */ /* 0x000e620000004200 */
[C---:B--2---:R-:W-:Y:S07]  /*50e0*/  HMMA.16816.F32 R16, R44.reuse, R8, R16 ;  /* 0x000000082c10723c */ /* 0x044fee0000001810 */
[----:B------:R-:W2:Y:S01]  /*50f0*/  LDSM.16.MT88.4 R64, [R0+0xc800] ;  /* 0x00c800000040783b */ /* 0x000ea20000004200 */
[-C--:B------:R-:W-:Y:S07]  /*5100*/  HMMA.16816.F32 R20, R44, R10.reuse, R20 ;  /* 0x0000000a2c14723c */ /* 0x080fee0000001814 */
[----:B------:R-:W-:Y:S01]  /*5110*/  LDSM.16.MT88.4 R68, [R224+0x15800] ;  /* 0x01580000e044783b */ /* 0x000fe20000004200 */
[C---:B------:R-:W-:Y:S07]  /*5120*/  HMMA.16816.F32 R24, R4.reuse, R10, R24 ;  /* 0x0000000a0418723c */ /* 0x040fee0000001818 */
[----:B------:R-:W-:Y:S01]  /*5130*/  LDSM.16.MT88.4 R8, [R226+0x15800] ;  /* 0x01580000e208783b */ /* 0x000fe20000004200 */
[-C--:B---3--:R-:W-:Y:S08]  /*5140*/  HMMA.16816.F32 R28, R4, R48.reuse, R28 ;  /* 0x00000030041c723c */ /* 0x088ff0000000181c */
[C---:B------:R-:W-:Y:S08]  /*5150*/  HMMA.16816.F32 R32, R44.reuse, R48, R32 ;  /* 0x000000302c20723c */ /* 0x040ff00000001820 */
[-C--:B------:R-:W-:Y:S01]  /*5160*/  HMMA.16816.F32 R36, R44, R50.reuse, R36 ;  /* 0x000000322c24723c */ /* 0x080fe20000001824 */
[----:B------:R-:W3:Y:S07]  /*5170*/  LDSM.16.MT88.4 R44, [R0+0x9000] ;  /* 0x00900000002c783b */ /* 0x000eee0000004200 */
[----:B------:R-:W-:Y:S01]  /*5180*/  HMMA.16816.F32 R40, R4, R50, R40 ;  /* 0x000000320428723c */ /* 0x000fe20000001828 */
[----:B------:R-:W3:Y:S07]  /*5190*/  LDSM.16.MT88.4 R4, [R0+0xd000] ;  /* 0x00d000000004783b */ /* 0x000eee0000004200 */
[-C--:B----4-:R-:W-:Y:S01]  /*51a0*/  HMMA.16816.F32 R12, R52, R56.reuse, R12 ;  /* 0x00000038340c723c */ /* 0x090fe2000000180c */
[----:B------:R-:W-:Y:S07]  /*51b0*/  LDSM.16.MT88.4 R48, [R226+0x15c00] ;  /* 0x015c0000e230783b */ /* 0x000fee0000004200 */
[C---:B-1----:R-:W-:Y:S08]  /*51c0*/  HMMA.16816.F32 R16, R60.reuse, R56, R16 ;  /* 0x000000383c10723c */ /* 0x042ff00000001810 */
[-C--:B------:R-:W-:Y:S08]  /*51d0*/  HMMA.16816.F32 R20, R60, R58.reuse, R20 ;  /* 0x0000003a3c14723c */ /* 0x080ff00000001814 */
[C---:B------:R-:W-:Y:S01]  /*51e0*/  HMMA.16816.F32 R24, R52.reuse, R58, R24 ;  /* 0x0000003a3418723c */ /* 0x040fe20000001818 */
[----:B------:R-:W1:Y:S07]  /*51f0*/  LDSM.16.MT88.4 R56, [R0+0x9800] ;  /* 0x009800000038783b */ /* 0x000e6e0000004200 */
[-C--:B--2---:R-:W-:Y:S08]  /*5200*/  HMMA.16816.F32 R28, R52, R64.reuse, R28 ;  /* 0x00000040341c723c */ /* 0x084ff0000000181c */
[C---:B------:R-:W-:Y:S08]  /*5210*/  HMMA.16816.F32 R32, R60.reuse, R64, R32 ;  /* 0x000000403c20723c */ /* 0x040ff00000001820 */
[-C--:B------:R-:W-:Y:S01]  /*5220*/  HMMA.16816.F32 R36, R60, R66.reuse, R36 ;  /* 0x000000423c24723c */ /* 0x080fe20000001824 */
[----:B------:R-:W2:Y:S07]  /*5230*/  LDSM.16.MT88.4 R60, [R224+0x15c00] ;  /* 0x015c0000e03c783b */ /* 0x000eae0000004200 */
[----:B------:R-:W-:Y:S01]  /*5240*/  HMMA.16816.F32 R40, R52, R66, R40 ;  /* 0x000000423428723c */ /* 0x000fe20000001828 */
[----:B------:R-:W4:Y:S07]  /*5250*/  LDSM.16.MT88.4 R52, [R0+0xd800] ;  /* 0x00d800000034783b */ /* 0x000f2e0000004200 */
[-C--:B---3--:R-:W-:Y:S01]  /*5260*/  HMMA.16816.F32 R12, R8, R44.reuse, R12 ;  /* 0x0000002c080c723c */ /* 0x088fe2000000180c */
[----:B------:R-:W-:Y:S07]  /*5270*/  BAR.SYNC.DEFER_BLOCKING 0x0 ;  /* 0x0000000000007b1d */ /* 0x000fee0000010000 */
[C---:B------:R-:W-:Y:S08]  /*5280*/  HMMA.16816.F32 R16, R68.reuse, R44, R16 ;  /* 0x0000002c4410723c */ /* 0x040ff00000001810 */
[-C--:B------:R-:W-:Y:S08]  /*5290*/  HMMA.16816.F32 R20, R68, R46.reuse, R20 ;  /* 0x0000002e4414723c */ /* 0x080ff00000001814 */
[C---:B------:R-:W-:Y:S08]  /*52a0*/  HMMA.16816.F32 R24, R8.reuse, R46, R24 ;  /* 0x0000002e0818723c */ /* 0x040ff00000001818 */
[-C--:B------:R-:W-:Y:S08]  /*52b0*/  HMMA.16816.F32 R28, R8, R4.reuse, R28 ;  /* 0x00000004081c723c */ /* 0x080ff0000000181c */
[C---:B------:R-:W-:Y:S07]  /*52c0*/  HMMA.16816.F32 R32, R68.reuse, R4, R32 ;  /* 0x000000044420723c */ /* 0x040fee0000001820 */
[----:B------:R-:W-:Y:S01]  /*52d0*/  LEA R4, -R249, RZ, 0x6 ;  /* 0x000000fff9047211 */ /* 0x000fe200078e31ff */
[-C--:B------:R-:W-:Y:S04]  /*52e0*/  HMMA.16816.F32 R36, R68, R6.reuse, R36 ;  /* 0x000000064424723c */ /* 0x080fe80000001824 */
[C---:B------:R-:W-:Y:S04]  /*52f0*/  LEA R238, P0, R4.reuse, R238, 0x2 ;  /* 0x000000ee04ee7211 */ /* 0x040fe800078010ff */
[----:B------:R-:W-:Y:S04]  /*5300*/  HMMA.16816.F32 R40, R8, R6, R40 ;  /* 0x000000060828723c */ /* 0x000fe80000001828 */
[----:B------:R-:W-:Y:S04]  /*5310*/  LEA.HI.X.SX32 R239, R4, R239, 0x2, P0 ;  /* 0x000000ef04ef7211 */ /* 0x000fe800000f16ff */
[-C--:B-1----:R-:W-:Y:S08]  /*5320*/  HMMA.16816.F32 R12, R48, R56.reuse, R12 ;  /* 0x00000038300c723c */ /* 0x082ff0000000180c */
[C---:B--2---:R-:W-:Y:S08]  /*5330*/  HMMA.16816.F32 R16, R60.reuse, R56, R16 ;  /* 0x000000383c10723c */ /* 0x044ff00000001810 */
        /* <DEDUP_REMOVED lines=68> */
.L_x_135:
        /* <DEDUP_REMOVED lines=376> */
.L_x_136:
        /* <DEDUP_REMOVED lines=123> */
.L_x_138:
        /* <DEDUP_REMOVED lines=16> */
.L_x_139:
        /* <DEDUP_REMOVED lines=49> */
.L_x_141:
[----:B------:R-:W-:Y:S05]  /*7ac0*/  BSYNC B0 ;  /* 0x0000000000007941 */ /* 0x000fea0003800000 */
.L_x_140:
        /* <DEDUP_REMOVED lines=27> */
.L_x_120:
[----:B------:R-:W-:Y:S05]  /*7c80*/  BSYNC B1 ;  /* 0x0000000000017941 */ /* 0x000fea0003800000 */
.L_x_110:
        /* <DEDUP_REMOVED lines=12> */
.L_x_142:
[----:B------:R-:W-:Y:S05]  /*7d50*/  EXIT ;  /* 0x000000000000794d */ /* 0x000fea0003800000 */
.L_x_144:
        /* <DEDUP_REMOVED lines=10> */
.L_x_2001:


//--------------------- .text._ZN5flash44flash_bwd_dq_dk_dv_loop_seqk_parallel_kernelI23Flash_bwd_kernel_traitsILi256ELi64ELi32ELi8ELi4ELi1ELi2ELb1ELb1EN7cutlass6half_tE19Flash_kernel_traitsILi256ELi64ELi32ELi8ES3_EELb0ELb0ELb0ELb0ELb0ELb1ELb0EEEvNS_16Flash_bwd_paramsE --------------------------
	.section	.text._ZN5flash44flash_bwd_dq_dk_dv_loop_seqk_parallel_kernelI23Flash_bwd_kernel_traitsILi256ELi64ELi32ELi8ELi4ELi1ELi2ELb1ELb1EN7cutlass6half_tE19Flash_kernel_traitsILi256ELi64ELi32ELi8ES3_EELb0ELb0ELb0ELb0ELb0ELb1ELb0EEEvNS_16Flash_bwd_paramsE,"ax",@progbits
	.sectioninfo	@"SHI_REGISTERS=255"
	.align	128
        .global         _ZN5flash44flash_bwd_dq_dk_dv_loop_seqk_parallel_kernelI23Flash_bwd_kernel_traitsILi256ELi64ELi32ELi8ELi4ELi1ELi2ELb1ELb1EN7cutlass6half_tE19Flash_kernel_traitsILi256ELi64ELi32ELi8ES3_EELb0ELb0ELb0ELb0ELb0ELb1ELb0EEEvNS_16Flash_bwd_paramsE
        .type           _ZN5flash44flash_bwd_dq_dk_dv_loop_seqk_parallel_kernelI23Flash_bwd_kernel_traitsILi256ELi64ELi32ELi8ELi4ELi1ELi2ELb1ELb1EN7cutlass6half_tE19Flash_kernel_traitsILi256ELi64ELi32ELi8ES3_EELb0ELb0ELb0ELb0ELb0ELb1ELb0EEEvNS_16Flash_bwd_paramsE,@function
        .size           _ZN5flash44flash_bwd_dq_dk_dv_loop_seqk_parallel_kernelI23Flash_bwd_kernel_traitsILi256ELi64ELi32ELi8ELi4ELi1ELi2ELb1ELb1EN7cutlass6half_tE19Flash_kernel_traitsILi256ELi64ELi32ELi8ES3_EELb0ELb0ELb0ELb0ELb0ELb1ELb0EEEvNS_16Flash_bwd_paramsE,(.L_x_2002 - _ZN5flash44flash_bwd_dq_dk_dv_loop_seqk_parallel_kernelI23Flash_bwd_kernel_traitsILi256ELi64ELi32ELi8ELi4ELi1ELi2ELb1ELb1EN7cutlass6half_tE19Flash_kernel_traitsILi256ELi64ELi32ELi8ES3_EELb0ELb0ELb0ELb0ELb0ELb1ELb0EEEvNS_16Flash_bwd_paramsE)
        .other          _ZN5flash44flash_bwd_dq_dk_dv_loop_seqk_parallel_kernelI23Flash_bwd_kernel_traitsILi256ELi64ELi32ELi8ELi4ELi1ELi2ELb1ELb1EN7cutlass6half_tE19Flash_kernel_traitsILi256ELi64ELi32ELi8ES3_EELb0ELb0ELb0ELb0ELb0ELb1ELb0EEEvNS_16Flash_bwd_paramsE,@"STO_CUDA_ENTRY STV_DEFAULT"
_ZN5flash44flash_bwd_dq_dk_dv_loop_seqk_parallel_kernelI23Flash_bwd_kernel_traitsILi256ELi64ELi32ELi8ELi4ELi1ELi2ELb1ELb1EN7cutlass6half_tE19Flash_kernel_traitsILi256ELi64ELi32ELi8ES3_EELb0ELb0ELb0ELb0ELb0ELb1ELb0EEEvNS_16Flash_bwd_paramsE:
.text._ZN5flash44flash_bwd_dq_dk_dv_loop_seqk_parallel_kernelI23Flash_bwd_kernel_traitsILi256ELi64ELi32ELi8ELi4ELi1ELi2ELb1ELb1EN7cutlass6half_tE19Flash_kernel_traitsILi256ELi64ELi32ELi8ES3_EELb0ELb0ELb0ELb0ELb0ELb1ELb0EEEvNS_16Flash_bwd_paramsE:
        /* <DEDUP_REMOVED lines=34> */
[C---:B------:R-:W-:Y:S01]  /*0220*/  LEA.HI R14, R233.reuse, R11, RZ, 0x3 ;  /* 0x0000000be90e7211 */ /* 0x040fe200078f18ff */
[----:B------:R-:W-:Y:S01]  /*0230*/  ULDC UR11, c[0x0][0x1c0] ;  /* 0x00007000000b7ab9 */ /* 0x000fe20000000800 */
[----:B------:R-:W-:Y:S01]  /*0240*/  SHF.R.S32.HI R5, RZ, 0x4, R10 ;  /* 0x00000004ff057819 */ /* 0x000fe2000001140a */
[----:B---3--:R-:W-:Y:S01]  /*0250*/  UIMAD UR45, UR36, UR44, URZ ;  /* 0x0000002c242d72a4 */ /* 0x008fe2000f8e023f */
[----:B------:R-:W-:Y:S01]  /*0260*/  LOP3.LUT R3, R14, 0xfffffff8, RZ, 0xc0, !PT ;  /* 0xfffffff80e037812 */ /* 0x000fe200078ec0ff */
[----:B------:R-:W-:Y:S01]  /*0270*/  UIMAD UR44, UR44, UR12, URZ ;  /* 0x0000000c2c2c72a4 */ /* 0x000fe2000f8e023f */
[----:B------:R-:W-:Y:S01]  /*0280*/  LEA.HI R0, R10, R5, RZ, 0x1 ;  /* 0x000000050a007211 */ /* 0x000fe200078f08ff */
[----:B------:R-:W-:Y:S01]  /*0290*/  UIMAD UR53, UR8, UR6, UR53 ;  /* 0x00000006083572a4 */ /* 0x000fe2000f8e0235 */
[----:B------:R-:W-:Y:S01]  /*02a0*/  LEA.HI R12, R233, R11, RZ, 0x2 ;  /* 0x0000000be90c7211 */ /* 0x000fe200078f10ff */
[----:B------:R-:W-:Y:S01]  /*02b0*/  IMAD.IADD R3, R11, 0x1, -R3 ;  /* 0x000000010b037824 */ /* 0x000fe200078e0a03 */
[----:B------:R-:W-:Y:S01]  /*02c0*/  SHF.R.S32.HI R2, RZ, 0x3, R14 ;  /* 0x00000003ff027819 */ /* 0x000fe2000001140e */
[----:B------:R-:W-:Y:S01]  /*02d0*/  UIMAD UR50, UR7, UR29, URZ ;  /* 0x0000001d073272a4 */ /* 0x000fe2000f8e023f */
[----:B------:R-:W-:Y:S01]  /*02e0*/  LOP3.LUT R0, R0, 0xfffffffe, RZ, 0xc0, !PT ;  /* 0xfffffffe00007812 */ /* 0x000fe200078ec0ff */
[----:B------:R-:W-:Y:S01]  /*02f0*/  IMAD.SHL.U32 R16, R3, 0x8, RZ ;  /* 0x0000000803107824 */ /* 0x000fe200078e00ff */
[--C-:B------:R-:W-:Y:S01]  /*0300*/  SHF.R.S32.HI R7, RZ, 0x2, R12.reuse ;  /* 0x00000002ff077819 */ /* 0x100fe2000001140c */
[----:B------:R-:W-:Y:S01]  /*0310*/  IMAD.SHL.U32 R2, R2, 0x40, RZ ;  /* 0x0000004002027824 */ /* 0x000fe200078e00ff */
[----:B------:R-:W-:Y:S01]  /*0320*/  SHF.R.S32.HI R4, RZ, 0x1f, R12 ;  /* 0x0000001fff047819 */ /* 0x000fe2000001140c */
[----:B------:R-:W-:Y:S01]  /*0330*/  IMAD.IADD R9, R5, 0x1, -R0 ;  /* 0x0000000105097824 */ /* 0x000fe200078e0a00 */
[C---:B------:R-:W-:Y:S01]  /*0340*/  LOP3.LUT P4, RZ, R3.reuse, 0x2, RZ, 0xc0, !PT ;  /* 0x0000000203ff7812 */ /* 0x040fe2000788c0ff */
[----:B------:R-:W-:Y:S01]  /*0350*/  IMAD.SHL.U32 R0, R3, 0x40, RZ ;  /* 0x0000004003007824 */ /* 0x000fe200078e00ff */
[----:B------:R-:W-:Y:S01]  /*0360*/  LEA.HI R4, R4, R7, RZ, 0x3 ;  /* 0x0000000704047211 */ /* 0x000fe200078f18ff */
[----:B------:R1:W-:Y:S01]  /*0370*/  STL [R1+0x8], R16 ;  /* 0x0000081001007387 */ /* 0x0003e20000100800 */
[----:B------:R-:W-:Y:S01]  /*0380*/  LOP3.LUT R2, R2, 0x1c0, RZ, 0xc0, !PT ;  /* 0x000001c002027812 */ /* 0x000fe200078ec0ff */
[----:B------:R-:W-:Y:S01]  /*0390*/  UIMAD UR6, UR29, UR11, UR36 ;  /* 0x0000000b1d0672a4 */ /* 0x000fe2000f8e0224 */
[----:B------:R-:W-:Y:S01]  /*03a0*/  LOP3.LUT R0, R0, 0x1c0, RZ, 0xc0, !PT ;  /* 0x000001c000007812 */ /* 0x000fe200078ec0ff */
[----:B------:R-:W-:Y:S01]  /*03b0*/  @!UP2 UIMAD UR7, UR29, UR13, UR36 ;  /* 0x0000000d1d07a2a4 */ /* 0x000fe2000f8e0224 */
[----:B------:R-:W-:Y:S01]  /*03c0*/  LOP3.LUT R5, R4, 0xfffffff8, RZ, 0xc0, !PT ;  /* 0xfffffff804057812 */ /* 0x000fe200078ec0ff */
[----:B------:R-:W-:Y:S01]  /*03d0*/  USHF.L.U32 UR39, UR44, 0x6, URZ ;  /* 0x000000062c277899 */ /* 0x000fe2000800063f */
[----:B------:R-:W-:Y:S01]  /*03e0*/  SHF.R.U32.HI R6, RZ, 0x3, R2 ;  /* 0x00000003ff067819 */ /* 0x000fe20000011602 */
[----:B------:R-:W-:Y:S01]  /*03f0*/  ULDC UR47, c[0x0][0x214] ;  /* 0x00008500002f7ab9 */ /* 0x000fe20000000800 */
[----:B------:R-:W-:Y:S01]  /*0400*/  LOP3.LUT R4, R2, 0x38, R16, 0xf8, !PT ;  /* 0x0000003802047812 */ /* 0x000fe200078ef810 */
[----:B------:R-:W-:Y:S01]  /*0410*/  IMAD.IADD R7, R7, 0x1, -R5 ;  /* 0x0000000107077824 */ /* 0x000fe200078e0a05 */
[----:B------:R-:W-:Y:S01]  /*0420*/  LOP3.LUT R2, R0, 0x8, R14, 0xf8, !PT ;  /* 0x0000000800027812 */ /* 0x000fe200078ef80e */
[----:B------:R-:W-:Y:S01]  /*0430*/  ULDC UR54, c[0x0][0x1c8] ;  /* 0x0000720000367ab9 */ /* 0x000fe20000000800 */
[----:B------:R-:W-:Y:S01]  /*0440*/  SHF.R.U32.HI R0, RZ, 0x3, R0 ;  /* 0x00000003ff007819 */ /* 0x000fe20000011600 */
[----:B------:R-:W-:Y:S01]  /*0450*/  ULDC.U8 UR10, c[0x0][0x3d0] ;  /* 0x0000f400000a7ab9 */ /* 0x000fe20000000000 */
[----:B------:R-:W-:Y:S01]  /*0460*/  LOP3.LUT R6, R4, R6, RZ, 0x3c, !PT ;  /* 0x0000000604067212 */ /* 0x000fe200078e3cff */
[----:B------:R-:W-:Y:S01]  /*0470*/  ULDC UR48, c[0x0][0x224] ;  /* 0x0000890000307ab9 */ /* 0x000fe20000000800 */
[----:B------:R-:W-:Y:S01]  /*0480*/  LOP3.LUT R4, R2, R0, RZ, 0x3c, !PT ;  /* 0x0000000002047212 */ /* 0x000fe200078e3cff */
[----:B------:R-:W-:Y:S01]  /*0490*/  @UP2 UIMAD UR52, UR29, UR47, URZ ;  /* 0x0000002f1d3422a4 */ /* 0x000fe2000f8e023f */
[----:B------:R-:W-:Y:S01]  /*04a0*/  LOP3.LUT R0, R7, 0x1, RZ, 0xc0, !PT ;  /* 0x0000000107007812 */ /* 0x000fe200078ec0ff */
[----:B------:R-:W-:Y:S01]  /*04b0*/  ULDC.64 UR4, c[0x0][0x118] ;  /* 0x0000460000047ab9 */ /* 0x000fe20000000a00 */
[-C--:B------:R-:W-:Y:S01]  /*04c0*/  LEA.HI R2, R233, R11.reuse, RZ, 0x7 ;  /* 0x0000000be9027211 */ /* 0x080fe200078f38ff */
[----:B------:R-:W-:Y:S01]  /*04d0*/  UMOV UR61, 0x4 ;  /* 0x00000004003d7882 */ /* 0x000fe20000000000 */
[----:B------:R-:W-:Y:S01]  /*04e0*/  ISETP.NE.U32.AND P1, PT, R0, 0x1, PT ;  /* 0x000000010000780c */ /* 0x000fe20003f25070 */
[----:B------:R-:W-:Y:S01]  /*04f0*/  IMAD.SHL.U32 R0, R9, 0x100, RZ ;  /* 0x0000010009007824 */ /* 0x000fe200078e00ff */
[C---:B------:R-:W-:Y:S01]  /*0500*/  LOP3.LUT P3, RZ, R3.reuse, 0x4, RZ, 0xc0, !PT ;  /* 0x0000000403ff7812 */ /* 0x040fe2000786c0ff */
[----:B------:R-:W-:Y:S01]  /*0510*/  IMAD.SHL.U32 R3, R3, 0x20, RZ ;  /* 0x0000002003037824 */ /* 0x000fe200078e00ff */
[----:B------:R-:W-:Y:S01]  /*0520*/  SHF.R.S32.HI R8, RZ, 0x7, R2 ;  /* 0x00000007ff087819 */ /* 0x000fe20000011402 */
[----:B------:R-:W-:Y:S01]  /*0530*/  ULOP3.LUT UR54, UR36, UR54, URZ, 0x3c, !UPT ;  /* 0x0000003624367292 */ /* 0x000fe2000f8e3c3f */
[----:B------:R-:W-:Y:S01]  /*0540*/  LOP3.LUT R2, R0, 0x100, RZ, 0xc0, !PT ;  /* 0x0000010000027812 */ /* 0x000fe200078ec0ff */
[----:B------:R-:W-:Y:S01]  /*0550*/  USHF.R.S32.HI UR59, URZ, 0x1f, UR36 ;  /* 0x0000001f3f3b7899 */ /* 0x000fe20008011424 */
[----:B------:R-:W-:Y:S01]  /*0560*/  LOP3.LUT P2, RZ, R7, 0x2, RZ, 0xc0, !PT ;  /* 0x0000000207ff7812 */ /* 0x000fe2000784c0ff */
[----:B------:R-:W-:Y:S01]  /*0570*/  IMAD R0, R8, 0x2, R9 ;  /* 0x0000000208007824 */ /* 0x000fe200078e0209 */
[----:B------:R-:W-:Y:S01]  /*0580*/  LOP3.LUT R226, R2, 0xe0, R3, 0xf8, !PT ;  /* 0x000000e002e27812 */ /* 0x000fe200078ef803 */
[----:B------:R-:W-:Y:S01]  /*0590*/  UISETP.NE.AND UP3, UPT, UR10, URZ, UPT ;  /* 0x0000003f0a00728c */ /* 0x000fe2000bf65270 */
[CC--:B------:R-:W-:Y:S01]  /*05a0*/  LEA.HI R3, R233.reuse, R11.reuse, RZ, 0x6 ;  /* 0x0000000be9037211 */ /* 0x0c0fe200078f30ff */
[----:B------:R-:W-:Y:S01]  /*05b0*/  IMAD.U32 R0, R0, 0x200, R4 ;  /* 0x0000020000007824 */ /* 0x000fe200078e0004 */
[----:B------:R-:W-:Y:S01]  /*05c0*/  LEA.HI R233, R233, R11, RZ, 0x5 ;  /* 0x0000000be9e97211 */ /* 0x000fe200078f28ff */
[----:B------:R-:W-:Y:S01]  /*05d0*/  USHF.R.S32.HI UR58, URZ, 0x1f, UR29 ;  /* 0x0000001f3f3a7899 */ /* 0x000fe2000801141d */
[----:B------:R-:W-:Y:S01]  /*05e0*/  SHF.R.S32.HI R3, RZ, 0x6, R3 ;  /* 0x00000006ff037819 */ /* 0x000fe20000011403 */
[----:B------:R-:W-:Y:S01]  /*05f0*/  IMAD.SHL.U32 R229, R0, 0x2, RZ ;  /* 0x0000000200e57824 */ /* 0x000fe200078e00ff */
[----:B------:R-:W-:Y:S01]  /*0600*/  LOP3.LUT R5, R233, 0xffffffe0, RZ, 0xc0, !PT ;  /* 0xffffffe0e9057812 */ /* 0x000fe200078ec0ff */
[----:B------:R-:W-:Y:S01]  /*0610*/  USHF.R.S32.HI UR57, URZ, 0x1f, UR36 ;  /* 0x0000001f3f397899 */ /* 0x000fe20008011424 */
[----:B------:R-:W-:Y:S01]  /*0620*/  LOP3.LUT R4, R12, 0x7ffffffc, RZ, 0xc0, !PT ;  /* 0x7ffffffc0c047812 */ /* 0x000fe200078ec0ff */
[C---:B------:R-:W-:Y:S01]  /*0630*/  IMAD R237, R3.reuse, 0x200, R6 ;  /* 0x0000020003ed7824 */ /* 0x040fe200078e0206 */
[----:B------:R-:W-:Y:S01]  /*0640*/  LOP3.LUT R2, R10, 0xfffffff0, RZ, 0xc0, !PT ;  /* 0xfffffff00a027812 */ /* 0x000fe200078ec0ff */
[----:B------:R-:W-:Y:S01]  /*0650*/  IMAD.SHL.U32 R6, R3, 0x8, RZ ;  /* 0x0000000803067824 */ /* 0x000fe200078e00ff */
[----:B-1----:R-:W-:Y:S01]  /*0660*/  SHF.R.S32.HI R16, RZ, 0x5, R233 ;  /* 0x00000005ff107819 */ /* 0x002fe200000114e9 */
[----:B------:R-:W-:Y:S01]  /*0670*/  IMAD.SHL.U32 R3, R9, 0x20, RZ ;  /* 0x0000002009037824 */ /* 0x000fe200078e00ff */
[----:B------:R-:W-:Y:S01]  /*0680*/  SEL R232, R227, 0xffffffc0, !P3 ;  /* 0xffffffc0e3e87807 */ /* 0x000fe20005800000 */
[----:B------:R-:W-:Y:S01]  /*0690*/  IMAD.IADD R15, R11, 0x1, -R5 ;  /* 0x000000010b0f7824 */ /* 0x000fe200078e0a05 */
[----:B------:R-:W-:Y:S01]  /*06a0*/  SEL R250, R250, 0x240, !P1 ;  /* 0x00000240fafa7807 */ /* 0x000fe20004800000 */
[----:B------:R-:W-:Y:S01]  /*06b0*/  IMAD.SHL.U32 R5, R7, 0x20, RZ ;  /* 0x0000002007057824 */ /* 0x000fe200078e00ff */
[----:B------:R-:W-:Y:S01]  /*06c0*/  IADD3 R236, R232, 0x14000, R229 ;  /* 0x00014000e8ec7810 */ /* 0x000fe20007ffe0e5 */
[----:B------:R-:W-:Y:S01]  /*06d0*/  IMAD.IADD R12, R11, 0x1, -R4 ;  /* 0x000000010b0c7824 */ /* 0x000fe200078e0a04 */
[----:B------:R-:W-:Y:S01]  /*06e0*/  LOP3.LUT R4, R3, 0x20, RZ, 0xc0, !PT ;  /* 0x0000002003047812 */ /* 0x000fe200078ec0ff */
[----:B------:R-:W-:Y:S01]  /*06f0*/  IMAD.IADD R2, R11, 0x1, -R2 ;  /* 0x000000010b027824 */ /* 0x000fe200078e0a02 */
[----:B------:R-:W-:Y:S01]  /*0700*/  LOP3.LUT R5, R5, 0xe0, RZ, 0xc0, !PT ;  /* 0x000000e005057812 */ /* 0x000fe200078ec0ff */
[----:B------:R-:W-:Y:S01]  /*0710*/  IMAD.SHL.U32 R11, R11, 0x2, RZ ;  /* 0x000000020b0b7824 */ /* 0x000fe200078e00ff */
[----:B------:R-:W-:Y:S01]  /*0720*/  LOP3.LUT R13, R4, 0x18, R6, 0xf8, !PT ;  /* 0x00000018040d7812 */ /* 0x000fe200078ef806 */
[----:B------:R-:W-:Y:S01]  /*0730*/  IMAD.SHL.U32 R3, R8, 0x10, RZ ;  /* 0x0000001008037824 */ /* 0x000fe200078e00ff */
[----:B------:R-:W-:Y:S01]  /*0740*/  STL [R1+0x14], R15 ;  /* 0x0000140f01007387 */ /* 0x000fe20000100800 */
[C---:B------:R-:W-:Y:S01]  /*0750*/  LOP3.LUT P0, RZ, R2.reuse, 0x4, RZ, 0xc0, !PT ;  /* 0x0000000402ff7812 */ /* 0x040fe2000780c0ff */
[----:B------:R-:W-:Y:S01]  /*0760*/  IMAD.IADD R231, R229, 0x1, R232 ;  /* 0x00000001e5e77824 */ /* 0x000fe200078e02e8 */
[----:B------:R-:W-:Y:S01]  /*0770*/  USHF.R.S32.HI UR56, URZ, 0x1f, UR29 ;  /* 0x0000001f3f387899 */ /* 0x000fe2000801141d */
[----:B------:R-:W-:Y:S01]  /*0780*/  LOP3.LUT R4, R3, 0x6, R11, 0xf8, !PT ;  /* 0x0000000603047812 */ /* 0x000fe200078ef80b */
[----:B------:R-:W-:Y:S01]  /*0790*/  IMAD.SHL.U32 R237, R237, 0x2, RZ ;  /* 0x00000002eded7824 */ /* 0x000fe200078e00ff */
[----:B------:R-:W-:Y:S01]  /*07a0*/  LOP3.LUT R8, R5, 0x10, R3, 0xf8, !PT ;  /* 0x0000001005087812 */ /* 0x000fe200078ef803 */
[----:B------:R-:W-:Y:S01]  /*07b0*/  IMAD.SHL.U32 R5, R2, 0x20, RZ ;  /* 0x0000002002057824 */ /* 0x000fe200078e00ff */
[----:B------:R-:W-:Y:S01]  /*07c0*/  SHF.R.S32.HI R3, RZ, 0x1f, R2 ;  /* 0x0000001fff037819 */ /* 0x000fe20000011402 */
[----:B------:R1:W-:Y:S01]  /*07d0*/  STL [R1], R4 ;  /* 0x0000000401007387 */ /* 0x0003e20000100800 */
[----:B------:R-:W-:-:S02]  /*07e0*/  USHF.R.S32.HI UR55, URZ, 0x1f, UR36 ;  /* 0x0000001f3f377899 */ /* 0x000fc40008011424 */
[----:B------:R-:W-:Y:S01]  /*07f0*/  LEA.HI R225, R3, R2, RZ, 0x3 ;  /* 0x0000000203e17211 */ /* 0x000fe200078f18ff */
[----:B------:R-:W-:Y:S01]  /*0800*/  IMAD.SHL.U32 R3, R9, 0x8, RZ ;  /* 0x0000000809037824 */ /* 0x000fe200078e00ff */
[----:B------:R-:W-:Y:S02]  /*0810*/  UIMAD.WIDE.U32 UR40, UR34, UR42, URZ ;  /* 0x0000002a222872a5 */ /* 0x000fe4000f8e003f */
[----:B------:R-:W-:Y:S02]  /*0820*/  UIMAD UR49, UR35, UR42, URZ ;  /* 0x0000002a233172a4 */ /* 0x000fe4000f8e023f */
[----:B------:R-:W-:Y:S01]  /*0830*/  LOP3.LUT R10, R3, 0x8, RZ, 0xc0, !PT ;  /* 0x00000008030a7812 */ /* 0x000fe200078ec0ff */
[----:B------:R-:W-:Y:S02]  /*0840*/  USHF.R.S32.HI UR51, URZ, 0x1f, UR45 ;  /* 0x0000001f3f337899 */ /* 0x000fe4000801142d */
[----:B------:R-:W-:Y:S01]  /*0850*/  UIMAD UR48, UR6, UR48, URZ ;  /* 0x00000030063072a4 */ /* 0x000fe2000f8e023f */
[----:B------:R-:W-:Y:S01]  /*0860*/  LOP3.LUT R3, R10, 0x1e0, R5, 0xf8, !PT ;  /* 0x000001e00a037812 */ /* 0x000fe200078ef805 */
[----:B------:R-:W-:Y:S01]  /*0870*/  IMAD.U32 R5, RZ, RZ, UR14 ;  /* 0x0000000eff057e24 */ /* 0x000fe2000f8e00ff */
[----:B------:R-:W-:-:S02]  /*0880*/  @!UP2 UIMAD UR47, UR7, UR47, URZ ;  /* 0x0000002f072fa2a4 */ /* 0x000fc4000f8e023f */
[----:B------:R-:W-:Y:S01]  /*0890*/  USHF.R.S32.HI UR46, URZ, 0x1f, UR39 ;  /* 0x0000001f3f2e7899 */ /* 0x000fe20008011427 */
[C---:B-1----:R-:W-:Y:S01]  /*08a0*/  LOP3.LUT R4, R225.reuse, 0xfffffff8, RZ, 0xc0, !PT ;  /* 0xfffffff8e1047812 */ /* 0x042fe200078ec0ff */
[----:B------:R-:W-:-:S04]  /*08b0*/  IMAD.SHL.U32 R225, R225, 0x40, RZ ;  /* 0x00000040e1e17824 */ /* 0x000fc800078e00ff */
[C---:B------:R-:W-:Y:S01]  /*08c0*/  IMAD.IADD R6, R2.reuse, 0x1, -R4 ;  /* 0x0000000102067824 */ /* 0x040fe200078e0a04 */
[----:B------:R-:W-:Y:S01]  /*08d0*/  LOP3.LUT R225, R225, 0xfffffe00, RZ, 0xc0, !PT ;  /* 0xfffffe00e1e17812 */ /* 0x000fe200078ec0ff */
[----:B------:R-:W-:Y:S02]  /*08e0*/  IMAD.SHL.U32 R4, R2, 0x4, RZ ;  /* 0x0000000402047824 */ /* 0x000fe400078e00ff */
[----:B------:R-:W-:Y:S01]  /*08f0*/  IMAD.SHL.U32 R2, R7, 0x40, RZ ;  /* 0x0000004007027824 */ /* 0x000fe200078e00ff */
[----:B------:R-:W-:Y:S02]  /*0900*/  LOP3.LUT P6, RZ, R6, 0x2, RZ, 0xc0, !PT ;  /* 0x0000000206ff7812 */ /* 0x000fe400078cc0ff */
[----:B------:R-:W-:Y:S01]  /*0910*/  LOP3.LUT R11, R3, 0x38, R4, 0x78, !PT ;  /* 0x00000038030b7812 */ /* 0x000fe200078e7804 */
[----:B------:R-:W-:Y:S01]  /*0920*/  IMAD.SHL.U32 R3, R16, 0x8, RZ ;  /* 0x0000000810037824 */ /* 0x000fe200078e00ff */
[----:B------:R-:W-:Y:S01]  /*0930*/  LOP3.LUT R2, R2, 0x1c0, RZ, 0xc0, !PT ;  /* 0x000001c002027812 */ /* 0x000fe200078ec0ff */
[----:B------:R-:W-:Y:S01]  /*0940*/  IMAD.SHL.U32 R4, R7, 0x4, RZ ;  /* 0x0000000407047824 */ /* 0x000fe200078e00ff */
[----:B------:R-:W-:-:S02]  /*0950*/  LOP3.LUT P5, RZ, R6, 0x4, RZ, 0xc0, !PT ;  /* 0x0000000406ff7812 */ /* 0x000fc400078ac0ff */
[----:B------:R-:W-:Y:S02]  /*0960*/  LOP3.LUT R7, R3, 0x38, RZ, 0xc0, !PT ;  /* 0x0000003803077812 */ /* 0x000fe400078ec0ff */
[----:B------:R-:W-:Y:S02]  /*0970*/  SHF.R.U32.HI R3, RZ, 0x3, R2 ;  /* 0x00000003ff037819 */ /* 0x000fe40000011602 */
[----:B------:R-:W-:Y:S02]  /*0980*/  LOP3.LUT R8, R8, 0x18, R4, 0x78, !PT ;  /* 0x0000001808087812 */ /* 0x000fe400078e7804 */
[----:B------:R-:W-:Y:S02]  /*0990*/  LOP3.LUT R4, R3, R2, R7, 0x1e, !PT ;  /* 0x0000000203047212 */ /* 0x000fe400078e1e07 */
[----:B------:R-:W-:Y:S02]  /*09a0*/  LOP3.LUT R2, R226, 0x8, R14, 0xf8, !PT ;  /* 0x00000008e2027812 */ /* 0x000fe400078ef80e */
[----:B------:R-:W-:-:S02]  /*09b0*/  SHF.R.U32.HI R226, RZ, 0x3, R226 ;  /* 0x00000003ffe27819 */ /* 0x000fc400000116e2 */
[----:B------:R-:W-:Y:S02]  /*09c0*/  SHF.R.S32.HI R3, RZ, 0x1f, R233 ;  /* 0x0000001fff037819 */ /* 0x000fe400000114e9 */
[----:B------:R-:W-:Y:S02]  /*09d0*/  LOP3.LUT R226, R2, 0x38, R226, 0x78, !PT ;  /* 0x0000003802e27812 */ /* 0x000fe400078e78e2 */
[-C--:B------:R-:W-:Y:S02]  /*09e0*/  LEA.HI R2, R3, R16.reuse, RZ, 0x2 ;  /* 0x0000001003027211 */ /* 0x080fe400078f10ff */
[----:B------:R-:W-:Y:S02]  /*09f0*/  LEA.HI R233, R233, R16, RZ, 0x1 ;  /* 0x00000010e9e97211 */ /* 0x000fe400078f08ff */
[----:B------:R-:W-:Y:S01]  /*0a00*/  LOP3.LUT R3, R2, 0xfffffffc, RZ, 0xc0, !PT ;  /* 0xfffffffc02037812 */ /* 0x000fe200078ec0ff */
[----:B------:R-:W-:Y:S01]  /*0a10*/  IMAD.SHL.U32 R2, R12, 0x2, RZ ;  /* 0x000000020c027824 */ /* 0x000fe200078e00ff */
[----:B------:R-:W-:-:S02]  /*0a20*/  LOP3.LUT R233, R233, 0x3ffffe, RZ, 0xc0, !PT ;  /* 0x003ffffee9e97812 */ /* 0x000fc400078ec0ff */
[----:B------:R-:W-:Y:S01]  /*0a30*/  SEL R227, R227, 0xffffffc0, !P5 ;  /* 0xffffffc0e3e37807 */ /* 0x000fe20006800000 */
[----:B------:R-:W-:Y:S02]  /*0a40*/  IMAD.IADD R5, R16, 0x1, -R3 ;  /* 0x0000000110057824 */ /* 0x000fe400078e0a03 */
[----:B------:R-:W-:Y:S01]  /*0a50*/  IMAD.IADD R252, R2, 0x1, R4 ;  /* 0x0000000102fc7824 */ /* 0x000fe200078e0204 */
[----:B------:R-:W-:Y:S01]  /*0a60*/  SHF.R.S32.HI R4, RZ, 0x1f, R15 ;  /* 0x0000001fff047819 */ /* 0x000fe2000001140f */
[----:B------:R-:W-:Y:S02]  /*0a70*/  IMAD R3, R5, 0x200, R2 ;  /* 0x0000020005037824 */ /* 0x000fe400078e0202 */
[----:B------:R-:W-:Y:S01]  /*0a80*/  IMAD.SHL.U32 R2, R6, 0x40, RZ ;  /* 0x0000004006027824 */ /* 0x000fe200078e00ff */
[----:B------:R-:W-:Y:S01]  /*0a90*/  LEA.HI R4, R4, R15, RZ, 0x2 ;  /* 0x0000000f04047211 */ /* 0x000fe200078f10ff */
[----:B------:R-:W-:Y:S01]  /*0aa0*/  IMAD.IADD R248, R3, 0x1, R8 ;  /* 0x0000000103f87824 */ /* 0x000fe200078e0208 */
[----:B------:R-:W-:Y:S01]  /*0ab0*/  LEA R252, R252, 0x10000, 0x1 ;  /* 0x00010000fcfc7811 */ /* 0x000fe200078e08ff */
[----:B------:R-:W-:Y:S01]  /*0ac0*/  IMAD.IADD R233, R16, 0x1, -R233 ;  /* 0x0000000110e97824 */ /* 0x000fe200078e0ae9 */
[----:B------:R-:W-:Y:S01]  /*0ad0*/  SHF.R.S32.HI R6, RZ, 0x2, R4 ;  /* 0x00000002ff067819 */ /* 0x000fe20000011404 */
[----:B------:R-:W-:Y:S01]  /*0ae0*/  IMAD R4, R9, 0x1000, R225 ;  /* 0x0000100009047824 */ /* 0x000fe200078e02e1 */
[----:B------:R-:W-:Y:S01]  /*0af0*/  LOP3.LUT R2, R2, 0x1c0, RZ, 0xc0, !PT ;  /* 0x000001c002027812 */ /* 0x000fe200078ec0ff */
[----:B------:R-:W-:-:S02]  /*0b00*/  IMAD R233, R233, 0x200, R11 ;  /* 0x00000200e9e97824 */ /* 0x000fc400078e020b */
[----:B------:R-:W-:Y:S01]  /*0b10*/  IMAD R6, R5, 0x10, R6 ;  /* 0x0000001005067824 */ /* 0x000fe200078e0206 */
[----:B------:R-:W-:Y:S01]  /*0b20*/  SHF.R.U32.HI R3, RZ, 0x3, R2 ;  /* 0x00000003ff037819 */ /* 0x000fe20000011602 */
[----:B------:R-:W-:Y:S01]  /*0b30*/  IMAD.SHL.U32 R248, R248, 0x2, RZ ;  /* 0x00000002f8f87824 */ /* 0x000fe200078e00ff */
[----:B------:R-:W-:Y:S02]  /*0b40*/  LEA R233, R233, 0x14000, 0x1 ;  /* 0x00014000e9e97811 */ /* 0x000fe400078e08ff */
[CC--:B------:R-:W-:Y:S01]  /*0b50*/  LOP3.LUT R7, R3.reuse, R2.reuse, R7, 0x1e, !PT ;  /* 0x0000000203077212 */ /* 0x0c0fe200078e1e07 */
[----:B------:R1:W-:Y:S01]  /*0b60*/  STL [R1+0x10], R6 ;  /* 0x0000100601007387 */ /* 0x0003e20000100800 */
[C---:B------:R-:W-:Y:S01]  /*0b70*/  LOP3.LUT R8, R3.reuse, R2, R10, 0x1e, !PT ;  /* 0x0000000203087212 */ /* 0x040fe200078e1e0a */
[C---:B------:R-:W-:Y:S01]  /*0b80*/  IMAD.IADD R251, R248.reuse, 0x1, R250 ;  /* 0x00000001f8fb7824 */ /* 0x040fe200078e02fa */
[----:B------:R-:W-:Y:S01]  /*0b90*/  LOP3.LUT R3, R3, R13, R2, 0x1e, !PT ;  /* 0x0000000d03037212 */ /* 0x000fe200078e1e02 */
[----:B------:R-:W-:Y:S01]  /*0ba0*/  IMAD R2, R5, 0x400, R225 ;  /* 0x0000040005027824 */ /* 0x000fe200078e02e1 */
[----:B------:R-:W-:Y:S01]  /*0bb0*/  IADD3 R249, R248, 0x10, RZ ;  /* 0x00000010f8f97810 */ /* 0x000fe20007ffe0ff */
[----:B------:R-:W-:Y:S01]  /*0bc0*/  IMAD.IADD R4, R4, 0x1, R7 ;  /* 0x0000000104047824 */ /* 0x000fe200078e0207 */
[----:B------:R-:W-:Y:S01]  /*0bd0*/  LOP3.LUT R225, R3, R225, RZ, 0xfc, !PT ;  /* 0x000000e103e17212 */ /* 0x000fe200078efcff */
[----:B------:R-:W-:Y:S01]  /*0be0*/  IMAD.MOV.U32 R3, RZ, RZ, 0x20 ;  /* 0x00000020ff037424 */ /* 0x000fe200078e00ff */
[----:B------:R-:W-:Y:S01]  /*0bf0*/  IADD3 R234, R233, 0x20, RZ ;  /* 0x00000020e9ea7810 */ /* 0x000fe20007ffe0ff */
[----:B------:R-:W-:Y:S01]  /*0c00*/  IMAD.IADD R2, R2, 0x1, R8 ;  /* 0x0000000102027824 */ /* 0x000fe200078e0208 */
[----:B------:R-:W-:-:S02]  /*0c10*/  @P2 IADD3 R249, R248, -0x10, RZ ;  /* 0xfffffff0f8f92810 */ /* 0x000fc40007ffe0ff */
[C---:B------:R-:W-:Y:S01]  /*0c20*/  SEL R0, R3.reuse, 0xffffffe0, !P4 ;  /* 0xffffffe003007807 */ /* 0x040fe20006000000 */
[----:B------:R-:W-:Y:S01]  /*0c30*/  IMAD.SHL.U32 R2, R2, 0x2, RZ ;  /* 0x0000000202027824 */ /* 0x000fe200078e00ff */
[C---:B------:R-:W-:Y:S01]  /*0c40*/  SEL R224, R3.reuse, 0xffffffe0, !P3 ;  /* 0xffffffe003e07807 */ /* 0x040fe20005800000 */
[----:B------:R-:W-:Y:S01]  /*0c50*/  IMAD.IADD R250, R250, 0x1, R249 ;  /* 0x00000001fafa7824 */ /* 0x000fe200078e02f9 */
[----:B------:R-:W-:Y:S01]  /*0c60*/  SEL R3, R3, 0xffffffe0, !P6 ;  /* 0xffffffe003037807 */ /* 0x000fe20007000000 */
[----:B------:R-:W-:Y:S01]  /*0c70*/  IMAD.IADD R230, R229, 0x1, R0 ;  /* 0x00000001e5e67824 */ /* 0x000fe200078e0200 */
[----:B------:R-:W-:Y:S01]  /*0c80*/  @P0 IADD3 R234, R233, -0x20, RZ ;  /* 0xffffffe0e9ea0810 */ /* 0x000fe20007ffe0ff */
[----:B------:R-:W-:Y:S01]  /*0c90*/  IMAD.IADD R236, R0, 0x1, R236 ;  /* 0x0000000100ec7824 */ /* 0x000fe200078e02ec */
[----:B------:R-:W-:Y:S01]  /*0ca0*/  LEA R225, R225, 0x10000, 0x1 ;  /* 0x00010000e1e17811 */ /* 0x000fe200078e08ff */
[----:B------:R-:W-:Y:S01]  /*0cb0*/  IMAD.IADD R3, R2, 0x1, R3 ;  /* 0x0000000102037824 */ /* 0x000fe200078e0203 */
[----:B------:R-:W-:Y:S01]  /*0cc0*/  IADD3 R235, R234, 0x800, RZ ;  /* 0x00000800eaeb7810 */ /* 0x000fe20007ffe0ff */
[----:B------:R-:W-:-:S02]  /*0cd0*/  IMAD R224, R226, 0x2, R224 ;  /* 0x00000002e2e07824 */ /* 0x000fc400078e02e0 */
[--C-:B------:R-:W-:Y:S02]  /*0ce0*/  IMAD.IADD R228, R2, 0x1, R227.reuse ;  /* 0x0000000102e47824 */ /* 0x100fe400078e02e3 */
[----:B------:R-:W-:Y:S02]  /*0cf0*/  IMAD.IADD R232, R232, 0x1, R230 ;  /* 0x00000001e8e87824 */ /* 0x000fe400078e02e6 */
[----:B------:R-:W-:Y:S02]  /*0d00*/  IMAD.SHL.U32 R226, R226, 0x2, RZ ;  /* 0x00000002e2e27824 */ /* 0x000fe400078e00ff */
[----:B------:R-:W-:Y:S02]  /*0d10*/  IMAD.IADD R227, R3, 0x1, R227 ;  /* 0x0000000103e37824 */ /* 0x000fe400078e02e3 */
[----:B-1--4-:R-:W-:Y:S02]  /*0d20*/  IMAD.SHL.U32 R0, R4, 0x2, RZ ;  /* 0x0000000204007824 */ /* 0x012fe400078e00ff */
.L_x_161:
[----:B------:R-:W-:Y:S02]  /*0d30*/  ULDC.64 UR6, c[0x0][0x240] ;  /* 0x0000900000067ab9 */ /* 0x000fe40000000a00 */
[----:B------:R-:W-:-:S02]  /*0d40*/  UISETP.NE.U32.AND UP6, UPT, URZ, UR6, UPT ;  /* 0x000000063f00728c */ /* 0x000fc4000bfc5070 */
[----:B------:R-:W-:Y:S02]  /*0d50*/  USHF.L.U32 UR13, UR29, 0x2, URZ ;  /* 0x000000021d0d7899 */ /* 0x000fe4000800063f */
[----:B------:R-:W-:Y:S02]  /*0d60*/  USHF.R.S32.HI UR38, URZ, 0x1f, UR29 ;  /* 0x0000001f3f267899 */ /* 0x000fe4000801141d */
[----:B------:R-:W-:Y:S02]  /*0d70*/  UISETP.NE.AND.EX UP6, UPT, URZ, UR7, UPT, UP6 ;  /* 0x000000073f00728c */ /* 0x000fe4000bfc5360 */
[----:B------:R-:W-:Y:S02]  /*0d80*/  ULDC.64 UR10, c[0x0][0x250] ;  /* 0x00009400000a7ab9 */ /* 0x000fe40000000a00 */
[----:B------:R-:W-:Y:S02]  /*0d90*/  UISETP.NE.U32.AND UP4, UPT, URZ, UR10, UPT ;  /* 0x0000000a3f00728c */ /* 0x000fe4000bf85070 */
[----:B------:R-:W-:Y:S01]  /*0da0*/  USHF.L.U64.HI UR12, UR29, 0x2, UR38 ;  /* 0x000000021d0c7899 */ /* 0x000fe20008010226 */
[----:B------:R-:W-:Y:S01]  /*0db0*/  PLOP3.LUT P2, PT, PT, PT, UP6, 0x80, 0x0 ;  /* 0x000000000000781c */ /* 0x000fe20003f4f068 */
[----:B------:R-:W-:-:S02]  /*0dc0*/  UIADD3 UR6, UP0, UR13, UR6, URZ ;  /* 0x000000060d067290 */ /* 0x000fc4000ff1e03f */
[----:B------:R-:W-:Y:S02]  /*0dd0*/  UISETP.NE.AND.EX UP4, UPT, URZ, UR11, UPT, UP4 ;  /* 0x0000000b3f00728c */ /* 0x000fe4000bf85340 */
[----:B------:R-:W-:Y:S02]  /*0de0*/  UIADD3.X UR7, UR12, UR7, URZ, UP0, !UPT ;  /* 0x000000070c077290 */ /* 0x000fe400087fe43f */
[----:B-1----:R-:W-:Y:S01]  /*0df0*/  IMAD.U32 R4, RZ, RZ, UR6 ;  /* 0x00000006ff047e24 */ /* 0x002fe2000f8e00ff */
[----:B------:R-:W-:Y:S01]  /*0e00*/  ULDC.U8 UR14, c[0x0][0x312] ;  /* 0x0000c480000e7ab9 */ /* 0x000fe20000000000 */
[----:B------:R-:W-:Y:S01]  /*0e10*/  PLOP3.LUT P0, PT, PT, PT, UP4, 0x80, 0x0 ;  /* 0x000000000000781c */ /* 0x000fe20003f0f048 */
[----:B------:R-:W-:Y:S01]  /*0e20*/  ULDC.64 UR8, c[0x0][0x248] ;  /* 0x0000920000087ab9 */ /* 0x000fe20000000a00 */
[----:B------:R-:W-:Y:S01]  /*0e30*/  IMAD.U32 R5, RZ, RZ, UR7 ;  /* 0x00000007ff057e24 */ /* 0x000fe2000f8e00ff */
[----:B------:R-:W-:Y:S02]  /*0e40*/  UISETP.NE.AND UP5, UPT, UR14, URZ, UPT ;  /* 0x0000003f0e00728c */ /* 0x000fe4000bfa5270 */
[----:B------:R-:W-:-:S02]  /*0e50*/  @UP4 UIADD3 UR6, UP0, UR13, UR10, URZ ;  /* 0x0000000a0d064290 */ /* 0x000fc4000ff1e03f */
[----:B--2---:R1:W2:Y:S01]  /*0e60*/  @P2 LDG.E R9, [R4.64] ;  /* 0x0000000404092981 */ /* 0x0042a2000c1e1900 */
[----:B------:R-:W-:Y:S02]  /*0e70*/  UISETP.EQ.U32.AND UP1, UPT, URZ, UR8, UPT ;  /* 0x000000083f00728c */ /* 0x000fe4000bf22070 */
[----:B------:R-:W-:Y:S01]  /*0e80*/  @UP4 UIADD3.X UR7, UR12, UR11, URZ, UP0, !UPT ;  /* 0x0000000b0c074290 */ /* 0x000fe200087fe43f */
[----:B------:R1:W3:Y:S01]  /*0e90*/  @P2 LDG.E R8, [R4.64+0x4] ;  /* 0x0000040404082981 */ /* 0x0002e2000c1e1900 */
[----:B------:R-:W-:Y:S01]  /*0ea0*/  MOV R6, UR6 ;  /* 0x0000000600067c02 */ /* 0x000fe20008000f00 */
[----:B------:R-:W-:-:S03]  /*0eb0*/  UISETP.EQ.OR.EX UP1, UPT, URZ, UR9, !UP5, UP1 ;  /* 0x000000093f00728c */ /* 0x000fc6000ef22710 */
[----:B------:R-:W-:Y:S01]  /*0ec0*/  IMAD.U32 R7, RZ, RZ, UR7 ;  /* 0x00000007ff077e24 */ /* 0x000fe2000f8e00ff */
[----:B------:R-:W-:-:S04]  /*0ed0*/  UIADD3 UR8, UP0, UR13, UR8, URZ ;  /* 0x000000080d087290 */ /* 0x000fc8000ff1e03f */
[----:B-----5:R4:W5:Y:S01]  /*0ee0*/  @P0 LDG.E R6, [R6.64] ;  /* 0x0000000406060981 */ /* 0x020962000c1e1900 */
[----:B------:R-:W-:Y:S01]  /*0ef0*/  PLOP3.LUT P1, PT, PT, PT, UP1, 0x80, 0x0 ;  /* 0x000000000000781c */ /* 0x000fe20003f2f018 */
[----:B------:R-:W-:Y:S01]  /*0f00*/  UIADD3.X UR9, UR12, UR9, URZ, UP0, !UPT ;  /* 0x000000090c097290 */ /* 0x000fe200087fe43f */
[----:B-1----:R-:W-:-:S05]  /*0f10*/  IMAD.U32 R4, RZ, RZ, UR8 ;  /* 0x00000008ff047e24 */ /* 0x002fca000f8e00ff */
[----:B------:R-:W-:-:S06]  /*0f20*/  MOV R5, UR9 ;  /* 0x0000000900057c02 */ /* 0x000fcc0008000f00 */
[----:B----4-:R-:W4:Y:S01]  /*0f30*/  @!P1 LDG.E R7, [R4.64] ;  /* 0x0000000404079981 */ /* 0x010f22000c1e1900 */
[----:B------:R-:W-:Y:S02]  /*0f40*/  UMOV UR17, 0xffffffff ;  /* 0xffffffff00117882 */ /* 0x000fe40000000000 */
[----:B------:R-:W-:Y:S02]  /*0f50*/  UMOV UR16, URZ ;  /* 0x0000003f00107c82 */ /* 0x000fe40008000000 */
[----:B------:R-:W-:Y:S02]  /*0f60*/  UMOV UR23, 0xffffffff ;  /* 0xffffffff00177882 */ /* 0x000fe40000000000 */
[----:B------:R-:W-:Y:S01]  /*0f70*/  ULDC UR8, c[0x0][0x218] ;  /* 0x0000860000087ab9 */ /* 0x000fe20000000800 */
[----:B--2---:R-:W1:Y:S08]  /*0f80*/  @P2 R2UR UR17, R9 ;  /* 0x00000000091123c2 */ /* 0x004e7000000e0000 */
[----:B---3--:R-:W1:Y:S08]  /*0f90*/  @P2 R2UR UR6, R8 ;  /* 0x00000000080623c2 */ /* 0x008e7000000e0000 */
[----:B-----5:R2:W3:Y:S01]  /*0fa0*/  @P0 R2UR UR16, R6 ;  /* 0x00000000061003c2 */ /* 0x0204e200000e0000 */
[----:B------:R-:W-:-:S04]  /*0fb0*/  ISETP.NE.U32.AND P0, PT, RZ, c[0x0][0x248], PT ;  /* 0x00009200ff007a0c */ /* 0x000fc80003f05070 */
[----:B------:R-:W-:Y:S01]  /*0fc0*/  ISETP.NE.AND.EX P0, PT, RZ, c[0x0][0x24c], PT, P0 ;  /* 0x00009300ff007a0c */ /* 0x000fe20003f05300 */
[----:B-1----:R-:W-:Y:S02]  /*0fd0*/  @UP6 UIADD3 UR26, UR6, -UR17, URZ ;  /* 0x80000011061a6290 */ /* 0x002fe4000fffe03f */
[----:B----4-:R2:W1:Y:S05]  /*0fe0*/  @!P1 R2UR UR23, R7 ;  /* 0x00000000071793c2 */ /* 0x01046a00000e0000 */
[----:B------:R-:W-:-:S05]  /*0ff0*/  @!UP6 ULDC UR26, c[0x0][0x214] ;  /* 0x00008500001aeab9 */ /* 0x000fca0000000800 */
        /* <DEDUP_REMOVED lines=8> */
.L_x_145:
        /* <DEDUP_REMOVED lines=58> */
.L_x_147:
        /* <DEDUP_REMOVED lines=18> */
.L_x_148:
[----:B------:R-:W-:Y:S01]  /*1540*/  IABS R8, c[0x0][0x1c8] ;  /* 0x0000720000087a13 */ /* 0x000fe20000000000 */
[----:B------:R-:W-:Y:S01]  /*1550*/  ULDC.64 UR8, c[0x0][0x370] ;  /* 0x0000dc0000087ab9 */ /* 0x000fe20000000a00 */
[----:B--2---:R-:W-:Y:S01]  /*1560*/  IABS R7, UR36 ;  /* 0x0000002400077c13 */ /* 0x004fe20008000000 */
[----:B------:R-:W-:Y:S01]  /*1570*/  @UP1 UIMAD.WIDE.U32 UR6, UR17, UR8, URZ ;  /* 0x00000008110612a5 */ /* 0x000fe2000f8e003f */
[----:B------:R-:W1:Y:S01]  /*1580*/  I2F.RP R4, R8 ;  /* 0x0000000800047306 */ /* 0x000e620000209400 */
[----:B------:R-:W-:Y:S01]  /*1590*/  ULDC UR10, c[0x0][0x224] ;  /* 0x00008900000a7ab9 */ /* 0x000fe20000000800 */
[----:B------:R-:W-:Y:S01]  /*15a0*/  ISETP.NE.AND P2, PT, RZ, c[0x0][0x1c8], PT ;  /* 0x00007200ff007a0c */ /* 0x000fe20003f45270 */
        /* <DEDUP_REMOVED lines=49> */
[----:B------:R-:W-:Y:S02]  /*18c0*/  ISETP.LE.AND P1, PT, RZ, UR54, PT ;  /* 0x00000036ff007c0c */ /* 0x000fe4000bf23270 */
[----:B------:R-:W-:-:S13]  /*18d0*/  ISETP.GE.U32.AND P0, PT, R5, R8, PT ;  /* 0x000000080500720c */ /* 0x000fda0003f06070 */
[----:B------:R-:W-:Y:S02]  /*18e0*/  @P0 IADD3 R4, R4, 0x1, RZ ;  /* 0x0000000104040810 */ /* 0x000fe40007ffe0ff */
[----:B------:R-:W-:-:S03]  /*18f0*/  PLOP3.LUT P0, PT, PT, PT, UP2, 0x80, 0x0 ;  /* 0x000000000000781c */ /* 0x000fc60003f0f028 */
[----:B------:R-:W-:Y:S01]  /*1900*/  @!P1 IMAD.MOV R4, RZ, RZ, -R4 ;  /* 0x000000ffff049224 */ /* 0x000fe200078e0a04 */
[----:B------:R-:W-:-:S04]  /*1910*/  @!P2 LOP3.LUT R4, RZ, c[0x0][0x1c8], RZ, 0x33, !PT ;  /* 0x00007200ff04aa12 */ /* 0x000fc800078e33ff */
[----:B------:R-:W-:-:S05]  /*1920*/  SHF.R.S32.HI R13, RZ, 0x1f, R4 ;  /* 0x0000001fff0d7819 */ /* 0x000fca0000011404 */
[----:B------:R-:W-:Y:S05]  /*1930*/  @!P0 BRA `(.L_x_149) ;  /* 0x0000005000008947 */ /* 0x000fea0003800000 */
[----:B------:R-:W-:Y:S02]  /*1940*/  ULDC UR8, c[0x0][0x224] ;  /* 0x0000890000087ab9 */ /* 0x000fe40000000800 */
[----:B------:R-:W-:-:S04]  /*1950*/  @!UP1 UIMAD UR17, UR29, UR8, URZ ;  /* 0x000000081d1192a4 */ /* 0x000fc8000f8e023f */
[----:B------:R-:W-:-:S04]  /*1960*/  ULEA UR8, UR29, UR17, 0x7 ;  /* 0x000000111d087291 */ /* 0x000fc8000f8e383f */
[----:B------:R-:W-:Y:S01]  /*1970*/  UIMAD UR8, UR53, UR36, UR8 ;  /* 0x00000024350872a4 */ /* 0x000fe2000f8e0208 */
[----:B------:R-:W-:Y:S05]  /*1980*/  BRA `(.L_x_150) ;  /* 0x0000001000007947 */ /* 0x000fea0003800000 */
.L_x_149:
[----:B------:R-:W-:Y:S02]  /*1990*/  UMOV UR8, UR48 ;  /* 0x0000003000087c82 */ /* 0x000fe40008000000 */
.L_x_150:
[----:B------:R-:W2:Y:S04]  /*19a0*/  LDL.64 R6, [R1+0x8] ;  /* 0x0000080001067983 */ /* 0x000ea80000100a00 */
[----:B------:R1:W2:Y:S01]  /*19b0*/  LDL.64 R14, [R1+0x8] ;  /* 0x00000800010e7983 */ /* 0x0002a20000100a00 */
[----:B------:R-:W-:-:S03]  /*19c0*/  UIADD3 UR6, UP5, UP4, UR6, UR39, UR45 ;  /* 0x0000002706067290 */ /* 0x000fc6000fcbe02d */
[----:B------:R-:W3:Y:S01]  /*19d0*/  LDL R16, [R1+0x14] ;  /* 0x0000140001107983 */ /* 0x000ee20000100800 */
[----:B------:R-:W-:-:S03]  /*19e0*/  UIADD3 UR11, UP1, UP0, UR11, UR6, UR19 ;  /* 0x000000060b0b7290 */ /* 0x000fc6000f83e013 */
[----:B------:R-:W4:Y:S01]  /*19f0*/  S2R R20, SR_TID.X ;  /* 0x0000000000147919 */ /* 0x000f220000002100 */
[----:B------:R-:W-:-:S03]  /*1a00*/  ULDC.64 UR6, c[0x0][0x1a8] ;  /* 0x00006a0000067ab9 */ /* 0x000fc60000000a00 */
[----:B------:R-:W5:Y:S04]  /*1a10*/  S2R R21, SR_TID.X ;  /* 0x0000000000157919 */ /* 0x000f680000002100 */
[----:B------:R-:W1:Y:S01]  /*1a20*/  S2R R10, SR_TID.X ;  /* 0x00000000000a7919 */ /* 0x000e620000002100 */
[----:B----4-:R-:W-:-:S04]  /*1a30*/  SHF.R.S32.HI R20, RZ, 0x1f, R20 ;  /* 0x0000001fff147819 */ /* 0x010fc80000011414 */
[----:B-----5:R-:W-:-:S04]  /*1a40*/  LEA.HI R20, R20, R21, RZ, 0x3 ;  /* 0x0000001514147211 */ /* 0x020fc800078f18ff */
[----:B------:R-:W-:-:S04]  /*1a50*/  SHF.R.S32.HI R20, RZ, 0x3, R20 ;  /* 0x00000003ff147819 */ /* 0x000fc80000011414 */
[----:B------:R-:W-:Y:S02]  /*1a60*/  SHF.R.S32.HI R12, RZ, 0x1f, R20 ;  /* 0x0000001fff0c7819 */ /* 0x000fe40000011414 */
[----:B------:R-:W-:Y:S01]  /*1a70*/  IADD3 R5, P1, R20, UR12, RZ ;  /* 0x0000000c14057c10 */ /* 0x000fe2000ff3e0ff */
[----:B------:R-:W4:Y:S01]  /*1a80*/  S2R R11, SR_TID.X ;  /* 0x00000000000b7919 */ /* 0x000f220000002100 */
[----:B------:R-:W-:-:S04]  /*1a90*/  UIMAD UR6, UR59, UR6, URZ ;  /* 0x000000063b0672a4 */ /* 0x000fc8000f8e023f */
[----:B------:R-:W-:-:S03]  /*1aa0*/  UIMAD UR9, UR36, UR7, UR6 ;  /* 0x00000007240972a4 */ /* 0x000fc6000f8e0206 */
[----:B------:R-:W-:Y:S02]  /*1ab0*/  ULDC.64 UR6, c[0x0][0x370] ;  /* 0x0000dc0000067ab9 */ /* 0x000fe40000000a00 */
[----:B------:R-:W-:Y:S01]  /*1ac0*/  UIMAD UR6, UR25, UR6, URZ ;  /* 0x00000006190672a4 */ /* 0x000fe2000f8e023f */
[----:B-1----:R-:W-:-:S03]  /*1ad0*/  SHF.R.S32.HI R10, RZ, 0x1f, R10 ;  /* 0x0000001fff0a7819 */ /* 0x002fc6000001140a */
[----:B------:R-:W-:Y:S01]  /*1ae0*/  UIMAD UR6, UR12, UR7, UR6 ;  /* 0x000000070c0672a4 */ /* 0x000fe2000f8e0206 */
[----:B----4-:R-:W-:-:S04]  /*1af0*/  LEA.HI R10, R10, R11, RZ, 0x5 ;  /* 0x0000000b0a0a7211 */ /* 0x010fc800078f28ff */
[----:B------:R-:W-:Y:S01]  /*1b00*/  SHF.R.S32.HI R10, RZ, 0x5, R10 ;  /* 0x00000005ff0a7819 */ /* 0x000fe2000001140a */
[----:B------:R-:W-:-:S04]  /*1b10*/  IMAD R11, R12, c[0x0][0x370], RZ ;  /* 0x0000dc000c0b7a24 */ /* 0x000fc800078e02ff */
[----:B------:R-:W-:Y:S01]  /*1b20*/  IMAD R11, R20, c[0x0][0x374], R11 ;  /* 0x0000dd00140b7a24 */ /* 0x000fe200078e020b */
[----:B------:R-:W-:Y:S01]  /*1b30*/  BSSY B0, `(.L_x_146) ;  /* 0x0000473000007945 */ /* 0x000fe20003800000 */
[----:B--2---:R-:W-:Y:S01]  /*1b40*/  IMAD.MOV.U32 R14, RZ, RZ, R6 ;  /* 0x000000ffff0e7224 */ /* 0x004fe200078e0006 */
[----:B------:R-:W-:-:S04]  /*1b50*/  IADD3.X R7, R12, UR25, RZ, P1, !PT ;  /* 0x000000190c077c10 */ /* 0x000fc80008ffe4ff */
[----:B------:R-:W-:Y:S01]  /*1b60*/  SHF.R.S32.HI R15, RZ, 0x1f, R14 ;  /* 0x0000001fff0f7819 */ /* 0x000fe2000001140e */
[----:B------:R-:W-:-:S04]  /*1b70*/  IMAD R7, R7, c[0x0][0x190], RZ ;  /* 0x0000640007077a24 */ /* 0x000fc800078e02ff */
[----:B------:R-:W-:Y:S01]  /*1b80*/  IMAD.WIDE.U32 R8, R5, c[0x0][0x190], R14 ;  /* 0x0000640005087a25 */ /* 0x000fe200078e000e */
[----:B------:R-:W-:-:S03]  /*1b90*/  IADD3 R6, P0, R14, UR14, RZ ;  /* 0x0000000e0e067c10 */ /* 0x000fc6000ff1e0ff */
[----:B------:R-:W-:Y:S01]  /*1ba0*/  IMAD R5, R5, c[0x0][0x194], R7 ;  /* 0x0000650005057a24 */ /* 0x000fe200078e0207 */
[----:B------:R-:W-:Y:S02]  /*1bb0*/  IADD3 R8, P1, R8, UR37, RZ ;  /* 0x0000002508087c10 */ /* 0x000fe4000ff3e0ff */
[----:B------:R-:W-:Y:S02]  /*1bc0*/  IADD3.X R7, R15, UR22, RZ, P0, !PT ;  /* 0x000000160f077c10 */ /* 0x000fe400087fe4ff */
[----:B------:R-:W-:Y:S01]  /*1bd0*/  IADD3.X R9, R9, UR31, R5, P1, !PT ;  /* 0x0000001f09097c10 */ /* 0x000fe20008ffe405 */
[----:B------:R-:W-:-:S04]  /*1be0*/  IMAD.U32 R5, RZ, RZ, UR12 ;  /* 0x0000000cff057e24 */ /* 0x000fc8000f8e00ff */
[----:B------:R-:W-:-:S05]  /*1bf0*/  IMAD.WIDE.U32 R6, R5, c[0x0][0x370], R6 ;  /* 0x0000dc0005067a25 */ /* 0x000fca00078e0006 */
[----:B------:R-:W-:Y:S01]  /*1c00*/  IADD3 R7, R7, UR6, RZ ;  /* 0x0000000607077c10 */ /* 0x000fe2000fffe0ff */
[----:B------:R-:W-:Y:S02]  /*1c10*/  ULDC.64 UR6, c[0x0][0x378] ;  /* 0x0000de0000067ab9 */ /* 0x000fe40000000a00 */
[----:B------:R-:W-:Y:S01]  /*1c20*/  UIMAD UR6, UR59, UR6, URZ ;  /* 0x000000063b0672a4 */ /* 0x000fe2000f8e023f */
[----:B------:R-:W-:-:S03]  /*1c30*/  IMAD.U32 R5, RZ, RZ, UR36 ;  /* 0x00000024ff057e24 */ /* 0x000fc6000f8e00ff */
[----:B------:R-:W-:Y:S01]  /*1c40*/  UIMAD UR6, UR36, UR7, UR6 ;  /* 0x00000007240672a4 */ /* 0x000fe2000f8e0206 */
[----:B---3--:R-:W-:Y:S01]  /*1c50*/  IMAD R10, R10, UR44, R16 ;  /* 0x0000002c0a0a7c24 */ /* 0x008fe2000f8e0210 */
[----:B------:R-:W-:Y:S01]  /*1c60*/  UIADD3.X UR7, UR15, UR46, UR51, UP5, UP4 ;  /* 0x0000002e0f077290 */ /* 0x000fe2000afe8433 */
[----:B------:R-:W-:-:S03]  /*1c70*/  IMAD.WIDE.U32 R6, R5, c[0x0][0x378], R6 ;  /* 0x0000de0005067a25 */ /* 0x000fc600078e0006 */
[----:B------:R-:W-:Y:S01]  /*1c80*/  UIADD3.X UR7, UR21, UR7, UR20, UP1, UP0 ;  /* 0x0000000715077290 */ /* 0x000fe20008fe0414 */
[----:B------:R-:W-:Y:S01]  /*1c90*/  IMAD.WIDE.U32 R8, R5, c[0x0][0x1a8], R8 ;  /* 0x00006a0005087a25 */ /* 0x000fe200078e0008 */
[C---:B------:R-:W-:Y:S01]  /*1ca0*/  IADD3 R5, P0, R10.reuse, UR11, RZ ;  /* 0x0000000b0a057c10 */ /* 0x040fe2000ff1e0ff */
[----:B------:R-:W-:Y:S01]  /*1cb0*/  UISETP.GE.AND UP0, UPT, UR26, 0x1, UPT ;  /* 0x000000011a00788c */ /* 0x000fe2000bf06270 */
[----:B------:R1:W-:Y:S02]  /*1cc0*/  STL [R1+0xc], R15 ;  /* 0x00000c0f01007387 */ /* 0x0003e40000100800 */
[----:B------:R-:W-:Y:S02]  /*1cd0*/  LEA.HI.X.SX32 R10, R10, UR7, 0x1, P0 ;  /* 0x000000070a0a7c11 */ /* 0x000fe400080f0eff */
[----:B------:R-:W-:Y:S02]  /*1ce0*/  LEA R238, P0, R5, c[0x0][0x350], 0x2 ;  /* 0x0000d40005ee7a11 */ /* 0x000fe400078010ff */
[----:B------:R-:W-:-:S02]  /*1cf0*/  IADD3 R7, R7, UR6, RZ ;  /* 0x0000000607077c10 */ /* 0x000fc4000fffe0ff */
[----:B------:R-:W-:Y:S02]  /*1d00*/  LEA.HI.X R239, R5, c[0x0][0x354], R10, 0x2, P0 ;  /* 0x0000d50005ef7a11 */ /* 0x000fe400000f140a */
[----:B------:R-:W-:Y:S01]  /*1d10*/  PLOP3.LUT P0, PT, PT, PT, UP0, 0x80, 0x0 ;  /* 0x000000000000781c */ /* 0x000fe20003f0f008 */
[----:B------:R-:W-:Y:S01]  /*1d20*/  UIADD3 UR6, UR12, UR10, URZ ;  /* 0x0000000a0c067290 */ /* 0x000fe2000fffe03f */
[----:B------:R-:W-:Y:S01]  /*1d30*/  IMAD.WIDE.U32 R6, R20, c[0x0][0x370], R6 ;  /* 0x0000dc0014067a25 */ /* 0x000fe200078e0006 */
[----:B------:R-:W-:Y:S02]  /*1d40*/  ULDC.64 UR20, c[0x0][0x200] ;  /* 0x0000800000147ab9 */ /* 0x000fe40000000a00 */
[----:B------:R-:W-:Y:S01]  /*1d50*/  UIADD3 UR14, UR12, UR8, URZ ;  /* 0x000000080c0e7290 */ /* 0x000fe2000fffe03f */
[----:B------:R-:W-:Y:S01]  /*1d60*/  IMAD.IADD R5, R7, 0x1, R11 ;  /* 0x0000000107057824 */ /* 0x000fe200078e020b */
[----:B------:R-:W-:Y:S01]  /*1d70*/  UIMAD.WIDE UR10, UR6, UR61, UR20 ;  /* 0x0000003d060a72a5 */ /* 0x000fe2000f8e0214 */
[----:B------:R-:W-:-:S02]  /*1d80*/  IADD3 R9, R9, UR9, RZ ;  /* 0x0000000909097c10 */ /* 0x000fc4000fffe0ff */
[----:B------:R-:W-:Y:S01]  /*1d90*/  ULDC.64 UR20, c[0x0][0x3c8] ;  /* 0x0000f20000147ab9 */ /* 0x000fe20000000a00 */
[----:B------:R-:W-:Y:S01]  /*1da0*/  LEA R240, P2, R8, c[0x0][0x160], 0x1 ;  /* 0x0000580008f07a11 */ /* 0x000fe200078408ff */
[----:B------:R-:W-:Y:S01]  /*1db0*/  ULEA.HI.SX32 UR8, UR32, 0xffffffff, 0x1a ;  /* 0xffffffff20087891 */ /* 0x000fe2000f8fd23f */
[----:B------:R-:W-:Y:S01]  /*1dc0*/  LEA R242, P1, R6, c[0x0][0x330], 0x1 ;  /* 0x0000cc0006f27a11 */ /* 0x000fe200078208ff */
[----:B------:R-:W-:Y:S01]  /*1dd0*/  UIMAD.WIDE UR14, UR14, UR61, UR20 ;  /* 0x0000003d0e0e72a5 */ /* 0x000fe2000f8e0214 */
[----:B------:R-:W-:Y:S02]  /*1de0*/  LEA.HI.X R241, R8, c[0x0][0x164], R9, 0x1, P2 ;  /* 0x0000590008f17a11 */ /* 0x000fe400010f0c09 */
[----:B------:R-:W-:Y:S01]  /*1df0*/  LEA.HI.X R243, R6, c[0x0][0x334], R5, 0x1, P1 ;  /* 0x0000cd0006f37a11 */ /* 0x000fe200008f0c05 */
[----:B------:R-:W-:Y:S05]  /*1e00*/  @!P0 BRA `(.L_x_151) ;  /* 0x00003f0000008947 */ /* 0x000fea0003800000 */
[----:B-1----:R-:W2:Y:S01]  /*1e10*/  LDL R19, [R1+0x10] ;  /* 0x0000100001137983 */ /* 0x002ea20000100800 */
[----:B------:R-:W-:Y:S01]  /*1e20*/  UIMAD UR6, UR18, -0x20, UR13 ;  /* 0xffffffe0120678a4 */ /* 0x000fe2000f8e020d */
[----:B------:R-:W-:Y:S01]  /*1e30*/  IMAD.U32 R5, RZ, RZ, UR24 ;  /* 0x00000018ff057e24 */ /* 0x000fe2000f8e00ff */
[C---:B------:R-:W-:Y:S01]  /*1e40*/  IADD3 R8, R20.reuse, 0x20, RZ ;  /* 0x0000002014087810 */ /* 0x040fe20007ffe0ff */
[----:B------:R-:W-:Y:S01]  /*1e50*/  IMAD.MOV.U32 R18, RZ, RZ, 0x40 ;  /* 0x00000040ff127424 */ /* 0x000fe200078e00ff */
[----:B------:R-:W-:Y:S01]  /*1e60*/  UMOV UR7, UR11 ;  /* 0x0000000b00077c82 */ /* 0x000fe20008000000 */
[----:B------:R-:W-:Y:S01]  /*1e70*/  IMAD.MOV.U32 R244, RZ, RZ, 0x7f800000 ;  /* 0x7f800000fff47424 */ /* 0x000fe200078e00ff */
[----:B------:R-:W-:Y:S01]  /*1e80*/  ISETP.GE.AND P2, PT, R20, UR6, PT ;  /* 0x0000000614007c0c */ /* 0x000fe2000bf46270 */
[----:B------:R-:W-:Y:S01]  /*1e90*/  UMOV UR6, UR8 ;  /* 0x0000000800067c82 */ /* 0x000fe20008000000 */
[----:B------:R-:W-:Y:S01]  /*1ea0*/  IMAD.WIDE.U32 R16, R18, c[0x0][0x370], RZ ;  /* 0x0000dc0012107a25 */ /* 0x000fe200078e00ff */
[----:B------:R-:W-:-:S02]  /*1eb0*/  UIMAD UR9, UR6, -0x40, UR26 ;  /* 0xffffffc0060978a4 */ /* 0x000fc4000f8e021a */
[----:B------:R-:W-:Y:S01]  /*1ec0*/  UMOV UR8, UR10 ;  /* 0x0000000a00087c82 */ /* 0x000fe20008000000 */
[----:B------:R-:W-:-:S07]  /*1ed0*/  IMAD.MOV.U32 R245, RZ, RZ, 0x7f800000 ;  /* 0x7f800000fff57424 */ /* 0x000fce00078e00ff */
[C---:B------:R-:W-:Y:S02]  /*1ee0*/  @!P2 IADD3 R6, P1, R20.reuse, UR24, RZ ;  /* 0x000000181406ac10 */ /* 0x040fe4000ff3e0ff */
[----:B------:R-:W-:Y:S02]  /*1ef0*/  @!P2 IADD3 R10, P0, R20, UR24, RZ ;  /* 0x00000018140aac10 */ /* 0x000fe4000ff1e0ff */
[CC--:B------:R-:W-:Y:S02]  /*1f00*/  @!P2 LEA.HI.X.SX32 R7, R5.reuse, R12.reuse, 0x1, P1 ;  /* 0x0000000c0507a211 */ /* 0x0c0fe400008f0eff */
[----:B------:R-:W-:Y:S01]  /*1f10*/  ISETP.GE.AND P1, PT, R8, UR9, PT ;  /* 0x0000000908007c0c */ /* 0x000fe2000bf26270 */
[----:B------:R-:W-:Y:S01]  /*1f20*/  @!P2 IMAD.WIDE.U32 R8, R6, c[0x0][0x1a0], R14 ;  /* 0x000068000608aa25 */ /* 0x000fe200078e000e */
[----:B------:R-:W-:-:S03]  /*1f30*/  @!P2 LEA.HI.X.SX32 R5, R5, R12, 0x1, P0 ;  /* 0x0000000c0505a211 */ /* 0x000fc600000f0eff */
[----:B------:R-:W-:Y:S02]  /*1f40*/  @!P2 IMAD R7, R7, c[0x0][0x1a0], RZ ;  /* 0x000068000707aa24 */ /* 0x000fe400078e02ff */
[----:B------:R-:W-:Y:S02]  /*1f50*/  @!P2 IMAD R5, R5, c[0x0][0x198], RZ ;  /* 0x000066000505aa24 */ /* 0x000fe400078e02ff */
[----:B------:R-:W-:Y:S02]  /*1f60*/  @!P2 IMAD R11, R6, c[0x0][0x1a4], R7 ;  /* 0x00006900060baa24 */ /* 0x000fe400078e0207 */
[----:B------:R-:W-:Y:S01]  /*1f70*/  @!P2 IMAD.WIDE.U32 R6, R10, c[0x0][0x198], R14 ;  /* 0x000066000a06aa25 */ /* 0x000fe200078e000e */
[----:B------:R-:W-:-:S03]  /*1f80*/  @!P2 IADD3 R14, P0, R8, UR27, RZ ;  /* 0x0000001b080eac10 */ /* 0x000fc6000ff1e0ff */
[----:B------:R-:W-:Y:S01]  /*1f90*/  @!P2 IMAD R8, R10, c[0x0][0x19c], R5 ;  /* 0x000067000a08aa24 */ /* 0x000fe200078e0205 */
[----:B------:R-:W-:Y:S01]  /*1fa0*/  @!P2 IADD3.X R15, R9, UR28, R11, P0, !PT ;  /* 0x0000001c090fac10 */ /* 0x000fe200087fe40b */
[C---:B------:R-:W-:Y:S01]  /*1fb0*/  @!P2 IMAD R5, R13.reuse, c[0x0][0x1b0], RZ ;  /* 0x00006c000d05aa24 */ /* 0x040fe200078e02ff */
[----:B------:R-:W-:Y:S01]  /*1fc0*/  @!P2 IADD3 R12, P0, R6, UR30, RZ ;  /* 0x0000001e060cac10 */ /* 0x000fe2000ff1e0ff */
[----:B------:R-:W-:Y:S01]  /*1fd0*/  @!P2 IMAD R6, R13, c[0x0][0x1b8], RZ ;  /* 0x00006e000d06aa24 */ /* 0x000fe200078e02ff */
[----:B------:R-:W-:Y:S01]  /*1fe0*/  @!P1 IADD3 R10, P3, R242, R16, RZ ;  /* 0x00000010f20a9210 */ /* 0x000fe20007f7e0ff */
[----:B------:R-:W-:Y:S01]  /*1ff0*/  IMAD R9, R18, c[0x0][0x374], RZ ;  /* 0x0000dd0012097a24 */ /* 0x000fe200078e02ff */
[----:B------:R-:W-:Y:S01]  /*2000*/  @!P2 IADD3.X R13, R7, UR33, R8, P0, !PT ;  /* 0x00000021070dac10 */ /* 0x000fe200087fe408 */
[C---:B------:R-:W-:Y:S01]  /*2010*/  @!P2 IMAD R7, R4.reuse, c[0x0][0x1b4], R5 ;  /* 0x00006d000407aa24 */ /* 0x040fe200078e0205 */
[----:B------:R-:W-:Y:S01]  /*2020*/  PLOP3.LUT P0, PT, PT, PT, UP3, 0x80, 0x0 ;  /* 0x000000000000781c */ /* 0x000fe20003f0f038 */
[----:B------:R-:W-:Y:S01]  /*2030*/  @!P2 IMAD.WIDE.U32 R14, R4, c[0x0][0x1b8], R14 ;  /* 0x00006e00040eaa25 */ /* 0x000fe200078e000e */
[----:B------:R-:W-:-:S03]  /*2040*/  @!P1 IADD3.X R11, R243, R17, R9, P3, !PT ;  /* 0x00000011f30b9210 */ /* 0x000fc60001ffe409 */
[----:B------:R-:W-:Y:S01]  /*2050*/  @!P2 IMAD.WIDE.U32 R12, R4, c[0x0][0x1b0], R12 ;  /* 0x00006c00040caa25 */ /* 0x000fe200078e000c */
[----:B------:R-:W-:-:S03]  /*2060*/  @!P2 LEA R8, P5, R14, c[0x0][0x170], 0x1 ;  /* 0x00005c000e08aa11 */ /* 0x000fc600078a08ff */
[----:B------:R-:W-:Y:S01]  /*2070*/  @!P2 IMAD R9, R4, c[0x0][0x1bc], R6 ;  /* 0x00006f000409aa24 */ /* 0x000fe200078e0206 */
[----:B------:R-:W-:Y:S01]  /*2080*/  @!P2 LEA R4, P3, R12, c[0x0][0x168], 0x1 ;  /* 0x00005a000c04aa11 */ /* 0x000fe200078608ff */
[----:B------:R-:W-:Y:S02]  /*2090*/  @!P2 IMAD.IADD R13, R13, 0x1, R7 ;  /* 0x000000010d0da824 */ /* 0x000fe400078e0207 */
[----:B------:R-:W-:Y:S01]  /*20a0*/  @P0 BAR.SYNC.DEFER_BLOCKING 0x0 ;  /* 0x0000000000000b1d */ /* 0x000fe20000010000 */
[----:B------:R-:W-:Y:S02]  /*20b0*/  @!P2 IMAD.IADD R9, R15, 0x1, R9 ;  /* 0x000000010f09a824 */ /* 0x000fe400078e0209 */
[----:B------:R-:W-:-:S03]  /*20c0*/  IMAD.WIDE.U32 R16, R18, c[0x0][0x190], RZ ;  /* 0x0000640012107a25 */ /* 0x000fc600078e00ff */
[----:B------:R-:W-:Y:S01]  /*20d0*/  @!P2 LEA.HI.X R9, R14, c[0x0][0x174], R9, 0x1, P5 ;  /* 0x00005d000e09aa11 */ /* 0x000fe200028f0c09 */
[----:B------:R-:W-:Y:S01]  /*20e0*/  IMAD R18, R18, c[0x0][0x194], RZ ;  /* 0x0000650012127a24 */ /* 0x000fe200078e02ff */
[----:B------:R-:W-:-:S04]  /*20f0*/  @!P1 IADD3 R6, P4, R240, R16, RZ ;  /* 0x00000010f0069210 */ /* 0x000fc80007f9e0ff */
[----:B------:R-:W-:Y:S01]  /*2100*/  @!P1 IADD3.X R7, R241, R17, R18, P4, !PT ;  /* 0x00000011f1079210 */ /* 0x000fe200027fe412 */
[----:B------:R1:W-:Y:S04]  /*2110*/  @P2 STS.128 [R237+0x14000], RZ ;  /* 0x014000ffed002388 */ /* 0x0003e80000000c00 */
[----:B------:R1:W-:Y:S04]  /*2120*/  @P2 STS.128 [R237+0x15000], RZ ;  /* 0x015000ffed002388 */ /* 0x0003e80000000c00 */
[----:B------:R1:W-:Y:S04]  /*2130*/  @P2 STS.128 [R237+0x16000], RZ ;  /* 0x016000ffed002388 */ /* 0x0003e80000000c00 */
[----:B------:R1:W-:Y:S04]  /*2140*/  @P2 STS.128 [R237+0x17000], RZ ;  /* 0x017000ffed002388 */ /* 0x0003e80000000c00 */
[----:B------:R-:W-:Y:S01]  /*2150*/  @!PT LDS RZ, [RZ] ;  /* 0x00000000fffff984 */ /* 0x000fe20000000800 */
[----:B------:R-:W-:Y:S01]  /*2160*/  @!PT LDS RZ, [RZ] ;  /* 0x00000000fffff984 */ /* 0x000fe20000000800 */
[----:B------:R-:W-:Y:S01]  /*2170*/  @!PT LDS RZ, [RZ] ;  /* 0x00000000fffff984 */ /* 0x000fe20000000800 */
[----:B------:R3:W-:Y:S04]  /*2180*/  @!P2 LDGSTS.E.BYPASS.LTC128B.128 [R237+0x14000], [R8.64] ;  /* 0x1400000008edafae */ /* 0x0007e8000b901d44 */
[----:B------:R3:W-:Y:S04]  /*2190*/  @!P2 LDGSTS.E.BYPASS.LTC128B.128 [R237+0x15000], [R8.64+0x80] ;  /* 0x1500008008edafae */ /* 0x0007e8000b901d44 */
[----:B------:R3:W-:Y:S04]  /*21a0*/  @!P2 LDGSTS.E.BYPASS.LTC128B.128 [R237+0x16000], [R8.64+0x100] ;  /* 0x1600010008edafae */ /* 0x0007e8000b901d44 */
[----:B------:R3:W-:Y:S04]  /*21b0*/  @!P2 LDGSTS.E.BYPASS.LTC128B.128 [R237+0x17000], [R8.64+0x180] ;  /* 0x1700018008edafae */ /* 0x0007e8000b901d44 */
        /* <DEDUP_REMOVED lines=30> */
[----:B------:R-:W-:Y:S01]  /*23a0*/  UMOV UR10, UR14 ;  /* 0x0000000e000a7c82 */ /* 0x000fe20008000000 */
[C---:B--2---:R-:W-:Y:S01]  /*23b0*/  IADD3 R5, R19.reuse, 0x8, RZ ;  /* 0x0000000813057810 */ /* 0x044fe20007ffe0ff */
[----:B------:R-:W-:Y:S01]  /*23c0*/  IMAD.SHL.U32 R247, R19, 0x4, RZ ;  /* 0x0000000413f77824 */ /* 0x000fe200078e00ff */
[----:B---3--:R-:W-:-:S02]  /*23d0*/  SHF.R.S32.HI R8, RZ, 0x1f, R19 ;  /* 0x0000001fff087819 */ /* 0x008fc40000011413 */
[----:B------:R-:W-:Y:S02]  /*23e0*/  ISETP.GE.AND P6, PT, R5, UR9, PT ;  /* 0x0000000905007c0c */ /* 0x000fe4000bfc6270 */
[----:B------:R-:W-:Y:S02]  /*23f0*/  @!P2 LEA.HI.X R5, R12, c[0x0][0x16c], R13, 0x1, P3 ;  /* 0x00005b000c05aa11 */ /* 0x000fe400018f0c0d */
[----:B------:R-:W-:Y:S02]  /*2400*/  ISETP.GE.AND P3, PT, R20, UR9, PT ;  /* 0x0000000914007c0c */ /* 0x000fe4000bf66270 */
[----:B------:R-:W-:-:S11]  /*2410*/  SHF.L.U64.HI R246, R19, 0x2, R8 ;  /* 0x0000000213f67819 */ /* 0x000fd60000010208 */
        /* <DEDUP_REMOVED lines=22> */
[----:B------:R1:W-:Y:S04]  /*2580*/  @P3 STS.128 [R237], RZ ;  /* 0x000000ffed003388 */ /* 0x0003e80000000c00 */
[----:B------:R1:W-:Y:S04]  /*2590*/  @P3 STS.128 [R237+0x2000], RZ ;  /* 0x002000ffed003388 */ /* 0x0003e80000000c00 */
[----:B------:R1:W-:Y:S04]  /*25a0*/  @P3 STS.128 [R237+0x4000], RZ ;  /* 0x004000ffed003388 */ /* 0x0003e80000000c00 */
[----:B------:R1:W-:Y:S04]  /*25b0*/  @P3 STS.128 [R237+0x6000], RZ ;  /* 0x006000ffed003388 */ /* 0x0003e80000000c00 */
[----:B------:R-:W-:Y:S01]  /*25c0*/  @!PT LDS RZ, [RZ] ;  /* 0x00000000fffff984 */ /* 0x000fe20000000800 */
[----:B------:R-:W-:Y:S01]  /*25d0*/  @!PT LDS RZ, [RZ] ;  /* 0x00000000fffff984 */ /* 0x000fe20000000800 */
[----:B------:R-:W-:Y:S01]  /*25e0*/  @!PT LDS RZ, [RZ] ;  /* 0x00000000fffff984 */ /* 0x000fe20000000800 */
[----:B------:R1:W-:Y:S04]  /*25f0*/  @!P3 LDGSTS.E.BYPASS.LTC128B.128 [R237], [R240.64] ;  /* 0x00000000f0edbfae */ /* 0x0003e8000b901d44 */
        /* <DEDUP_REMOVED lines=13> */
[----:B------:R2:W-:Y:S01]  /*26d0*/  @!P1 LDGSTS.E.BYPASS.LTC128B.128 [R237+0x7000], [R6.64+0x180] ;  /* 0x0700018006ed9fae */ /* 0x0005e2000b901d44 */
[----:B------:R-:W-:-:S03]  /*26e0*/  ISETP.GE.AND P1, PT, R19, UR9, PT ;  /* 0x0000000913007c0c */ /* 0x000fc6000bf26270 */
        /* <DEDUP_REMOVED lines=8> */
[----:B------:R1:W-:Y:S01]  /*2770*/  @!P2 LDGSTS.E.BYPASS.LTC128B.128 [R237+0x11000], [R4.64+0x80] ;  /* 0x1100008004edafae */ /* 0x0003e2000b901d44 */
[----:B--2---:R-:W-:-:S03]  /*2780*/  IADD3 R6, P0, R247, UR8, RZ ;  /* 0x00000008f7067c10 */ /* 0x004fc6000ff1e0ff */
[----:B------:R1:W-:Y:S01]  /*2790*/  @!P2 LDGSTS.E.BYPASS.LTC128B.128 [R237+0x12000], [R4.64+0x100] ;  /* 0x1200010004edafae */ /* 0x0003e2000b901d44 */
[----:B------:R-:W-:-:S03]  /*27a0*/  IADD3.X R7, R246, UR7, RZ, P0, !PT ;  /* 0x00000007f6077c10 */ /* 0x000fc600087fe4ff */
[----:B------:R1:W-:Y:S04]  /*27b0*/  @!P2 LDGSTS.E.BYPASS.LTC128B.128 [R237+0x13000], [R4.64+0x180] ;  /* 0x1300018004edafae */ /* 0x0003e8000b901d44 */
[----:B------:R-:W0:Y:S04]  /*27c0*/  LDGDEPBAR ;  /* 0x00000000000079af */ /* 0x000e280000000000 */
[----:B------:R1:W5:Y:S04]  /*27d0*/  @!P1 LDG.E R244, [R6.64] ;  /* 0x0000000406f49981 */ /* 0x000368000c1e1900 */
[----:B------:R1:W5:Y:S01]  /*27e0*/  @!P6 LDG.E R245, [R6.64+0x20] ;  /* 0x0000200406f5e981 */ /* 0x000362000c1e1900 */
[----:B------:R-:W-:Y:S01]  /*27f0*/  ULEA UR9, UR18, 0x20, 0x5 ;  /* 0x0000002012097891 */ /* 0x000fe2000f8e283f */
[----:B------:R-:W-:Y:S01]  /*2800*/  CS2R R20, SRZ ;  /* 0x0000000000147805 */ /* 0x000fe2000001ff00 */
[----:B------:R-:W-:Y:S01]  /*2810*/  CS2R R18, SRZ ;  /* 0x0000000000127805 */ /* 0x000fe2000001ff00 */
[----:B------:R-:W-:Y:S01]  /*2820*/  CS2R R12, SRZ ;  /* 0x00000000000c7805 */ /* 0x000fe2000001ff00 */
[----:B------:R-:W-:-:S03]  /*2830*/  UISETP.GE.AND UP0, UPT, UR9, UR13, UPT ;  /* 0x0000000d0900728c */ /* 0x000fc6000bf06270 */
[----:B------:R-:W-:Y:S01]  /*2840*/  UMOV UR9, UR15 ;  /* 0x0000000f00097c82 */ /* 0x000fe20008000000 */
[----:B------:R-:W-:-:S04]  /*2850*/  DEPBAR.LE SB0, 0x1 ;  /* 0x000080400000791a */ /* 0x000fc80000000000 */
[----:B------:R-:W-:Y:S06]  /*2860*/  BAR.SYNC.DEFER_BLOCKING 0x0 ;  /* 0x0000000000007b1d */ /* 0x000fec0000010000 */
[----:B------:R1:W2:Y:S04]  /*2870*/  LDSM.16.M88.4 R132, [R229+0x14000] ;  /* 0x01400000e584783b */ /* 0x0002a80000000200 */
[----:B------:R1:W3:Y:S04]  /*2880*/  LDSM.16.M88.4 R136, [R230+0x14000] ;  /* 0x01400000e688783b */ /* 0x0002e80000000200 */
[----:B------:R1:W4:Y:S04]  /*2890*/  LDSM.16.M88.4 R140, [R231+0x14000] ;  /* 0x01400000e78c783b */ /* 0x0003280000000200 */
        /* <DEDUP_REMOVED lines=13> */
.L_x_154:
[----:B------:R-:W0:Y:S01]  /*2970*/  LDGDEPBAR ;  /* 0x00000000000079af */ /* 0x000e220000000000 */
[----:B------:R-:W-:Y:S01]  /*2980*/  PLOP3.LUT P0, PT, PT, PT, UP0, 0x80, 0x0 ;  /* 0x000000000000781c */ /* 0x000fe20003f0f008 */
[----:B------:R-:W-:Y:S01]  /*2990*/  UISETP.GE.AND UP5, UPT, UR6, 0x1, UPT ;  /* 0x000000010600788c */ /* 0x000fe2000bfa6270 */
[C---:B-----5:R-:W-:Y:S02]  /*29a0*/  FSETP.NEU.FTZ.AND P1, PT, R244.reuse, -INF , PT ;  /* 0xff800000f400780b */ /* 0x060fe40003f3d000 */
[----:B------:R-:W2:Y:S01]  /*29b0*/  LDL R68, [R1] ;  /* 0x0000000001447983 */ /* 0x000ea20000100800 */
[----:B------:R-:W-:Y:S04]  /*29c0*/  DEPBAR.LE SB0, 0x0 ;  /* 0x000080000000791a */ /* 0x000fe80000000000 */
[----:B------:R-:W-:Y:S06]  /*29d0*/  BAR.SYNC.DEFER_BLOCKING 0x0 ;  /* 0x0000000000007b1d */ /* 0x000fec0000010000 */
[----:B-1----:R-:W-:Y:S05]  /*29e0*/  LDSM.16.M88.4 R8, [R2] ;  /* 0x000000000208783b */ /* 0x002fea0000000200 */
[----:B------:R-:W1:Y:S05]  /*29f0*/  LDSM.16.M88.4 R44, [R229+0x10000] ;  /* 0x01000000e52c783b */ /* 0x000e6a0000000200 */
[----:B------:R-:W-:Y:S05]  /*2a00*/  LDSM.16.M88.4 R48, [R3] ;  /* 0x000000000330783b */ /* 0x000fea0000000200 */
[----:B------:R-:W3:Y:S05]  /*2a10*/  LDSM.16.M88.4 R52, [R230+0x10000] ;  /* 0x01000000e634783b */ /* 0x000eea0000000200 */
[----:B------:R-:W-:Y:S05]  /*2a20*/  LDSM.16.M88.4 R56, [R228] ;  /* 0x00000000e438783b */ /* 0x000fea0000000200 */
[----:B------:R-:W4:Y:S05]  /*2a30*/  LDSM.16.M88.4 R60, [R231+0x10000] ;  /* 0x01000000e73c783b */ /* 0x000f2a0000000200 */
[----:B------:R-:W-:Y:S01]  /*2a40*/  LDSM.16.M88.4 R64, [R232+0x10000] ;  /* 0x01000000e840783b */ /* 0x000fe20000000200 */
[C---:B-1----:R-:W-:Y:S08]  /*2a50*/  HMMA.16816.F32 R4, R8.reuse, R44, RZ ;  /* 0x0000002c0804723c */ /* 0x042ff000000018ff */
[----:B------:R-:W-:Y:S01]  /*2a60*/  HMMA.16816.F32 R8, R8, R46, RZ ;  /* 0x0000002e0808723c */ /* 0x000fe200000018ff */
[----:B------:R-:W1:Y:S11]  /*2a70*/  LDSM.16.M88.4 R44, [R227] ;  /* 0x00000000e32c783b */ /* 0x000e760000000200 */
[----:B------:R-:W-:Y:S04]  /*2a80*/  @!UPT UIADD3 URZ, URZ, URZ, URZ ;  /* 0x0000003f3f3ff290 */ /* 0x000fe8000fffe03f */
        /* <DEDUP_REMOVED lines=49> */
[----:B------:R-:W-:Y:S07]  /*2da0*/  HMMA.16816.F32 R8, R48, R54, R8 ;  /* 0x000000363008723c */ /* 0x000fee0000001808 */
[----:B------:R-:W-:Y:S02]  /*2db0*/  IMAD.U32 R49, RZ, RZ, UR18 ;  /* 0x00000012ff317e24 */ /* 0x000fe4000f8e00ff */
[----:B------:R-:W-:Y:S03]  /*2dc0*/  FMUL.FTZ R48, R244, 1.4426950216293334961 ;  /* 0x3fb8aa3bf4307820 */ /* 0x000fe60000410000 */
[----:B--2---:R-:W-:Y:S02]  /*2dd0*/  @P0 IMAD R49, R49, 0x20, R68 ;  /* 0x0000002031310824 */ /* 0x004fe400078e0244 */
[----:B------:R-:W-:Y:S01]  /*2de0*/  FSEL R48, R48, RZ, P1 ;  /* 0x000000ff30307208 */ /* 0x000fe20000800000 */
[----:B------:R-:W-:Y:S01]  /*2df0*/  IMAD.MOV.U32 R68, RZ, RZ, c[0x0][0x22c] ;  /* 0x00008b00ff447624 */ /* 0x000fe200078e00ff */
[C---:B----4-:R-:W-:Y:S05]  /*2e00*/  HMMA.16816.F32 R4, R56.reuse, R60, R4 ;  /* 0x0000003c3804723c */ /* 0x050fea0000001804 */
[C---:B------:R-:W-:Y:S01]  /*2e10*/  @P0 IADD3 R50, R49.reuse, 0x1, RZ ;  /* 0x0000000131320810 */ /* 0x040fe20007ffe0ff */
[----:B------:R-:W-:Y:S01]  /*2e20*/  IMAD R68, R68, c[0x0][0x1c0], RZ ;  /* 0x0000700044447a24 */ /* 0x000fe200078e02ff */
[----:B------:R-:W-:Y:S01]  /*2e30*/  @P0 ISETP.GE.AND P2, PT, R49, UR13, PT ;  /* 0x0000000d31000c0c */ /* 0x000fe2000bf46270 */
[----:B------:R-:W-:Y:S03]  /*2e40*/  HMMA.16816.F32 R8, R56, R62, R8 ;  /* 0x0000003e3808723c */ /* 0x000fe60000001808 */
[----:B------:R-:W-:Y:S01]  /*2e50*/  @P0 ISETP.GE.AND P3, PT, R50, UR13, PT ;  /* 0x0000000d32000c0c */ /* 0x000fe2000bf66270 */
[----:B------:R-:W-:Y:S01]  /*2e60*/  IMAD.U32 R68, R68, -0x40, RZ ;  /* 0xffffffc044447824 */ /* 0x000fe200078e00ff */
[----:B------:R-:W-:Y:S11]  /*2e70*/  FSETP.NEU.FTZ.AND P1, PT, R245, -INF , PT ;  /* 0xff800000f500780b */ /* 0x000ff60003f3d000 */
[C---:B-1----:R-:W-:Y:S08]  /*2e80*/  HMMA.16816.F32 R4, R44.reuse, R64, R4 ;  /* 0x000000402c04723c */ /* 0x042ff00000001804 */
[----:B------:R-:W-:Y:S11]  /*2e90*/  HMMA.16816.F32 R8, R44, R66, R8 ;  /* 0x000000422c08723c */ /* 0x000ff60000001808 */
[----:B------:R-:W-:Y:S05]  /*2ea0*/  @!UPT UIADD3 URZ, URZ, URZ, URZ ;  /* 0x0000003f3f3ff290 */ /* 0x000fea000fffe03f */
[----:B------:R-:W-:Y:S02]  /*2eb0*/  @P0 FSEL R4, R4, -INF , !P2 ;  /* 0xff80000004040808 */ /* 0x000fe40005000000 */
[----:B------:R-:W-:Y:S02]  /*2ec0*/  @P0 FSEL R5, R5, -INF , !P3 ;  /* 0xff80000005050808 */ /* 0x000fe40005800000 */
[----:B------:R-:W-:Y:S01]  /*2ed0*/  @P0 FSEL R7, R7, -INF , !P3 ;  /* 0xff80000007070808 */ /* 0x000fe20005800000 */
[--C-:B------:R-:W-:Y:S01]  /*2ee0*/  FFMA.FTZ R4, R4, c[0x0][0x23c], -R48.reuse ;  /* 0x00008f0004047a23 */ /* 0x100fe20000010830 */
[----:B------:R-:W-:Y:S01]  /*2ef0*/  @P0 FSEL R6, R6, -INF , !P2 ;  /* 0xff80000006060808 */ /* 0x000fe20005000000 */
[----:B------:R-:W-:Y:S01]  /*2f00*/  FFMA.FTZ R5, R5, c[0x0][0x23c], -R48 ;  /* 0x00008f0005057a23 */ /* 0x000fe20000010830 */
[----:B------:R-:W-:Y:S01]  /*2f10*/  PLOP3.LUT P3, PT, PT, PT, UP5, 0x80, 0x0 ;  /* 0x000000000000781c */ /* 0x000fe20003f6f058 */
[----:B------:R1:W-:Y:S10]  /*2f20*/  MUFU.EX2 R62, R4 ;  /* 0x00000004003e7308 */ /* 0x0003f40000000800 */
[----:B------:R2:W3:Y:S01]  /*2f30*/  MUFU.EX2 R59, R5 ;  /* 0x00000005003b7308 */ /* 0x0004e20000000800 */
[----:B-1----:R-:W-:Y:S05]  /*2f40*/  FMUL.FTZ R4, R245, 1.4426950216293334961 ;  /* 0x3fb8aa3bf5047820 */ /* 0x002fea0000410000 */
[----:B------:R-:W-:Y:S02]  /*2f50*/  FSEL R4, R4, RZ, P1 ;  /* 0x000000ff04047208 */ /* 0x000fe40000800000 */
[----:B--2---:R-:W-:Y:S03]  /*2f60*/  @P0 IADD3 R5, R49, 0x8, RZ ;  /* 0x0000000831050810 */ /* 0x004fe60007ffe0ff */
[--C-:B------:R-:W-:Y:S01]  /*2f70*/  FFMA.FTZ R7, R7, c[0x0][0x23c], -R4.reuse ;  /* 0x00008f0007077a23 */ /* 0x100fe20000010804 */
[----:B------:R-:W-:Y:S01]  /*2f80*/  @P0 IADD3 R49, R49, 0x9, RZ ;  /* 0x0000000931310810 */ /* 0x000fe20007ffe0ff */
[----:B------:R-:W-:Y:S01]  /*2f90*/  FFMA.FTZ R6, R6, c[0x0][0x23c], -R4 ;  /* 0x00008f0006067a23 */ /* 0x000fe20000010804 */
[----:B------:R-:W-:Y:S01]  /*2fa0*/  @P0 ISETP.GE.AND P1, PT, R5, UR13, PT ;  /* 0x0000000d05000c0c */ /* 0x000fe2000bf26270 */
[----:B------:R3:W-:Y:S01]  /*2fb0*/  MUFU.EX2 R60, R7 ;  /* 0x00000007003c7308 */ /* 0x0007e20000000800 */
[----:B------:R-:W-:Y:S02]  /*2fc0*/  @P0 ISETP.GE.AND P2, PT, R49, UR13, PT ;  /* 0x0000000d31000c0c */ /* 0x000fe4000bf46270 */
[----:B------:R-:W-:Y:S02]  /*2fd0*/  @P0 FSEL R8, R8, -INF , !P1 ;  /* 0xff80000008080808 */ /* 0x000fe40004800000 */
[----:B------:R-:W-:Y:S02]  /*2fe0*/  @P0 FSEL R9, R9, -INF , !P2 ;  /* 0xff80000009090808 */ /* 0x000fe40005000000 */
[----:B------:R-:W-:Y:S01]  /*2ff0*/  @P0 FSEL R11, R11, -INF , !P2 ;  /* 0xff8000000b0b0808 */ /* 0x000fe20005000000 */
[--C-:B------:R-:W-:Y:S01]  /*3000*/  FFMA.FTZ R8, R8, c[0x0][0x23c], -R48.reuse ;  /* 0x00008f0008087a23 */ /* 0x100fe20000010830 */
[----:B------:R-:W-:Y:S01]  /*3010*/  @P0 FSEL R10, R10, -INF , !P1 ;  /* 0xff8000000a0a0808 */ /* 0x000fe20004800000 */
[----:B------:R-:W1:Y:S01]  /*3020*/  MUFU.EX2 R61, R6 ;  /* 0x00000006003d7308 */ /* 0x000e620000000800 */
[----:B------:R-:W-:Y:S01]  /*3030*/  FFMA.FTZ R48, R9, c[0x0][0x23c], -R48 ;  /* 0x00008f0009307a23 */ /* 0x000fe20000010830 */
[----:B------:R-:W-:Y:S02]  /*3040*/  IADD3 R52, P0, R247, UR10, RZ ;  /* 0x0000000af7347c10 */ /* 0x000fe4000ff1e0ff */
[--C-:B------:R-:W-:Y:S02]  /*3050*/  FFMA.FTZ R10, R10, c[0x0][0x23c], -R4.reuse ;  /* 0x00008f000a0a7a23 */ /* 0x100fe40000010804 */
[----:B------:R-:W-:Y:S01]  /*3060*/  FFMA.FTZ R4, R11, c[0x0][0x23c], -R4 ;  /* 0x00008f000b047a23 */ /* 0x000fe20000010804 */
[----:B------:R-:W-:Y:S02]  /*3070*/  IADD3.X R53, R246, UR9, RZ, P0, !PT ;  /* 0x00000009f6357c10 */ /* 0x000fe400087fe4ff */
[C---:B------:R-:W-:Y:S01]  /*3080*/  LEA R238, P0, R68.reuse, R238, 0x2 ;  /* 0x000000ee44ee7211 */ /* 0x040fe200078010ff */
[----:B------:R-:W-:Y:S02]  /*3090*/  MUFU.EX2 R56, R8 ;  /* 0x0000000800387308 */ /* 0x000fe40000000800 */
[----:B------:R2:W4:Y:S01]  /*30a0*/  LDG.E R54, [R52.64] ;  /* 0x0000000434367981 */ /* 0x000522000c1e1900 */
[----:B------:R-:W-:Y:S02]  /*30b0*/  LEA.HI.X.SX32 R239, R68, R239, 0x2, P0 ;  /* 0x000000ef44ef7211 */ /* 0x000fe400000f16ff */
[----:B---3--:R-:W-:Y:S05]  /*30c0*/  F2FP.PACK_AB R7, R59, R62 ;  /* 0x0000003e3b07723e */ /* 0x008fea00000000ff */
[----:B------:R-:W3:Y:S01]  /*30d0*/  MUFU.EX2 R55, R48 ;  /* 0x0000003000377308 */ /* 0x000ee20000000800 */
[----:B------:R-:W-:Y:S01]  /*30e0*/  STS [R248+0x15000], R7 ;  /* 0x01500007f8007388 */ /* 0x000fe20000000800 */
[----:B-1----:R-:W-:Y:S05]  /*30f0*/  F2FP.PACK_AB R6, R60, R61 ;  /* 0x0000003d3c06723e */ /* 0x002fea00000000ff */
[----:B------:R-:W-:Y:S03]  /*3100*/  STS [R251+0x15000], R6 ;  /* 0x01500006fb007388 */ /* 0x000fe60000000800 */
[----:B------:R-:W-:Y:S02]  /*3110*/  MUFU.EX2 R58, R10 ;  /* 0x0000000a003a7308 */ /* 0x000fe40000000800 */
[----:B--2---:R-:W2:Y:S08]  /*3120*/  LDG.E R52, [R52.64+0x20] ;  /* 0x0000200434347981 */ /* 0x004eb0000c1e1900 */
[----:B------:R-:W1:Y:S01]  /*3130*/  MUFU.EX2 R57, R4 ;  /* 0x0000000400397308 */ /* 0x000e620000000800 */
[----:B---3--:R-:W-:Y:S05]  /*3140*/  F2FP.PACK_AB R5, R55, R56 ;  /* 0x000000383705723e */ /* 0x008fea00000000ff */
[----:B------:R-:W-:Y:S01]  /*3150*/  STS [R249+0x15000], R5 ;  /* 0x01500005f9007388 */ /* 0x000fe20000000800 */
[----:B-1----:R-:W-:Y:S05]  /*3160*/  F2FP.PACK_AB R4, R57, R58 ;  /* 0x0000003a3904723e */ /* 0x002fea00000000ff */
        /* <DEDUP_REMOVED lines=140> */
[----:B------:R-:W-:Y:S01]  /*3a30*/  IMAD.MOV.U32 R6, RZ, RZ, c[0x0][0x370] ;  /* 0x0000dc00ff067624 */ /* 0x000fe200078e00ff */
[----:B------:R-:W-:Y:S03]  /*3a40*/  MOV R7, c[0x0][0x374] ;  /* 0x0000dd0000077a02 */ /* 0x000fe60000000f00 */
[----:B------:R-:W-:Y:S05]  /*3a50*/  IMAD.U32 R4, R6, -0x40, RZ ;  /* 0xffffffc006047824 */ /* 0x000fea00078e00ff */
[C---:B------:R-:W-:Y:S04]  /*3a60*/  LEA R5, P0, R4.reuse, R242, 0x1 ;  /* 0x000000f204057211 */ /* 0x040fe800078008ff */
[----:B------:R-:W-:Y:S01]  /*3a70*/  LEA.HI.X.SX32 R4, R4, R243, 0x1, P0 ;  /* 0x000000f304047211 */ /* 0x000fe200000f0eff */
[----:B------:R-:W-:Y:S03]  /*3a80*/  IMAD.MOV.U32 R242, RZ, RZ, R5 ;  /* 0x000000fffff27224 */ /* 0x000fe600078e0005 */
[----:B------:R-:W-:Y:S02]  /*3a90*/  MOV R243, R4 ;  /* 0x0000000400f37202 */ /* 0x000fe40000000f00 */
[C---:B------:R-:W-:Y:S03]  /*3aa0*/  LEA R4, P0, R6.reuse, R242, 0x6 ;  /* 0x000000f206047211 */ /* 0x040fe600078030ff */
[----:B------:R-:W-:Y:S01]  /*3ab0*/  @!PT LDS RZ, [RZ] ;  /* 0x00000000fffff984 */ /* 0x000fe20000000800 */
[----:B------:R-:W-:Y:S01]  /*3ac0*/  @!PT LDS RZ, [RZ] ;  /* 0x00000000fffff984 */ /* 0x000fe20000000800 */
[----:B------:R-:W-:Y:S01]  /*3ad0*/  @!PT LDS RZ, [RZ] ;  /* 0x00000000fffff984 */ /* 0x000fe20000000800 */
[----:B------:R1:W-:Y:S01]  /*3ae0*/  LDGSTS.E.BYPASS.LTC128B.128 [R237+0x8000], [R242.64] ;  /* 0x08000000f2ed7fae */ /* 0x0003e2000b901d44 */
[----:B------:R-:W-:Y:S03]  /*3af0*/  LEA.HI.X R5, R6, R243, R7, 0x6, P0 ;  /* 0x000000f306057211 */ /* 0x000fe600000f3407 */
[----:B------:R1:W-:Y:S04]  /*3b00*/  LDGSTS.E.BYPASS.LTC128B.128 [R237+0xa000], [R242.64+0x80] ;  /* 0x0a000080f2ed7fae */ /* 0x0003e8000b901d44 */
[----:B------:R1:W-:Y:S04]  /*3b10*/  LDGSTS.E.BYPASS.LTC128B.128 [R237+0xc000], [R242.64+0x100] ;  /* 0x0c000100f2ed7fae */ /* 0x0003e8000b901d44 */
[----:B------:R1:W-:Y:S04]  /*3b20*/  LDGSTS.E.BYPASS.LTC128B.128 [R237+0xe000], [R242.64+0x180] ;  /* 0x0e000180f2ed7fae */ /* 0x0003e8000b901d44 */
[----:B------:R1:W-:Y:S04]  /*3b30*/  LDGSTS.E.BYPASS.LTC128B.128 [R237+0x9000], [R4.64] ;  /* 0x0900000004ed7fae */ /* 0x0003e8000b901d44 */
[----:B------:R1:W-:Y:S04]  /*3b40*/  LDGSTS.E.BYPASS.LTC128B.128 [R237+0xb000], [R4.64+0x80] ;  /* 0x0b00008004ed7fae */ /* 0x0003e8000b901d44 */
[----:B------:R1:W-:Y:S04]  /*3b50*/  LDGSTS.E.BYPASS.LTC128B.128 [R237+0xd000], [R4.64+0x100] ;  /* 0x0d00010004ed7fae */ /* 0x0003e8000b901d44 */
[----:B------:R1:W-:Y:S04]  /*3b60*/  LDGSTS.E.BYPASS.LTC128B.128 [R237+0xf000], [R4.64+0x180] ;  /* 0x0f00018004ed7fae */ /* 0x0003e8000b901d44 */
[----:B------:R-:W0:Y:S02]  /*3b70*/  LDGDEPBAR ;  /* 0x00000000000079af */ /* 0x000e240000000000 */
.L_x_152:
        /* <DEDUP_REMOVED lines=104> */
[----:B------:R-:W-:Y:S04]  /*4200*/  RED.E.ADD.F32.FTZ.RN.STRONG.GPU [R48.64], R45 ;  /* 0x0000002d3000798e */ /* 0x000fe8000c10e784 */
[----:B------:R-:W-:Y:S01]  /*4210*/  LDSM.16.MT88.4 R48, [R0+0x4000] ;  /* 0x004000000030783b */ /* 0x000fe20000004200 */
        /* <DEDUP_REMOVED lines=136> */
[----:B------:R2:W-:Y:S04]  /*4aa0*/  RED.E.ADD.F32.FTZ.RN.STRONG.GPU [R10.64], R89 ;  /* 0x000000590a00798e */ /* 0x0005e8000c10e784 */
[----:B------:R3:W-:Y:S01]  /*4ab0*/  RED.E.ADD.F32.FTZ.RN.STRONG.GPU [R6.64], R90 ;  /* 0x0000005a0600798e */ /* 0x0007e2000c10e784 */
[CC--:B-1----:R-:W-:Y:S04]  /*4ac0*/  LEA R8, P0, R5.reuse, R238.reuse, 0x2 ;  /* 0x000000ee05087211 */ /* 0x0c2fe800078010ff */
[-C--:B------:R-:W-:Y:S02]  /*4ad0*/  LEA.HI.X.SX32 R9, R5, R239.reuse, 0x2, P0 ;  /* 0x000000ef05097211 */ /* 0x080fe400000f16ff */
[-C--:B--2---:R-:W-:Y:S01]  /*4ae0*/  LEA R10, P0, R4, R238.reuse, 0x2 ;  /* 0x000000ee040a7211 */ /* 0x084fe200078010ff */
[----:B---3--:R-:W-:Y:S02]  /*4af0*/  IMAD.IADD R6, R204, 0x1, R4 ;  /* 0x00000001cc067824 */ /* 0x008fe400078e0204 */
[----:B------:R1:W-:Y:S01]  /*4b00*/  RED.E.ADD.F32.FTZ.RN.STRONG.GPU [R8.64], R91 ;  /* 0x0000005b0800798e */ /* 0x0003e2000c10e784 */
[-C--:B------:R-:W-:Y:S03]  /*4b10*/  LEA.HI.X.SX32 R11, R4, R239.reuse, 0x2, P0 ;  /* 0x000000ef040b7211 */ /* 0x080fe600000f16ff */
[----:B------:R-:W-:Y:S01]  /*4b20*/  RED.E.ADD.F32.FTZ.RN.STRONG.GPU [R238.64+0x380], R96 ;  /* 0x00038060ee00798e */ /* 0x000fe2000c10e784 */
[CC--:B------:R-:W-:Y:S03]  /*4b30*/  LEA R46, P0, R6.reuse, R238.reuse, 0x2 ;  /* 0x000000ee062e7211 */ /* 0x0c0fe600078010ff */
[----:B------:R-:W-:Y:S01]  /*4b40*/  RED.E.ADD.F32.FTZ.RN.STRONG.GPU [R196.64+0x380], R97 ;  /* 0x00038061c400798e */ /* 0x000fe2000c10e784 */
[-C--:B------:R-:W-:Y:S03]  /*4b50*/  LEA.HI.X.SX32 R47, R6, R239.reuse, 0x2, P0 ;  /* 0x000000ef062f7211 */ /* 0x080fe600000f16ff */
[----:B------:R2:W-:Y:S04]  /*4b60*/  RED.E.ADD.F32.FTZ.RN.STRONG.GPU [R10.64], R98 ;  /* 0x000000620a00798e */ /* 0x0005e8000c10e784 */
[----:B------:R-:W-:Y:S01]  /*4b70*/  RED.E.ADD.F32.FTZ.RN.STRONG.GPU [R46.64], R99 ;  /* 0x000000632e00798e */ /* 0x000fe2000c10e784 */
[C---:B-1----:R-:W-:Y:S04]  /*4b80*/  IMAD.IADD R8, R204.reuse, 0x1, R6 ;  /* 0x00000001cc087824 */ /* 0x042fe800078e0206 */
[----:B------:R-:W-:Y:S01]  /*4b90*/  IMAD.IADD R5, R204, 0x1, R8 ;  /* 0x00000001cc057824 */ /* 0x000fe200078e0208 */
[-C--:B------:R-:W-:Y:S03]  /*4ba0*/  LEA R44, P0, R8, R238.reuse, 0x2 ;  /* 0x000000ee082c7211 */ /* 0x080fe600078010ff */
[----:B------:R-:W-:Y:S01]  /*4bb0*/  IMAD.IADD R4, R204, 0x1, R5 ;  /* 0x00000001cc047824 */ /* 0x000fe200078e0205 */
[-C--:B------:R-:W-:Y:S02]  /*4bc0*/  LEA.HI.X.SX32 R45, R8, R239.reuse, 0x2, P0 ;  /* 0x000000ef082d7211 */ /* 0x080fe400000f16ff */
[CC--:B--2---:R-:W-:Y:S01]  /*4bd0*/  LEA R10, P2, R5.reuse, R238.reuse, 0x2 ;  /* 0x000000ee050a7211 */ /* 0x0c4fe200078410ff */
[----:B------:R-:W-:Y:S01]  /*4be0*/  IMAD.IADD R7, R204, 0x1, R4 ;  /* 0x00000001cc077824 */ /* 0x000fe200078e0204 */
[CC--:B------:R-:W-:Y:S01]  /*4bf0*/  LEA R8, P1, R4.reuse, R238.reuse, 0x2 ;  /* 0x000000ee04087211 */ /* 0x0c0fe200078210ff */
[----:B------:R-:W-:Y:S01]  /*4c00*/  RED.E.ADD.F32.FTZ.RN.STRONG.GPU [R44.64], R92 ;  /* 0x0000005c2c00798e */ /* 0x000fe2000c10e784 */
[-C--:B------:R-:W-:Y:S02]  /*4c10*/  LEA.HI.X.SX32 R11, R5, R239.reuse, 0x2, P2 ;  /* 0x000000ef050b7211 */ /* 0x080fe400010f16ff */
[C---:B------:R-:W-:Y:S01]  /*4c20*/  LEA R6, P0, R7.reuse, R238, 0x2 ;  /* 0x000000ee07067211 */ /* 0x040fe200078010ff */
[----:B------:R-:W-:Y:S01]  /*4c30*/  LDSM.16.MT88.4 R44, [R224+0x14000] ;  /* 0x01400000e02c783b */ /* 0x000fe20000004200 */
[-C--:B------:R-:W-:Y:S02]  /*4c40*/  LEA.HI.X.SX32 R9, R4, R239.reuse, 0x2, P1 ;  /* 0x000000ef04097211 */ /* 0x080fe400008f16ff */
[----:B------:R-:W-:Y:S01]  /*4c50*/  LEA.HI.X.SX32 R7, R7, R239, 0x2, P0 ;  /* 0x000000ef07077211 */ /* 0x000fe200000f16ff */
[----:B------:R-:W-:Y:S04]  /*4c60*/  RED.E.ADD.F32.FTZ.RN.STRONG.GPU [R10.64], R93 ;  /* 0x0000005d0a00798e */ /* 0x000fe8000c10e784 */
[----:B------:R-:W-:Y:S04]  /*4c70*/  RED.E.ADD.F32.FTZ.RN.STRONG.GPU [R8.64], R94 ;  /* 0x0000005e0800798e */ /* 0x000fe8000c10e784 */
[----:B------:R-:W-:Y:S04]  /*4c80*/  LDSM.16.MT88.4 R8, [R0] ;  /* 0x000000000008783b */ /* 0x000fe80000004200 */
[----:B------:R-:W-:Y:S04]  /*4c90*/  RED.E.ADD.F32.FTZ.RN.STRONG.GPU [R6.64], R95 ;  /* 0x0000005f0600798e */ /* 0x000fe8000c10e784 */
[----:B------:R-:W1:Y:S02]  /*4ca0*/  LDSM.16.MT88.4 R4, [R226+0x14000] ;  /* 0x01400000e204783b */ /* 0x000e640000004200 */
[-C--:B-1----:R-:W-:Y:S08]  /*4cb0*/  HMMA.16816.F32 R100, R4, R8.reuse, R100 ;  /* 0x000000080464723c */ /* 0x082ff00000001864 */
        /* <DEDUP_REMOVED lines=52> */
[----:B------:R1:W-:Y:S01]  /*5000*/  LDGSTS.E.BYPASS.LTC128B.128 [R237], [R240.64] ;  /* 0x00000000f0ed7fae */ /* 0x0003e2000b901d44 */
        /* <DEDUP_REMOVED lines=9> */
.L_x_153:
[----:B------:R-:W-:Y:S01]  /*50a0*/  ISETP.LT.AND P0, PT, RZ, UR6, PT ;  /* 0x00000006ff007c0c */ /* 0x000fe2000bf01270 */
[----:B------:R-:W-:Y:S11]  /*50b0*/  UIADD3 UR6, UR6, -0x1, URZ ;  /* 0xffffffff06067890 */ /* 0x000ff6000fffe03f */
[----:B------:R-:W-:Y:S01]  /*50c0*/  @!UPT UIADD3 URZ, URZ, URZ, URZ ;  /* 0x0000003f3f3ff290 */ /* 0x000fe2000fffe03f */
[----:B------:R-:W-:-:S05]  /*50d0*/  @P0 BRA `(.L_x_154) ;  /* 0xffffd89000000947 */ /* 0x000fca000383ffff */
        /* <DEDUP_REMOVED lines=60> */
[----:B-1----:R-:W-:Y:S01]  /*54a0*/  FMUL.FTZ R5, R125, c[0x0][0x2e0] ;  /* 0x0000b8007d057a20 */ /* 0x002fe20000410000 */
[----:B------:R-:W-:Y:S01]  /*54b0*/  F2FP.PACK_AB R6, R6, R130 ;  /* 0x000000820606723e */ /* 0x000fe200000000ff */
[----:B------:R-:W-:Y:S01]  /*54c0*/  FMUL.FTZ R126, R126, c[0x0][0x2e0] ;  /* 0x0000b8007e7e7a20 */ /* 0x000fe20000410000 */
[----:B------:R1:W-:Y:S01]  /*54d0*/  STS [R252+0x4000], R47 ;  /* 0x0040002ffc007388 */ /* 0x0003e20000000800 */
[----:B------:R-:W-:Y:S01]  /*54e0*/  FMUL.FTZ R4, R127, c[0x0][0x2e0] ;  /* 0x0000b8007f047a20 */ /* 0x000fe20000410000 */
[----:B------:R-:W-:Y:S01]  /*54f0*/  F2FP.PACK_AB R5, R5, R124 ;  /* 0x0000007c0505723e */ /* 0x000fe200000000ff */
[----:B------:R-:W-:Y:S01]  /*5500*/  ULDC.64 UR10, c[0x0][0x3a0] ;  /* 0x0000e800000a7ab9 */ /* 0x000fe20000000a00 */
[----:B------:R1:W-:Y:S01]  /*5510*/  STS [R252+0x4400], R46 ;  /* 0x0044002efc007388 */ /* 0x0003e20000000800 */
[----:B------:R-:W-:-:S02]  /*5520*/  PLOP3.LUT P0, PT, PT, PT, UP0, 0x80, 0x0 ;  /* 0x000000000000781c */ /* 0x000fc40003f0f008 */
[----:B------:R-:W-:Y:S01]  /*5530*/  F2FP.PACK_AB R4, R4, R126 ;  /* 0x0000007e0404723e */ /* 0x000fe200000000ff */
[----:B------:R1:W-:Y:S01]  /*5540*/  STS [R252+0x5000], R24 ;  /* 0x00500018fc007388 */ /* 0x0003e20000000800 */
[----:B------:R-:W-:-:S03]  /*5550*/  @UP0 UIADD3 UR8, UR16, UR23, URZ ;  /* 0x0000001710080290 */ /* 0x000fc6000fffe03f */
[----:B------:R1:W-:Y:S01]  /*5560*/  STS [R252+0x5400], R26 ;  /* 0x0054001afc007388 */ /* 0x0003e20000000800 */
[----:B------:R-:W-:-:S03]  /*5570*/  @UP0 UIMAD.WIDE.U32 UR6, UR8, UR10, URZ ;  /* 0x0000000a080602a5 */ /* 0x000fc6000f8e003f */
[----:B------:R1:W-:Y:S01]  /*5580*/  STS [R252+0x4800], R45 ;  /* 0x0048002dfc007388 */ /* 0x0003e20000000800 */
[----:B------:R-:W-:-:S03]  /*5590*/  @UP0 UIMAD UR14, UR8, UR11, UR7 ;  /* 0x0000000b080e02a4 */ /* 0x000fc6000f8e0207 */
[----:B------:R1:W-:Y:S01]  /*55a0*/  STS [R252+0x4c00], R44 ;  /* 0x004c002cfc007388 */ /* 0x0003e20000000800 */
[----:B------:R-:W-:-:S03]  /*55b0*/  @UP0 UMOV UR12, UR6 ;  /* 0x00000006000c0c82 */ /* 0x000fc60008000000 */
        /* <DEDUP_REMOVED lines=39> */
.L_x_155:
        /* <DEDUP_REMOVED lines=18> */
.L_x_156:
[----:B-1----:R-:W1:Y:S01]  /*5950*/  S2R R5, SR_TID.X ;  /* 0x0000000000057919 */ /* 0x002e620000002100 */
[----:B------:R-:W-:-:S03]  /*5960*/  UIMAD UR13, UR18, -0x20, UR13 ;  /* 0xffffffe0120d78a4 */ /* 0x000fc6000f8e020d */
[----:B------:R-:W2:Y:S04]  /*5970*/  S2R R6, SR_TID.X ;  /* 0x0000000000067919 */ /* 0x000ea80000002100 */
[----:B------:R-:W-:Y:S01]  /*5980*/  BAR.SYNC.DEFER_BLOCKING 0x0 ;  /* 0x0000000000007b1d */ /* 0x000fe20000010000 */
[----:B-1----:R-:W-:-:S04]  /*5990*/  SHF.R.S32.HI R5, RZ, 0x1f, R5 ;  /* 0x0000001fff057819 */ /* 0x002fc80000011405 */
[----:B--2---:R-:W-:-:S04]  /*59a0*/  LEA.HI R5, R5, R6, RZ, 0x3 ;  /* 0x0000000605057211 */ /* 0x004fc800078f18ff */
[----:B------:R-:W-:-:S04]  /*59b0*/  SHF.R.S32.HI R5, RZ, 0x3, R5 ;  /* 0x00000003ff057819 */ /* 0x000fc80000011405 */
[----:B------:R-:W-:-:S13]  /*59c0*/  ISETP.GE.AND P0, PT, R5, UR13, PT ;  /* 0x0000000d05007c0c */ /* 0x000fda000bf06270 */
[----:B------:R-:W-:Y:S05]  /*59d0*/  @P0 BRA `(.L_x_157) ;  /* 0x0000088000000947 */ /* 0x000fea0003800000 */
[----:B------:R-:W2:Y:S01]  /*59e0*/  LDL.64 R8, [R1+0x8] ;  /* 0x0000080001087983 */ /* 0x000ea20000100a00 */
[----:B------:R-:W-:Y:S01]  /*59f0*/  USHF.L.U32 UR6, UR18, 0x5, URZ ;  /* 0x0000000512067899 */ /* 0x000fe2000800063f */
[----:B------:R-:W-:Y:S02]  /*5a00*/  SHF.R.S32.HI R4, RZ, 0x1f, R5 ;  /* 0x0000001fff047819 */ /* 0x000fe40000011405 */
[----:B------:R-:W1:Y:S03]  /*5a10*/  LDS.128 R40, [R237+0x12000] ;  /* 0x01200000ed287984 */ /* 0x000e660000000c00 */
[----:B------:R-:W-:Y:S01]  /*5a20*/  IMAD.U32 R7, RZ, RZ, UR6 ;  /* 0x00000006ff077e24 */ /* 0x000fe2000f8e00ff */
[----:B------:R-:W-:Y:S01]  /*5a30*/  IADD3 R6, P0, R5, UR6, RZ ;  /* 0x0000000605067c10 */ /* 0x000fe2000ff1e0ff */
[----:B------:R-:W3:Y:S01]  /*5a40*/  LDS.128 R32, [R237+0x11000] ;  /* 0x01100000ed207984 */ /* 0x000ee20000000c00 */
[----:B------:R-:W-:-:S02]  /*5a50*/  ULDC.64 UR6, c[0x0][0x3b8] ;  /* 0x0000ee0000067ab9 */ /* 0x000fc40000000a00 */
[----:B------:R-:W-:Y:S01]  /*5a60*/  LEA.HI.X.SX32 R7, R7, R4, 0x1, P0 ;  /* 0x0000000407077211 */ /* 0x000fe200000f0eff */
[----:B------:R-:W4:Y:S01]  /*5a70*/  LDS.128 R28, [R237+0x10000] ;  /* 0x01000000ed1c7984 */ /* 0x000f220000000c00 */
[----:B------:R-:W-:-:S03]  /*5a80*/  UIMAD UR6, UR57, UR6, URZ ;  /* 0x00000006390672a4 */ /* 0x000fc6000f8e023f */
[----:B------:R-:W1:Y:S01]  /*5a90*/  LDS.128 R36, [R237+0x13000] ;  /* 0x01300000ed247984 */ /* 0x000e620000000c00 */
[C---:B------:R-:W-:Y:S01]  /*5aa0*/  IMAD R10, R7.reuse, c[0x0][0x3a0], RZ ;  /* 0x0000e800070a7a24 */ /* 0x040fe200078e02ff */
[----:B------:R-:W-:Y:S01]  /*5ab0*/  UIMAD UR9, UR36, UR7, UR6 ;  /* 0x00000007240972a4 */ /* 0x000fe2000f8e0206 */
[----:B------:R-:W-:Y:S01]  /*5ac0*/  IMAD R7, R7, c[0x0][0x3a8], RZ ;  /* 0x0000ea0007077a24 */ /* 0x000fe200078e02ff */
[----:B------:R-:W1:Y:S01]  /*5ad0*/  LDS.128 R20, [R237+0x16000] ;  /* 0x01600000ed147984 */ /* 0x000e620000000c00 */
[C---:B------:R-:W-:Y:S01]  /*5ae0*/  IMAD R10, R6.reuse, c[0x0][0x3a4], R10 ;  /* 0x0000e900060a7a24 */ /* 0x040fe200078e020a */
[----:B------:R-:W-:Y:S01]  /*5af0*/  ULDC.64 UR6, c[0x0][0x3c0] ;  /* 0x0000f00000067ab9 */ /* 0x000fe20000000a00 */
[----:B------:R-:W-:Y:S01]  /*5b00*/  IMAD R7, R6, c[0x0][0x3ac], R7 ;  /* 0x0000eb0006077a24 */ /* 0x000fe200078e0207 */
[----:B------:R-:W1:Y:S01]  /*5b10*/  LDS.128 R16, [R237+0x15000] ;  /* 0x01500000ed107984 */ /* 0x000e620000000c00 */
[----:B------:R-:W-:-:S03]  /*5b20*/  UIMAD UR6, UR57, UR6, URZ ;  /* 0x00000006390672a4 */ /* 0x000fc6000f8e023f */
[----:B------:R-:W1:Y:S01]  /*5b30*/  LDS.128 R12, [R237+0x14000] ;  /* 0x01400000ed0c7984 */ /* 0x000e620000000c00 */
[----:B------:R-:W-:-:S03]  /*5b40*/  UIMAD UR6, UR36, UR7, UR6 ;  /* 0x00000007240672a4 */ /* 0x000fc6000f8e0206 */
[----:B------:R-:W1:Y:S01]  /*5b50*/  LDS.128 R24, [R237+0x17000] ;  /* 0x01700000ed187984 */ /* 0x000e620000000c00 */
[--C-:B--2---:R-:W-:Y:S01]  /*5b60*/  SHF.R.S32.HI R5, RZ, 0x1f, R8.reuse ;  /* 0x0000001fff057819 */ /* 0x104fe20000011408 */
[----:B------:R-:W-:-:S04]  /*5b70*/  IMAD.MOV.U32 R4, RZ, RZ, R8 ;  /* 0x000000ffff047224 */ /* 0x000fc800078e0008 */
[----:B------:R-:W-:-:S04]  /*5b80*/  IMAD.WIDE.U32 R8, R6, c[0x0][0x3a0], R4 ;  /* 0x0000e80006087a25 */ /* 0x000fc800078e0004 */
[----:B------:R-:W-:Y:S01]  /*5b90*/  IMAD.WIDE.U32 R4, R6, c[0x0][0x3a8], R4 ;  /* 0x0000ea0006047a25 */ /* 0x000fe200078e0004 */
[----:B------:R-:W-:-:S04]  /*5ba0*/  IADD3 R8, P1, R8, UR12, RZ ;  /* 0x0000000c08087c10 */ /* 0x000fc8000ff3e0ff */
[----:B------:R-:W-:Y:S01]  /*5bb0*/  IADD3 R6, P0, R4, UR8, RZ ;  /* 0x0000000804067c10 */ /* 0x000fe2000ff1e0ff */
[----:B------:R-:W-:Y:S01]  /*5bc0*/  IMAD.U32 R4, RZ, RZ, UR36 ;  /* 0x00000024ff047e24 */ /* 0x000fe2000f8e00ff */
[----:B------:R-:W-:Y:S01]  /*5bd0*/  IADD3.X R9, R9, UR14, R10, P1, !PT ;  /* 0x0000000e09097c10 */ /* 0x000fe20008ffe40a */
[----:B------:R-:W-:Y:S01]  /*5be0*/  IMAD.U32 R10, RZ, RZ, UR36 ;  /* 0x00000024ff0a7e24 */ /* 0x000fe2000f8e00ff */
[----:B------:R-:W-:-:S03]  /*5bf0*/  IADD3.X R7, R5, UR11, R7, P0, !PT ;  /* 0x0000000b05077c10 */ /* 0x000fc600087fe407 */
[----:B------:R-:W-:-:S04]  /*5c00*/  IMAD.WIDE.U32 R4, R4, c[0x0][0x3b8], R8 ;  /* 0x0000ee0004047a25 */ /* 0x000fc800078e0008 */
[----:B------:R-:W-:Y:S01]  /*5c10*/  IMAD.WIDE.U32 R8, R10, c[0x0][0x3c0], R6 ;  /* 0x0000f0000a087a25 */ /* 0x000fe200078e0006 */
[----:B------:R-:W-:Y:S02]  /*5c20*/  IADD3 R5, R5, UR9, RZ ;  /* 0x0000000905057c10 */ /* 0x000fe4000fffe0ff */
[----:B------:R-:W-:-:S04]  /*5c30*/  LEA R6, P0, R4, c[0x0][0x340], 0x1 ;  /* 0x0000d00004067a11 */ /* 0x000fc800078008ff */
[----:B------:R-:W-:Y:S02]  /*5c40*/  LEA.HI.X R7, R4, c[0x0][0x344], R5, 0x1, P0 ;  /* 0x0000d10004077a11 */ /* 0x000fe400000f0c05 */
[----:B------:R-:W-:Y:S02]  /*5c50*/  IADD3 R5, R9, UR6, RZ ;  /* 0x0000000609057c10 */ /* 0x000fe4000fffe0ff */
[C---:B------:R-:W-:Y:S01]  /*5c60*/  LEA R4, P0, R8.reuse, c[0x0][0x348], 0x1 ;  /* 0x0000d20008047a11 */ /* 0x040fe200078008ff */
[----:B-1----:R1:W-:Y:S03]  /*5c70*/  STG.E.128 [R6.64+0x100], R40 ;  /* 0x0001002806007986 */ /* 0x0023e6000c101d04 */
[----:B------:R-:W-:Y:S01]  /*5c80*/  LEA.HI.X R5, R8, c[0x0][0x34c], R5, 0x1, P0 ;  /* 0x0000d30008057a11 */ /* 0x000fe200000f0c05 */
[----:B---3--:R1:W-:Y:S04]  /*5c90*/  STG.E.128 [R6.64+0x80], R32 ;  /* 0x0000802006007986 */ /* 0x0083e8000c101d04 */
[----:B----4-:R1:W-:Y:S04]  /*5ca0*/  STG.E.128 [R6.64], R28 ;  /* 0x0000001c06007986 */ /* 0x0103e8000c101d04 */
[----:B------:R1:W-:Y:S04]  /*5cb0*/  STG.E.128 [R6.64+0x180], R36 ;  /* 0x0001802406007986 */ /* 0x0003e8000c101d04 */
[----:B------:R1:W-:Y:S04]  /*5cc0*/  STG.E.128 [R4.64+0x100], R20 ;  /* 0x0001001404007986 */ /* 0x0003e8000c101d04 */
[----:B------:R1:W-:Y:S04]  /*5cd0*/  STG.E.128 [R4.64+0x80], R16 ;  /* 0x0000801004007986 */ /* 0x0003e8000c101d04 */
[----:B------:R1:W-:Y:S04]  /*5ce0*/  STG.E.128 [R4.64], R12 ;  /* 0x0000000c04007986 */ /* 0x0003e8000c101d04 */
[----:B------:R1:W-:Y:S01]  /*5cf0*/  STG.E.128 [R4.64+0x180], R24 ;  /* 0x0001801804007986 */ /* 0x0003e2000c101d04 */
[----:B------:R-:W-:Y:S05]  /*5d00*/  BRA `(.L_x_157) ;  /* 0x0000055000007947 */ /* 0x000fea0003800000 */
.L_x_151:
[----:B-1----:R-:W-:Y:S02]  /*5d10*/  UISETP.NE.AND UP0, UPT, UR23, -0x1, UPT ;  /* 0xffffffff1700788c */ /* 0x002fe4000bf05270 */
        /* <DEDUP_REMOVED lines=19> */
.L_x_158:
        /* <DEDUP_REMOVED lines=18> */
.L_x_159:
[----:B------:R-:W1:Y:S01]  /*5f70*/  S2R R4, SR_TID.X ;  /* 0x0000000000047919 */ /* 0x000e620000002100 */
[----:B------:R-:W-:-:S03]  /*5f80*/  UIMAD UR13, UR18, -0x20, UR13 ;  /* 0xffffffe0120d78a4 */ /* 0x000fc6000f8e020d */
[----:B------:R-:W2:Y:S01]  /*5f90*/  S2R R5, SR_TID.X ;  /* 0x0000000000057919 */ /* 0x000ea20000002100 */
[----:B-1----:R-:W-:-:S04]  /*5fa0*/  SHF.R.S32.HI R4, RZ, 0x1f, R4 ;  /* 0x0000001fff047819 */ /* 0x002fc80000011404 */
[----:B--2---:R-:W-:-:S04]  /*5fb0*/  LEA.HI R4, R4, R5, RZ, 0x3 ;  /* 0x0000000504047211 */ /* 0x004fc800078f18ff */
[----:B------:R-:W-:-:S04]  /*5fc0*/  SHF.R.S32.HI R4, RZ, 0x3, R4 ;  /* 0x00000003ff047819 */ /* 0x000fc80000011404 */
[----:B------:R-:W-:-:S13]  /*5fd0*/  ISETP.GE.AND P0, PT, R4, UR13, PT ;  /* 0x0000000d04007c0c */ /* 0x000fda000bf06270 */
[----:B------:R-:W-:Y:S05]  /*5fe0*/  @P0 BRA `(.L_x_157) ;  /* 0x0000027000000947 */ /* 0x000fea0003800000 */
[----:B------:R-:W2:Y:S01]  /*5ff0*/  LDL.64 R12, [R1+0x8] ;  /* 0x00000800010c7983 */ /* 0x000ea20000100a00 */
[----:B------:R-:W-:Y:S01]  /*6000*/  SHF.R.S32.HI R6, RZ, 0x1f, R4 ;  /* 0x0000001fff067819 */ /* 0x000fe20000011404 */
[----:B------:R-:W-:Y:S01]  /*6010*/  IMAD.U32 R5, RZ, RZ, UR24 ;  /* 0x00000018ff057e24 */ /* 0x000fe2000f8e00ff */
[----:B------:R-:W-:Y:S01]  /*6020*/  IADD3 R4, P0, R4, UR24, RZ ;  /* 0x0000001804047c10 */ /* 0x000fe2000ff1e0ff */
[----:B------:R-:W-:Y:S02]  /*6030*/  ULDC.64 UR6, c[0x0][0x3b8] ;  /* 0x0000ee0000067ab9 */ /* 0x000fe40000000a00 */
[----:B------:R-:W-:Y:S01]  /*6040*/  UIMAD UR6, UR55, UR6, URZ ;  /* 0x00000006370672a4 */ /* 0x000fe2000f8e023f */
[----:B------:R-:W-:-:S03]  /*6050*/  LEA.HI.X.SX32 R5, R5, R6, 0x1, P0 ;  /* 0x0000000605057211 */ /* 0x000fc600000f0eff */
[----:B------:R-:W-:Y:S02]  /*6060*/  UIMAD UR9, UR36, UR7, UR6 ;  /* 0x00000007240972a4 */ /* 0x000fe4000f8e0206 */
[C---:B------:R-:W-:Y:S01]  /*6070*/  IMAD R10, R5.reuse, c[0x0][0x3a0], RZ ;  /* 0x0000e800050a7a24 */ /* 0x040fe200078e02ff */
[----:B------:R-:W-:Y:S01]  /*6080*/  ULDC.64 UR6, c[0x0][0x3c0] ;  /* 0x0000f00000067ab9 */ /* 0x000fe20000000a00 */
[----:B------:R-:W-:Y:S01]  /*6090*/  IMAD R5, R5, c[0x0][0x3a8], RZ ;  /* 0x0000ea0005057a24 */ /* 0x000fe200078e02ff */
[----:B------:R-:W-:Y:S01]  /*60a0*/  UIMAD UR6, UR55, UR6, URZ ;  /* 0x00000006370672a4 */ /* 0x000fe2000f8e023f */
[----:B------:R-:W-:-:S03]  /*60b0*/  IMAD R11, R4, c[0x0][0x3a4], R10 ;  /* 0x0000e900040b7a24 */ /* 0x000fc600078e020a */
[----:B------:R-:W-:Y:S01]  /*60c0*/  UIMAD UR6, UR36, UR7, UR6 ;  /* 0x00000007240672a4 */ /* 0x000fe2000f8e0206 */
[----:B--2---:R-:W-:-:S04]  /*60d0*/  IMAD.WIDE.U32 R8, R4, c[0x0][0x3a0], R12 ;  /* 0x0000e80004087a25 */ /* 0x004fc800078e000c */
[----:B------:R-:W-:Y:S01]  /*60e0*/  IMAD.WIDE.U32 R6, R4, c[0x0][0x3a8], R12 ;  /* 0x0000ea0004067a25 */ /* 0x000fe200078e000c */
[----:B------:R-:W-:-:S03]  /*60f0*/  IADD3 R10, P0, R8, UR12, RZ ;  /* 0x0000000c080a7c10 */ /* 0x000fc6000ff1e0ff */
[----:B------:R-:W-:Y:S01]  /*6100*/  IMAD R4, R4, c[0x0][0x3ac], R5 ;  /* 0x0000eb0004047a24 */ /* 0x000fe200078e0205 */
[----:B------:R-:W-:Y:S01]  /*6110*/  IADD3.X R11, R9, UR14, R11, P0, !PT ;  /* 0x0000000e090b7c10 */ /* 0x000fe200087fe40b */
[----:B------:R-:W-:Y:S01]  /*6120*/  IMAD.U32 R5, RZ, RZ, UR36 ;  /* 0x00000024ff057e24 */ /* 0x000fe2000f8e00ff */
[----:B------:R-:W-:-:S03]  /*6130*/  IADD3 R8, P0, R6, UR8, RZ ;  /* 0x0000000806087c10 */ /* 0x000fc6000ff1e0ff */
[----:B------:R-:W-:Y:S01]  /*6140*/  IMAD.WIDE.U32 R10, R5, c[0x0][0x3b8], R10 ;  /* 0x0000ee00050a7a25 */ /* 0x000fe200078e000a */
[----:B------:R-:W-:-:S03]  /*6150*/  IADD3.X R9, R7, UR11, R4, P0, !PT ;  /* 0x0000000b07097c10 */ /* 0x000fc600087fe404 */
[----:B------:R-:W-:Y:S01]  /*6160*/  IMAD.U32 R4, RZ, RZ, UR36 ;  /* 0x00000024ff047e24 */ /* 0x000fe2000f8e00ff */
[----:B------:R-:W-:Y:S02]  /*6170*/  IADD3 R5, R11, UR9, RZ ;  /* 0x000000090b057c10 */ /* 0x000fe4000fffe0ff */
[----:B------:R-:W-:Y:S01]  /*6180*/  LEA R6, P1, R10, c[0x0][0x340], 0x1 ;  /* 0x0000d0000a067a11 */ /* 0x000fe200078208ff */
[----:B------:R-:W-:-:S03]  /*6190*/  IMAD.WIDE.U32 R8, R4, c[0x0][0x3c0], R8 ;  /* 0x0000f00004087a25 */ /* 0x000fc600078e0008 */
[----:B------:R-:W-:Y:S02]  /*61a0*/  LEA.HI.X R7, R10, c[0x0][0x344], R5, 0x1, P1 ;  /* 0x0000d1000a077a11 */ /* 0x000fe400008f0c05 */
[----:B------:R-:W-:Y:S02]  /*61b0*/  IADD3 R9, R9, UR6, RZ ;  /* 0x0000000609097c10 */ /* 0x000fe4000fffe0ff */
[C---:B------:R-:W-:Y:S01]  /*61c0*/  LEA R4, P0, R8.reuse, c[0x0][0x348], 0x1 ;  /* 0x0000d20008047a11 */ /* 0x040fe200078008ff */
[----:B------:R1:W-:Y:S03]  /*61d0*/  STG.E.128 [R6.64], RZ ;  /* 0x000000ff06007986 */ /* 0x0003e6000c101d04 */
[----:B------:R-:W-:Y:S01]  /*61e0*/  LEA.HI.X R5, R8, c[0x0][0x34c], R9, 0x1, P0 ;  /* 0x0000d30008057a11 */ /* 0x000fe200000f0c09 */
[----:B------:R1:W-:Y:S04]  /*61f0*/  STG.E.128 [R6.64+0x80], RZ ;  /* 0x000080ff06007986 */ /* 0x0003e8000c101d04 */
[----:B------:R1:W-:Y:S04]  /*6200*/  STG.E.128 [R6.64+0x100], RZ ;  /* 0x000100ff06007986 */ /* 0x0003e8000c101d04 */
[----:B------:R1:W-:Y:S04]  /*6210*/  STG.E.128 [R6.64+0x180], RZ ;  /* 0x000180ff06007986 */ /* 0x0003e8000c101d04 */
[----:B------:R1:W-:Y:S04]  /*6220*/  STG.E.128 [R4.64], RZ ;  /* 0x000000ff04007986 */ /* 0x0003e8000c101d04 */
[----:B------:R1:W-:Y:S04]  /*6230*/  STG.E.128 [R4.64+0x80], RZ ;  /* 0x000080ff04007986 */ /* 0x0003e8000c101d04 */
[----:B------:R1:W-:Y:S04]  /*6240*/  STG.E.128 [R4.64+0x100], RZ ;  /* 0x000100ff04007986 */ /* 0x0003e8000c101d04 */
[----:B------:R1:W-:Y:S02]  /*6250*/  STG.E.128 [R4.64+0x180], RZ ;  /* 0x000180ff04007986 */ /* 0x0003e4000c101d04 */
.L_x_157:
[----:B------:R-:W-:Y:S05]  /*6260*/  BSYNC B0 ;  /* 0x0000000000007941 */ /* 0x000fea0003800000 */
.L_x_146:
        /* <DEDUP_REMOVED lines=12> */
.L_x_160:
[----:B------:R-:W-:Y:S05]  /*6330*/  EXIT ;  /* 0x000000000000794d */ /* 0x000fea0003800000 */
.L_x_162:
        /* <DEDUP_REMOVED lines=12> */
.L_x_2002:


//--------------------- .text._ZN5flash44flash_bwd_dq_dk_dv_loop_seqk_parallel_kernelI23Flash_bwd_kernel_traitsILi256ELi64ELi32ELi8ELi4ELi1ELi2ELb1ELb1EN7cutlass6half_tE19Flash_kernel_traitsILi256ELi64ELi32ELi8ES3_EELb0ELb0ELb0ELb0ELb0ELb1ELb1EEEvNS_16Flash_bwd_paramsE --------------------------
	.section	.text._ZN5flash44flash_bwd_dq_dk_dv_loop_seqk_parallel_kernelI23Flash_bwd_kernel_traitsILi256ELi64ELi32ELi8ELi4ELi1ELi2ELb1ELb1EN7cutlass6half_tE19Flash_kernel_traitsILi256ELi64ELi32ELi8ES3_EELb0ELb0ELb0ELb0ELb0ELb1ELb1EEEvNS_16Flash_bwd_paramsE,"ax",@progbits
	.sectioninfo	@"SHI_REGISTERS=255"
	.align	128
        .global         _ZN5flash44flash_bwd_dq_dk_dv_loop_seqk_parallel_kernelI23Flash_bwd_kernel_traitsILi256ELi64ELi32ELi8ELi4ELi1ELi2ELb1ELb1EN7cutlass6half_tE19Flash_kernel_traitsILi256ELi64ELi32ELi8ES3_EELb0ELb0ELb0ELb0ELb0ELb1ELb1EEEvNS_16Flash_bwd_paramsE
        .type           _ZN5flash44flash_bwd_dq_dk_dv_loop_seqk_parallel_kernelI23Flash_bwd_kernel_traitsILi256ELi64ELi32ELi8ELi4ELi1ELi2ELb1ELb1EN7cutlass6half_tE19Flash_kernel_traitsILi256ELi64ELi32ELi8ES3_EELb0ELb0ELb0ELb0ELb0ELb1ELb1EEEvNS_16Flash_bwd_paramsE,@function
        .size           _ZN5flash44flash_bwd_dq_dk_dv_loop_seqk_parallel_kernelI23Flash_bwd_kernel_traitsILi256ELi64ELi32ELi8ELi4ELi1ELi2ELb1ELb1EN7cutlass6half_tE19Flash_kernel_traitsILi256ELi64ELi32ELi8ES3_EELb0ELb0ELb0ELb0ELb0ELb1ELb1EEEvNS_16Flash_bwd_paramsE,(.L_x_2003 - _ZN5flash44flash_bwd_dq_dk_dv_loop_seqk_parallel_kernelI23Flash_bwd_kernel_traitsILi256ELi64ELi32ELi8ELi4ELi1ELi2ELb1ELb1EN7cutlass6half_tE19Flash_kernel_traitsILi256ELi64ELi32ELi8ES3_EELb0ELb0ELb0ELb0ELb0ELb1ELb1EEEvNS_16Flash_bwd_paramsE)
        .other          _ZN5flash44flash_bwd_dq_dk_dv_loop_seqk_parallel_kernelI23Flash_bwd_kernel_traitsILi256ELi64ELi32ELi8ELi4ELi1ELi2ELb1ELb1EN7cutlass6half_tE19Flash_kernel_traitsILi256ELi64ELi32ELi8ES3_EELb0ELb0ELb0ELb0ELb0ELb1ELb1EEEvNS_16Flash_bwd_paramsE,@"STO_CUDA_ENTRY STV_DEFAULT"
_ZN5flash44flash_bwd_dq_dk_dv_loop_seqk_parallel_kernelI23Flash_bwd_kernel_traitsILi256ELi64ELi32ELi8ELi4ELi1ELi2ELb1ELb1EN7cutlass6half_tE19Flash_kernel_traitsILi256ELi64ELi32ELi8ES3_EELb0ELb0ELb0ELb0ELb0ELb1ELb1EEEvNS_16Flash_bwd_paramsE:
.text._ZN5flash44flash_bwd_dq_dk_dv_loop_seqk_parallel_kernelI23Flash_bwd_kernel_traitsILi256ELi64ELi32ELi8ELi4ELi1ELi2ELb1ELb1EN7cutlass6half_tE19Flash_kernel_traitsILi256ELi64ELi32ELi8ES3_EELb0ELb0ELb0ELb0ELb0ELb1ELb1EEEvNS_16Flash_bwd_paramsE:
        /* <DEDUP_REMOVED lines=211> */
.L_x_179:
        /* <DEDUP_REMOVED lines=53> */
.L_x_163:
        /* <DEDUP_REMOVED lines=58> */
.L_x_165:
        /* <DEDUP_REMOVED lines=18> */
.L_x_166:
        /* <DEDUP_REMOVED lines=69> */
.L_x_167:
[----:B------:R-:W-:Y:S02]  /*1990*/  UMOV UR8, UR48 ;  /* 0x0000003000087c82 */ /* 0x000fe40008000000 */
.L_x_168:
        /* <DEDUP_REMOVED lines=253> */
.L_x_172:
[----:B------:R-:W0:Y:S01]  /*2970*/  LDGDEPBAR ;  /* 0x00000000000079af */ /* 0x000e220000000000 */
[----:B------:R-:W-:Y:S01]  /*2980*/  PLOP3.LUT P0, PT, PT, PT, UP0, 0x80, 0x0 ;  /* 0x000000000000781c */ /* 0x000fe20003f0f008 */
[----:B------:R-:W-:Y:S01]  /*2990*/  UISETP.GE.AND UP5, UPT, UR6, 0x1, UPT ;  /* 0x000000010600788c */ /* 0x000fe2000bfa6270 */
[----:B-----5:R-:W-:Y:S02]  /*29a0*/  FSETP.NEU.FTZ.AND P1, PT, R244, -INF , PT ;  /* 0xff800000f400780b */ /* 0x020fe40003f3d000 */
[----:B------:R-:W-:Y:S01]  /*29b0*/  MOV R71, c[0x0][0x22c] ;  /* 0x00008b0000477a02 */ /* 0x000fe20000000f00 */
[----:B------:R-:W2:Y:S04]  /*29c0*/  LDL R68, [R1] ;  /* 0x0000000001447983 */ /* 0x000ea80000100800 */
[----:B------:R-:W-:Y:S05]  /*29d0*/  IMAD R71, R71, c[0x0][0x1c0], RZ ;  /* 0x0000700047477a24 */ /* 0x000fea00078e02ff */
[----:B------:R-:W-:Y:S01]  /*29e0*/  LEA R71, -R71, RZ, 0x6 ;  /* 0x000000ff47477211 */ /* 0x000fe200078e31ff */
[----:B------:R-:W-:Y:S04]  /*29f0*/  DEPBAR.LE SB0, 0x0 ;  /* 0x000080000000791a */ /* 0x000fe80000000000 */
[----:B------:R-:W-:Y:S06]  /*2a00*/  BAR.SYNC.DEFER_BLOCKING 0x0 ;  /* 0x0000000000007b1d */ /* 0x000fec0000010000 */
[----:B-1----:R-:W-:Y:S06]  /*2a10*/  LDSM.16.M88.4 R8, [R2] ;  /* 0x000000000208783b */ /* 0x002fec0000000200 */
[----:B------:R-:W1:Y:S06]  /*2a20*/  LDSM.16.M88.4 R44, [R229+0x10000] ;  /* 0x01000000e52c783b */ /* 0x000e6c0000000200 */
[----:B------:R-:W-:Y:S06]  /*2a30*/  LDSM.16.M88.4 R48, [R3] ;  /* 0x000000000330783b */ /* 0x000fec0000000200 */
[----:B------:R-:W3:Y:S06]  /*2a40*/  LDSM.16.M88.4 R52, [R230+0x10000] ;  /* 0x01000000e634783b */ /* 0x000eec0000000200 */
[----:B------:R-:W-:Y:S06]  /*2a50*/  LDSM.16.M88.4 R56, [R228] ;  /* 0x00000000e438783b */ /* 0x000fec0000000200 */
[----:B------:R-:W4:Y:S06]  /*2a60*/  LDSM.16.M88.4 R60, [R231+0x10000] ;  /* 0x01000000e73c783b */ /* 0x000f2c0000000200 */
[----:B------:R-:W-:Y:S01]  /*2a70*/  LDSM.16.M88.4 R64, [R232+0x10000] ;  /* 0x01000000e840783b */ /* 0x000fe20000000200 */
[C---:B-1----:R-:W-:Y:S08]  /*2a80*/  HMMA.16816.F32 R4, R8.reuse, R44, RZ ;  /* 0x0000002c0804723c */ /* 0x042ff000000018ff */
[----:B------:R-:W-:Y:S01]  /*2a90*/  HMMA.16816.F32 R8, R8, R46, RZ ;  /* 0x0000002e0808723c */ /* 0x000fe200000018ff */
[----:B------:R-:W1:Y:S11]  /*2aa0*/  LDSM.16.M88.4 R44, [R227] ;  /* 0x00000000e32c783b */ /* 0x000e760000000200 */
[----:B------:R-:W-:Y:S04]  /*2ab0*/  @!UPT UIADD3 URZ, URZ, URZ, URZ ;  /* 0x0000003f3f3ff290 */ /* 0x000fe8000fffe03f */
        /* <DEDUP_REMOVED lines=49> */
[----:B------:R-:W-:Y:S11]  /*2dd0*/  HMMA.16816.F32 R8, R48, R54, R8 ;  /* 0x000000363008723c */ /* 0x000ff60000001808 */
[----:B------:R-:W-:Y:S05]  /*2de0*/  @!UPT UIADD3 URZ, URZ, URZ, URZ ;  /* 0x0000003f3f3ff290 */ /* 0x000fea000fffe03f */
[C---:B----4-:R-:W-:Y:S08]  /*2df0*/  HMMA.16816.F32 R4, R56.reuse, R60, R4 ;  /* 0x0000003c3804723c */ /* 0x050ff00000001804 */
[----:B------:R-:W-:Y:S11]  /*2e00*/  HMMA.16816.F32 R8, R56, R62, R8 ;  /* 0x0000003e3808723c */ /* 0x000ff60000001808 */
[----:B------:R-:W-:Y:S05]  /*2e10*/  @!UPT UIADD3 URZ, URZ, URZ, URZ ;  /* 0x0000003f3f3ff290 */ /* 0x000fea000fffe03f */
[C---:B-1----:R-:W-:Y:S08]  /*2e20*/  HMMA.16816.F32 R4, R44.reuse, R64, R4 ;  /* 0x000000402c04723c */ /* 0x042ff00000001804 */
[----:B------:R-:W-:Y:S11]  /*2e30*/  HMMA.16816.F32 R8, R44, R66, R8 ;  /* 0x000000422c08723c */ /* 0x000ff60000001808 */
[----:B------:R-:W-:Y:S05]  /*2e40*/  @!UPT UIADD3 URZ, URZ, URZ, URZ ;  /* 0x0000003f3f3ff290 */ /* 0x000fea000fffe03f */
[----:B------:R-:W-:Y:S02]  /*2e50*/  FMUL.FTZ R6, R6, c[0x0][0x2ec] ;  /* 0x0000bb0006067a20 */ /* 0x000fe40000410000 */
[----:B------:R-:W-:Y:S02]  /*2e60*/  FMUL.FTZ R5, R5, c[0x0][0x2ec] ;  /* 0x0000bb0005057a20 */ /* 0x000fe40000410000 */
[----:B------:R1:W-:Y:S01]  /*2e70*/  MUFU.TANH R62, R6 ;  /* 0x00000006003e7308 */ /* 0x0003e20000002400 */
[----:B------:R-:W-:Y:S02]  /*2e80*/  FMUL.FTZ R4, R4, c[0x0][0x2ec] ;  /* 0x0000bb0004047a20 */ /* 0x000fe40000410000 */
[----:B------:R-:W-:Y:S02]  /*2e90*/  FMUL.FTZ R7, R7, c[0x0][0x2ec] ;  /* 0x0000bb0007077a20 */ /* 0x000fe40000410000 */
[----:B------:R-:W-:Y:S02]  /*2ea0*/  FMUL.FTZ R8, R8, c[0x0][0x2ec] ;  /* 0x0000bb0008087a20 */ /* 0x000fe40000410000 */
[----:B------:R-:W-:Y:S02]  /*2eb0*/  FMUL.FTZ R9, R9, c[0x0][0x2ec] ;  /* 0x0000bb0009097a20 */ /* 0x000fe40000410000 */
[----:B------:R-:W-:Y:S01]  /*2ec0*/  FMUL.FTZ R10, R10, c[0x0][0x2ec] ;  /* 0x0000bb000a0a7a20 */ /* 0x000fe20000410000 */
[----:B------:R3:W-:Y:S01]  /*2ed0*/  MUFU.TANH R57, R5 ;  /* 0x0000000500397308 */ /* 0x0007e20000002400 */
[----:B------:R-:W-:Y:S09]  /*2ee0*/  FMUL.FTZ R11, R11, c[0x0][0x2ec] ;  /* 0x0000bb000b0b7a20 */ /* 0x000ff20000410000 */
[----:B------:R-:W4:Y:S01]  /*2ef0*/  MUFU.TANH R58, R4 ;  /* 0x00000004003a7308 */ /* 0x000f220000002400 */
[----:B-1----:R-:W-:Y:S04]  /*2f00*/  MOV R6, UR18 ;  /* 0x0000001200067c02 */ /* 0x002fe80008000f00 */
[----:B--2---:R-:W-:Y:S05]  /*2f10*/  @P0 LEA R6, R6, R68, 0x5 ;  /* 0x0000004406060211 */ /* 0x004fea00078e28ff */
[----:B------:R1:W2:Y:S01]  /*2f20*/  MUFU.TANH R61, R7 ;  /* 0x00000007003d7308 */ /* 0x0002a20000002400 */
[----:B------:R-:W-:Y:S01]  /*2f30*/  @P0 ISETP.GE.AND P2, PT, R6, UR13, PT ;  /* 0x0000000d06000c0c */ /* 0x000fe2000bf46270 */
[----:B---3--:R-:W-:Y:S05]  /*2f40*/  FMUL.FTZ R5, R244, 1.4426950216293334961 ;  /* 0x3fb8aa3bf4057820 */ /* 0x008fea0000410000 */
[----:B------:R-:W-:Y:S03]  /*2f50*/  FSEL R5, R5, RZ, P1 ;  /* 0x000000ff05057208 */ /* 0x000fe60000800000 */
[----:B------:R3:W-:Y:S01]  /*2f60*/  MUFU.TANH R56, R8 ;  /* 0x0000000800387308 */ /* 0x0007e20000002400 */
[----:B------:R-:W-:Y:S02]  /*2f70*/  FSETP.NEU.FTZ.AND P1, PT, R245, -INF , PT ;  /* 0xff800000f500780b */ /* 0x000fe40003f3d000 */
[----:B----4-:R-:W-:Y:S02]  /*2f80*/  MOV R4, R58 ;  /* 0x0000003a00047202 */ /* 0x010fe40000000f00 */
[----:B------:R-:W-:Y:S05]  /*2f90*/  @P0 FSEL R4, R58, -INF , !P2 ;  /* 0xff8000003a040808 */ /* 0x000fea0005000000 */
[----:B------:R4:W2:Y:S01]  /*2fa0*/  MUFU.TANH R55, R9 ;  /* 0x0000000900377308 */ /* 0x0008a20000002400 */
[----:B-1----:R-:W-:Y:S04]  /*2fb0*/  @P0 IADD3 R7, R6, 0x1, RZ ;  /* 0x0000000106070810 */ /* 0x002fe80007ffe0ff */
[----:B------:R-:W-:Y:S01]  /*2fc0*/  @P0 ISETP.GE.AND P3, PT, R7, UR13, PT ;  /* 0x0000000d07000c0c */ /* 0x000fe2000bf66270 */
[--C-:B------:R-:W-:Y:S01]  /*2fd0*/  FFMA.FTZ R7, R4, c[0x0][0x23c], -R5.reuse ;  /* 0x00008f0004077a23 */ /* 0x100fe20000010805 */
[----:B------:R-:W-:Y:S03]  /*2fe0*/  MOV R4, R57 ;  /* 0x0000003900047202 */ /* 0x000fe60000000f00 */
[----:B------:R-:W1:Y:S01]  /*2ff0*/  MUFU.TANH R60, R10 ;  /* 0x0000000a003c7308 */ /* 0x000e620000002400 */
[----:B------:R-:W-:Y:S01]  /*3000*/  @P0 FSEL R4, R57, -INF , !P3 ;  /* 0xff80000039040808 */ /* 0x000fe20005800000 */
[----:B---3--:R-:W-:Y:S08]  /*3010*/  FMUL.FTZ R8, R245, 1.4426950216293334961 ;  /* 0x3fb8aa3bf5087820 */ /* 0x008ff00000410000 */
[----:B------:R3:W-:Y:S01]  /*3020*/  MUFU.EX2 R66, R7 ;  /* 0x0000000700427308 */ /* 0x0007e20000000800 */
[--C-:B----4-:R-:W-:Y:S01]  /*3030*/  FFMA.FTZ R9, R4, c[0x0][0x23c], -R5.reuse ;  /* 0x00008f0004097a23 */ /* 0x110fe20000010805 */
[----:B------:R-:W-:Y:S08]  /*3040*/  FSEL R4, R8, RZ, P1 ;  /* 0x000000ff08047208 */ /* 0x000ff00000800000 */
[----:B------:R4:W-:Y:S10]  /*3050*/  MUFU.EX2 R65, R9 ;  /* 0x0000000900417308 */ /* 0x0009f40000000800 */
[----:B------:R-:W1:Y:S01]  /*3060*/  MUFU.TANH R59, R11 ;  /* 0x0000000b003b7308 */ /* 0x000e620000002400 */
[----:B---3--:R-:W-:Y:S02]  /*3070*/  MOV R7, R62 ;  /* 0x0000003e00077202 */ /* 0x008fe40000000f00 */
[----:B------:R-:W-:Y:S05]  /*3080*/  @P0 FSEL R7, R62, -INF , !P2 ;  /* 0xff8000003e070808 */ /* 0x000fea0005000000 */
[--C-:B------:R-:W-:Y:S01]  /*3090*/  FFMA.FTZ R8, R7, c[0x0][0x23c], -R4.reuse ;  /* 0x00008f0007087a23 */ /* 0x100fe20000010804 */
[----:B--2---:R-:W-:Y:S02]  /*30a0*/  MOV R7, R61 ;  /* 0x0000003d00077202 */ /* 0x004fe40000000f00 */
[C---:B----4-:R-:W-:Y:S01]  /*30b0*/  @P0 IADD3 R9, R6.reuse, 0x8, RZ ;  /* 0x0000000806090810 */ /* 0x050fe20007ffe0ff */
[----:B------:R2:W-:Y:S01]  /*30c0*/  MUFU.EX2 R70, R8 ;  /* 0x0000000800467308 */ /* 0x0005e20000000800 */
[----:B------:R-:W-:Y:S02]  /*30d0*/  @P0 IADD3 R6, R6, 0x9, RZ ;  /* 0x0000000906060810 */ /* 0x000fe40007ffe0ff */
[----:B------:R-:W-:Y:S02]  /*30e0*/  @P0 FSEL R7, R61, -INF , !P3 ;  /* 0xff8000003d070808 */ /* 0x000fe40005800000 */
[----:B------:R-:W-:Y:S02]  /*30f0*/  @P0 ISETP.GE.AND P1, PT, R9, UR13, PT ;  /* 0x0000000d09000c0c */ /* 0x000fe4000bf26270 */
[----:B------:R-:W-:Y:S02]  /*3100*/  @P0 ISETP.GE.AND P2, PT, R6, UR13, PT ;  /* 0x0000000d06000c0c */ /* 0x000fe4000bf46270 */
[----:B------:R-:W-:Y:S02]  /*3110*/  MOV R6, R55 ;  /* 0x0000003700067202 */ /* 0x000fe40000000f00 */
[----:B------:R-:W-:Y:S02]  /*3120*/  @P0 FSEL R6, R55, -INF , !P2 ;  /* 0xff80000037060808 */ /* 0x000fe40005000000 */
[----:B------:R-:W-:Y:S01]  /*3130*/  PLOP3.LUT P3, PT, PT, PT, UP5, 0x80, 0x0 ;  /* 0x000000000000781c */ /* 0x000fe20003f6f058 */
[--C-:B--2---:R-:W-:Y:S01]  /*3140*/  FFMA.FTZ R8, R7, c[0x0][0x23c], -R4.reuse ;  /* 0x00008f0007087a23 */ /* 0x104fe20000010804 */
[----:B------:R-:W-:Y:S02]  /*3150*/  MOV R7, R56 ;  /* 0x0000003800077202 */ /* 0x000fe40000000f00 */
[----:B------:R-:W-:Y:S01]  /*3160*/  @P0 FSEL R7, R56, -INF , !P1 ;  /* 0xff80000038070808 */ /* 0x000fe20004800000 */
[----:B------:R-:W-:Y:S04]  /*3170*/  MUFU.EX2 R69, R8 ;  /* 0x0000000800457308 */ /* 0x000fe80000000800 */
[--C-:B------:R-:W-:Y:S02]  /*3180*/  FFMA.FTZ R7, R7, c[0x0][0x23c], -R5.reuse ;  /* 0x00008f0007077a23 */ /* 0x100fe40000010805 */
[----:B------:R-:W-:Y:S01]  /*3190*/  FFMA.FTZ R5, R6, c[0x0][0x23c], -R5 ;  /* 0x00008f0006057a23 */ /* 0x000fe20000010805 */
[----:B-1----:R-:W-:Y:S02]  /*31a0*/  MOV R6, R60 ;  /* 0x0000003c00067202 */ /* 0x002fe40000000f00 */
[----:B------:R-:W-:Y:S01]  /*31b0*/  @P0 FSEL R6, R60, -INF , !P1 ;  /* 0xff8000003c060808 */ /* 0x000fe20004800000 */
[----:B------:R1:W-:Y:S04]  /*31c0*/  MUFU.EX2 R63, R5 ;  /* 0x00000005003f7308 */ /* 0x0003e80000000800 */
[--C-:B------:R-:W-:Y:S06]  /*31d0*/  FFMA.FTZ R6, R6, c[0x0][0x23c], -R4.reuse ;  /* 0x00008f0006067a23 */ /* 0x100fec0000010804 */
[----:B------:R2:W3:Y:S10]  /*31e0*/  MUFU.EX2 R64, R7 ;  /* 0x0000000700407308 */ /* 0x0004f40000000800 */
[----:B------:R4:W-:Y:S01]  /*31f0*/  MUFU.EX2 R68, R6 ;  /* 0x0000000600447308 */ /* 0x0009e20000000800 */
[----:B-1----:R-:W-:Y:S02]  /*3200*/  MOV R5, R59 ;  /* 0x0000003b00057202 */ /* 0x002fe40000000f00 */
[----:B------:R-:W-:Y:S02]  /*3210*/  @P0 FSEL R5, R59, -INF , !P2 ;  /* 0xff8000003b050808 */ /* 0x000fe40005000000 */
[----:B------:R-:W-:Y:S03]  /*3220*/  IADD3 R52, P0, R247, UR10, RZ ;  /* 0x0000000af7347c10 */ /* 0x000fe6000ff1e0ff */
[----:B------:R-:W-:Y:S01]  /*3230*/  FFMA.FTZ R4, R5, c[0x0][0x23c], -R4 ;  /* 0x00008f0005047a23 */ /* 0x000fe20000010804 */
[----:B------:R-:W-:Y:S02]  /*3240*/  IADD3.X R53, R246, UR9, RZ, P0, !PT ;  /* 0x00000009f6357c10 */ /* 0x000fe400087fe4ff */
[----:B--2---:R-:W-:Y:S01]  /*3250*/  F2FP.PACK_AB R7, R65, R66 ;  /* 0x000000424107723e */ /* 0x004fe200000000ff */
[----:B------:R-:W1:Y:S01]  /*3260*/  MUFU.EX2 R67, R4 ;  /* 0x0000000400437308 */ /* 0x000e620000000800 */
[----:B---3--:R-:W-:Y:S01]  /*3270*/  F2FP.PACK_AB R5, R63, R64 ;  /* 0x000000403f05723e */ /* 0x008fe200000000ff */
[----:B------:R2:W3:Y:S01]  /*3280*/  LDG.E R54, [R52.64] ;  /* 0x0000000434367981 */ /* 0x0004e2000c1e1900 */
[C---:B------:R-:W-:Y:S04]  /*3290*/  LEA R238, P0, R71.reuse, R238, 0x2 ;  /* 0x000000ee47ee7211 */ /* 0x040fe800078010ff */
[----:B------:R-:W-:Y:S01]  /*32a0*/  LEA.HI.X.SX32 R239, R71, R239, 0x2, P0 ;  /* 0x000000ef47ef7211 */ /* 0x000fe200000f16ff */
[----:B------:R-:W-:Y:S01]  /*32b0*/  STS [R248+0x15000], R7 ;  /* 0x01500007f8007388 */ /* 0x000fe20000000800 */
[----:B----4-:R-:W-:Y:S05]  /*32c0*/  F2FP.PACK_AB R6, R69, R70 ;  /* 0x000000464506723e */ /* 0x010fea00000000ff */
[----:B------:R-:W-:Y:S06]  /*32d0*/  STS [R251+0x15000], R6 ;  /* 0x01500006fb007388 */ /* 0x000fec0000000800 */
[----:B------:R-:W-:Y:S01]  /*32e0*/  STS [R249+0x15000], R5 ;  /* 0x01500005f9007388 */ /* 0x000fe20000000800 */
[----:B-1----:R-:W-:Y:S05]  /*32f0*/  F2FP.PACK_AB R4, R67, R68 ;  /* 0x000000444304723e */ /* 0x002fea00000000ff */
[----:B--2---:R-:W2:Y:S06]  /*3300*/  LDG.E R52, [R52.64+0x20] ;  /* 0x0000200434347981 */ /* 0x004eac000c1e1900 */
[----:B------:R-:W-:Y:S06]  /*3310*/  STS [R250+0x15000], R4 ;  /* 0x01500004fa007388 */ /* 0x000fec0000000800 */
[----:B------:R-:W1:Y:S06]  /*3320*/  LDSM.16.M88.4 R8, [R2+0x8000] ;  /* 0x008000000208783b */ /* 0x000e6c0000000200 */
[----:B------:R-:W4:Y:S06]  /*3330*/  LDSM.16.M88.4 R44, [R3+0x8000] ;  /* 0x00800000032c783b */ /* 0x000f2c0000000200 */
        /* <DEDUP_REMOVED lines=181> */
.L_x_170:
        /* <DEDUP_REMOVED lines=338> */
.L_x_171:
        /* <DEDUP_REMOVED lines=121> */
.L_x_173:
        /* <DEDUP_REMOVED lines=18> */
.L_x_174:
        /* <DEDUP_REMOVED lines=60> */
.L_x_169:
        /* <DEDUP_REMOVED lines=20> */
.L_x_176:
        /* <DEDUP_REMOVED lines=18> */
.L_x_177:
        /* <DEDUP_REMOVED lines=47> */
.L_x_175:
[----:B------:R-:W-:Y:S05]  /*6570*/  BSYNC B0 ;  /* 0x0000000000007941 */ /* 0x000fea0003800000 */
.L_x_164:
        /* <DEDUP_REMOVED lines=12> */
.L_x_178:
[----:B------:R-:W-:Y:S05]  /*6640*/  EXIT ;  /* 0x000000000000794d */ /* 0x000fea0003800000 */
.L_x_180:
        /* <DEDUP_REMOVED lines=11> */
.L_x_2003:


//--------------------- .text._ZN5flash44flash_bwd_dq_dk_dv_loop_seqk_parallel_kernelI23Flash_bwd_kernel_traitsILi256ELi64ELi32ELi8ELi4ELi1ELi2ELb1ELb1EN7cutlass6half_tE19Flash_kernel_traitsILi256ELi64ELi32ELi8ES3_EELb0ELb0ELb0ELb1ELb0ELb0ELb0EEEvNS_16Flash_bwd_paramsE --------------------------
	.section	.text._ZN5flash44flash_bwd_dq_dk_dv_loop_seqk_parallel_kernelI23Flash_bwd_kernel_traitsILi256ELi64ELi32ELi8ELi4ELi1ELi2ELb1ELb1EN7cutlass6half_tE19Flash_kernel_traitsILi256ELi64ELi32ELi8ES3_EELb0ELb0ELb0ELb1ELb0ELb0ELb0EEEvNS_16Flash_bwd_paramsE,"ax",@progbits
	.sectioninfo	@"SHI_REGISTERS=255"
	.align	128
        .global         _ZN5flash44flash_bwd_dq_dk_dv_loop_seqk_parallel_kernelI23Flash_bwd_kernel_traitsILi256ELi64ELi32ELi8ELi4ELi1ELi2ELb1ELb1EN7cutlass6half_tE19Flash_kernel_traitsILi256ELi64ELi32ELi8ES3_EELb0ELb0ELb0ELb1ELb0ELb0ELb0EEEvNS_16Flash_bwd_paramsE
        .type           _ZN5flash44flash_bwd_dq_dk_dv_loop_seqk_parallel_kernelI23Flash_bwd_kernel_traitsILi256ELi64ELi32ELi8ELi4ELi1ELi2ELb1ELb1EN7cutlass6half_tE19Flash_kernel_traitsILi256ELi64ELi32ELi8ES3_EELb0ELb0ELb0ELb1ELb0ELb0ELb0EEEvNS_16Flash_bwd_paramsE,@function
        .size           _ZN5flash44flash_bwd_dq_dk_dv_loop_seqk_parallel_kernelI23Flash_bwd_kernel_traitsILi256ELi64ELi32ELi8ELi4ELi1ELi2ELb1ELb1EN7cutlass6half_tE19Flash_kernel_traitsILi256ELi64ELi32ELi8ES3_EELb0ELb0ELb0ELb1ELb0ELb0ELb0EEEvNS_16Flash_bwd_paramsE,(.L_x_2004 - _ZN5flash44flash_bwd_dq_dk_dv_loop_seqk_parallel_kernelI23Flash_bwd_kernel_traitsILi256ELi64ELi32ELi8ELi4ELi1ELi2ELb1ELb1EN7cutlass6half_tE19Flash_kernel_traitsILi256ELi64ELi32ELi8ES3_EELb0ELb0ELb0ELb1ELb0ELb0ELb0EEEvNS_16Flash_bwd_paramsE)
        .other          _ZN5flash44flash_bwd_dq_dk_dv_loop_seqk_parallel_kernelI23Flash_bwd_kernel_traitsILi256ELi64ELi32ELi8ELi4ELi1ELi2ELb1ELb1EN7cutlass6half_tE19Flash_kernel_traitsILi256ELi64ELi32ELi8ES3_EELb0ELb0ELb0ELb1ELb0ELb0ELb0EEEvNS_16Flash_bwd_paramsE,@"STO_CUDA_ENTRY STV_DEFAULT"
_ZN5flash44flash_bwd_dq_dk_dv_loop_seqk_parallel_kernelI23Flash_bwd_kernel_traitsILi256ELi64ELi32ELi8ELi4ELi1ELi2ELb1ELb1EN7cutlass6half_tE19Flash_kernel_traitsILi256ELi64ELi32ELi8ES3_EELb0ELb0ELb0ELb1ELb0ELb0ELb0EEEvNS_16Flash_bwd_paramsE:
.text._ZN5flash44flash_bwd_dq_dk_dv_loop_seqk_parallel_kernelI23Flash_bwd_kernel_traitsILi256ELi64ELi32ELi8ELi4ELi1ELi2ELb1ELb1EN7cutlass6half_tE19Flash_kernel_traitsILi256ELi64ELi32ELi8ES3_EELb0ELb0ELb0ELb1ELb0ELb0ELb0EEEvNS_16Flash_bwd_paramsE:
        /* <DEDUP_REMOVED lines=34> */
[CC--:B------:R-:W-:Y:S01]  /*0220*/  LEA.HI R0, R2.reuse, R11.reuse, RZ, 0x2 ;  /* 0x0000000b02007211 */ /* 0x0c0fe200078f10ff */
[----:B------:R-:W-:Y:S01]  /*0230*/  ULDC UR11, c[0x0][0x1c0] ;  /* 0x00007000000b7ab9 */ /* 0x000fe20000000800 */
[----:B------:R-:W-:Y:S01]  /*0240*/  SHF.R.S32.HI R4, RZ, 0x4, R3 ;  /* 0x00000004ff047819 */ /* 0x000fe20000011403 */
[----:B---3--:R-:W-:Y:S01]  /*0250*/  UIMAD UR45, UR34, UR44, URZ ;  /* 0x0000002c222d72a4 */ /* 0x008fe2000f8e023f */
[CC--:B------:R-:W-:Y:S01]  /*0260*/  LEA.HI R14, R2.reuse, R11.reuse, RZ, 0x3 ;  /* 0x0000000b020e7211 */ /* 0x0c0fe200078f18ff */
[----:B------:R-:W-:Y:S01]  /*0270*/  UIMAD UR44, UR44, UR12, URZ ;  /* 0x0000000c2c2c72a4 */ /* 0x000fe2000f8e023f */
[CC--:B------:R-:W-:Y:S01]  /*0280*/  LEA.HI R12, R2.reuse, R11.reuse, RZ, 0x5 ;  /* 0x0000000b020c7211 */ /* 0x0c0fe200078f28ff */
[----:B------:R-:W-:Y:S01]  /*0290*/  UIMAD UR53, UR8, UR6, UR53 ;  /* 0x00000006083572a4 */ /* 0x000fe2000f8e0235 */
[CC--:B------:R-:W-:Y:S01]  /*02a0*/  LEA.HI R13, R2.reuse, R11.reuse, RZ, 0x7 ;  /* 0x0000000b020d7211 */ /* 0x0c0fe200078f38ff */
[----:B------:R-:W-:Y:S01]  /*02b0*/  UIMAD UR50, UR7, UR32, URZ ;  /* 0x00000020073272a4 */ /* 0x000fe2000f8e023f */
[----:B------:R-:W-:Y:S01]  /*02c0*/  LEA.HI R15, R2, R11, RZ, 0x6 ;  /* 0x0000000b020f7211 */ /* 0x000fe200078f30ff */
[----:B------:R-:W-:Y:S01]  /*02d0*/  UIMAD UR6, UR32, UR11, UR34 ;  /* 0x0000000b200672a4 */ /* 0x000fe2000f8e0222 */
[----:B------:R-:W-:Y:S01]  /*02e0*/  LOP3.LUT R2, R3, 0xfffffff0, RZ, 0xc0, !PT ;  /* 0xfffffff003027812 */ /* 0x000fe200078ec0ff */
[----:B------:R-:W-:Y:S01]  /*02f0*/  @!UP2 UIMAD UR7, UR32, UR13, UR34 ;  /* 0x0000000d2007a2a4 */ /* 0x000fe2000f8e0222 */
[--C-:B------:R-:W-:Y:S01]  /*0300*/  SHF.R.S32.HI R6, RZ, 0x2, R0.reuse ;  /* 0x00000002ff067819 */ /* 0x100fe20000011400 */
[----:B------:R-:W-:Y:S01]  /*0310*/  USHF.L.U32 UR39, UR44, 0x6, URZ ;  /* 0x000000062c277899 */ /* 0x000fe2000800063f */
[----:B------:R-:W-:Y:S01]  /*0320*/  SHF.R.S32.HI R9, RZ, 0x1f, R0 ;  /* 0x0000001fff097819 */ /* 0x000fe20000011400 */
[----:B------:R-:W-:Y:S01]  /*0330*/  IMAD.IADD R8, R11, 0x1, -R2 ;  /* 0x000000010b087824 */ /* 0x000fe200078e0a02 */
[----:B------:R-:W-:Y:S01]  /*0340*/  LOP3.LUT R7, R0, 0x7ffffffc, RZ, 0xc0, !PT ;  /* 0x7ffffffc00077812 */ /* 0x000fe200078ec0ff */
[----:B------:R-:W-:Y:S01]  /*0350*/  ULDC UR47, c[0x0][0x214] ;  /* 0x00008500002f7ab9 */ /* 0x000fe20000000800 */
[----:B------:R-:W-:Y:S01]  /*0360*/  LEA.HI R0, R3, R4, RZ, 0x1 ;  /* 0x0000000403007211 */ /* 0x000fe200078f08ff */
[----:B------:R-:W-:Y:S01]  /*0370*/  ULDC UR54, c[0x0][0x1c8] ;  /* 0x0000720000367ab9 */ /* 0x000fe20000000800 */
[----:B------:R-:W-:Y:S01]  /*0380*/  LOP3.LUT R5, R14, 0xfffffff8, RZ, 0xc0, !PT ;  /* 0xfffffff80e057812 */ /* 0x000fe200078ec0ff */
[----:B------:R-:W-:Y:S01]  /*0390*/  IMAD.IADD R16, R11, 0x1, -R7 ;  /* 0x000000010b107824 */ /* 0x000fe200078e0a07 */
[----:B------:R-:W-:Y:S01]  /*03a0*/  LOP3.LUT R2, R0, 0xfffffffe, RZ, 0xc0, !PT ;  /* 0xfffffffe00027812 */ /* 0x000fe200078ec0ff */
[----:B------:R-:W-:Y:S01]  /*03b0*/  ULDC.U8 UR10, c[0x0][0x3d0] ;  /* 0x0000f400000a7ab9 */ /* 0x000fe20000000000 */
[----:B------:R-:W-:Y:S01]  /*03c0*/  LEA.HI R0, R9, R6, RZ, 0x3 ;  /* 0x0000000609007211 */ /* 0x000fe200078f18ff */
[----:B------:R-:W-:Y:S01]  /*03d0*/  IMAD.IADD R3, R11, 0x1, -R5 ;  /* 0x000000010b037824 */ /* 0x000fe200078e0a05 */
[----:B------:R-:W-:Y:S01]  /*03e0*/  LOP3.LUT R10, R12, 0xffffffe0, RZ, 0xc0, !PT ;  /* 0xffffffe00c0a7812 */ /* 0x000fe200078ec0ff */
[----:B------:R-:W-:Y:S01]  /*03f0*/  ULDC UR48, c[0x0][0x224] ;  /* 0x0000890000307ab9 */ /* 0x000fe20000000800 */
[----:B------:R-:W-:Y:S01]  /*0400*/  LOP3.LUT R0, R0, 0xfffffff8, RZ, 0xc0, !PT ;  /* 0xfffffff800007812 */ /* 0x000fe200078ec0ff */
[----:B------:R-:W-:Y:S01]  /*0410*/  IMAD.SHL.U32 R240, R3, 0x8, RZ ;  /* 0x0000000803f07824 */ /* 0x000fe200078e00ff */
[----:B------:R-:W-:Y:S01]  /*0420*/  SHF.R.S32.HI R17, RZ, 0x3, R14 ;  /* 0x00000003ff117819 */ /* 0x000fe2000001140e */
[----:B------:R-:W-:Y:S01]  /*0430*/  IMAD.IADD R5, R11, 0x1, -R10 ;  /* 0x000000010b057824 */ /* 0x000fe200078e0a0a */
[C---:B------:R-:W-:Y:S01]  /*0440*/  LOP3.LUT P0, RZ, R3.reuse, 0x4, RZ, 0xc0, !PT ;  /* 0x0000000403ff7812 */ /* 0x040fe2000780c0ff */
[----:B------:R-:W-:Y:S01]  /*0450*/  IMAD.IADD R9, R6, 0x1, -R0 ;  /* 0x0000000106097824 */ /* 0x000fe200078e0a00 */
[----:B------:R-:W-:Y:S01]  /*0460*/  LOP3.LUT P5, RZ, R3, 0x2, RZ, 0xc0, !PT ;  /* 0x0000000203ff7812 */ /* 0x000fe200078ac0ff */
[----:B------:R-:W-:Y:S01]  /*0470*/  IMAD.SHL.U32 R0, R17, 0x40, RZ ;  /* 0x0000004011007824 */ /* 0x000fe200078e00ff */
[----:B------:R-:W-:Y:S01]  /*0480*/  SHF.R.S32.HI R6, RZ, 0x7, R13 ;  /* 0x00000007ff067819 */ /* 0x000fe2000001140d */
[----:B------:R-:W-:Y:S01]  /*0490*/  IMAD.IADD R10, R4, 0x1, -R2 ;  /* 0x00000001040a7824 */ /* 0x000fe200078e0a02 */
[----:B------:R-:W-:Y:S01]  /*04a0*/  SHF.R.S32.HI R2, RZ, 0x1f, R5 ;  /* 0x0000001fff027819 */ /* 0x000fe20000011405 */
[C---:B------:R-:W-:Y:S01]  /*04b0*/  IMAD.SHL.U32 R4, R3.reuse, 0x40, RZ ;  /* 0x0000004003047824 */ /* 0x040fe200078e00ff */
[----:B------:R-:W-:Y:S01]  /*04c0*/  LOP3.LUT R0, R0, 0x1c0, RZ, 0xc0, !PT ;  /* 0x000001c000007812 */ /* 0x000fe200078ec0ff */
[----:B------:R-:W-:Y:S01]  /*04d0*/  IMAD.SHL.U32 R3, R3, 0x20, RZ ;  /* 0x0000002003037824 */ /* 0x000fe200078e00ff */
[----:B------:R-:W-:Y:S01]  /*04e0*/  LEA.HI R17, R2, R5, RZ, 0x2 ;  /* 0x0000000502117211 */ /* 0x000fe200078f10ff */
[----:B------:R-:W-:Y:S01]  /*04f0*/  @UP2 UIMAD UR52, UR32, UR47, URZ ;  /* 0x0000002f203422a4 */ /* 0x000fe2000f8e023f */
[----:B------:R-:W-:Y:S01]  /*0500*/  SHF.R.U32.HI R2, RZ, 0x3, R0 ;  /* 0x00000003ff027819 */ /* 0x000fe20000011600 */
[----:B------:R-:W-:Y:S01]  /*0510*/  ULDC.64 UR4, c[0x0][0x118] ;  /* 0x0000460000047ab9 */ /* 0x000fe20000000a00 */
[----:B------:R-:W-:Y:S01]  /*0520*/  LOP3.LUT R0, R0, 0x38, R240, 0xf8, !PT ;  /* 0x0000003800007812 */ /* 0x000fe200078ef8f0 */
[----:B------:R-:W-:Y:S01]  /*0530*/  UMOV UR61, 0x4 ;  /* 0x00000004003d7882 */ /* 0x000fe20000000000 */
[C---:B------:R-:W-:Y:S01]  /*0540*/  LOP3.LUT P2, RZ, R9.reuse, 0x2, RZ, 0xc0, !PT ;  /* 0x0000000209ff7812 */ /* 0x040fe2000784c0ff */
[----:B------:R-:W-:Y:S01]  /*0550*/  ULOP3.LUT UR54, UR34, UR54, URZ, 0x3c, !UPT ;  /* 0x0000003622367292 */ /* 0x000fe2000f8e3c3f */
[----:B------:R-:W-:Y:S01]  /*0560*/  LOP3.LUT R5, R0, R2, RZ, 0x3c, !PT ;  /* 0x0000000200057212 */ /* 0x000fe200078e3cff */
[----:B------:R-:W-:Y:S01]  /*0570*/  UISETP.NE.AND UP3, UPT, UR10, URZ, UPT ;  /* 0x0000003f0a00728c */ /* 0x000fe2000bf65270 */
[----:B------:R-:W-:Y:S01]  /*0580*/  LOP3.LUT R0, R4, 0x1c0, RZ, 0xc0, !PT ;  /* 0x000001c004007812 */ /* 0x000fe200078ec0ff */
[----:B------:R-:W-:Y:S01]  /*0590*/  USHF.R.S32.HI UR55, URZ, 0x1f, UR34 ;  /* 0x0000001f3f377899 */ /* 0x000fe20008011422 */
[----:B------:R-:W-:Y:S01]  /*05a0*/  LOP3.LUT P6, RZ, R8, 0x4, RZ, 0xc0, !PT ;  /* 0x0000000408ff7812 */ /* 0x000fe200078cc0ff */
[----:B------:R-:W-:Y:S01]  /*05b0*/  USHF.R.S32.HI UR59, URZ, 0x1f, UR32 ;  /* 0x0000001f3f3b7899 */ /* 0x000fe20008011420 */
[----:B------:R-:W-:Y:S01]  /*05c0*/  LOP3.LUT R4, R0, 0x8, R14, 0xf8, !PT ;  /* 0x0000000800047812 */ /* 0x000fe200078ef80e */
[----:B------:R-:W-:Y:S01]  /*05d0*/  USHF.R.S32.HI UR58, URZ, 0x1f, UR34 ;  /* 0x0000001f3f3a7899 */ /* 0x000fe20008011422 */
[----:B------:R-:W-:Y:S01]  /*05e0*/  SHF.R.U32.HI R2, RZ, 0x3, R0 ;  /* 0x00000003ff027819 */ /* 0x000fe20000011600 */
[----:B------:R-:W-:Y:S01]  /*05f0*/  USHF.R.S32.HI UR57, URZ, 0x1f, UR32 ;  /* 0x0000001f3f397899 */ /* 0x000fe20008011420 */
[----:B------:R-:W-:Y:S01]  /*0600*/  LOP3.LUT R0, R9, 0x1, RZ, 0xc0, !PT ;  /* 0x0000000109007812 */ /* 0x000fe200078ec0ff */
[----:B------:R-:W-:Y:S01]  /*0610*/  USHF.R.S32.HI UR56, URZ, 0x1f, UR34 ;  /* 0x0000001f3f387899 */ /* 0x000fe20008011422 */
[----:B------:R-:W-:Y:S01]  /*0620*/  LOP3.LUT R4, R4, R2, RZ, 0x3c, !PT ;  /* 0x0000000204047212 */ /* 0x000fe200078e3cff */
[----:B------:R-:W-:Y:S01]  /*0630*/  UIMAD.WIDE.U32 UR40, UR36, UR42, URZ ;  /* 0x0000002a242872a5 */ /* 0x000fe2000f8e003f */
[----:B------:R-:W-:Y:S01]  /*0640*/  ISETP.NE.U32.AND P1, PT, R0, 0x1, PT ;  /* 0x000000010000780c */ /* 0x000fe20003f25070 */
[----:B------:R-:W-:Y:S01]  /*0650*/  IMAD.SHL.U32 R0, R10, 0x100, RZ ;  /* 0x000001000a007824 */ /* 0x000fe200078e00ff */
[----:B------:R-:W-:Y:S01]  /*0660*/  SEL R232, R227, 0xffffffc0, !P0 ;  /* 0xffffffc0e3e87807 */ /* 0x000fe20004000000 */
[----:B------:R-:W-:Y:S01]  /*0670*/  UIMAD UR49, UR37, UR42, URZ ;  /* 0x0000002a253172a4 */ /* 0x000fe2000f8e023f */
[----:B------:R-:W-:Y:S01]  /*0680*/  SEL R252, R252, 0x240, !P1 ;  /* 0x00000240fcfc7807 */ /* 0x000fe20004800000 */
[----:B------:R-:W-:Y:S01]  /*0690*/  USHF.R.S32.HI UR51, URZ, 0x1f, UR45 ;  /* 0x0000001f3f337899 */ /* 0x000fe2000801142d */
[----:B------:R-:W-:Y:S01]  /*06a0*/  LOP3.LUT R2, R0, 0x100, RZ, 0xc0, !PT ;  /* 0x0000010000027812 */ /* 0x000fe200078ec0ff */
[----:B------:R-:W-:Y:S01]  /*06b0*/  IMAD R0, R6, 0x2, R10 ;  /* 0x0000000206007824 */ /* 0x000fe200078e020a */
[----:B------:R-:W-:-:S02]  /*06c0*/  UIMAD UR48, UR6, UR48, URZ ;  /* 0x00000030063072a4 */ /* 0x000fc4000f8e023f */
[----:B------:R-:W-:Y:S01]  /*06d0*/  LOP3.LUT R226, R2, 0xe0, R3, 0xf8, !PT ;  /* 0x000000e002e27812 */ /* 0x000fe200078ef803 */
[----:B------:R-:W-:Y:S01]  /*06e0*/  IMAD.SHL.U32 R3, R10, 0x20, RZ ;  /* 0x000000200a037824 */ /* 0x000fe200078e00ff */
[----:B------:R-:W-:Y:S01]  /*06f0*/  SHF.R.S32.HI R2, RZ, 0x6, R15 ;  /* 0x00000006ff027819 */ /* 0x000fe2000001140f */
[----:B------:R-:W-:Y:S01]  /*0700*/  IMAD.U32 R0, R0, 0x200, R4 ;  /* 0x0000020000007824 */ /* 0x000fe200078e0004 */
[----:B------:R-:W-:Y:S01]  /*0710*/  @!UP2 UIMAD UR47, UR7, UR47, URZ ;  /* 0x0000002f072fa2a4 */ /* 0x000fe2000f8e023f */
[----:B------:R-:W-:Y:S01]  /*0720*/  IMAD.SHL.U32 R4, R9, 0x20, RZ ;  /* 0x0000002009047824 */ /* 0x000fe200078e00ff */
[----:B------:R-:W-:Y:S01]  /*0730*/  USHF.R.S32.HI UR46, URZ, 0x1f, UR39 ;  /* 0x0000001f3f2e7899 */ /* 0x000fe20008011427 */
[C---:B------:R-:W-:Y:S02]  /*0740*/  IMAD R237, R2.reuse, 0x200, R5 ;  /* 0x0000020002ed7824 */ /* 0x040fe400078e0205 */
[----:B------:R-:W-:Y:S01]  /*0750*/  IMAD.SHL.U32 R5, R2, 0x8, RZ ;  /* 0x0000000802057824 */ /* 0x000fe200078e00ff */
[----:B------:R-:W-:Y:S01]  /*0760*/  LOP3.LUT R2, R3, 0x20, RZ, 0xc0, !PT ;  /* 0x0000002003027812 */ /* 0x000fe200078ec0ff */
[----:B------:R-:W-:Y:S01]  /*0770*/  IMAD.SHL.U32 R3, R6, 0x10, RZ ;  /* 0x0000001006037824 */ /* 0x000fe200078e00ff */
[----:B------:R-:W-:Y:S01]  /*0780*/  LOP3.LUT R4, R4, 0xe0, RZ, 0xc0, !PT ;  /* 0x000000e004047812 */ /* 0x000fe200078ec0ff */
[----:B------:R-:W-:Y:S01]  /*0790*/  IMAD.SHL.U32 R229, R0, 0x2, RZ ;  /* 0x0000000200e57824 */ /* 0x000fe200078e00ff */
[----:B------:R-:W-:Y:S01]  /*07a0*/  LOP3.LUT R15, R2, 0x18, R5, 0xf8, !PT ;  /* 0x00000018020f7812 */ /* 0x000fe200078ef805 */
[----:B------:R-:W-:Y:S01]  /*07b0*/  IMAD.SHL.U32 R237, R237, 0x2, RZ ;  /* 0x00000002eded7824 */ /* 0x000fe200078e00ff */
[----:B------:R-:W-:Y:S01]  /*07c0*/  LOP3.LUT R13, R4, 0x10, R3, 0xf8, !PT ;  /* 0x00000010040d7812 */ /* 0x000fe200078ef803 */
[----:B------:R-:W-:Y:S01]  /*07d0*/  IMAD.U32 R4, RZ, RZ, UR14 ;  /* 0x0000000eff047e24 */ /* 0x000fe2000f8e00ff */
[----:B------:R-:W-:Y:S01]  /*07e0*/  SHF.R.S32.HI R3, RZ, 0x1f, R8 ;  /* 0x0000001fff037819 */ /* 0x000fe20000011408 */
[----:B------:R-:W-:Y:S01]  /*07f0*/  IMAD.SHL.U32 R4, R10, 0x8, RZ ;  /* 0x000000080a047824 */ /* 0x000fe200078e00ff */
[----:B------:R-:W-:Y:S01]  /*0800*/  SHF.R.S32.HI R2, RZ, 0x5, R12 ;  /* 0x00000005ff027819 */ /* 0x000fe2000001140c */
[----:B------:R-:W-:Y:S01]  /*0810*/  IMAD.IADD R231, R229, 0x1, R232 ;  /* 0x00000001e5e77824 */ /* 0x000fe200078e02e8 */
[----:B------:R-:W-:Y:S01]  /*0820*/  LEA.HI R225, R3, R8, RZ, 0x3 ;  /* 0x0000000803e17211 */ /* 0x000fe200078f18ff */
[----:B------:R-:W-:Y:S01]  /*0830*/  IMAD.SHL.U32 R3, R8, 0x20, RZ ;  /* 0x0000002008037824 */ /* 0x000fe200078e00ff */
[----:B------:R-:W-:-:S02]  /*0840*/  LOP3.LUT R11, R4, 0x8, RZ, 0xc0, !PT ;  /* 0x00000008040b7812 */ /* 0x000fc400078ec0ff */
[C---:B------:R-:W-:Y:S01]  /*0850*/  LOP3.LUT R5, R225.reuse, 0xfffffff8, RZ, 0xc0, !PT ;  /* 0xfffffff8e1057812 */ /* 0x040fe200078ec0ff */
[----:B------:R-:W-:Y:S01]  /*0860*/  IMAD.SHL.U32 R225, R225, 0x40, RZ ;  /* 0x00000040e1e17824 */ /* 0x000fe200078e00ff */
[----:B------:R-:W-:Y:S02]  /*0870*/  SHF.R.S32.HI R6, RZ, 0x1f, R12 ;  /* 0x0000001fff067819 */ /* 0x000fe4000001140c */
[----:B------:R-:W-:Y:S01]  /*0880*/  LOP3.LUT R4, R11, 0x1e0, R3, 0xf8, !PT ;  /* 0x000001e00b047812 */ /* 0x000fe200078ef803 */
[----:B------:R-:W-:Y:S01]  /*0890*/  IMAD.IADD R7, R8, 0x1, -R5 ;  /* 0x0000000108077824 */ /* 0x000fe200078e0a05 */
[-C--:B------:R-:W-:Y:S01]  /*08a0*/  LEA.HI R3, R12, R2.reuse, RZ, 0x1 ;  /* 0x000000020c037211 */ /* 0x080fe200078f08ff */
[----:B------:R-:W-:Y:S01]  /*08b0*/  IMAD.SHL.U32 R5, R8, 0x4, RZ ;  /* 0x0000000408057824 */ /* 0x000fe200078e00ff */
[----:B------:R-:W-:Y:S02]  /*08c0*/  LEA.HI R6, R6, R2, RZ, 0x2 ;  /* 0x0000000206067211 */ /* 0x000fe400078f10ff */
[----:B------:R-:W-:-:S02]  /*08d0*/  LOP3.LUT R3, R3, 0x3ffffe, RZ, 0xc0, !PT ;  /* 0x003ffffe03037812 */ /* 0x000fc400078ec0ff */
[----:B------:R-:W-:Y:S02]  /*08e0*/  LOP3.LUT R6, R6, 0xfffffffc, RZ, 0xc0, !PT ;  /* 0xfffffffc06067812 */ /* 0x000fe400078ec0ff */
[----:B------:R-:W-:Y:S01]  /*08f0*/  LOP3.LUT R12, R4, 0x38, R5, 0x78, !PT ;  /* 0x00000038040c7812 */ /* 0x000fe200078e7805 */
[----:B------:R-:W-:Y:S01]  /*0900*/  IMAD.SHL.U32 R4, R9, 0x40, RZ ;  /* 0x0000004009047824 */ /* 0x000fe200078e00ff */
[----:B------:R-:W-:Y:S01]  /*0910*/  LOP3.LUT R225, R225, 0xfffffe00, RZ, 0xc0, !PT ;  /* 0xfffffe00e1e17812 */ /* 0x000fe200078ec0ff */
[----:B------:R-:W-:Y:S01]  /*0920*/  IMAD.SHL.U32 R5, R9, 0x4, RZ ;  /* 0x0000000409057824 */ /* 0x000fe200078e00ff */
[C---:B------:R-:W-:Y:S01]  /*0930*/  LOP3.LUT P4, RZ, R7.reuse, 0x4, RZ, 0xc0, !PT ;  /* 0x0000000407ff7812 */ /* 0x040fe2000788c0ff */
[C---:B------:R-:W-:Y:S01]  /*0940*/  IMAD.IADD R233, R2.reuse, 0x1, -R3 ;  /* 0x0000000102e97824 */ /* 0x040fe200078e0a03 */
[----:B------:R-:W-:Y:S01]  /*0950*/  LOP3.LUT P3, RZ, R7, 0x2, RZ, 0xc0, !PT ;  /* 0x0000000207ff7812 */ /* 0x000fe2000786c0ff */
[C---:B------:R-:W-:Y:S01]  /*0960*/  IMAD.SHL.U32 R3, R2.reuse, 0x8, RZ ;  /* 0x0000000802037824 */ /* 0x040fe200078e00ff */
[----:B------:R-:W-:Y:S01]  /*0970*/  LOP3.LUT R9, R13, 0x18, R5, 0x78, !PT ;  /* 0x000000180d097812 */ /* 0x000fe200078e7805 */
[----:B------:R-:W-:Y:S01]  /*0980*/  IMAD.IADD R6, R2, 0x1, -R6 ;  /* 0x0000000102067824 */ /* 0x000fe200078e0a06 */
[----:B------:R-:W-:Y:S01]  /*0990*/  LOP3.LUT R2, R4, 0x1c0, RZ, 0xc0, !PT ;  /* 0x000001c004027812 */ /* 0x000fe200078ec0ff */
[----:B------:R-:W-:Y:S01]  /*09a0*/  IMAD R233, R233, 0x200, R12 ;  /* 0x00000200e9e97824 */ /* 0x000fe200078e020c */
[----:B------:R-:W-:-:S02]  /*09b0*/  LOP3.LUT R5, R3, 0x38, RZ, 0xc0, !PT ;  /* 0x0000003803057812 */ /* 0x000fc400078ec0ff */
[----:B------:R-:W-:Y:S02]  /*09c0*/  LOP3.LUT R4, R226, 0x8, R14, 0xf8, !PT ;  /* 0x00000008e2047812 */ /* 0x000fe400078ef80e */
[----:B------:R-:W-:Y:S02]  /*09d0*/  SHF.R.U32.HI R3, RZ, 0x3, R2 ;  /* 0x00000003ff037819 */ /* 0x000fe40000011602 */
[----:B------:R-:W-:Y:S02]  /*09e0*/  SHF.R.U32.HI R226, RZ, 0x3, R226 ;  /* 0x00000003ffe27819 */ /* 0x000fe400000116e2 */
[----:B------:R-:W-:Y:S01]  /*09f0*/  LOP3.LUT R8, R3, R2, R5, 0x1e, !PT ;  /* 0x0000000203087212 */ /* 0x000fe200078e1e05 */
[----:B------:R-:W-:Y:S01]  /*0a00*/  IMAD.SHL.U32 R2, R7, 0x40, RZ ;  /* 0x0000004007027824 */ /* 0x000fe200078e00ff */
[----:B------:R-:W-:Y:S01]  /*0a10*/  LOP3.LUT R226, R4, 0x38, R226, 0x78, !PT ;  /* 0x0000003804e27812 */ /* 0x000fe200078e78e2 */
[----:B------:R-:W-:Y:S01]  /*0a20*/  IMAD.SHL.U32 R4, R16, 0x2, RZ ;  /* 0x0000000210047824 */ /* 0x000fe200078e00ff */
[----:B------:R-:W-:-:S02]  /*0a30*/  IADD3 R236, R232, 0x14000, R229 ;  /* 0x00014000e8ec7810 */ /* 0x000fc40007ffe0e5 */
[----:B------:R-:W-:Y:S01]  /*0a40*/  LOP3.LUT R2, R2, 0x1c0, RZ, 0xc0, !PT ;  /* 0x000001c002027812 */ /* 0x000fe200078ec0ff */
[----:B------:R-:W-:Y:S01]  /*0a50*/  IMAD R3, R6, 0x200, R4 ;  /* 0x0000020006037824 */ /* 0x000fe200078e0204 */
[----:B------:R-:W-:Y:S01]  /*0a60*/  LEA R233, R233, 0x14000, 0x1 ;  /* 0x00014000e9e97811 */ /* 0x000fe200078e08ff */
[----:B------:R-:W-:Y:S01]  /*0a70*/  IMAD.IADD R8, R4, 0x1, R8 ;  /* 0x0000000104087824 */ /* 0x000fe200078e0208 */
[----:B------:R-:W-:Y:S01]  /*0a80*/  SEL R227, R227, 0xffffffc0, !P4 ;  /* 0xffffffc0e3e37807 */ /* 0x000fe20006000000 */
[----:B------:R-:W-:Y:S01]  /*0a90*/  IMAD.IADD R9, R3, 0x1, R9 ;  /* 0x0000000103097824 */ /* 0x000fe200078e0209 */
[----:B------:R-:W-:Y:S01]  /*0aa0*/  SHF.R.U32.HI R3, RZ, 0x3, R2 ;  /* 0x00000003ff037819 */ /* 0x000fe20000011602 */
[----:B------:R-:W-:Y:S01]  /*0ab0*/  IMAD R4, R10, 0x1000, R225 ;  /* 0x000010000a047824 */ /* 0x000fe200078e02e1 */
[----:B------:R-:W-:Y:S01]  /*0ac0*/  IADD3 R234, R233, 0x20, RZ ;  /* 0x00000020e9ea7810 */ /* 0x000fe20007ffe0ff */
        /* <DEDUP_REMOVED lines=8> */
[C---:B------:R-:W-:Y:S01]  /*0b50*/  IMAD R5, R6.reuse, 0x10, R2 ;  /* 0x0000001006057824 */ /* 0x040fe200078e0202 */
[----:B------:R-:W-:Y:S01]  /*0b60*/  @P6 IADD3 R234, R233, -0x20, RZ ;  /* 0xffffffe0e9ea6810 */ /* 0x000fe20007ffe0ff */
        /* <DEDUP_REMOVED lines=10> */
[----:B------:R-:W-:Y:S01]  /*0c10*/  IMAD.IADD R236, R0, 0x1, R236 ;  /* 0x0000000100ec7824 */ /* 0x000fe200078e02ec */
[----:B------:R-:W-:Y:S01]  /*0c20*/  IADD3 R235, R234, 0x800, RZ ;  /* 0x00000800eaeb7810 */ /* 0x000fe20007ffe0ff */
        /* <DEDUP_REMOVED lines=13> */
.L_x_213:
        /* <DEDUP_REMOVED lines=53> */
.L_x_181:
        /* <DEDUP_REMOVED lines=58> */
.L_x_183:
        /* <DEDUP_REMOVED lines=18> */
.L_x_184:
        /* <DEDUP_REMOVED lines=70> */
.L_x_185:
[----:B------:R-:W-:Y:S02]  /*1970*/  UMOV UR10, UR48 ;  /* 0x00000030000a7c82 */ /* 0x000fe40008000000 */
.L_x_186:
[----:B------:R-:W1:Y:S01]  /*1980*/  S2R R28, SR_TID.X ;  /* 0x00000000001c7919 */ /* 0x000e620000002100 */
[----:B------:R-:W-:Y:S01]  /*1990*/  UIADD3 UR6, UP5, UP4, UR6, UR39, UR45 ;  /* 0x0000002706067290 */ /* 0x000fe2000fcbe02d */
[--C-:B------:R-:W-:Y:S01]  /*19a0*/  SHF.R.S32.HI R31, RZ, 0x1f, R240.reuse ;  /* 0x0000001fff1f7819 */ /* 0x100fe200000114f0 */
[----:B------:R-:W-:Y:S01]  /*19b0*/  IMAD.U32 R7, RZ, RZ, UR19 ;  /* 0x00000013ff077e24 */ /* 0x000fe2000f8e00ff */
[----:B------:R-:W2:Y:S01]  /*19c0*/  S2R R32, SR_TID.X ;  /* 0x0000000000207919 */ /* 0x000ea20000002100 */
[----:B------:R-:W-:Y:S01]  /*19d0*/  UIADD3 UR12, UP1, UP0, UR12, UR6, UR21 ;  /* 0x000000060c0c7290 */ /* 0x000fe2000f83e015 */
[C---:B------:R-:W-:Y:S01]  /*19e0*/  IADD3 R35, R240.reuse, 0x40, RZ ;  /* 0x00000040f0237810 */ /* 0x040fe20007ffe0ff */
[----:B------:R-:W-:Y:S01]  /*19f0*/  UIADD3.X UR6, UR9, UR46, UR51, UP5, UP4 ;  /* 0x0000002e09067290 */ /* 0x000fe2000afe8433 */
[----:B------:R-:W3:Y:S01]  /*1a00*/  S2R R33, SR_TID.X ;  /* 0x0000000000217919 */ /* 0x000ee20000002100 */
[----:B------:R-:W-:Y:S01]  /*1a10*/  IMAD.MOV.U32 R30, RZ, RZ, R240 ;  /* 0x000000ffff1e7224 */ /* 0x000fe200078e00f0 */
[----:B------:R-:W-:Y:S01]  /*1a20*/  ISETP.GE.AND P2, PT, R35, c[0x0][0x220], PT ;  /* 0x0000880023007a0c */ /* 0x000fe20003f46270 */
[----:B------:R-:W-:Y:S01]  /*1a30*/  UIADD3.X UR9, UR11, UR6, UR17, UP1, UP0 ;  /* 0x000000060b097290 */ /* 0x000fe20008fe0411 */
[C---:B------:R-:W-:Y:S01]  /*1a40*/  ISETP.GE.AND P5, PT, R240.reuse, c[0x0][0x220], PT ;  /* 0x00008800f0007a0c */ /* 0x040fe20003fa6270 */
[----:B------:R-:W-:Y:S01]  /*1a50*/  UISETP.GE.AND UP0, UPT, UR26, 0x1, UPT ;  /* 0x000000011a00788c */ /* 0x000fe2000bf06270 */
[----:B------:R-:W-:Y:S01]  /*1a60*/  SEL R9, RZ, 0xffffffff, P2 ;  /* 0xffffffffff097807 */ /* 0x000fe20001000000 */
[----:B------:R-:W-:Y:S01]  /*1a70*/  ULDC.64 UR6, c[0x0][0x370] ;  /* 0x0000dc0000067ab9 */ /* 0x000fe20000000a00 */
[----:B------:R4:W-:Y:S01]  /*1a80*/  STL.64 [R1+0x10], R30 ;  /* 0x0000101e01007387 */ /* 0x0009e20000100a00 */
[----:B------:R-:W-:Y:S01]  /*1a90*/  UIMAD UR6, UR30, UR6, URZ ;  /* 0x000000061e0672a4 */ /* 0x000fe2000f8e023f */
[----:B------:R-:W-:Y:S01]  /*1aa0*/  IADD3 R34, R240, 0xc0, RZ ;  /* 0x000000c0f0227810 */ /* 0x000fe20007ffe0ff */
[----:B------:R-:W-:Y:S01]  /*1ab0*/  IMAD.U32 R14, RZ, RZ, UR34 ;  /* 0x00000022ff0e7e24 */ /* 0x000fe2000f8e00ff */
[----:B------:R-:W-:Y:S01]  /*1ac0*/  SEL R11, RZ, 0x1, P5 ;  /* 0x00000001ff0b7807 */ /* 0x000fe20002800000 */
[----:B------:R-:W-:Y:S01]  /*1ad0*/  UIMAD UR8, UR19, UR7, UR6 ;  /* 0x00000007130872a4 */ /* 0x000fe2000f8e0206 */
[----:B------:R-:W-:Y:S01]  /*1ae0*/  BSSY B1, `(.L_x_182) ;  /* 0x0000602000017945 */ /* 0x000fe20003800000 */
[----:B------:R-:W-:Y:S01]  /*1af0*/  UIADD3 UR16, UR19, UR16, URZ ;  /* 0x0000001013107290 */ /* 0x000fe2000fffe03f */
[----:B-1----:R-:W-:Y:S01]  /*1b00*/  SHF.R.S32.HI R29, RZ, 0x1f, R28 ;  /* 0x0000001fff1d7819 */ /* 0x002fe2000001141c */
[----:B------:R-:W-:-:S02]  /*1b10*/  ULDC.64 UR6, c[0x0][0x378] ;  /* 0x0000de0000067ab9 */ /* 0x000fc40000000a00 */
[----:B------:R-:W-:Y:S01]  /*1b20*/  UIMAD UR6, UR55, UR6, URZ ;  /* 0x00000006370672a4 */ /* 0x000fe2000f8e023f */
[----:B------:R-:W-:Y:S01]  /*1b30*/  LEA.HI R4, R29, R28, RZ, 0x5 ;  /* 0x0000001c1d047211 */ /* 0x000fe200078f28ff */
[----:B------:R-:W-:Y:S01]  /*1b40*/  ULEA.HI.SX32 UR21, UR35, 0xffffffff, 0x1a ;  /* 0xffffffff23157891 */ /* 0x000fe2000f8fd23f */
[----:B--2---:R-:W-:Y:S01]  /*1b50*/  SHF.R.S32.HI R32, RZ, 0x1f, R32 ;  /* 0x0000001fff207819 */ /* 0x004fe20000011420 */
[----:B------:R-:W-:Y:S01]  /*1b60*/  UIMAD UR13, UR34, UR7, UR6 ;  /* 0x00000007220d72a4 */ /* 0x000fe2000f8e0206 */
[----:B------:R-:W-:Y:S01]  /*1b70*/  LOP3.LUT R6, R4, 0xffffffe0, RZ, 0xc0, !PT ;  /* 0xffffffe004067812 */ /* 0x000fe200078ec0ff */
[----:B------:R-:W-:Y:S01]  /*1b80*/  UIADD3 UR6, UR19, UR10, URZ ;  /* 0x0000000a13067290 */ /* 0x000fe2000fffe03f */
[----:B---3--:R-:W-:Y:S02]  /*1b90*/  LEA.HI R32, R32, R33, RZ, 0x3 ;  /* 0x0000002120207211 */ /* 0x008fe400078f18ff */
[----:B------:R-:W-:Y:S01]  /*1ba0*/  SHF.R.S32.HI R4, RZ, 0x5, R4 ;  /* 0x00000005ff047819 */ /* 0x000fe20000011404 */
[----:B------:R-:W-:Y:S01]  /*1bb0*/  IMAD.IADD R6, R28, 0x1, -R6 ;  /* 0x000000011c067824 */ /* 0x000fe200078e0a06 */
[----:B------:R-:W-:Y:S01]  /*1bc0*/  SHF.R.S32.HI R32, RZ, 0x3, R32 ;  /* 0x00000003ff207819 */ /* 0x000fe20000011420 */
[----:B------:R-:W-:-:S02]  /*1bd0*/  ULDC.64 UR10, c[0x0][0x3c8] ;  /* 0x0000f200000a7ab9 */ /* 0x000fc40000000a00 */
[----:B------:R-:W-:Y:S01]  /*1be0*/  IMAD R6, R4, UR44, R6 ;  /* 0x0000002c04067c24 */ /* 0x000fe2000f8e0206 */
[----:B------:R-:W-:Y:S01]  /*1bf0*/  SHF.R.S32.HI R27, RZ, 0x1f, R32 ;  /* 0x0000001fff1b7819 */ /* 0x000fe20000011420 */
[----:B------:R-:W-:Y:S01]  /*1c00*/  UIMAD.WIDE UR6, UR6, UR61, UR10 ;  /* 0x0000003d060672a5 */ /* 0x000fe2000f8e020a */
[----:B------:R-:W-:Y:S02]  /*1c10*/  IADD3 R19, P0, R32, UR19, RZ ;  /* 0x0000001320137c10 */ /* 0x000fe4000ff1e0ff */
[----:B------:R-:W-:Y:S02]  /*1c20*/  IADD3 R4, P1, R240, UR18, RZ ;  /* 0x00000012f0047c10 */ /* 0x000fe4000ff3e0ff */
[----:B------:R-:W-:Y:S02]  /*1c30*/  IADD3.X R23, R27, UR30, RZ, P0, !PT ;  /* 0x0000001e1b177c10 */ /* 0x000fe400087fe4ff */
[C---:B------:R-:W-:Y:S02]  /*1c40*/  IADD3 R10, P0, R6.reuse, UR12, RZ ;  /* 0x0000000c060a7c10 */ /* 0x040fe4000ff1e0ff */
[----:B------:R-:W-:Y:S01]  /*1c50*/  IADD3.X R5, R31, UR20, RZ, P1, !PT ;  /* 0x000000141f057c10 */ /* 0x000fe20008ffe4ff */
[----:B------:R-:W-:Y:S01]  /*1c60*/  IMAD R8, R23, c[0x0][0x190], RZ ;  /* 0x0000640017087a24 */ /* 0x000fe200078e02ff */
[----:B------:R-:W-:-:S02]  /*1c70*/  LEA.HI.X.SX32 R13, R6, UR9, 0x1, P0 ;  /* 0x00000009060d7c11 */ /* 0x000fc400080f0eff */
[----:B------:R-:W-:Y:S01]  /*1c80*/  IADD3 R6, R240, 0x80, RZ ;  /* 0x00000080f0067810 */ /* 0x000fe20007ffe0ff */
[----:B------:R-:W-:Y:S01]  /*1c90*/  IMAD.WIDE.U32 R4, R7, c[0x0][0x370], R4 ;  /* 0x0000dc0007047a25 */ /* 0x000fe200078e0004 */
[----:B------:R-:W-:Y:S02]  /*1ca0*/  ISETP.GE.AND P1, PT, R34, c[0x0][0x220], PT ;  /* 0x0000880022007a0c */ /* 0x000fe40003f26270 */
[----:B------:R-:W-:Y:S01]  /*1cb0*/  ISETP.GE.AND P6, PT, R6, c[0x0][0x220], PT ;  /* 0x0000880006007a0c */ /* 0x000fe20003fc6270 */
[----:B------:R-:W-:Y:S01]  /*1cc0*/  IMAD.WIDE.U32 R6, R19, c[0x0][0x190], R30 ;  /* 0x0000640013067a25 */ /* 0x000fe200078e001e */
[----:B------:R-:W-:Y:S01]  /*1cd0*/  IADD3 R5, R5, UR8, RZ ;  /* 0x0000000805057c10 */ /* 0x000fe2000fffe0ff */
[----:B------:R-:W-:Y:S02]  /*1ce0*/  ULDC.64 UR8, c[0x0][0x200] ;  /* 0x0000800000087ab9 */ /* 0x000fe40000000a00 */
[----:B------:R-:W-:Y:S01]  /*1cf0*/  IMAD R25, R19, c[0x0][0x194], R8 ;  /* 0x0000650013197a24 */ /* 0x000fe200078e0208 */
[----:B------:R-:W-:Y:S01]  /*1d00*/  IADD3 R8, P0, R6, UR29, RZ ;  /* 0x0000001d06087c10 */ /* 0x000fe2000ff1e0ff */
[----:B------:R-:W-:Y:S01]  /*1d10*/  IMAD.SHL.U32 R6, R9, 0x2, RZ ;  /* 0x0000000209067824 */ /* 0x000fe200078e00ff */
[----:B------:R-:W-:Y:S01]  /*1d20*/  UIMAD.WIDE UR16, UR16, UR61, UR8 ;  /* 0x0000003d101072a5 */ /* 0x000fe2000f8e0208 */
[----:B------:R-:W-:Y:S01]  /*1d30*/  IMAD.WIDE.U32 R4, R14, c[0x0][0x378], R4 ;  /* 0x0000de000e047a25 */ /* 0x000fe200078e0004 */
[----:B------:R-:W-:-:S02]  /*1d40*/  IADD3.X R9, R7, UR25, R25, P0, !PT ;  /* 0x0000001907097c10 */ /* 0x000fc400087fe419 */
[----:B------:R-:W-:Y:S02]  /*1d50*/  LEA R238, P0, R10, c[0x0][0x350], 0x2 ;  /* 0x0000d4000aee7a11 */ /* 0x000fe400078010ff */
[----:B------:R-:W-:Y:S02]  /*1d60*/  LOP3.LUT R12, R6, 0x2, R11, 0xe2, !PT ;  /* 0x00000002060c7812 */ /* 0x000fe400078ee20b */
[----:B------:R-:W-:Y:S02]  /*1d70*/  LEA.HI.X R239, R10, c[0x0][0x354], R13, 0x2, P0 ;  /* 0x0000d5000aef7a11 */ /* 0x000fe400000f140d */
[----:B------:R-:W-:Y:S02]  /*1d80*/  PLOP3.LUT P0, PT, PT, PT, UP0, 0x80, 0x0 ;  /* 0x000000000000781c */ /* 0x000fe40003f0f008 */
[----:B------:R-:W-:Y:S02]  /*1d90*/  SEL R11, RZ, 0x4, P6 ;  /* 0x00000004ff0b7807 */ /* 0x000fe40003000000 */
[----:B------:R-:W-:-:S02]  /*1da0*/  SEL R6, RZ, 0x8, P1 ;  /* 0x00000008ff067807 */ /* 0x000fc40000800000 */
[----:B------:R-:W-:Y:S02]  /*1db0*/  IADD3 R7, R5, UR13, RZ ;  /* 0x0000000d05077c10 */ /* 0x000fe4000fffe0ff */
[----:B------:R-:W-:Y:S01]  /*1dc0*/  LOP3.LUT R21, R6, R12, R11, 0xfe, !PT ;  /* 0x0000000c06157212 */ /* 0x000fe200078efe0b */
[----:B------:R-:W-:-:S04]  /*1dd0*/  IMAD.MOV.U32 R6, RZ, RZ, R4 ;  /* 0x000000ffff067224 */ /* 0x000fc800078e0004 */
        /* <DEDUP_REMOVED lines=78> */
.L_x_189:
[----:B------:R-:W-:Y:S05]  /*22c0*/  BSYNC B0 ;  /* 0x0000000000007941 */ /* 0x000fea0003800000 */
.L_x_188:
        /* <DEDUP_REMOVED lines=47> */
.L_x_191:
[----:B------:R-:W-:Y:S05]  /*25c0*/  BSYNC B0 ;  /* 0x0000000000007941 */ /* 0x000fea0003800000 */
.L_x_190:
        /* <DEDUP_REMOVED lines=47> */
.L_x_193:
[----:B------:R-:W-:Y:S05]  /*28c0*/  BSYNC B0 ;  /* 0x0000000000007941 */ /* 0x000fea0003800000 */
.L_x_192:
        /* <DEDUP_REMOVED lines=42> */
.L_x_195:
[----:B------:R-:W-:Y:S05]  /*2b70*/  BSYNC B0 ;  /* 0x0000000000007941 */ /* 0x000fea0003800000 */
.L_x_194:
        /* <DEDUP_REMOVED lines=43> */
.L_x_197:
[----:B------:R-:W-:Y:S05]  /*2e30*/  BSYNC B0 ;  /* 0x0000000000007941 */ /* 0x000fea0003800000 */
.L_x_196:
[----:B--2---:R-:W2:Y:S01]  /*2e40*/  LDL R14, [R1+0x18] ;  /* 0x00001800010e7983 */ /* 0x004ea20000100800 */
[----:B------:R-:W-:Y:S02]  /*2e50*/  IMAD.MOV.U32 R246, RZ, RZ, 0x7f800000 ;  /* 0x7f800000fff67424 */ /* 0x000fe400078e00ff */
[----:B------:R-:W-:Y:S01]  /*2e60*/  IMAD.MOV.U32 R247, RZ, RZ, 0x7f800000 ;  /* 0x7f800000fff77424 */ /* 0x000fe200078e00ff */
[----:B-12-4-:R-:W-:Y:S01]  /*2e70*/  SHF.R.S32.HI R4, RZ, 0x1f, R14 ;  /* 0x0000001fff047819 */ /* 0x016fe2000001140e */
        /* <DEDUP_REMOVED lines=61> */
.L_x_199:
[----:B------:R-:W-:Y:S05]  /*3250*/  BSYNC B0 ;  /* 0x0000000000007941 */ /* 0x000fea0003800000 */
.L_x_198:
[----:B------:R-:W0:Y:S01]  /*3260*/  LDGDEPBAR ;  /* 0x00000000000079af */ /* 0x000e220000000000 */
[----:B------:R-:W-:Y:S02]  /*3270*/  ULDC.64 UR16, c[0x0][0x318] ;  /* 0x0000c60000107ab9 */ /* 0x000fe40000000a00 */
[----:B------:R-:W-:Y:S02]  /*3280*/  UISETP.NE.U32.AND UP1, UPT, URZ, UR16, UPT ;  /* 0x000000103f00728c */ /* 0x000fe4000bf25070 */
[----:B------:R-:W-:Y:S02]  /*3290*/  ULDC.64 UR18, c[0x0][0x320] ;  /* 0x0000c80000127ab9 */ /* 0x000fe40000000a00 */
[----:B------:R-:W-:-:S06]  /*32a0*/  UISETP.NE.AND.EX UP1, UPT, URZ, UR17, UPT, UP1 ;  /* 0x000000113f00728c */ /* 0x000fcc000bf25310 */
[----:B------:R-:W-:-:S05]  /*32b0*/  PLOP3.LUT P0, PT, PT, PT, UP1, 0x80, 0x0 ;  /* 0x000000000000781c */ /* 0x000fca0003f0f018 */
[----:B------:R-:W-:Y:S02]  /*32c0*/  @UP1 UIMAD UR6, UR38, UR18, URZ ;  /* 0x00000012260612a4 */ /* 0x000fe4000f8e023f */
[----:B------:R-:W-:Y:S02]  /*32d0*/  @UP1 UMOV UR12, UR34 ;  /* 0x00000022000c1c82 */ /* 0x000fe40008000000 */
[----:B------:R-:W-:Y:S01]  /*32e0*/  @UP1 UMOV UR13, UR55 ;  /* 0x00000037000d1c82 */ /* 0x000fe20008000000 */
[----:B------:R-:W-:-:S04]  /*32f0*/  DEPBAR.LE SB0, 0x1 ;  /* 0x000080400000791a */ /* 0x000fc80000000000 */
[----:B------:R-:W-:Y:S01]  /*3300*/  BAR.SYNC.DEFER_BLOCKING 0x0 ;  /* 0x0000000000007b1d */ /* 0x000fe20000010000 */
[----:B------:R-:W-:Y:S02]  /*3310*/  @UP1 UIMAD.WIDE.U32 UR12, UR32, UR18, UR12 ;  /* 0x00000012200c12a5 */ /* 0x000fe4000f8e000c */
[----:B------:R-:W-:Y:S02]  /*3320*/  @UP1 UIMAD UR19, UR32, UR19, UR6 ;  /* 0x00000013201312a4 */ /* 0x000fe4000f8e0206 */
[----:B------:R-:W-:Y:S02]  /*3330*/  @UP1 ULEA UR16, UP0, UR12, UR16, 0x2 ;  /* 0x000000100c101291 */ /* 0x000fe4000f80103f */
[----:B------:R-:W-:-:S04]  /*3340*/  @UP1 UIADD3 UR19, UR13, UR19, URZ ;  /* 0x000000130d131290 */ /* 0x000fc8000fffe03f */
[----:B------:R-:W-:Y:S01]  /*3350*/  @UP1 ULEA.HI.X UR17, UR12, UR17, UR19, 0x2, UP0 ;  /* 0x000000110c111291 */ /* 0x000fe200080f1413 */
[----:B-1----:R-:W-:-:S05]  /*3360*/  IMAD.U32 R4, RZ, RZ, UR16 ;  /* 0x00000010ff047e24 */ /* 0x002fca000f8e00ff */
[----:B------:R-:W-:-:S06]  /*3370*/  IMAD.U32 R5, RZ, RZ, UR17 ;  /* 0x00000011ff057e24 */ /* 0x000fcc000f8e00ff */
[----:B------:R1:W2:Y:S01]  /*3380*/  @P0 LDG.E R5, [R4.64] ;  /* 0x0000000404050981 */ /* 0x0002a2000c1e1900 */
[----:B------:R-:W-:Y:S01]  /*3390*/  IMAD.SHL.U32 R6, R28, 0x2, RZ ;  /* 0x000000021c067824 */ /* 0x000fe200078e00ff */
[----:B------:R-:W2:Y:S01]  /*33a0*/  @P0 MUFU.RCP R7, c[0x0][0x238] ;  /* 0x00008e0000070b08 */ /* 0x000ea20000001000 */
[----:B------:R-:W-:Y:S01]  /*33b0*/  ULEA UR12, UR28, 0x20, 0x5 ;  /* 0x000000201c0c7891 */ /* 0x000fe2000f8e283f */
[----:B------:R4:W3:Y:S01]  /*33c0*/  LDSM.16.M88.4 R132, [R229+0x14000] ;  /* 0x01400000e584783b */ /* 0x0008e20000000200 */
[----:B------:R-:W-:Y:S01]  /*33d0*/  CS2R R126, SRZ ;  /* 0x00000000007e7805 */ /* 0x000fe2000001ff00 */
[----:B------:R-:W-:Y:S01]  /*33e0*/  CS2R R124, SRZ ;  /* 0x00000000007c7805 */ /* 0x000fe2000001ff00 */
[----:B------:R-:W-:Y:S01]  /*33f0*/  CS2R R130, SRZ ;  /* 0x0000000000827805 */ /* 0x000fe2000001ff00 */
[----:B------:R4:W2:Y:S01]  /*3400*/  LDSM.16.M88.4 R136, [R230+0x14000] ;  /* 0x01400000e688783b */ /* 0x0008a20000000200 */
        /* <DEDUP_REMOVED lines=16> */
[----:B-1----:R-:W-:Y:S01]  /*3510*/  LEA.HI R4, R29, R28, RZ, 0x7 ;  /* 0x0000001c1d047211 */ /* 0x002fe200078f38ff */
[----:B------:R-:W-:Y:S01]  /*3520*/  CS2R R100, SRZ ;  /* 0x0000000000647805 */ /* 0x000fe2000001ff00 */
[----:B------:R-:W-:Y:S01]  /*3530*/  CS2R R38, SRZ ;  /* 0x0000000000267805 */ /* 0x000fe2000001ff00 */
[----:B------:R4:W1:Y:S01]  /*3540*/  LDSM.16.M88.4 R156, [R231+0x15000] ;  /* 0x01500000e79c783b */ /* 0x0008620000000200 */
[----:B------:R-:W-:Y:S01]  /*3550*/  SHF.R.S32.HI R4, RZ, 0x7, R4 ;  /* 0x00000007ff047819 */ /* 0x000fe20000011404 */
[----:B------:R-:W-:Y:S01]  /*3560*/  CS2R R36, SRZ ;  /* 0x0000000000247805 */ /* 0x000fe2000001ff00 */
[----:B------:R-:W-:Y:S01]  /*3570*/  CS2R R42, SRZ ;  /* 0x00000000002a7805 */ /* 0x000fe2000001ff00 */
[----:B------:R4:W1:Y:S01]  /*3580*/  LDSM.16.M88.4 R160, [R236+0x1000] ;  /* 0x00100000eca0783b */ /* 0x0008620000000200 */
[----:B------:R-:W-:Y:S01]  /*3590*/  SHF.L.U32 R4, R4, 0x4, RZ ;  /* 0x0000000404047819 */ /* 0x000fe200000006ff */
[----:B------:R-:W-:Y:S01]  /*35a0*/  CS2R R40, SRZ ;  /* 0x0000000000287805 */ /* 0x000fe2000001ff00 */
[----:B------:R-:W-:Y:S01]  /*35b0*/  CS2R R34, SRZ ;  /* 0x0000000000227805 */ /* 0x000fe2000001ff00 */
[----:B------:R4:W1:Y:S01]  /*35c0*/  LDSM.16.M88.4 R164, [R229+0x16000] ;  /* 0x01600000e5a4783b */ /* 0x0008620000000200 */
[----:B------:R-:W-:Y:S01]  /*35d0*/  LOP3.LUT R6, R4, 0x6, R6, 0xf8, !PT ;  /* 0x0000000604067812 */ /* 0x000fe200078ef806 */
[----:B------:R-:W-:Y:S01]  /*35e0*/  IMAD.U32 R4, RZ, RZ, UR28 ;  /* 0x0000001cff047e24 */ /* 0x000fe2000f8e00ff */
[----:B------:R-:W-:Y:S01]  /*35f0*/  CS2R R32, SRZ ;  /* 0x0000000000207805 */ /* 0x000fe2000001ff00 */
[----:B------:R4:W1:Y:S01]  /*3600*/  LDSM.16.M88.4 R168, [R230+0x16000] ;  /* 0x01600000e6a8783b */ /* 0x0008620000000200 */
[----:B------:R-:W-:Y:S01]  /*3610*/  CS2R R30, SRZ ;  /* 0x00000000001e7805 */ /* 0x000fe2000001ff00 */
[----:B------:R-:W-:Y:S01]  /*3620*/  CS2R R28, SRZ ;  /* 0x00000000001c7805 */ /* 0x000fe2000001ff00 */
[----:B------:R-:W-:Y:S01]  /*3630*/  LEA R245, R4, R6, 0x5 ;  /* 0x0000000604f57211 */ /* 0x000fe200078e28ff */
[----:B------:R4:W1:Y:S01]  /*3640*/  LDSM.16.M88.4 R172, [R231+0x16000] ;  /* 0x01600000e7ac783b */ /* 0x0008620000000200 */
[----:B------:R-:W-:Y:S01]  /*3650*/  CS2R R22, SRZ ;  /* 0x0000000000167805 */ /* 0x000fe2000001ff00 */
[----:B------:R-:W-:Y:S01]  /*3660*/  CS2R R20, SRZ ;  /* 0x0000000000147805 */ /* 0x000fe2000001ff00 */
[----:B------:R-:W-:Y:S01]  /*3670*/  IADD3 R4, R14, -UR26, -R245 ;  /* 0x8000001a0e047c10 */ /* 0x000fe2000fffe8f5 */
[----:B------:R4:W1:Y:S01]  /*3680*/  LDSM.16.M88.4 R176, [R236+0x2000] ;  /* 0x00200000ecb0783b */ /* 0x0008620000000200 */
[----:B------:R-:W-:Y:S01]  /*3690*/  CS2R R26, SRZ ;  /* 0x00000000001a7805 */ /* 0x000fe2000001ff00 */
[----:B------:R-:W-:Y:S01]  /*36a0*/  CS2R R24, SRZ ;  /* 0x0000000000187805 */ /* 0x000fe2000001ff00 */
[----:B------:R-:W-:Y:S01]  /*36b0*/  IADD3 R4, R4, UR14, RZ ;  /* 0x0000000e04047c10 */ /* 0x000fe2000fffe0ff */
[----:B------:R4:W1:Y:S01]  /*36c0*/  LDSM.16.M88.4 R180, [R229+0x17000] ;  /* 0x01700000e5b4783b */ /* 0x0008620000000200 */
[----:B------:R-:W-:Y:S01]  /*36d0*/  CS2R R18, SRZ ;  /* 0x0000000000127805 */ /* 0x000fe2000001ff00 */
[----:B------:R-:W-:Y:S01]  /*36e0*/  CS2R R16, SRZ ;  /* 0x0000000000107805 */ /* 0x000fe2000001ff00 */
[----:B------:R-:W-:Y:S01]  /*36f0*/  CS2R R14, SRZ ;  /* 0x00000000000e7805 */ /* 0x000fe2000001ff00 */
[----:B------:R4:W1:Y:S01]  /*3700*/  LDSM.16.M88.4 R184, [R230+0x17000] ;  /* 0x01700000e6b8783b */ /* 0x0008620000000200 */
[----:B------:R-:W-:Y:S01]  /*3710*/  CS2R R12, SRZ ;  /* 0x00000000000c7805 */ /* 0x000fe2000001ff00 */
[----:B------:R-:W-:-:S02]  /*3720*/  UMOV UR6, URZ ;  /* 0x0000003f00067c82 */ /* 0x000fc40008000000 */
[----:B------:R4:W1:Y:S01]  /*3730*/  LDSM.16.M88.4 R188, [R231+0x17000] ;  /* 0x01700000e7bc783b */ /* 0x0008620000000200 */
[----:B------:R-:W-:-:S03]  /*3740*/  UISETP.GE.AND UP0, UPT, UR12, UR14, UPT ;  /* 0x0000000e0c00728c */ /* 0x000fc6000bf06270 */
[----:B------:R4:W1:Y:S04]  /*3750*/  LDSM.16.M88.4 R192, [R236+0x3000] ;  /* 0x00300000ecc0783b */ /* 0x0008680000000200 */
[----:B------:R4:W-:Y:S01]  /*3760*/  STL [R1+0x8], R4 ;  /* 0x0000080401007387 */ /* 0x0009e20000100800 */
[----:B--2---:R-:W-:-:S04]  /*3770*/  @P0 FMUL.FTZ R5, R5, R7 ;  /* 0x0000000705050220 */ /* 0x004fc80000410000 */
[----:B------:R-:W2:Y:S02]  /*3780*/  @P0 R2UR UR13, R5 ;  /* 0x00000000050d03c2 */ /* 0x000ea400000e0000 */
[----:B-1234-:R-:W-:-:S05]  /*3790*/  @UP1 UMOV UR6, UR13 ;  /* 0x0000000d00061c82 */ /* 0x01efca0008000000 */
.L_x_202:
[----:B------:R-:W0:Y:S01]  /*37a0*/  LDGDEPBAR ;  /* 0x00000000000079af */ /* 0x000e220000000000 */
[----:B------:R-:W-:Y:S01]  /*37b0*/  PLOP3.LUT P2, PT, PT, PT, UP0, 0x80, 0x0 ;  /* 0x000000000000781c */ /* 0x000fe20003f4f008 */
[----:B------:R-:W-:Y:S01]  /*37c0*/  UISETP.GE.AND UP5, UPT, UR7, 0x1, UPT ;  /* 0x000000010700788c */ /* 0x000fe2000bfa6270 */
[----:B------:R-:W-:Y:S02]  /*37d0*/  PLOP3.LUT P4, PT, PT, PT, UP0, 0x80, 0x0 ;  /* 0x000000000000781c */ /* 0x000fe40003f8f008 */
[----:B------:R-:W-:Y:S01]  /*37e0*/  IADD3 R69, R240, 0xc0, RZ ;  /* 0x000000c0f0457810 */ /* 0x000fe20007ffe0ff */
[----:B------:R-:W2:Y:S01]  /*37f0*/  LDL R68, [R1+0x8] ;  /* 0x0000080001447983 */ /* 0x000ea20000100800 */
[----:B------:R-:W-:Y:S05]  /*3800*/  DEPBAR.LE SB0, 0x0 ;  /* 0x000080000000791a */ /* 0x000fea0000000000 */
        /* <DEDUP_REMOVED lines=61> */
[----:B------:R-:W-:Y:S07]  /*3be0*/  HMMA.16816.F32 R8, R48, R54, R8 ;  /* 0x000000363008723c */ /* 0x000fee0000001808 */
[----:B------:R-:W-:Y:S05]  /*3bf0*/  IMAD.U32 R48, RZ, RZ, UR7 ;  /* 0x00000007ff307e24 */ /* 0x000fea000f8e00ff */
[----:B--2---:R-:W-:Y:S02]  /*3c00*/  IMAD R48, R48, 0x40, R68 ;  /* 0x0000004030307824 */ /* 0x004fe400078e0244 */
[----:B------:R-:W2:Y:S02]  /*3c10*/  LDL R68, [R1] ;  /* 0x0000000001447983 */ /* 0x000ea40000100800 */
[C---:B----4-:R-:W-:Y:S05]  /*3c20*/  HMMA.16816.F32 R4, R56.reuse, R60, R4 ;  /* 0x0000003c3804723c */ /* 0x050fea0000001804 */
[----:B------:R-:W-:Y:S02]  /*3c30*/  IABS R49, R48 ;  /* 0x0000003000317213 */ /* 0x000fe40000000000 */
[C---:B------:R-:W-:Y:S01]  /*3c40*/  IADD3 R51, R48.reuse, 0x8, RZ ;  /* 0x0000000830337810 */ /* 0x040fe20007ffe0ff */
[----:B------:R-:W-:Y:S01]  /*3c50*/  HMMA.16816.F32 R8, R56, R62, R8 ;  /* 0x0000003e3808723c */ /* 0x000fe20000001808 */
[----:B------:R3:W4:Y:S02]  /*3c60*/  I2F R53, R49 ;  /* 0x0000003100357306 */ /* 0x0007240000201400 */
[----:B------:R-:W-:Y:S02]  /*3c70*/  ISETP.GE.AND P0, PT, R51, RZ, PT ;  /* 0x000000ff3300720c */ /* 0x000fe40003f06270 */
[----:B------:R-:W-:Y:S04]  /*3c80*/  IADD3 R50, R48, -0x1, RZ ;  /* 0xffffffff30327810 */ /* 0x000fe80007ffe0ff */
[----:B------:R-:W-:Y:S07]  /*3c90*/  ISETP.GE.AND P1, PT, R50, RZ, PT ;  /* 0x000000ff3200720c */ /* 0x000fee0003f26270 */
[C---:B-1----:R-:W-:Y:S05]  /*3ca0*/  HMMA.16816.F32 R4, R44.reuse, R64, R4 ;  /* 0x000000402c04723c */ /* 0x042fea0000001804 */
[C---:B------:R-:W-:Y:S02]  /*3cb0*/  @!P0 IADD3 R51, -R48.reuse, -0x8, RZ ;  /* 0xfffffff830338810 */ /* 0x040fe40007ffe1ff */
[C---:B------:R-:W-:Y:S01]  /*3cc0*/  @!P1 IADD3 R50, -R48.reuse, 0x1, RZ ;  /* 0x0000000130329810 */ /* 0x040fe20007ffe1ff */
[----:B------:R-:W-:Y:S01]  /*3cd0*/  HMMA.16816.F32 R8, R44, R66, R8 ;  /* 0x000000422c08723c */ /* 0x000fe20000001808 */
[----:B------:R-:W-:Y:S02]  /*3ce0*/  PLOP3.LUT P1, PT, PT, PT, UP0, 0x80, 0x0 ;  /* 0x000000000000781c */ /* 0x000fe40003f2f008 */
[----:B------:R-:W1:Y:S01]  /*3cf0*/  I2F R51, R51 ;  /* 0x0000003300337306 */ /* 0x000e620000201400 */
[C---:B---3--:R-:W-:Y:S02]  /*3d00*/  IADD3 R49, R48.reuse, 0x7, RZ ;  /* 0x0000000730317810 */ /* 0x048fe40007ffe0ff */
[----:B------:R-:W-:Y:S01]  /*3d10*/  @P2 ISETP.GE.AND P0, PT, R245, UR14, PT ;  /* 0x0000000ef5002c0c */ /* 0x000fe2000bf06270 */
[----:B-----5:R-:W-:Y:S01]  /*3d20*/  FMUL.FTZ R44, R247, 1.4426950216293334961 ;  /* 0x3fb8aa3bf72c7820 */ /* 0x020fe20000410000 */
[----:B------:R-:W-:Y:S02]  /*3d30*/  ISETP.GE.AND P3, PT, R49, RZ, PT ;  /* 0x000000ff3100720c */ /* 0x000fe40003f66270 */
[----:B------:R-:W-:Y:S03]  /*3d40*/  PLOP3.LUT P2, PT, PT, PT, UP0, 0x80, 0x0 ;  /* 0x000000000000781c */ /* 0x000fe60003f4f008 */
[----:B------:R-:W3:Y:S03]  /*3d50*/  I2F R52, R50 ;  /* 0x0000003200347306 */ /* 0x000ee60000201400 */
[C---:B----4-:R-:W-:Y:S05]  /*3d60*/  FFMA.FTZ R4, R53.reuse, -UR6, R4 ;  /* 0x8000000635047c23 */ /* 0x050fea0008010004 */
[----:B------:R-:W-:Y:S02]  /*3d70*/  @!P3 IADD3 R49, -R48, -0x7, RZ ;  /* 0xfffffff93031b810 */ /* 0x000fe40007ffe1ff */
[----:B------:R-:W-:Y:S01]  /*3d80*/  @P1 FSEL R4, R4, -INF , !P0 ;  /* 0xff80000004041808 */ /* 0x000fe20004000000 */
[----:B------:R-:W-:Y:S01]  /*3d90*/  FFMA.FTZ R10, R53, -UR6, R10 ;  /* 0x80000006350a7c23 */ /* 0x000fe2000801000a */
[----:B------:R4:W4:Y:S01]  /*3da0*/  I2F R54, R49 ;  /* 0x0000003100367306 */ /* 0x0009220000201400 */
[----:B------:R-:W-:Y:S01]  /*3db0*/  PLOP3.LUT P1, PT, PT, PT, UP0, 0x80, 0x0 ;  /* 0x000000000000781c */ /* 0x000fe20003f2f008 */
[----:B-1----:R-:W-:Y:S01]  /*3dc0*/  FFMA.FTZ R6, R51, -UR6, R6 ;  /* 0x8000000633067c23 */ /* 0x002fe20008010006 */
[----:B------:R-:W-:Y:S04]  /*3dd0*/  IADD3 R51, R48, -0x9, RZ ;  /* 0xfffffff730337810 */ /* 0x000fe80007ffe0ff */
[----:B------:R-:W-:Y:S02]  /*3de0*/  @P2 FSEL R6, R6, -INF , !P0 ;  /* 0xff80000006062808 */ /* 0x000fe40004000000 */
[----:B------:R-:W-:Y:S02]  /*3df0*/  PLOP3.LUT P0, PT, PT, PT, UP0, 0x80, 0x0 ;  /* 0x000000000000781c */ /* 0x000fe40003f0f008 */
[----:B------:R-:W-:Y:S01]  /*3e00*/  ISETP.GE.AND P2, PT, R51, RZ, PT ;  /* 0x000000ff3300720c */ /* 0x000fe20003f46270 */
[----:B---3--:R-:W-:Y:S01]  /*3e10*/  FFMA.FTZ R5, R52, -UR6, R5 ;  /* 0x8000000634057c23 */ /* 0x008fe20008010005 */
[----:B------:R-:W-:Y:S01]  /*3e20*/  IADD3 R50, R48, -0x8, RZ ;  /* 0xfffffff830327810 */ /* 0x000fe20007ffe0ff */
[----:B------:R-:W-:Y:S03]  /*3e30*/  FFMA.FTZ R11, R52, -UR6, R11 ;  /* 0x80000006340b7c23 */ /* 0x000fe6000801000b */
[----:B------:R-:W-:Y:S02]  /*3e40*/  ISETP.GE.AND P3, PT, R50, RZ, PT ;  /* 0x000000ff3200720c */ /* 0x000fe40003f66270 */
[----:B----4-:R-:W-:Y:S01]  /*3e50*/  @P1 IADD3 R49, R245, 0x1, RZ ;  /* 0x00000001f5311810 */ /* 0x010fe20007ffe0ff */
[----:B------:R-:W-:Y:S01]  /*3e60*/  FFMA.FTZ R7, R54, -UR6, R7 ;  /* 0x8000000636077c23 */ /* 0x000fe20008010007 */
[----:B------:R-:W-:Y:S02]  /*3e70*/  PLOP3.LUT P1, PT, PT, PT, UP0, 0x80, 0x0 ;  /* 0x000000000000781c */ /* 0x000fe40003f2f008 */
[----:B------:R-:W-:Y:S07]  /*3e80*/  @P0 ISETP.GE.AND P0, PT, R49, UR14, PT ;  /* 0x0000000e31000c0c */ /* 0x000fee000bf06270 */
[C---:B------:R-:W-:Y:S02]  /*3e90*/  @!P3 IADD3 R50, -R48.reuse, 0x8, RZ ;  /* 0x000000083032b810 */ /* 0x040fe40007ffe1ff */
[----:B------:R-:W-:Y:S01]  /*3ea0*/  @!P2 IADD3 R51, -R48, 0x9, RZ ;  /* 0x000000093033a810 */ /* 0x000fe20007ffe1ff */
[C---:B------:R-:W-:Y:S01]  /*3eb0*/  FMUL.FTZ R48, R246.reuse, 1.4426950216293334961 ;  /* 0x3fb8aa3bf6307820 */ /* 0x040fe20000410000 */
[----:B------:R-:W-:Y:S02]  /*3ec0*/  PLOP3.LUT P2, PT, PT, PT, UP0, 0x80, 0x0 ;  /* 0x000000000000781c */ /* 0x000fe40003f4f008 */
[----:B------:R-:W-:Y:S01]  /*3ed0*/  PLOP3.LUT P3, PT, PT, PT, UP0, 0x80, 0x0 ;  /* 0x000000000000781c */ /* 0x000fe20003f6f008 */
[----:B------:R-:W1:Y:S01]  /*3ee0*/  I2F R50, R50 ;  /* 0x0000003200327306 */ /* 0x000e620000201400 */
[----:B------:R-:W-:Y:S02]  /*3ef0*/  @P1 FSEL R5, R5, -INF , !P0 ;  /* 0xff80000005051808 */ /* 0x000fe40004000000 */
[----:B------:R-:W-:Y:S07]  /*3f00*/  PLOP3.LUT P1, PT, PT, PT, UP0, 0x80, 0x0 ;  /* 0x000000000000781c */ /* 0x000fee0003f2f008 */
[----:B------:R-:W-:Y:S01]  /*3f10*/  @P2 FSEL R7, R7, -INF , !P0 ;  /* 0xff80000007072808 */ /* 0x000fe20004000000 */
[----:B------:R-:W3:Y:S01]  /*3f20*/  I2F R51, R51 ;  /* 0x0000003300337306 */ /* 0x000ee20000201400 */
[----:B------:R-:W-:Y:S02]  /*3f30*/  FSETP.NEU.FTZ.AND P0, PT, R246, -INF , PT ;  /* 0xff800000f600780b */ /* 0x000fe40003f1d000 */
[----:B------:R-:W-:Y:S02]  /*3f40*/  @P3 IADD3 R46, R245, 0x8, RZ ;  /* 0x00000008f52e3810 */ /* 0x000fe40007ffe0ff */
[----:B------:R-:W-:Y:S02]  /*3f50*/  FSEL R45, R48, RZ, P0 ;  /* 0x000000ff302d7208 */ /* 0x000fe40000000000 */
[----:B------:R-:W-:Y:S02]  /*3f60*/  FSETP.NEU.FTZ.AND P0, PT, R247, -INF , PT ;  /* 0xff800000f700780b */ /* 0x000fe40003f1d000 */
[----:B------:R-:W-:Y:S01]  /*3f70*/  @P1 ISETP.GE.AND P2, PT, R46, UR14, PT ;  /* 0x0000000e2e001c0c */ /* 0x000fe2000bf46270 */
[--C-:B------:R-:W-:Y:S01]  /*3f80*/  FFMA.FTZ R4, R4, c[0x0][0x23c], -R45.reuse ;  /* 0x00008f0004047a23 */ /* 0x100fe2000001082d */
[----:B------:R-:W-:Y:S01]  /*3f90*/  FSEL R44, R44, RZ, P0 ;  /* 0x000000ff2c2c7208 */ /* 0x000fe20000000000 */
[----:B------:R-:W-:Y:S01]  /*3fa0*/  FFMA.FTZ R5, R5, c[0x0][0x23c], -R45 ;  /* 0x00008f0005057a23 */ /* 0x000fe2000001082d */
[----:B------:R-:W-:Y:S01]  /*3fb0*/  PLOP3.LUT P1, PT, PT, PT, UP0, 0x80, 0x0 ;  /* 0x000000000000781c */ /* 0x000fe20003f2f008 */
[----:B-1----:R-:W-:Y:S01]  /*3fc0*/  FFMA.FTZ R8, R50, -UR6, R8 ;  /* 0x8000000632087c23 */ /* 0x002fe20008010008 */
[----:B------:R-:W-:Y:S01]  /*3fd0*/  PLOP3.LUT P0, PT, PT, PT, UP0, 0x80, 0x0 ;  /* 0x000000000000781c */ /* 0x000fe20003f0f008 */
[--C-:B------:R-:W-:Y:S01]  /*3fe0*/  FFMA.FTZ R7, R7, c[0x0][0x23c], -R44.reuse ;  /* 0x00008f0007077a23 */ /* 0x100fe2000001082c */
[----:B------:R-:W-:Y:S01]  /*3ff0*/  @P4 IADD3 R46, R245, 0x9, RZ ;  /* 0x00000009f52e4810 */ /* 0x000fe20007ffe0ff */
[----:B------:R-:W-:Y:S01]  /*4000*/  MUFU.EX2 R61, R4 ;  /* 0x00000004003d7308 */ /* 0x000fe20000000800 */
[--C-:B------:R-:W-:Y:S01]  /*4010*/  FFMA.FTZ R6, R6, c[0x0][0x23c], -R44.reuse ;  /* 0x00008f0006067a23 */ /* 0x100fe2000001082c */
[----:B------:R-:W-:Y:S01]  /*4020*/  ISETP.GE.AND P3, PT, R69, c[0x0][0x220], PT ;  /* 0x0000880045007a0c */ /* 0x000fe20003f66270 */
[----:B---3--:R-:W-:Y:S05]  /*4030*/  FFMA.FTZ R9, R51, -UR6, R9 ;  /* 0x8000000633097c23 */ /* 0x008fea0008010009 */
[----:B------:R-:W-:Y:S02]  /*4040*/  @P1 ISETP.GE.AND P1, PT, R46, UR14, PT ;  /* 0x0000000e2e001c0c */ /* 0x000fe4000bf26270 */
[----:B------:R-:W-:Y:S01]  /*4050*/  @P0 FSEL R8, R8, -INF , !P2 ;  /* 0xff80000008080808 */ /* 0x000fe20005000000 */
[----:B------:R-:W1:Y:S01]  /*4060*/  MUFU.EX2 R59, R5 ;  /* 0x00000005003b7308 */ /* 0x000e620000000800 */
[----:B------:R-:W-:Y:S03]  /*4070*/  PLOP3.LUT P0, PT, PT, PT, UP0, 0x80, 0x0 ;  /* 0x000000000000781c */ /* 0x000fe60003f0f008 */
[--C-:B------:R-:W-:Y:S06]  /*4080*/  FFMA.FTZ R8, R8, c[0x0][0x23c], -R45.reuse ;  /* 0x00008f0008087a23 */ /* 0x100fec000001082d */
[----:B------:R1:W-:Y:S04]  /*4090*/  MUFU.EX2 R60, R7 ;  /* 0x00000007003c7308 */ /* 0x0003e80000000800 */
[----:B------:R-:W-:Y:S02]  /*40a0*/  @P0 FSEL R9, R9, -INF , !P1 ;  /* 0xff80000009090808 */ /* 0x000fe40004800000 */
[----:B------:R-:W-:Y:S03]  /*40b0*/  PLOP3.LUT P0, PT, PT, PT, UP0, 0x80, 0x0 ;  /* 0x000000000000781c */ /* 0x000fe60003f0f008 */
[----:B------:R-:W-:Y:S01]  /*40c0*/  FFMA.FTZ R45, R9, c[0x0][0x23c], -R45 ;  /* 0x00008f00092d7a23 */ /* 0x000fe2000001082d */
[----:B------:R-:W3:Y:S09]  /*40d0*/  MUFU.EX2 R62, R6 ;  /* 0x00000006003e7308 */ /* 0x000ef20000000800 */
[----:B------:R-:W-:Y:S01]  /*40e0*/  @P0 FSEL R10, R10, -INF , !P2 ;  /* 0xff8000000a0a0808 */ /* 0x000fe20005000000 */
[----:B------:R-:W-:Y:S01]  /*40f0*/  MUFU.EX2 R57, R8 ;  /* 0x0000000800397308 */ /* 0x000fe20000000800 */
[----:B------:R-:W-:Y:S02]  /*4100*/  PLOP3.LUT P0, PT, PT, PT, UP0, 0x80, 0x0 ;  /* 0x000000000000781c */ /* 0x000fe40003f0f008 */
[----:B------:R-:W-:Y:S01]  /*4110*/  PLOP3.LUT P2, PT, PT, PT, UP5, 0x80, 0x0 ;  /* 0x000000000000781c */ /* 0x000fe20003f4f058 */
[--C-:B------:R-:W-:Y:S01]  /*4120*/  FFMA.FTZ R10, R10, c[0x0][0x23c], -R44.reuse ;  /* 0x00008f000a0a7a23 */ /* 0x100fe2000001082c */
[----:B-1----:R-:W-:Y:S05]  /*4130*/  F2FP.PACK_AB R7, R59, R61 ;  /* 0x0000003d3b07723e */ /* 0x002fea00000000ff */
[----:B------:R-:W1:Y:S01]  /*4140*/  MUFU.EX2 R55, R45 ;  /* 0x0000002d00377308 */ /* 0x000e620000000800 */
[----:B------:R-:W-:Y:S03]  /*4150*/  STS [R250+0x15000], R7 ;  /* 0x01500007fa007388 */ /* 0x000fe60000000800 */
[----:B------:R-:W-:Y:S02]  /*4160*/  @P0 FSEL R11, R11, -INF , !P1 ;  /* 0xff8000000b0b0808 */ /* 0x000fe40004800000 */
[----:B---3--:R-:W-:Y:S02]  /*4170*/  F2FP.PACK_AB R6, R60, R62 ;  /* 0x0000003e3c06723e */ /* 0x008fe400000000ff */
[----:B------:R-:W-:Y:S01]  /*4180*/  IADD3 R52, P0, R249, UR11, RZ ;  /* 0x0000000bf9347c10 */ /* 0x000fe2000ff1e0ff */
[----:B------:R-:W-:Y:S01]  /*4190*/  FFMA.FTZ R44, R11, c[0x0][0x23c], -R44 ;  /* 0x00008f000b2c7a23 */ /* 0x000fe2000001082c */
[----:B------:R-:W-:Y:S02]  /*41a0*/  MUFU.EX2 R58, R10 ;  /* 0x0000000a003a7308 */ /* 0x000fe40000000800 */
[----:B------:R-:W-:Y:S05]  /*41b0*/  IADD3.X R53, R248, UR10, RZ, P0, !PT ;  /* 0x0000000af8357c10 */ /* 0x000fea00087fe4ff */
[----:B------:R3:W4:Y:S03]  /*41c0*/  LDG.E R54, [R52.64] ;  /* 0x0000000434367981 */ /* 0x000726000c1e1900 */
[----:B------:R-:W3:Y:S01]  /*41d0*/  MUFU.EX2 R56, R44 ;  /* 0x0000002c00387308 */ /* 0x000ee20000000800 */
[----:B-1----:R-:W-:Y:S02]  /*41e0*/  F2FP.PACK_AB R5, R55, R57 ;  /* 0x000000393705723e */ /* 0x002fe400000000ff */
[----:B---3--:R-:W3:Y:S01]  /*41f0*/  LDG.E R52, [R52.64+0x20] ;  /* 0x0000200434347981 */ /* 0x008ee2000c1e1900 */
[----:B------:R-:W-:Y:S05]  /*4200*/  F2FP.PACK_AB R4, R56, R58 ;  /* 0x0000003a3804723e */ /* 0x000fea00000000ff */
[----:B--2---:R-:W-:Y:S06]  /*4210*/  STS [R68+0x15000], R6 ;  /* 0x0150000644007388 */ /* 0x004fec0000000800 */
[----:B------:R-:W-:Y:S06]  /*4220*/  STS [R251+0x15000], R5 ;  /* 0x01500005fb007388 */ /* 0x000fec0000000800 */
[----:B------:R-:W-:Y:S06]  /*4230*/  STS [R252+0x15000], R4 ;  /* 0x01500004fc007388 */ /* 0x000fec0000000800 */
[----:B------:R-:W1:Y:S06]  /*4240*/  LDSM.16.M88.4 R8, [R2+0x8000] ;  /* 0x008000000208783b */ /* 0x000e6c0000000200 */
[----:B------:R-:W2:Y:S06]  /*4250*/  LDSM.16.M88.4 R44, [R3+0x8000] ;  /* 0x00800000032c783b */ /* 0x000eac0000000200 */
[----:B------:R-:W2:Y:S01]  /*4260*/  LDSM.16.M88.4 R48, [R228+0x8000] ;  /* 0x00800000e430783b */ /* 0x000ea20000000200 */
[C---:B-1----:R-:W-:Y:S08]  /*4270*/  HMMA.16816.F32 R4, R8.reuse, R132, RZ ;  /* 0x000000840804723c */ /* 0x042ff000000018ff */
[----:B------:R-:W-:Y:S11]  /*4280*/  HMMA.16816.F32 R8, R8, R134, RZ ;  /* 0x000000860808723c */ /* 0x000ff600000018ff */
[----:B------:R-:W-:Y:S05]  /*4290*/  @!UPT UIADD3 URZ, URZ, URZ, URZ ;  /* 0x0000003f3f3ff290 */ /* 0x000fea000fffe03f */
[C---:B--2---:R-:W-:Y:S08]  /*42a0*/  HMMA.16816.F32 R4, R44.reuse, R136, R4 ;  /* 0x000000882c04723c */ /* 0x044ff00000001804 */
[----:B------:R-:W-:Y:S01]  /*42b0*/  HMMA.16816.F32 R8, R44, R138, R8 ;  /* 0x0000008a2c08723c */ /* 0x000fe20000001808 */
[----:B------:R-:W1:Y:S11]  /*42c0*/  LDSM.16.M88.4 R44, [R227+0x8000] ;  /* 0x00800000e32c783b */ /* 0x000e760000000200 */
[----:B------:R-:W-:Y:S04]  /*42d0*/  @!UPT UIADD3 URZ, URZ, URZ, URZ ;  /* 0x0000003f3f3ff290 */ /* 0x000fe8000fffe03f */
[C---:B------:R-:W-:Y:S08]  /*42e0*/  HMMA.16816.F32 R4, R48.reuse, R140, R4 ;  /* 0x0000008c3004723c */ /* 0x040ff00000001804 */
        /* <DEDUP_REMOVED lines=57> */
[C---:B---3--:R-:W-:Y:S02]  /*4680*/  FADD.FTZ R4, -R52.reuse, R6 ;  /* 0x0000000634047221 */ /* 0x048fe40000010100 */
        /* <DEDUP_REMOVED lines=11> */
[----:B------:R1:W-:Y:S01]  /*4740*/  STS [R68+0x14000], R6 ;  /* 0x0140000644007388 */ /* 0x0003e20000000800 */
[----:B------:R-:W-:Y:S01]  /*4750*/  FADD.FTZ R8, -R52, R11 ;  /* 0x0000000b34087221 */ /* 0x000fe20000010100 */
[----:B------:R-:W-:Y:S01]  /*4760*/  F2FP.PACK_AB R5, R45, R46 ;  /* 0x0000002e2d05723e */ /* 0x000fe200000000ff */
[----:B------:R-:W-:Y:S02]  /*4770*/  FMUL.FTZ R9, R58, R9 ;  /* 0x000000093a097220 */ /* 0x000fe40000410000 */
[----:B------:R-:W-:Y:S02]  /*4780*/  FMUL.FTZ R8, R56, R8 ;  /* 0x0000000838087220 */ /* 0x000fe40000410000 */
[----:B------:R-:W-:Y:S03]  /*4790*/  STS [R251+0x14000], R5 ;  /* 0x01400005fb007388 */ /* 0x000fe60000000800 */
[----:B------:R-:W-:Y:S05]  /*47a0*/  F2FP.PACK_AB R4, R8, R9 ;  /* 0x000000090804723e */ /* 0x000fea00000000ff */
[----:B------:R-:W-:Y:S06]  /*47b0*/  STS [R252+0x14000], R4 ;  /* 0x01400004fc007388 */ /* 0x000fec0000000800 */
[----:B------:R-:W-:Y:S01]  /*47c0*/  BAR.SYNC.DEFER_BLOCKING 0x0 ;  /* 0x0000000000007b1d */ /* 0x000fe20000010000 */
[----:B-1----:R-:W-:Y:S04]  /*47d0*/  IMAD.MOV.U32 R68, RZ, RZ, c[0x0][0x22c] ;  /* 0x00008b00ff447624 */ /* 0x002fe800078e00ff */
[----:B------:R-:W-:Y:S04]  /*47e0*/  IMAD R68, R68, c[0x0][0x1c0], RZ ;  /* 0x0000700044447a24 */ /* 0x000fe800078e02ff */
[----:B------:R-:W-:Y:S01]  /*47f0*/  IMAD.U32 R70, R68, -0x40, RZ ;  /* 0xffffffc044467824 */ /* 0x000fe200078e00ff */
[----:B------:R-:W-:Y:S04]  /*4800*/  IADD3 R68, R240, 0x40, RZ ;  /* 0x00000040f0447810 */ /* 0x000fe80007ffe0ff */
[----:B------:R-:W-:Y:S02]  /*4810*/  LEA R238, P0, R70, R238, 0x2 ;  /* 0x000000ee46ee7211 */ /* 0x000fe400078010ff */
[----:B------:R-:W-:Y:S02]  /*4820*/  ISETP.GE.AND P4, PT, R68, c[0x0][0x220], PT ;  /* 0x0000880044007a0c */ /* 0x000fe40003f86270 */
[----:B------:R-:W-:Y:S01]  /*4830*/  LEA.HI.X.SX32 R239, R70, R239, 0x2, P0 ;  /* 0x000000ef46ef7211 */ /* 0x000fe200000f16ff */
        /* <DEDUP_REMOVED lines=111> */
.L_x_200:
        /* <DEDUP_REMOVED lines=378> */
.L_x_201:
[----:B------:R-:W-:Y:S01]  /*66d0*/  ISETP.LT.AND P0, PT, RZ, UR7, PT ;  /* 0x00000007ff007c0c */ /* 0x000fe2000bf01270 */
[----:B------:R-:W-:Y:S11]  /*66e0*/  UIADD3 UR7, UR7, -0x1, URZ ;  /* 0xffffffff07077890 */ /* 0x000ff6000fffe03f */
[----:B------:R-:W-:Y:S01]  /*66f0*/  @!UPT UIADD3 URZ, URZ, URZ, URZ ;  /* 0x0000003f3f3ff290 */ /* 0x000fe2000fffe03f */
        /* <DEDUP_REMOVED lines=119> */
.L_x_203:
        /* <DEDUP_REMOVED lines=18> */
.L_x_204:
[----:B------:R-:W-:Y:S01]  /*6f90*/  BAR.SYNC.DEFER_BLOCKING 0x0 ;  /* 0x0000000000007b1d */ /* 0x000fe20000010000 */
[----:B------:R-:W-:Y:S01]  /*6fa0*/  UIMAD UR6, UR28, -0x20, UR14 ;  /* 0xffffffe01c0678a4 */ /* 0x000fe2000f8e020e */
[C---:B------:R-:W-:Y:S02]  /*6fb0*/  IADD3 R41, R240.reuse, 0x40, RZ ;  /* 0x00000040f0297810 */ /* 0x040fe40007ffe0ff */
[----:B-1----:R-:W-:Y:S02]  /*6fc0*/  SHF.R.S32.HI R44, RZ, 0x1f, R240 ;  /* 0x0000001fff2c7819 */ /* 0x002fe400000114f0 */
[----:B------:R-:W1:Y:S01]  /*6fd0*/  S2R R45, SR_TID.X ;  /* 0x00000000002d7919 */ /* 0x000e620000002100 */
[----:B------:R-:W-:Y:S01]  /*6fe0*/  BSSY B0, `(.L_x_205) ;  /* 0x000002d000007945 */ /* 0x000fe20003800000 */
[----:B------:R-:W-:-:S02]  /*6ff0*/  IADD3 R40, R240, 0x80, RZ ;  /* 0x00000080f0287810 */ /* 0x000fc40007ffe0ff */
        /* <DEDUP_REMOVED lines=43> */
.L_x_206:
[----:B------:R-:W-:Y:S05]  /*72b0*/  BSYNC B0 ;  /* 0x0000000000007941 */ /* 0x000fea0003800000 */
.L_x_205:
        /* <DEDUP_REMOVED lines=30> */
.L_x_187:
        /* <DEDUP_REMOVED lines=20> */
.L_x_208:
        /* <DEDUP_REMOVED lines=18> */
.L_x_209:
        /* <DEDUP_REMOVED lines=11> */
[----:B------:R-:W-:Y:S02]  /*77b0*/  IADD3 R8, R240, 0x80, RZ ;  /* 0x00000080f0087810 */ /* 0x000fe40007ffe0ff */
[----:B------:R-:W-:-:S05]  /*77c0*/  SHF.R.S32.HI R11, RZ, 0x1f, R14 ;  /* 0x0000001fff0b7819 */ /* 0x000fca000001140e */
        /* <DEDUP_REMOVED lines=25> */
.L_x_211:
[----:B-1----:R-:W-:Y:S05]  /*7960*/  BSYNC B0 ;  /* 0x0000000000007941 */ /* 0x002fea0003800000 */
.L_x_210:
        /* <DEDUP_REMOVED lines=25> */
.L_x_207:
[----:B------:R-:W-:Y:S05]  /*7b00*/  BSYNC B1 ;  /* 0x0000000000017941 */ /* 0x000fea0003800000 */
.L_x_182:
        /* <DEDUP_REMOVED lines=12> */
.L_x_212:
[----:B------:R-:W-:Y:S05]  /*7bd0*/  EXIT ;  /* 0x000000000000794d */ /* 0x000fea0003800000 */
.L_x_214:
        /* <DEDUP_REMOVED lines=10> */
.L_x_2004:


//--------------------- .text._ZN5flash44flash_bwd_dq_dk_dv_loop_seqk_parallel_kernelI23Flash_bwd_kernel_traitsILi256ELi64ELi32ELi8ELi4ELi1ELi2ELb1ELb1EN7cutlass6half_tE19Flash_kernel_traitsILi256ELi64ELi32ELi8ES3_EELb0ELb0ELb0ELb1ELb0ELb0ELb1EEEvNS_16Flash_bwd_paramsE --------------------------
	.section	.text._ZN5flash44flash_bwd_dq_dk_dv_loop_seqk_parallel_kernelI23Flash_bwd_kernel_traitsILi256ELi64ELi32ELi8ELi4ELi1ELi2ELb1ELb1EN7cutlass6half_tE19Flash_kernel_traitsILi256ELi64ELi32ELi8ES3_EELb0ELb0ELb0ELb1ELb0ELb0ELb1EEEvNS_16Flash_bwd_paramsE,"ax",@progbits
	.sectioninfo	@"SHI_REGISTERS=255"
	.align	128
        .global         _ZN5flash44flash_bwd_dq_dk_dv_loop_seqk_parallel_kernelI23Flash_bwd_kernel_traitsILi256ELi64ELi32ELi8ELi4ELi1ELi2ELb1ELb1EN7cutlass6half_tE19Flash_kernel_traitsILi256ELi64ELi32ELi8ES3_EELb0ELb0ELb0ELb1ELb0ELb0ELb1EEEvNS_16Flash_bwd_paramsE
        .type           _ZN5flash44flash_bwd_dq_dk_dv_loop_seqk_parallel_kernelI23Flash_bwd_kernel_traitsILi256ELi64ELi32ELi8ELi4ELi1ELi2ELb1ELb1EN7cutlass6half_tE19Flash_kernel_traitsILi256ELi64ELi32ELi8ES3_EELb0ELb0ELb0ELb1ELb0ELb0ELb1EEEvNS_16Flash_bwd_paramsE,@function
        .size           _ZN5flash44flash_bwd_dq_dk_dv_loop_seqk_parallel_kernelI23Flash_bwd_kernel_traitsILi256ELi64ELi32ELi8ELi4ELi1ELi2ELb1ELb1EN7cutlass6half_tE19Flash_kernel_traitsILi256ELi64ELi32ELi8ES3_EELb0ELb0ELb0ELb1ELb0ELb0ELb1EEEvNS_16Flash_bwd_paramsE,(.L_x_2005 - _ZN5flash44flash_bwd_dq_dk_dv_loop_seqk_parallel_kernelI23Flash_bwd_kernel_traitsILi256ELi64ELi32ELi8ELi4ELi1ELi2ELb1ELb1EN7cutlass6half_tE19Flash_kernel_traitsILi256ELi64ELi32ELi8ES3_EELb0ELb0ELb0ELb1ELb0ELb0ELb1EEEvNS_16Flash_bwd_paramsE)
        .other          _ZN5flash44flash_bwd_dq_dk_dv_loop_seqk_parallel_kernelI23Flash_bwd_kernel_traitsILi256ELi64ELi32ELi8ELi4ELi1ELi2ELb1ELb1EN7cutlass6half_tE19Flash_kernel_traitsILi256ELi64ELi32ELi8ES3_EELb0ELb0ELb0ELb1ELb0ELb0ELb1EEEvNS_16Flash_bwd_paramsE,@"STO_CUDA_ENTRY STV_DEFAULT"
_ZN5flash44flash_bwd_dq_dk_dv_loop_seqk_parallel_kernelI23Flash_bwd_kernel_traitsILi256ELi64ELi32ELi8ELi4ELi1ELi2ELb1ELb1EN7cutlass6half_tE19Flash_kernel_traitsILi256ELi64ELi32ELi8ES3_EELb0ELb0ELb0ELb1ELb0ELb0ELb1EEEvNS_16Flash_bwd_paramsE:
.text._ZN5flash44flash_bwd_dq_dk_dv_loop_seqk_parallel_kernelI23Flash_bwd_kernel_traitsILi256ELi64ELi32ELi8ELi4ELi1ELi2ELb1ELb1EN7cutlass6half_tE19Flash_kernel_traitsILi256ELi64ELi32ELi8ES3_EELb0ELb0ELb0ELb1ELb0ELb0ELb1EEEvNS_16Flash_bwd_paramsE:
        /* <DEDUP_REMOVED lines=208> */
.L_x_247:
        /* <DEDUP_REMOVED lines=53> */
.L_x_215:
        /* <DEDUP_REMOVED lines=58> */
.L_x_217:
        /* <DEDUP_REMOVED lines=18> */
.L_x_218:
        /* <DEDUP_REMOVED lines=70> */
.L_x_219:
[----:B------:R-:W-:Y:S02]  /*1970*/  UMOV UR10, UR48 ;  /* 0x00000030000a7c82 */ /* 0x000fe40008000000 */
.L_x_220:
        /* <DEDUP_REMOVED lines=148> */
.L_x_223:
[----:B------:R-:W-:Y:S05]  /*22c0*/  BSYNC B0 ;  /* 0x0000000000007941 */ /* 0x000fea0003800000 */
.L_x_222:
        /* <DEDUP_REMOVED lines=47> */
.L_x_225:
[----:B------:R-:W-:Y:S05]  /*25c0*/  BSYNC B0 ;  /* 0x0000000000007941 */ /* 0x000fea0003800000 */
.L_x_224:
        /* <DEDUP_REMOVED lines=47> */
.L_x_227:
[----:B------:R-:W-:Y:S05]  /*28c0*/  BSYNC B0 ;  /* 0x0000000000007941 */ /* 0x000fea0003800000 */
.L_x_226:
        /* <DEDUP_REMOVED lines=42> */
.L_x_229:
[----:B------:R-:W-:Y:S05]  /*2b70*/  BSYNC B0 ;  /* 0x0000000000007941 */ /* 0x000fea0003800000 */
.L_x_228:
        /* <DEDUP_REMOVED lines=43> */
.L_x_231:
[----:B------:R-:W-:Y:S05]  /*2e30*/  BSYNC B0 ;  /* 0x0000000000007941 */ /* 0x000fea0003800000 */
.L_x_230:
        /* <DEDUP_REMOVED lines=65> */
.L_x_233:
[----:B------:R-:W-:Y:S05]  /*3250*/  BSYNC B0 ;  /* 0x0000000000007941 */ /* 0x000fea0003800000 */
.L_x_232:
        /* <DEDUP_REMOVED lines=84> */
.L_x_236:
[----:B------:R-:W0:Y:S01]  /*37a0*/  LDGDEPBAR ;  /* 0x00000000000079af */ /* 0x000e220000000000 */
[----:B------:R-:W-:Y:S01]  /*37b0*/  PLOP3.LUT P2, PT, PT, PT, UP1, 0x80, 0x0 ;  /* 0x000000000000781c */ /* 0x000fe20003f4f018 */
[----:B------:R-:W-:Y:S01]  /*37c0*/  UISETP.GE.AND UP0, UPT, UR7, 0x1, UPT ;  /* 0x000000010700788c */ /* 0x000fe2000bf06270 */
[----:B------:R-:W-:Y:S03]  /*37d0*/  PLOP3.LUT P4, PT, PT, PT, UP1, 0x80, 0x0 ;  /* 0x000000000000781c */ /* 0x000fe60003f8f018 */
[----:B------:R-:W2:Y:S06]  /*37e0*/  LDL R68, [R1+0x8] ;  /* 0x0000080001447983 */ /* 0x000eac0000100800 */
[----:B------:R-:W3:Y:S01]  /*37f0*/  LDL R71, [R1] ;  /* 0x0000000001477983 */ /* 0x000ee20000100800 */
[----:B------:R-:W-:Y:S05]  /*3800*/  DEPBAR.LE SB0, 0x0 ;  /* 0x000080000000791a */ /* 0x000fea0000000000 */
[----:B------:R-:W-:Y:S06]  /*3810*/  BAR.SYNC.DEFER_BLOCKING 0x0 ;  /* 0x0000000000007b1d */ /* 0x000fec0000010000 */
[----:B-1----:R-:W-:Y:S06]  /*3820*/  LDSM.16.M88.4 R8, [R2] ;  /* 0x000000000208783b */ /* 0x002fec0000000200 */
[----:B------:R-:W1:Y:S06]  /*3830*/  LDSM.16.M88.4 R44, [R229+0x10000] ;  /* 0x01000000e52c783b */ /* 0x000e6c0000000200 */
[----:B------:R-:W-:Y:S06]  /*3840*/  LDSM.16.M88.4 R48, [R3] ;  /* 0x000000000330783b */ /* 0x000fec0000000200 */
[----:B------:R-:W4:Y:S06]  /*3850*/  LDSM.16.M88.4 R52, [R230+0x10000] ;  /* 0x01000000e634783b */ /* 0x000f2c0000000200 */
[----:B------:R-:W-:Y:S06]  /*3860*/  LDSM.16.M88.4 R56, [R228] ;  /* 0x00000000e438783b */ /* 0x000fec0000000200 */
[----:B------:R-:W4:Y:S06]  /*3870*/  LDSM.16.M88.4 R60, [R231+0x10000] ;  /* 0x01000000e73c783b */ /* 0x000f2c0000000200 */
[----:B------:R-:W-:Y:S01]  /*3880*/  LDSM.16.M88.4 R64, [R232+0x10000] ;  /* 0x01000000e840783b */ /* 0x000fe20000000200 */
[C---:B-1----:R-:W-:Y:S08]  /*3890*/  HMMA.16816.F32 R4, R8.reuse, R44, RZ ;  /* 0x0000002c0804723c */ /* 0x042ff000000018ff */
[----:B------:R-:W-:Y:S01]  /*38a0*/  HMMA.16816.F32 R8, R8, R46, RZ ;  /* 0x0000002e0808723c */ /* 0x000fe200000018ff */
[----:B------:R-:W1:Y:S11]  /*38b0*/  LDSM.16.M88.4 R44, [R227] ;  /* 0x00000000e32c783b */ /* 0x000e760000000200 */
[----:B------:R-:W-:Y:S04]  /*38c0*/  @!UPT UIADD3 URZ, URZ, URZ, URZ ;  /* 0x0000003f3f3ff290 */ /* 0x000fe8000fffe03f */
[C---:B----4-:R-:W-:Y:S08]  /*38d0*/  HMMA.16816.F32 R4, R48.reuse, R52, R4 ;  /* 0x000000343004723c */ /* 0x050ff00000001804 */
[----:B------:R-:W-:Y:S01]  /*38e0*/  HMMA.16816.F32 R8, R48, R54, R8 ;  /* 0x000000363008723c */ /* 0x000fe20000001808 */
[----:B------:R-:W-:Y:S06]  /*38f0*/  LDSM.16.M88.4 R48, [R2+0x2000] ;  /* 0x002000000230783b */ /* 0x000fec0000000200 */
[----:B------:R-:W4:Y:S09]  /*3900*/  LDSM.16.M88.4 R52, [R229+0x11000] ;  /* 0x01100000e534783b */ /* 0x000f320000000200 */
[C---:B------:R-:W-:Y:S08]  /*3910*/  HMMA.16816.F32 R4, R56.reuse, R60, R4 ;  /* 0x0000003c3804723c */ /* 0x040ff00000001804 */
[----:B------:R-:W-:Y:S01]  /*3920*/  HMMA.16816.F32 R8, R56, R62, R8 ;  /* 0x0000003e3808723c */ /* 0x000fe20000001808 */
[----:B------:R-:W-:Y:S06]  /*3930*/  LDSM.16.M88.4 R56, [R3+0x2000] ;  /* 0x002000000338783b */ /* 0x000fec0000000200 */
[----:B------:R-:W4:Y:S09]  /*3940*/  LDSM.16.M88.4 R60, [R230+0x11000] ;  /* 0x01100000e63c783b */ /* 0x000f320000000200 */
[C---:B-1----:R-:W-:Y:S08]  /*3950*/  HMMA.16816.F32 R4, R44.reuse, R64, R4 ;  /* 0x000000402c04723c */ /* 0x042ff00000001804 */
[----:B------:R-:W-:Y:S01]  /*3960*/  HMMA.16816.F32 R8, R44, R66, R8 ;  /* 0x000000422c08723c */ /* 0x000fe20000001808 */
[----:B------:R-:W-:Y:S06]  /*3970*/  LDSM.16.M88.4 R44, [R228+0x2000] ;  /* 0x00200000e42c783b */ /* 0x000fec0000000200 */
[----:B------:R-:W1:Y:S09]  /*3980*/  LDSM.16.M88.4 R64, [R231+0x11000] ;  /* 0x01100000e740783b */ /* 0x000e720000000200 */
        /* <DEDUP_REMOVED lines=19> */
[----:B------:R-:W2:Y:S09]  /*3ac0*/  LDSM.16.M88.4 R60, [R232+0x12000] ;  /* 0x01200000e83c783b */ /* 0x000eb20000000200 */
        /* <DEDUP_REMOVED lines=8> */
[C---:B--2---:R-:W-:Y:S08]  /*3b50*/  HMMA.16816.F32 R4, R56.reuse, R60, R4 ;  /* 0x0000003c3804723c */ /* 0x044ff00000001804 */
        /* <DEDUP_REMOVED lines=8> */
[----:B------:R-:W-:Y:S07]  /*3be0*/  HMMA.16816.F32 R8, R48, R54, R8 ;  /* 0x000000363008723c */ /* 0x000fee0000001808 */
[----:B------:R-:W-:Y:S05]  /*3bf0*/  IMAD.U32 R48, RZ, RZ, UR7 ;  /* 0x00000007ff307e24 */ /* 0x000fea000f8e00ff */
[----:B------:R-:W-:Y:S04]  /*3c00*/  IMAD R48, R48, 0x40, R68 ;  /* 0x0000004030307824 */ /* 0x000fe800078e0244 */
[C---:B--2---:R-:W-:Y:S05]  /*3c10*/  HMMA.16816.F32 R4, R56.reuse, R60, R4 ;  /* 0x0000003c3804723c */ /* 0x044fea0000001804 */
[C---:B------:R-:W-:Y:S02]  /*3c20*/  IADD3 R49, R48.reuse, 0x8, RZ ;  /* 0x0000000830317810 */ /* 0x040fe40007ffe0ff */
[----:B------:R-:W-:Y:S01]  /*3c30*/  IABS R50, R48 ;  /* 0x0000003000327213 */ /* 0x000fe20000000000 */
[----:B------:R-:W-:Y:S03]  /*3c40*/  HMMA.16816.F32 R8, R56, R62, R8 ;  /* 0x0000003e3808723c */ /* 0x000fe60000001808 */
[----:B------:R-:W-:Y:S01]  /*3c50*/  ISETP.GE.AND P0, PT, R49, RZ, PT ;  /* 0x000000ff3100720c */ /* 0x000fe20003f06270 */
[----:B------:R-:W-:Y:S11]  /*3c60*/  I2F R52, R50 ;  /* 0x0000003200347306 */ /* 0x000ff60000201400 */
[----:B------:R-:W-:Y:S01]  /*3c70*/  @!UPT UIADD3 URZ, URZ, URZ, URZ ;  /* 0x0000003f3f3ff290 */ /* 0x000fe2000fffe03f */
[C---:B-1----:R-:W-:Y:S05]  /*3c80*/  HMMA.16816.F32 R4, R44.reuse, R64, R4 ;  /* 0x000000402c04723c */ /* 0x042fea0000001804 */
[----:B------:R-:W-:Y:S02]  /*3c90*/  @!P0 IADD3 R49, -R48, -0x8, RZ ;  /* 0xfffffff830318810 */ /* 0x000fe40007ffe1ff */
[----:B------:R-:W-:Y:S01]  /*3ca0*/  PLOP3.LUT P0, PT, PT, PT, UP1, 0x80, 0x0 ;  /* 0x000000000000781c */ /* 0x000fe20003f0f018 */
[----:B------:R-:W-:Y:S01]  /*3cb0*/  HMMA.16816.F32 R8, R44, R66, R8 ;  /* 0x000000422c08723c */ /* 0x000fe20000001808 */
[----:B------:R1:W-:Y:S11]  /*3cc0*/  I2F R53, R49 ;  /* 0x0000003100357306 */ /* 0x0003f60000201400 */
[----:B------:R-:W-:Y:S04]  /*3cd0*/  @P0 ISETP.GE.AND P0, PT, R245, UR14, PT ;  /* 0x0000000ef5000c0c */ /* 0x000fe8000bf06270 */
[----:B------:R-:W-:Y:S02]  /*3ce0*/  FMUL.FTZ R4, R4, c[0x0][0x2ec] ;  /* 0x0000bb0004047a20 */ /* 0x000fe40000410000 */
[----:B------:R-:W-:Y:S02]  /*3cf0*/  FMUL.FTZ R6, R6, c[0x0][0x2ec] ;  /* 0x0000bb0006067a20 */ /* 0x000fe40000410000 */
[----:B------:R2:W4:Y:S01]  /*3d00*/  MUFU.TANH R64, R4 ;  /* 0x0000000400407308 */ /* 0x0005220000002400 */
[----:B------:R-:W-:Y:S02]  /*3d10*/  FMUL.FTZ R5, R5, c[0x0][0x2ec] ;  /* 0x0000bb0005057a20 */ /* 0x000fe40000410000 */
[----:B------:R-:W-:Y:S01]  /*3d20*/  FMUL.FTZ R7, R7, c[0x0][0x2ec] ;  /* 0x0000bb0007077a20 */ /* 0x000fe20000410000 */
[----:B-1----:R-:W-:Y:S01]  /*3d30*/  IADD3 R49, R48, -0x1, RZ ;  /* 0xffffffff30317810 */ /* 0x002fe20007ffe0ff */
[----:B------:R-:W-:Y:S02]  /*3d40*/  FMUL.FTZ R9, R9, c[0x0][0x2ec] ;  /* 0x0000bb0009097a20 */ /* 0x000fe40000410000 */
[----:B------:R-:W-:Y:S01]  /*3d50*/  FMUL.FTZ R10, R10, c[0x0][0x2ec] ;  /* 0x0000bb000a0a7a20 */ /* 0x000fe20000410000 */
[----:B------:R-:W-:Y:S02]  /*3d60*/  ISETP.GE.AND P1, PT, R49, RZ, PT ;  /* 0x000000ff3100720c */ /* 0x000fe40003f26270 */
[----:B------:R1:W1:Y:S01]  /*3d70*/  MUFU.TANH R70, R6 ;  /* 0x0000000600467308 */ /* 0x0002620000002400 */
[----:B------:R-:W-:Y:S09]  /*3d80*/  FMUL.FTZ R11, R11, c[0x0][0x2ec] ;  /* 0x0000bb000b0b7a20 */ /* 0x000ff20000410000 */
[----:B------:R-:W-:Y:S01]  /*3d90*/  MUFU.TANH R61, R5 ;  /* 0x00000005003d7308 */ /* 0x000fe20000002400 */
[C---:B------:R-:W-:Y:S02]  /*3da0*/  @!P1 IADD3 R49, -R48.reuse, 0x1, RZ ;  /* 0x0000000130319810 */ /* 0x040fe40007ffe1ff */
[----:B--2---:R-:W-:Y:S01]  /*3db0*/  IADD3 R4, R48, 0x7, RZ ;  /* 0x0000000730047810 */ /* 0x004fe20007ffe0ff */
[----:B----4-:R-:W-:Y:S01]  /*3dc0*/  FFMA.FTZ R50, R52, -UR6, R64 ;  /* 0x8000000634327c23 */ /* 0x010fe20008010040 */
[----:B------:R-:W-:Y:S02]  /*3dd0*/  PLOP3.LUT P1, PT, PT, PT, UP1, 0x80, 0x0 ;  /* 0x000000000000781c */ /* 0x000fe40003f2f018 */
[----:B------:R-:W-:Y:S02]  /*3de0*/  ISETP.GE.AND P3, PT, R4, RZ, PT ;  /* 0x000000ff0400720c */ /* 0x000fe40003f66270 */
[----:B------:R-:W-:Y:S01]  /*3df0*/  @P2 FSEL R50, R50, -INF , !P0 ;  /* 0xff80000032322808 */ /* 0x000fe20004000000 */
[----:B------:R2:W4:Y:S01]  /*3e00*/  I2F R51, R49 ;  /* 0x0000003100337306 */ /* 0x0005220000201400 */
[----:B-1----:R-:W-:Y:S04]  /*3e10*/  IADD3 R6, R48, -0x8, RZ ;  /* 0xfffffff830067810 */ /* 0x002fe80007ffe0ff */
[----:B------:R-:W-:Y:S05]  /*3e20*/  ISETP.GE.AND P2, PT, R6, RZ, PT ;  /* 0x000000ff0600720c */ /* 0x000fea0003f46270 */
[C---:B------:R-:W-:Y:S01]  /*3e30*/  @!P3 IADD3 R4, -R48.reuse, -0x7, RZ ;  /* 0xfffffff93004b810 */ /* 0x040fe20007ffe1ff */
[----:B------:R1:W-:Y:S01]  /*3e40*/  MUFU.TANH R65, R7 ;  /* 0x0000000700417308 */ /* 0x0003e20000002400 */
[----:B------:R-:W-:Y:S06]  /*3e50*/  PLOP3.LUT P3, PT, PT, PT, UP1, 0x80, 0x0 ;  /* 0x000000000000781c */ /* 0x000fec0003f6f018 */
[C---:B------:R-:W-:Y:S03]  /*3e60*/  @!P2 IADD3 R6, -R48.reuse, 0x8, RZ ;  /* 0x000000083006a810 */ /* 0x040fe60007ffe1ff */
[----:B------:R3:W3:Y:S01]  /*3e70*/  I2F R54, R4 ;  /* 0x0000000400367306 */ /* 0x0006e20000201400 */
[----:B--2---:R-:W-:Y:S05]  /*3e80*/  FFMA.FTZ R49, R53, -UR6, R70 ;  /* 0x8000000635317c23 */ /* 0x004fea0008010046 */
[----:B------:R-:W-:Y:S02]  /*3e90*/  @P1 FSEL R49, R49, -INF , !P0 ;  /* 0xff80000031311808 */ /* 0x000fe40004000000 */
[----:B------:R-:W-:Y:S02]  /*3ea0*/  PLOP3.LUT P1, PT, PT, PT, UP1, 0x80, 0x0 ;  /* 0x000000000000781c */ /* 0x000fe40003f2f018 */
[----:B------:R4:W-:Y:S01]  /*3eb0*/  I2F R45, R6 ;  /* 0x00000006002d7306 */ /* 0x0009e20000201400 */
[----:B------:R-:W-:Y:S02]  /*3ec0*/  PLOP3.LUT P0, PT, PT, PT, UP1, 0x80, 0x0 ;  /* 0x000000000000781c */ /* 0x000fe40003f0f018 */
[C---:B-1----:R-:W-:Y:S07]  /*3ed0*/  @P3 IADD3 R7, R245.reuse, 0x8, RZ ;  /* 0x00000008f5073810 */ /* 0x042fee0007ffe0ff */
[----:B------:R1:W-:Y:S01]  /*3ee0*/  MUFU.TANH R55, R9 ;  /* 0x0000000900377308 */ /* 0x0003e20000002400 */
[----:B------:R-:W-:Y:S02]  /*3ef0*/  @P1 IADD3 R5, R245, 0x1, RZ ;  /* 0x00000001f5051810 */ /* 0x000fe40007ffe0ff */
[----:B---3--:R-:W-:Y:S02]  /*3f00*/  IADD3 R4, R48, -0x9, RZ ;  /* 0xfffffff730047810 */ /* 0x008fe40007ffe0ff */
[----:B------:R-:W-:Y:S01]  /*3f10*/  @P0 ISETP.GE.AND P0, PT, R5, UR14, PT ;  /* 0x0000000e05000c0c */ /* 0x000fe2000bf06270 */
[----:B-----5:R-:W-:Y:S01]  /*3f20*/  FMUL.FTZ R5, R246, 1.4426950216293334961 ;  /* 0x3fb8aa3bf6057820 */ /* 0x020fe20000410000 */
[----:B------:R-:W-:Y:S02]  /*3f30*/  ISETP.GE.AND P2, PT, R4, RZ, PT ;  /* 0x000000ff0400720c */ /* 0x000fe40003f46270 */
[----:B------:R-:W-:Y:S01]  /*3f40*/  PLOP3.LUT P1, PT, PT, PT, UP1, 0x80, 0x0 ;  /* 0x000000000000781c */ /* 0x000fe20003f2f018 */
[----:B------:R-:W-:Y:S01]  /*3f50*/  MUFU.TANH R60, R10 ;  /* 0x0000000a003c7308 */ /* 0x000fe20000002400 */
[----:B----4-:R-:W-:Y:S09]  /*3f60*/  FFMA.FTZ R6, R51, -UR6, R61 ;  /* 0x8000000633067c23 */ /* 0x010ff2000801003d */
[----:B------:R-:W-:Y:S01]  /*3f70*/  @!P2 IADD3 R4, -R48, 0x9, RZ ;  /* 0x000000093004a810 */ /* 0x000fe20007ffe1ff */
[----:B------:R-:W-:Y:S01]  /*3f80*/  MUFU.TANH R58, R11 ;  /* 0x0000000b003a7308 */ /* 0x000fe20000002400 */
[----:B------:R-:W-:Y:S02]  /*3f90*/  PLOP3.LUT P2, PT, PT, PT, UP1, 0x80, 0x0 ;  /* 0x000000000000781c */ /* 0x000fe40003f4f018 */
[----:B------:R-:W-:Y:S02]  /*3fa0*/  @P1 FSEL R6, R6, -INF , !P0 ;  /* 0xff80000006061808 */ /* 0x000fe40004000000 */
[----:B------:R-:W-:Y:S02]  /*3fb0*/  PLOP3.LUT P1, PT, PT, PT, UP1, 0x80, 0x0 ;  /* 0x000000000000781c */ /* 0x000fe40003f2f018 */
[----:B-1----:R-:W-:Y:S03]  /*3fc0*/  @P4 IADD3 R9, R245, 0x9, RZ ;  /* 0x00000009f5094810 */ /* 0x002fe60007ffe0ff */
[----:B------:R1:W-:Y:S02]  /*3fd0*/  I2F R44, R4 ;  /* 0x00000004002c7306 */ /* 0x0003e40000201400 */
[----:B-1----:R-:W-:Y:S02]  /*3fe0*/  FMUL.FTZ R4, R8, c[0x0][0x2ec] ;  /* 0x0000bb0008047a20 */ /* 0x002fe40000410000 */
[----:B------:R-:W-:Y:S06]  /*3ff0*/  FFMA.FTZ R8, R54, -UR6, R65 ;  /* 0x8000000636087c23 */ /* 0x000fec0008010041 */
[----:B------:R1:W2:Y:S01]  /*4000*/  MUFU.TANH R56, R4 ;  /* 0x0000000400387308 */ /* 0x0002a20000002400 */
[----:B------:R-:W-:Y:S02]  /*4010*/  @P2 FSEL R8, R8, -INF , !P0 ;  /* 0xff80000008082808 */ /* 0x000fe40004000000 */
[----:B------:R-:W-:Y:S02]  /*4020*/  FSETP.NEU.FTZ.AND P0, PT, R246, -INF , PT ;  /* 0xff800000f600780b */ /* 0x000fe40003f1d000 */
[----:B------:R-:W-:Y:S02]  /*4030*/  @P1 ISETP.GE.AND P2, PT, R7, UR14, PT ;  /* 0x0000000e07001c0c */ /* 0x000fe4000bf46270 */
[----:B------:R-:W-:Y:S02]  /*4040*/  FSEL R5, R5, RZ, P0 ;  /* 0x000000ff05057208 */ /* 0x000fe40000000000 */
[C---:B------:R-:W-:Y:S02]  /*4050*/  FSETP.NEU.FTZ.AND P0, PT, R247.reuse, -INF , PT ;  /* 0xff800000f700780b */ /* 0x040fe40003f1d000 */
[----:B------:R-:W-:Y:S01]  /*4060*/  PLOP3.LUT P1, PT, PT, PT, UP1, 0x80, 0x0 ;  /* 0x000000000000781c */ /* 0x000fe20003f2f018 */
[--C-:B------:R-:W-:Y:S02]  /*4070*/  FFMA.FTZ R6, R6, c[0x0][0x23c], -R5.reuse ;  /* 0x00008f0006067a23 */ /* 0x100fe40000010805 */
[----:B------:R-:W-:Y:S02]  /*4080*/  FFMA.FTZ R50, R50, c[0x0][0x23c], -R5 ;  /* 0x00008f0032327a23 */ /* 0x000fe40000010805 */
[----:B------:R3:W-:Y:S01]  /*4090*/  MUFU.EX2 R62, R6 ;  /* 0x00000006003e7308 */ /* 0x0007e20000000800 */
[----:B-1----:R-:W-:Y:S02]  /*40a0*/  FMUL.FTZ R4, R247, 1.4426950216293334961 ;  /* 0x3fb8aa3bf7047820 */ /* 0x002fe40000410000 */
[----:B--2---:R-:W-:Y:S05]  /*40b0*/  FFMA.FTZ R7, R45, -UR6, R56 ;  /* 0x800000062d077c23 */ /* 0x004fea0008010038 */
[----:B------:R-:W-:Y:S02]  /*40c0*/  @P1 ISETP.GE.AND P1, PT, R9, UR14, PT ;  /* 0x0000000e09001c0c */ /* 0x000fe4000bf26270 */
[----:B------:R-:W-:Y:S01]  /*40d0*/  MUFU.EX2 R63, R50 ;  /* 0x00000032003f7308 */ /* 0x000fe20000000800 */
[----:B------:R-:W-:Y:S02]  /*40e0*/  FSEL R4, R4, RZ, P0 ;  /* 0x000000ff04047208 */ /* 0x000fe40000000000 */
[----:B------:R-:W-:Y:S03]  /*40f0*/  PLOP3.LUT P0, PT, PT, PT, UP1, 0x80, 0x0 ;  /* 0x000000000000781c */ /* 0x000fe60003f0f018 */
[--C-:B------:R-:W-:Y:S02]  /*4100*/  FFMA.FTZ R8, R8, c[0x0][0x23c], -R4.reuse ;  /* 0x00008f0008087a23 */ /* 0x100fe40000010804 */
[----:B------:R-:W-:Y:S02]  /*4110*/  FFMA.FTZ R49, R49, c[0x0][0x23c], -R4 ;  /* 0x00008f0031317a23 */ /* 0x000fe40000010804 */
[----:B------:R1:W-:Y:S01]  /*4120*/  MUFU.EX2 R68, R8 ;  /* 0x0000000800447308 */ /* 0x0003e20000000800 */
[----:B---3--:R-:W-:Y:S05]  /*4130*/  FFMA.FTZ R6, R44, -UR6, R55 ;  /* 0x800000062c067c23 */ /* 0x008fea0008010037 */
[----:B------:R-:W-:Y:S02]  /*4140*/  @P0 FSEL R7, R7, -INF , !P2 ;  /* 0xff80000007070808 */ /* 0x000fe40005000000 */
[----:B------:R-:W-:Y:S02]  /*4150*/  PLOP3.LUT P0, PT, PT, PT, UP1, 0x80, 0x0 ;  /* 0x000000000000781c */ /* 0x000fe40003f0f018 */
[----:B------:R-:W2:Y:S01]  /*4160*/  MUFU.EX2 R69, R49 ;  /* 0x0000003100457308 */ /* 0x000ea20000000800 */
[--C-:B------:R-:W-:Y:S09]  /*4170*/  FFMA.FTZ R7, R7, c[0x0][0x23c], -R5.reuse ;  /* 0x00008f0007077a23 */ /* 0x100ff20000010805 */
[----:B------:R3:W-:Y:S01]  /*4180*/  MUFU.EX2 R59, R7 ;  /* 0x00000007003b7308 */ /* 0x0007e20000000800 */
[----:B------:R-:W-:Y:S02]  /*4190*/  @P0 FSEL R6, R6, -INF , !P1 ;  /* 0xff80000006060808 */ /* 0x000fe40004800000 */
[----:B------:R-:W-:Y:S01]  /*41a0*/  PLOP3.LUT P0, PT, PT, PT, UP1, 0x80, 0x0 ;  /* 0x000000000000781c */ /* 0x000fe20003f0f018 */
[----:B-1----:R-:W-:Y:S02]  /*41b0*/  FFMA.FTZ R8, R52, -UR6, R60 ;  /* 0x8000000634087c23 */ /* 0x002fe4000801003c */
[----:B------:R-:W-:Y:S04]  /*41c0*/  FFMA.FTZ R5, R6, c[0x0][0x23c], -R5 ;  /* 0x00008f0006057a23 */ /* 0x000fe80000010805 */
[----:B------:R1:W4:Y:S01]  /*41d0*/  MUFU.EX2 R57, R5 ;  /* 0x0000000500397308 */ /* 0x0003220000000800 */
[----:B--2---:R-:W-:Y:S05]  /*41e0*/  F2FP.PACK_AB R6, R68, R69 ;  /* 0x000000454406723e */ /* 0x004fea00000000ff */
[----:B------:R-:W-:Y:S02]  /*41f0*/  @P0 FSEL R8, R8, -INF , !P2 ;  /* 0xff80000008080808 */ /* 0x000fe40005000000 */
[----:B------:R-:W-:Y:S02]  /*4200*/  PLOP3.LUT P0, PT, PT, PT, UP1, 0x80, 0x0 ;  /* 0x000000000000781c */ /* 0x000fe40003f0f018 */
[----:B------:R-:W-:Y:S01]  /*4210*/  PLOP3.LUT P2, PT, PT, PT, UP0, 0x80, 0x0 ;  /* 0x000000000000781c */ /* 0x000fe20003f4f008 */
[----:B------:R-:W-:Y:S01]  /*4220*/  FFMA.FTZ R8, R8, c[0x0][0x23c], -R4 ;  /* 0x00008f0008087a23 */ /* 0x000fe20000010804 */
[----:B---3--:R-:W-:Y:S03]  /*4230*/  F2FP.PACK_AB R7, R62, R63 ;  /* 0x0000003f3e07723e */ /* 0x008fe600000000ff */
[----:B------:R-:W-:Y:S02]  /*4240*/  MUFU.EX2 R67, R8 ;  /* 0x0000000800437308 */ /* 0x000fe40000000800 */
[----:B------:R-:W-:Y:S01]  /*4250*/  STS [R250+0x15000], R7 ;  /* 0x01500007fa007388 */ /* 0x000fe20000000800 */
[----:B-1----:R-:W-:Y:S05]  /*4260*/  FFMA.FTZ R5, R51, -UR6, R58 ;  /* 0x8000000633057c23 */ /* 0x002fea000801003a */
[----:B------:R-:W-:Y:S01]  /*4270*/  STS [R71+0x15000], R6 ;  /* 0x0150000647007388 */ /* 0x000fe20000000800 */
[----:B------:R-:W-:Y:S02]  /*4280*/  @P0 FSEL R5, R5, -INF , !P1 ;  /* 0xff80000005050808 */ /* 0x000fe40004800000 */
[----:B------:R-:W-:Y:S03]  /*4290*/  IADD3 R52, P0, R249, UR11, RZ ;  /* 0x0000000bf9347c10 */ /* 0x000fe6000ff1e0ff */
[----:B------:R-:W-:Y:S01]  /*42a0*/  FFMA.FTZ R4, R5, c[0x0][0x23c], -R4 ;  /* 0x00008f0005047a23 */ /* 0x000fe20000010804 */
[----:B----4-:R-:W-:Y:S02]  /*42b0*/  F2FP.PACK_AB R5, R57, R59 ;  /* 0x0000003b3905723e */ /* 0x010fe400000000ff */
[----:B------:R-:W-:Y:S01]  /*42c0*/  IADD3.X R53, R248, UR10, RZ, P0, !PT ;  /* 0x0000000af8357c10 */ /* 0x000fe200087fe4ff */
[----:B------:R-:W1:Y:S02]  /*42d0*/  MUFU.EX2 R66, R4 ;  /* 0x0000000400427308 */ /* 0x000e640000000800 */
        /* <DEDUP_REMOVED lines=73> */
[C---:B------:R-:W-:Y:S04]  /*4770*/  FADD.FTZ R4, -R54.reuse, R4 ;  /* 0x0000000436047221 */ /* 0x040fe80000010100 */
        /* <DEDUP_REMOVED lines=11> */
[C---:B--2---:R-:W-:Y:S02]  /*4830*/  FADD.FTZ R4, -R52.reuse, R10 ;  /* 0x0000000a34047221 */ /* 0x044fe40000010100 */
[----:B------:R-:W-:Y:S02]  /*4840*/  FMUL.FTZ R5, R5, R8 ;  /* 0x0000000805057220 */ /* 0x000fe40000410000 */
[C---:B------:R-:W-:Y:S02]  /*4850*/  FADD.FTZ R8, -R52.reuse, R6 ;  /* 0x0000000634087221 */ /* 0x040fe40000010100 */
[C---:B------:R-:W-:Y:S02]  /*4860*/  FADD.FTZ R6, -R52.reuse, R7 ;  /* 0x0000000734067221 */ /* 0x040fe40000010100 */
[----:B------:R-:W-:Y:S02]  /*4870*/  FMUL.FTZ R45, R45, R47 ;  /* 0x0000002f2d2d7220 */ /* 0x000fe40000410000 */
[----:B------:R-:W-:Y:S02]  /*4880*/  FADD.FTZ R47, -R52, R11 ;  /* 0x0000000b342f7221 */ /* 0x000fe40000010100 */
[----:B------:R-:W-:Y:S02]  /*4890*/  FMUL.FTZ R11, R67, R4 ;  /* 0x00000004430b7220 */ /* 0x000fe40000410000 */
[----:B------:R-:W-:Y:S02]  /*48a0*/  FFMA.FTZ R4, -R70, R70, 1 ;  /* 0x3f80000046047423 */ /* 0x000fe40000010146 */
[----:B------:R-:W-:Y:S01]  /*48b0*/  FMUL.FTZ R10, R68, R6 ;  /* 0x00000006440a7220 */ /* 0x000fe20000410000 */
[C---:B------:R-:W-:Y:S01]  /*48c0*/  IADD3 R68, R240.reuse, 0x40, RZ ;  /* 0x00000040f0447810 */ /* 0x040fe20007ffe0ff */
[----:B------:R-:W-:Y:S02]  /*48d0*/  FFMA.FTZ R6, -R65, R65, 1 ;  /* 0x3f80000041067423 */ /* 0x000fe40000010141 */
[----:B------:R-:W-:Y:S01]  /*48e0*/  FMUL.FTZ R7, R69, R8 ;  /* 0x0000000845077220 */ /* 0x000fe20000410000 */
[----:B------:R-:W-:Y:S01]  /*48f0*/  IADD3 R69, R240, 0xc0, RZ ;  /* 0x000000c0f0457810 */ /* 0x000fe20007ffe0ff */
[----:B------:R-:W-:Y:S01]  /*4900*/  FMUL.FTZ R4, R4, c[0x0][0x2ec] ;  /* 0x0000bb0004047a20 */ /* 0x000fe20000410000 */
[----:B------:R-:W-:Y:S01]  /*4910*/  ISETP.GE.AND P4, PT, R68, c[0x0][0x220], PT ;  /* 0x0000880044007a0c */ /* 0x000fe20003f86270 */
[----:B------:R-:W-:Y:S01]  /*4920*/  FMUL.FTZ R6, R6, c[0x0][0x2ec] ;  /* 0x0000bb0006067a20 */ /* 0x000fe20000410000 */
[----:B------:R-:W-:Y:S01]  /*4930*/  ISETP.GE.AND P3, PT, R69, c[0x0][0x220], PT ;  /* 0x0000880045007a0c */ /* 0x000fe20003f66270 */
        /* <DEDUP_REMOVED lines=11> */
[----:B------:R1:W-:Y:S01]  /*49f0*/  STS [R71+0x14000], R6 ;  /* 0x0140000647007388 */ /* 0x0003e20000000800 */
[----:B------:R-:W-:Y:S02]  /*4a00*/  FMUL.FTZ R8, R8, c[0x0][0x2ec] ;  /* 0x0000bb0008087a20 */ /* 0x000fe40000410000 */
[----:B------:R-:W-:Y:S02]  /*4a10*/  FMUL.FTZ R9, R9, R11 ;  /* 0x0000000b09097220 */ /* 0x000fe40000410000 */
[----:B------:R-:W-:Y:S01]  /*4a20*/  FMUL.FTZ R8, R8, R47 ;  /* 0x0000002f08087220 */ /* 0x000fe20000410000 */
[----:B------:R-:W-:Y:S04]  /*4a30*/  STS [R251+0x14000], R5 ;  /* 0x01400005fb007388 */ /* 0x000fe80000000800 */
[----:B------:R-:W-:Y:S05]  /*4a40*/  F2FP.PACK_AB R4, R8, R9 ;  /* 0x000000090804723e */ /* 0x000fea00000000ff */
[----:B------:R-:W-:Y:S06]  /*4a50*/  STS [R252+0x14000], R4 ;  /* 0x01400004fc007388 */ /* 0x000fec0000000800 */
[----:B------:R-:W-:Y:S01]  /*4a60*/  BAR.SYNC.DEFER_BLOCKING 0x0 ;  /* 0x0000000000007b1d */ /* 0x000fe20000010000 */
[----:B-1----:R-:W-:Y:S05]  /*4a70*/  MOV R71, c[0x0][0x22c] ;  /* 0x00008b0000477a02 */ /* 0x002fea0000000f00 */
[----:B------:R-:W-:Y:S05]  /*4a80*/  IMAD R71, R71, c[0x0][0x1c0], RZ ;  /* 0x0000700047477a24 */ /* 0x000fea00078e02ff */
[----:B------:R-:W-:Y:S04]  /*4a90*/  LEA R70, -R71, RZ, 0x6 ;  /* 0x000000ff47467211 */ /* 0x000fe800078e31ff */
[C---:B------:R-:W-:Y:S04]  /*4aa0*/  LEA R238, P0, R70.reuse, R238, 0x2 ;  /* 0x000000ee46ee7211 */ /* 0x040fe800078010ff */
        /* <DEDUP_REMOVED lines=112> */
.L_x_234:
        /* <DEDUP_REMOVED lines=378> */
.L_x_235:
        /* <DEDUP_REMOVED lines=122> */
.L_x_237:
        /* <DEDUP_REMOVED lines=18> */
.L_x_238:
        /* <DEDUP_REMOVED lines=50> */
.L_x_240:
[----:B------:R-:W-:Y:S05]  /*7530*/  BSYNC B0 ;  /* 0x0000000000007941 */ /* 0x000fea0003800000 */
.L_x_239:
        /* <DEDUP_REMOVED lines=30> */
.L_x_221:
        /* <DEDUP_REMOVED lines=20> */
.L_x_242:
        /* <DEDUP_REMOVED lines=18> */
.L_x_243:
        /* <DEDUP_REMOVED lines=38> */
.L_x_245:
[----:B-1----:R-:W-:Y:S05]  /*7be0*/  BSYNC B0 ;  /* 0x0000000000007941 */ /* 0x002fea0003800000 */
.L_x_244:
        /* <DEDUP_REMOVED lines=25> */
.L_x_241:
[----:B------:R-:W-:Y:S05]  /*7d80*/  BSYNC B1 ;  /* 0x0000000000017941 */ /* 0x000fea0003800000 */
.L_x_216:
        /* <DEDUP_REMOVED lines=12> */
.L_x_246:
[----:B------:R-:W-:Y:S05]  /*7e50*/  EXIT ;  /* 0x000000000000794d */ /* 0x000fea0003800000 */
.L_x_248:
        /* <DEDUP_REMOVED lines=10> */
.L_x_2005:


//--------------------- .text._ZN5flash44flash_bwd_dq_dk_dv_loop_seqk_parallel_kernelI23Flash_bwd_kernel_traitsILi256ELi64ELi32ELi8ELi4ELi1ELi2ELb1ELb1EN7cutlass6half_tE19Flash_kernel_traitsILi256ELi64ELi32ELi8ES3_EELb0ELb0ELb1ELb0ELb0ELb1ELb0EEEvNS_16Flash_bwd_paramsE --------------------------
	.section	.text._ZN5flash44flash_bwd_dq_dk_dv_loop_seqk_parallel_kernelI23Flash_bwd_kernel_traitsILi256ELi64ELi32ELi8ELi4ELi1ELi2ELb1ELb1EN7cutlass6half_tE19Flash_kernel_traitsILi256ELi64ELi32ELi8ES3_EELb0ELb0ELb1ELb0ELb0ELb1ELb0EEEvNS_16Flash_bwd_paramsE,"ax",@progbits
	.sectioninfo	@"SHI_REGISTERS=255"
	.align	128
        .global         _ZN5flash44flash_bwd_dq_dk_dv_loop_seqk_parallel_kernelI23Flash_bwd_kernel_traitsILi256ELi64ELi32ELi8ELi4ELi1ELi2ELb1ELb1EN7cutlass6half_tE19Flash_kernel_traitsILi256ELi64ELi32ELi8ES3_EELb0ELb0ELb1ELb0ELb0ELb1ELb0EEEvNS_16Flash_bwd_paramsE
        .type           _ZN5flash44flash_bwd_dq_dk_dv_loop_seqk_parallel_kernelI23Flash_bwd_kernel_traitsILi256ELi64ELi32ELi8ELi4ELi1ELi2ELb1ELb1EN7cutlass6half_tE19Flash_kernel_traitsILi256ELi64ELi32ELi8ES3_EELb0ELb0ELb1ELb0ELb0ELb1ELb0EEEvNS_16Flash_bwd_paramsE,@function
        .size           _ZN5flash44flash_bwd_dq_dk_dv_loop_seqk_parallel_kernelI23Flash_bwd_kernel_traitsILi256ELi64ELi32ELi8ELi4ELi1ELi2ELb1ELb1EN7cutlass6half_tE19Flash_kernel_traitsILi256ELi64ELi32ELi8ES3_EELb0ELb0ELb1ELb0ELb0ELb1ELb0EEEvNS_16Flash_bwd_paramsE,(.L_x_2006 - _ZN5flash44flash_bwd_dq_dk_dv_loop_seqk_parallel_kernelI23Flash_bwd_kernel_traitsILi256ELi64ELi32ELi8ELi4ELi1ELi2ELb1ELb1EN7cutlass6half_tE19Flash_kernel_traitsILi256ELi64ELi32ELi8ES3_EELb0ELb0ELb1ELb0ELb0ELb1ELb0EEEvNS_16Flash_bwd_paramsE)
        .other          _ZN5flash44flash_bwd_dq_dk_dv_loop_seqk_parallel_kernelI23Flash_bwd_kernel_traitsILi256ELi64ELi32ELi8ELi4ELi1ELi2ELb1ELb1EN7cutlass6half_tE19Flash_kernel_traitsILi256ELi64ELi32ELi8ES3_EELb0ELb0ELb1ELb0ELb0ELb1ELb0EEEvNS_16Flash_bwd_paramsE,@"STO_CUDA_ENTRY STV_DEFAULT"
_ZN5flash44flash_bwd_dq_dk_dv_loop_seqk_parallel_kernelI23Flash_bwd_kernel_traitsILi256ELi64ELi32ELi8ELi4ELi1ELi2ELb1ELb1EN7cutlass6half_tE19Flash_kernel_traitsILi256ELi64ELi32ELi8ES3_EELb0ELb0ELb1ELb0ELb0ELb1ELb0EEEvNS_16Flash_bwd_paramsE:
.text._ZN5flash44flash_bwd_dq_dk_dv_loop_seqk_parallel_kernelI23Flash_bwd_kernel_traitsILi256ELi64ELi32ELi8ELi4ELi1ELi2ELb1ELb1EN7cutlass6half_tE19Flash_kernel_traitsILi256ELi64ELi32ELi8ES3_EELb0ELb0ELb1ELb0ELb0ELb1ELb0EEEvNS_16Flash_bwd_paramsE:
        /* <DEDUP_REMOVED lines=13> */
[----:B------:R-:W2:Y:S01]  /*00d0*/  S2UR UR36, SR_CTAID.Z ;  /* 0x00000000002479c3 */ /* 0x000ea20000002700 */
[----:B------:R-:W-:Y:S01]  /*00e0*/  IMAD.MOV.U32 R227, RZ, RZ, 0x40 ;  /* 0x00000040ffe37424 */ /* 0x000fe200078e00ff */
[----:B------:R-:W-:Y:S01]  /*00f0*/  ULDC.U8 UR9, c[0x0][0x328] ;  /* 0x0000ca0000097ab9 */ /* 0x000fe20000000000 */
[----:B------:R-:W-:Y:S01]  /*0100*/  IMAD.MOV.U32 R251, RZ, RZ, 0x1c0 ;  /* 0x000001c0fffb7424 */ /* 0x000fe200078e00ff */
[----:B------:R-:W-:Y:S02]  /*0110*/  UISETP.NE.AND UP5, UPT, UR9, URZ, UPT ;  /* 0x0000003f0900728c */ /* 0x000fe4000bfa5270 */
[----:B------:R-:W-:Y:S02]  /*0120*/  ULDC UR14, c[0x0][0x224] ;  /* 0x00008900000e7ab9 */ /* 0x000fe40000000800 */
[----:B------:R-:W3:Y:S01]  /*0130*/  S2UR UR30, SR_CTAID.Y ;  /* 0x00000000001e79c3 */ /* 0x000ee20000002600 */
[----:B------:R-:W-:-:S02]  /*0140*/  ULDC UR45, c[0x0][0x22c] ;  /* 0x00008b00002d7ab9 */ /* 0x000fc40000000800 */
[----:B------:R-:W-:Y:S02]  /*0150*/  ULDC UR34, c[0x0][0x1c0] ;  /* 0x0000700000227ab9 */ /* 0x000fe40000000800 */
[----:B------:R-:W-:Y:S02]  /*0160*/  ULDC UR12, c[0x0][0x1c0] ;  /* 0x00007000000c7ab9 */ /* 0x000fe40000000800 */
[----:B------:R-:W-:Y:S01]  /*0170*/  USHF.R.S32.HI UR7, URZ, 0x1f, UR14 ;  /* 0x0000001f3f077899 */ /* 0x000fe2000801140e */
[----:B------:R-:W4:Y:S01]  /*0180*/  S2UR UR59, SR_CTAID.X ;  /* 0x00000000003b79c3 */ /* 0x000f220000002500 */
[----:B------:R-:W-:Y:S02]  /*0190*/  UIMAD.WIDE UR34, UR45, UR34, URZ ;  /* 0x000000222d2272a5 */ /* 0x000fe4000f8e023f */
[----:B------:R-:W-:Y:S02]  /*01a0*/  UMOV UR8, 0x80 ;  /* 0x0000008000087882 */ /* 0x000fe40000000000 */
[----:B------:R-:W-:Y:S01]  /*01b0*/  ULDC UR6, c[0x0][0x210] ;  /* 0x0000840000067ab9 */ /* 0x000fe20000000800 */
[----:B-1----:R-:W-:Y:S01]  /*01c0*/  SHF.R.S32.HI R233, RZ, 0x1f, R11 ;  /* 0x0000001fffe97819 */ /* 0x002fe2000001140b */
[----:B--2---:R-:W-:-:S02]  /*01d0*/  UIMAD UR46, UR36, UR45, URZ ;  /* 0x0000002d242e72a4 */ /* 0x004fc4000f8e023f */
[----:B------:R-:W-:Y:S01]  /*01e0*/  UIMAD UR45, UR45, UR12, URZ ;  /* 0x0000000c2d2d72a4 */ /* 0x000fe2000f8e023f */
[CC--:B------:R-:W-:Y:S01]  /*01f0*/  LEA.HI R10, R233.reuse, R11.reuse, RZ, 0x4 ;  /* 0x0000000be90a7211 */ /* 0x0c0fe200078f20ff */
[----:B------:R-:W-:Y:S01]  /*0200*/  ULDC UR54, c[0x0][0x234] ;  /* 0x00008d0000367ab9 */ /* 0x000fe20000000800 */
[C---:B------:R-:W-:Y:S01]  /*0210*/  LEA.HI R12, R233.reuse, R11, RZ, 0x2 ;  /* 0x0000000be90c7211 */ /* 0x040fe200078f10ff */
[----:B------:R-:W-:Y:S01]  /*0220*/  ULDC UR13, c[0x0][0x1c0] ;  /* 0x00007000000d7ab9 */ /* 0x000fe20000000800 */
[----:B------:R-:W-:Y:S01]  /*0230*/  SHF.R.S32.HI R3, RZ, 0x4, R10 ;  /* 0x00000004ff037819 */ /* 0x000fe2000001140a */
[----:B------:R-:W-:Y:S01]  /*0240*/  ULDC UR11, c[0x0][0x1c0] ;  /* 0x00007000000b7ab9 */ /* 0x000fe20000000800 */
[--C-:B------:R-:W-:Y:S01]  /*0250*/  SHF.R.S32.HI R8, RZ, 0x2, R12.reuse ;  /* 0x00000002ff087819 */ /* 0x100fe2000001140c */
[----:B------:R-:W-:Y:S01]  /*0260*/  UIMAD UR54, UR8, UR6, UR54 ;  /* 0x00000006083672a4 */ /* 0x000fe2000f8e0236 */
[----:B------:R-:W-:Y:S01]  /*0270*/  LEA.HI R0, R10, R3, RZ, 0x1 ;  /* 0x000000030a007211 */ /* 0x000fe200078f08ff */
[----:B---3--:R-:W-:Y:S01]  /*0280*/  UIMAD UR51, UR7, UR30, URZ ;  /* 0x0000001e073372a4 */ /* 0x008fe2000f8e023f */
[----:B------:R-:W-:Y:S01]  /*0290*/  SHF.R.S32.HI R4, RZ, 0x1f, R12 ;  /* 0x0000001fff047819 */ /* 0x000fe2000001140c */
[----:B------:R-:W-:Y:S01]  /*02a0*/  UIMAD.WIDE.U32 UR42, UR30, UR14, URZ ;  /* 0x0000000e1e2a72a5 */ /* 0x000fe2000f8e003f */
[----:B------:R-:W-:Y:S01]  /*02b0*/  LEA.HI R13, R233, R11, RZ, 0x3 ;  /* 0x0000000be90d7211 */ /* 0x000fe200078f18ff */
[----:B------:R-:W-:Y:S01]  /*02c0*/  UIMAD UR6, UR30, UR11, UR36 ;  /* 0x0000000b1e0672a4 */ /* 0x000fe2000f8e0224 */
[----:B------:R-:W-:Y:S01]  /*02d0*/  LOP3.LUT R2, R0, 0xfffffffe, RZ, 0xc0, !PT ;  /* 0xfffffffe00027812 */ /* 0x000fe200078ec0ff */
[----:B------:R-:W-:Y:S01]  /*02e0*/  @!UP5 UIMAD UR7, UR30, UR13, UR36 ;  /* 0x0000000d1e07d2a4 */ /* 0x000fe2000f8e0224 */
[----:B------:R-:W-:Y:S01]  /*02f0*/  LEA.HI R0, R4, R8, RZ, 0x3 ;  /* 0x0000000804007211 */ /* 0x000fe200078f18ff */
[----:B------:R-:W-:Y:S01]  /*0300*/  USHF.L.U32 UR44, UR45, 0x6, URZ ;  /* 0x000000062d2c7899 */ /* 0x000fe2000800063f */
[--C-:B------:R-:W-:Y:S01]  /*0310*/  SHF.R.S32.HI R5, RZ, 0x3, R13.reuse ;  /* 0x00000003ff057819 */ /* 0x100fe2000001140d */
[----:B------:R-:W-:Y:S01]  /*0320*/  IMAD.IADD R9, R3, 0x1, -R2 ;  /* 0x0000000103097824 */ /* 0x000fe200078e0a02 */
[----:B------:R-:W-:Y:S01]  /*0330*/  LOP3.LUT R4, R13, 0xfffffff8, RZ, 0xc0, !PT ;  /* 0xfffffff80d047812 */ /* 0x000fe200078ec0ff */
[----:B------:R-:W-:Y:S01]  /*0340*/  ULDC UR48, c[0x0][0x214] ;  /* 0x0000850000307ab9 */ /* 0x000fe20000000800 */
[----:B------:R-:W-:Y:S01]  /*0350*/  LOP3.LUT R2, R0, 0xfffffff8, RZ, 0xc0, !PT ;  /* 0xfffffff800027812 */ /* 0x000fe200078ec0ff */
[----:B------:R-:W-:Y:S01]  /*0360*/  IMAD.SHL.U32 R3, R5, 0x40, RZ ;  /* 0x0000004005037824 */ /* 0x000fe200078e00ff */
[----:B------:R-:W-:Y:S01]  /*0370*/  ULDC UR55, c[0x0][0x1c8] ;  /* 0x0000720000377ab9 */ /* 0x000fe20000000800 */
[----:B------:R-:W-:Y:S01]  /*0380*/  IMAD.IADD R0, R11, 0x1, -R4 ;  /* 0x000000010b007824 */ /* 0x000fe200078e0a04 */
[----:B------:R-:W-:Y:S01]  /*0390*/  ULDC.U8 UR10, c[0x0][0x3d0] ;  /* 0x0000f400000a7ab9 */ /* 0x000fe20000000000 */
[----:B------:R-:W-:Y:S01]  /*03a0*/  IMAD.IADD R8, R8, 0x1, -R2 ;  /* 0x0000000108087824 */ /* 0x000fe200078e0a02 */
[----:B------:R-:W-:Y:S01]  /*03b0*/  LOP3.LUT R2, R3, 0x1c0, RZ, 0xc0, !PT ;  /* 0x000001c003027812 */ /* 0x000fe200078ec0ff */
[C---:B------:R-:W-:Y:S01]  /*03c0*/  IMAD.SHL.U32 R6, R0.reuse, 0x8, RZ ;  /* 0x0000000800067824 */ /* 0x040fe200078e00ff */
[C---:B------:R-:W-:Y:S01]  /*03d0*/  LOP3.LUT P4, RZ, R0.reuse, 0x2, RZ, 0xc0, !PT ;  /* 0x0000000200ff7812 */ /* 0x040fe2000788c0ff */
[----:B------:R-:W-:Y:S01]  /*03e0*/  IMAD.SHL.U32 R5, R0, 0x40, RZ ;  /* 0x0000004000057824 */ /* 0x000fe200078e00ff */
[----:B------:R-:W-:Y:S01]  /*03f0*/  SHF.R.U32.HI R4, RZ, 0x3, R2 ;  /* 0x00000003ff047819 */ /* 0x000fe20000011602 */
[----:B------:R-:W-:Y:S01]  /*0400*/  ULDC UR49, c[0x0][0x224] ;  /* 0x0000890000317ab9 */ /* 0x000fe20000000800 */
[----:B------:R-:W-:Y:S01]  /*0410*/  LOP3.LUT R3, R2, 0x38, R6, 0xf8, !PT ;  /* 0x0000003802037812 */ /* 0x000fe200078ef806 */
[----:B------:R1:W-:Y:S01]  /*0420*/  STL [R1+0x10], R6 ;  /* 0x0000100601007387 */ /* 0x0003e20000100800 */
[----:B------:R-:W-:Y:S01]  /*0430*/  LOP3.LUT R2, R5, 0x1c0, RZ, 0xc0, !PT ;  /* 0x000001c005027812 */ /* 0x000fe200078ec0ff */
[----:B------:R-:W-:Y:S01]  /*0440*/  @UP5 UIMAD UR53, UR30, UR48, URZ ;  /* 0x000000301e3552a4 */ /* 0x000fe2000f8e023f */
[----:B------:R-:W-:Y:S01]  /*0450*/  LOP3.LUT R7, R3, R4, RZ, 0x3c, !PT ;  /* 0x0000000403077212 */ /* 0x000fe200078e3cff */
[----:B------:R-:W-:Y:S01]  /*0460*/  ULDC.64 UR4, c[0x0][0x118] ;  /* 0x0000460000047ab9 */ /* 0x000fe20000000a00 */
[----:B------:R-:W-:Y:S01]  /*0470*/  LOP3.LUT R4, R2, 0x8, R13, 0xf8, !PT ;  /* 0x0000000802047812 */ /* 0x000fe200078ef80d */
[----:B------:R-:W-:Y:S01]  /*0480*/  UMOV UR60, 0x4 ;  /* 0x00000004003c7882 */ /* 0x000fe20000000000 */
[----:B------:R-:W-:Y:S01]  /*0490*/  SHF.R.U32.HI R3, RZ, 0x3, R2 ;  /* 0x00000003ff037819 */ /* 0x000fe20000011602 */
[----:B------:R-:W-:Y:S01]  /*04a0*/  ULOP3.LUT UR55, UR36, UR55, URZ, 0x3c, !UPT ;  /* 0x0000003724377292 */ /* 0x000fe2000f8e3c3f */
[----:B------:R-:W-:Y:S01]  /*04b0*/  LOP3.LUT R2, R8, 0x1, RZ, 0xc0, !PT ;  /* 0x0000000108027812 */ /* 0x000fe200078ec0ff */
[----:B------:R-:W-:Y:S01]  /*04c0*/  USHF.R.S32.HI UR56, URZ, 0x1f, UR36 ;  /* 0x0000001f3f387899 */ /* 0x000fe20008011424 */
[----:B------:R-:W-:Y:S01]  /*04d0*/  LOP3.LUT P3, RZ, R0, 0x4, RZ, 0xc0, !PT ;  /* 0x0000000400ff7812 */ /* 0x000fe2000786c0ff */
[----:B------:R-:W-:Y:S01]  /*04e0*/  USHF.L.U32 UR61, UR30, 0x7, URZ ;  /* 0x000000071e3d7899 */ /* 0x000fe2000800063f */
[----:B------:R-:W-:Y:S01]  /*04f0*/  ISETP.NE.U32.AND P1, PT, R2, 0x1, PT ;  /* 0x000000010200780c */ /* 0x000fe20003f25070 */
[----:B------:R-:W-:Y:S01]  /*0500*/  IMAD.SHL.U32 R2, R9, 0x100, RZ ;  /* 0x0000010009027824 */ /* 0x000fe200078e00ff */
[----:B------:R-:W-:Y:S01]  /*0510*/  LOP3.LUT P2, RZ, R8, 0x2, RZ, 0xc0, !PT ;  /* 0x0000000208ff7812 */ /* 0x000fe2000784c0ff */
[----:B------:R-:W-:Y:S01]  /*0520*/  UISETP.NE.AND UP6, UPT, UR10, URZ, UPT ;  /* 0x0000003f0a00728c */ /* 0x000fe2000bfc5270 */
[----:B------:R-:W-:Y:S01]  /*0530*/  SEL R232, R227, 0xffffffc0, !P3 ;  /* 0xffffffc0e3e87807 */ /* 0x000fe20005800000 */
[----:B------:R-:W-:Y:S01]  /*0540*/  USHF.R.S32.HI UR58, URZ, 0x1f, UR30 ;  /* 0x0000001f3f3a7899 */ /* 0x000fe2000801141e */
[----:B------:R-:W-:Y:S01]  /*0550*/  SEL R251, R251, 0x240, !P1 ;  /* 0x00000240fbfb7807 */ /* 0x000fe20004800000 */
[----:B------:R-:W-:-:S02]  /*0560*/  USHF.R.S32.HI UR57, URZ, 0x1f, UR36 ;  /* 0x0000001f3f397899 */ /* 0x000fc40008011424 */
[----:B------:R-:W-:Y:S02]  /*0570*/  UIMAD.WIDE.U32 UR40, UR34, UR42, URZ ;  /* 0x0000002a222872a5 */ /* 0x000fe4000f8e003f */
[----:B------:R-:W-:Y:S01]  /*0580*/  UIMAD UR50, UR35, UR42, URZ ;  /* 0x0000002a233272a4 */ /* 0x000fe2000f8e023f */
[----:B-1----:R-:W-:Y:S01]  /*0590*/  LOP3.LUT R6, R4, R3, RZ, 0x3c, !PT ;  /* 0x0000000304067212 */ /* 0x002fe200078e3cff */
[----:B------:R-:W-:Y:S01]  /*05a0*/  IMAD.SHL.U32 R3, R0, 0x20, RZ ;  /* 0x0000002000037824 */ /* 0x000fe200078e00ff */
[----:B------:R-:W-:Y:S01]  /*05b0*/  LOP3.LUT R0, R2, 0x100, RZ, 0xc0, !PT ;  /* 0x0000010002007812 */ /* 0x000fe200078ec0ff */
[----:B------:R-:W-:Y:S01]  /*05c0*/  USHF.R.S32.HI UR52, URZ, 0x1f, UR46 ;  /* 0x0000001f3f347899 */ /* 0x000fe2000801142e */
[CC--:B------:R-:W-:Y:S01]  /*05d0*/  LEA.HI R2, R233.reuse, R11.reuse, RZ, 0x7 ;  /* 0x0000000be9027211 */ /* 0x0c0fe200078f38ff */
[----:B------:R-:W-:Y:S01]  /*05e0*/  UIMAD UR49, UR6, UR49, URZ ;  /* 0x00000031063172a4 */ /* 0x000fe2000f8e023f */
[-C--:B------:R-:W-:Y:S01]  /*05f0*/  LEA.HI R4, R233, R11.reuse, RZ, 0x6 ;  /* 0x0000000be9047211 */ /* 0x080fe200078f30ff */
[----:B------:R-:W-:Y:S01]  /*0600*/  @!UP5 UIMAD UR48, UR7, UR48, URZ ;  /* 0x000000300730d2a4 */ /* 0x000fe2000f8e023f */
[----:B------:R-:W-:Y:S01]  /*0610*/  LOP3.LUT R226, R0, 0xe0, R3, 0xf8, !PT ;  /* 0x000000e000e27812 */ /* 0x000fe200078ef803 */
[----:B------:R-:W-:Y:S01]  /*0620*/  USHF.R.S32.HI UR47, URZ, 0x1f, UR44 ;  /* 0x0000001f3f2f7899 */ /* 0x000fe2000801142c */
[----:B------:R-:W-:Y:S01]  /*0630*/  SHF.R.S32.HI R5, RZ, 0x7, R2 ;  /* 0x00000007ff057819 */ /* 0x000fe20000011402 */
[----:B------:R-:W-:Y:S01]  /*0640*/  IMAD.SHL.U32 R2, R9, 0x20, RZ ;  /* 0x0000002009027824 */ /* 0x000fe200078e00ff */
[----:B------:R-:W-:Y:S01]  /*0650*/  SHF.R.S32.HI R0, RZ, 0x6, R4 ;  /* 0x00000006ff007819 */ /* 0x000fe20000011404 */
[----:B------:R-:W-:Y:S01]  /*0660*/  ULDC UR39, c[0x0][0x2e8] ;  /* 0x0000ba0000277ab9 */ /* 0x000fe20000000800 */
[----:B------:R-:W-:Y:S01]  /*0670*/  LEA.HI R233, R233, R11, RZ, 0x5 ;  /* 0x0000000be9e97211 */ /* 0x000fe200078f28ff */
[----:B------:R-:W-:Y:S01]  /*0680*/  IMAD R3, R5, 0x2, R9 ;  /* 0x0000000205037824 */ /* 0x000fe200078e0209 */
[----:B------:R-:W-:Y:S01]  /*0690*/  LOP3.LUT R2, R2, 0x20, RZ, 0xc0, !PT ;  /* 0x0000002002027812 */ /* 0x000fe200078ec0ff */
[C---:B------:R-:W-:Y:S01]  /*06a0*/  IMAD.SHL.U32 R4, R0.reuse, 0x8, RZ ;  /* 0x0000000800047824 */ /* 0x040fe200078e00ff */
[----:B------:R-:W-:Y:S01]  /*06b0*/  SHF.R.S32.HI R16, RZ, 0x5, R233 ;  /* 0x00000005ff107819 */ /* 0x000fe200000114e9 */
[----:B------:R-:W-:-:S02]  /*06c0*/  IMAD R237, R0, 0x200, R7 ;  /* 0x0000020000ed7824 */ /* 0x000fc400078e0207 */
[----:B------:R-:W-:Y:S01]  /*06d0*/  IMAD.U32 R0, R3, 0x200, R6 ;  /* 0x0000020003007824 */ /* 0x000fe200078e0006 */
[----:B------:R-:W-:Y:S01]  /*06e0*/  LOP3.LUT R14, R2, 0x18, R4, 0xf8, !PT ;  /* 0x00000018020e7812 */ /* 0x000fe200078ef804 */
[----:B------:R-:W-:Y:S01]  /*06f0*/  IMAD.SHL.U32 R237, R237, 0x2, RZ ;  /* 0x00000002eded7824 */ /* 0x000fe200078e00ff */
[----:B------:R-:W-:Y:S01]  /*0700*/  LOP3.LUT R2, R10, 0xfffffff0, RZ, 0xc0, !PT ;  /* 0xfffffff00a027812 */ /* 0x000fe200078ec0ff */
[----:B------:R-:W-:Y:S01]  /*0710*/  IMAD.SHL.U32 R10, R11, 0x2, RZ ;  /* 0x000000020b0a7824 */ /* 0x000fe200078e00ff */
[----:B------:R-:W-:Y:S01]  /*0720*/  LOP3.LUT R3, R12, 0x7ffffffc, RZ, 0xc0, !PT ;  /* 0x7ffffffc0c037812 */ /* 0x000fe200078ec0ff */
[----:B------:R-:W-:Y:S01]  /*0730*/  IMAD.SHL.U32 R229, R0, 0x2, RZ ;  /* 0x0000000200e57824 */ /* 0x000fe200078e00ff */
[----:B------:R-:W-:Y:S01]  /*0740*/  LOP3.LUT R6, R233, 0xffffffe0, RZ, 0xc0, !PT ;  /* 0xffffffe0e9067812 */ /* 0x000fe200078ec0ff */
[C---:B------:R-:W-:Y:S02]  /*0750*/  IMAD.IADD R2, R11.reuse, 0x1, -R2 ;  /* 0x000000010b027824 */ /* 0x040fe400078e0a02 */
[----:B------:R-:W-:Y:S01]  /*0760*/  IMAD.IADD R12, R11, 0x1, -R3 ;  /* 0x000000010b0c7824 */ /* 0x000fe200078e0a03 */
[----:B------:R-:W-:Y:S01]  /*0770*/  IADD3 R236, R232, 0x14000, R229 ;  /* 0x00014000e8ec7810 */ /* 0x000fe20007ffe0e5 */
[----:B------:R-:W-:Y:S01]  /*0780*/  IMAD.SHL.U32 R3, R5, 0x10, RZ ;  /* 0x0000001005037824 */ /* 0x000fe200078e00ff */
[----:B------:R-:W-:Y:S01]  /*0790*/  SHF.R.S32.HI R4, RZ, 0x1f, R2 ;  /* 0x0000001fff047819 */ /* 0x000fe20000011402 */
[----:B------:R-:W-:Y:S01]  /*07a0*/  IMAD.SHL.U32 R5, R9, 0x8, RZ ;  /* 0x0000000809057824 */ /* 0x000fe200078e00ff */
[----:B------:R-:W-:Y:S01]  /*07b0*/  LOP3.LUT P0, RZ, R2, 0x4, RZ, 0xc0, !PT ;  /* 0x0000000402ff7812 */ /* 0x000fe2000780c0ff */
[----:B------:R-:W-:Y:S01]  /*07c0*/  IMAD.IADD R15, R11, 0x1, -R6 ;  /* 0x000000010b0f7824 */ /* 0x000fe200078e0a06 */
[----:B------:R-:W-:Y:S01]  /*07d0*/  LEA.HI R225, R4, R2, RZ, 0x3 ;  /* 0x0000000204e17211 */ /* 0x000fe200078f18ff */
[----:B------:R-:W-:Y:S01]  /*07e0*/  IMAD.SHL.U32 R4, R8, 0x20, RZ ;  /* 0x0000002008047824 */ /* 0x000fe200078e00ff */
[----:B------:R-:W-:Y:S01]  /*07f0*/  LOP3.LUT R11, R5, 0x8, RZ, 0xc0, !PT ;  /* 0x00000008050b7812 */ /* 0x000fe200078ec0ff */
[----:B------:R-:W-:Y:S01]  /*0800*/  IMAD.SHL.U32 R7, R2, 0x20, RZ ;  /* 0x0000002002077824 */ /* 0x000fe200078e00ff */
[----:B------:R-:W-:Y:S01]  /*0810*/  LOP3.LUT R6, R225, 0xfffffff8, RZ, 0xc0, !PT ;  /* 0xfffffff8e1067812 */ /* 0x000fe200078ec0ff */
[----:B------:R-:W-:Y:S01]  /*0820*/  STL [R1+0x18], R15 ;  /* 0x0000180f01007387 */ /* 0x000fe20000100800 */
[----:B------:R-:W-:Y:S01]  /*0830*/  LOP3.LUT R5, R4, 0xe0, RZ, 0xc0, !PT ;  /* 0x000000e004057812 */ /* 0x000fe200078ec0ff */
[----:B------:R-:W-:-:S02]  /*0840*/  IMAD.SHL.U32 R4, R2, 0x4, RZ ;  /* 0x0000000402047824 */ /* 0x000fc400078e00ff */
[----:B------:R-:W-:Y:S01]  /*0850*/  IMAD.IADD R6, R2, 0x1, -R6 ;  /* 0x0000000102067824 */ /* 0x000fe200078e0a06 */
[----:B------:R-:W-:Y:S01]  /*0860*/  LOP3.LUT R2, R11, 0x1e0, R7, 0xf8, !PT ;  /* 0x000001e00b027812 */ /* 0x000fe200078ef807 */
[----:B------:R-:W-:Y:S01]  /*0870*/  IMAD.SHL.U32 R225, R225, 0x40, RZ ;  /* 0x00000040e1e17824 */ /* 0x000fe200078e00ff */
[----:B------:R-:W-:Y:S01]  /*0880*/  LOP3.LUT R7, R3, 0x6, R10, 0xf8, !PT ;  /* 0x0000000603077812 */ /* 0x000fe200078ef80a */
[----:B------:R-:W-:Y:S01]  /*0890*/  IMAD.IADD R231, R229, 0x1, R232 ;  /* 0x00000001e5e77824 */ /* 0x000fe200078e02e8 */
[----:B------:R-:W-:Y:S01]  /*08a0*/  LOP3.LUT R10, R2, 0x38, R4, 0x78, !PT ;  /* 0x00000038020a7812 */ /* 0x000fe200078e7804 */
[C---:B------:R-:W-:Y:S01]  /*08b0*/  IMAD.SHL.U32 R2, R8.reuse, 0x40, RZ ;  /* 0x0000004008027824 */ /* 0x040fe200078e00ff */
[----:B------:R-:W-:Y:S01]  /*08c0*/  LOP3.LUT R5, R5, 0x10, R3, 0xf8, !PT ;  /* 0x0000001005057812 */ /* 0x000fe200078ef803 */
[----:B------:R1:W-:Y:S01]  /*08d0*/  STL [R1+0x8], R7 ;  /* 0x0000080701007387 */ /* 0x0003e20000100800 */
[----:B------:R-:W-:Y:S01]  /*08e0*/  IMAD.SHL.U32 R4, R8, 0x4, RZ ;  /* 0x0000000408047824 */ /* 0x000fe200078e00ff */
[----:B------:R-:W-:-:S02]  /*08f0*/  LOP3.LUT R225, R225, 0xfffffe00, RZ, 0xc0, !PT ;  /* 0xfffffe00e1e17812 */ /* 0x000fc400078ec0ff */
[----:B------:R-:W-:Y:S02]  /*0900*/  LOP3.LUT R2, R2, 0x1c0, RZ, 0xc0, !PT ;  /* 0x000001c002027812 */ /* 0x000fe400078ec0ff */
[----:B------:R-:W-:Y:S02]  /*0910*/  LOP3.LUT R8, R5, 0x18, R4, 0x78, !PT ;  /* 0x0000001805087812 */ /* 0x000fe400078e7804 */
[----:B------:R-:W-:Y:S02]  /*0920*/  SHF.R.U32.HI R3, RZ, 0x3, R2 ;  /* 0x00000003ff037819 */ /* 0x000fe40000011602 */
[C---:B------:R-:W-:Y:S02]  /*0930*/  LOP3.LUT P6, RZ, R6.reuse, 0x2, RZ, 0xc0, !PT ;  /* 0x0000000206ff7812 */ /* 0x040fe400078cc0ff */
[----:B------:R-:W-:-:S04]  /*0940*/  LOP3.LUT P5, RZ, R6, 0x4, RZ, 0xc0, !PT ;  /* 0x0000000406ff7812 */ /* 0x000fc800078ac0ff */
[----:B------:R-:W-:Y:S01]  /*0950*/  SEL R227, R227, 0xffffffc0, !P5 ;  /* 0xffffffc0e3e37807 */ /* 0x000fe20006800000 */
[----:B-1----:R-:W-:-:S05]  /*0960*/  IMAD.SHL.U32 R7, R16, 0x8, RZ ;  /* 0x0000000810077824 */ /* 0x002fca00078e00ff */
[----:B------:R-:W-:-:S04]  /*0970*/  LOP3.LUT R7, R7, 0x38, RZ, 0xc0, !PT ;  /* 0x0000003807077812 */ /* 0x000fc800078ec0ff */
[----:B------:R-:W-:Y:S02]  /*0980*/  LOP3.LUT R4, R3, R2, R7, 0x1e, !PT ;  /* 0x0000000203047212 */ /* 0x000fe400078e1e07 */
[----:B------:R-:W-:Y:S02]  /*0990*/  LOP3.LUT R2, R226, 0x8, R13, 0xf8, !PT ;  /* 0x00000008e2027812 */ /* 0x000fe400078ef80d */
[----:B------:R-:W-:Y:S02]  /*09a0*/  SHF.R.U32.HI R226, RZ, 0x3, R226 ;  /* 0x00000003ffe27819 */ /* 0x000fe400000116e2 */
[----:B------:R-:W-:Y:S02]  /*09b0*/  SHF.R.S32.HI R3, RZ, 0x1f, R233 ;  /* 0x0000001fff037819 */ /* 0x000fe400000114e9 */
[----:B------:R-:W-:Y:S02]  /*09c0*/  LOP3.LUT R226, R2, 0x38, R226, 0x78, !PT ;  /* 0x0000003802e27812 */ /* 0x000fe400078e78e2 */
[----:B------:R-:W-:-:S02]  /*09d0*/  LEA.HI R233, R233, R16, RZ, 0x1 ;  /* 0x00000010e9e97211 */ /* 0x000fc400078f08ff */
[----:B------:R-:W-:Y:S02]  /*09e0*/  LEA.HI R2, R3, R16, RZ, 0x2 ;  /* 0x0000001003027211 */ /* 0x000fe400078f10ff */
[----:B------:R-:W-:Y:S02]  /*09f0*/  LOP3.LUT R233, R233, 0x3ffffe, RZ, 0xc0, !PT ;  /* 0x003ffffee9e97812 */ /* 0x000fe400078ec0ff */
[----:B------:R-:W-:Y:S01]  /*0a00*/  LOP3.LUT R3, R2, 0xfffffffc, RZ, 0xc0, !PT ;  /* 0xfffffffc02037812 */ /* 0x000fe200078ec0ff */
[----:B------:R-:W-:Y:S02]  /*0a10*/  IMAD.SHL.U32 R2, R12, 0x2, RZ ;  /* 0x000000020c027824 */ /* 0x000fe400078e00ff */
[C---:B------:R-:W-:Y:S02]  /*0a20*/  IMAD.IADD R233, R16.reuse, 0x1, -R233 ;  /* 0x0000000110e97824 */ /* 0x040fe400078e0ae9 */
[----:B------:R-:W-:Y:S02]  /*0a30*/  IMAD.IADD R5, R16, 0x1, -R3 ;  /* 0x0000000110057824 */ /* 0x000fe400078e0a03 */
[----:B------:R-:W-:-:S02]  /*0a40*/  IMAD R233, R233, 0x200, R10 ;  /* 0x00000200e9e97824 */ /* 0x000fc400078e020a */
[----:B------:R-:W-:Y:S02]  /*0a50*/  IMAD R3, R5, 0x200, R2 ;  /* 0x0000020005037824 */ /* 0x000fe400078e0202 */
[----:B------:R-:W-:Y:S01]  /*0a60*/  IMAD.IADD R10, R2, 0x1, R4 ;  /* 0x00000001020a7824 */ /* 0x000fe200078e0204 */
[----:B------:R-:W-:Y:S01]  /*0a70*/  SHF.R.S32.HI R4, RZ, 0x1f, R15 ;  /* 0x0000001fff047819 */ /* 0x000fe2000001140f */
[----:B------:R-:W-:Y:S01]  /*0a80*/  IMAD.SHL.U32 R2, R6, 0x40, RZ ;  /* 0x0000004006027824 */ /* 0x000fe200078e00ff */
[----:B------:R-:W-:Y:S01]  /*0a90*/  LEA R233, R233, 0x14000, 0x1 ;  /* 0x00014000e9e97811 */ /* 0x000fe200078e08ff */
[----:B------:R-:W-:Y:S01]  /*0aa0*/  IMAD.IADD R249, R3, 0x1, R8 ;  /* 0x0000000103f97824 */ /* 0x000fe200078e0208 */
[----:B------:R-:W-:Y:S02]  /*0ab0*/  LEA.HI R4, R4, R15, RZ, 0x2 ;  /* 0x0000000f04047211 */ /* 0x000fe400078f10ff */
[----:B------:R-:W-:Y:S01]  /*0ac0*/  LOP3.LUT R2, R2, 0x1c0, RZ, 0xc0, !PT ;  /* 0x000001c002027812 */ /* 0x000fe200078ec0ff */
[----:B------:R-:W-:Y:S01]  /*0ad0*/  IMAD.SHL.U32 R249, R249, 0x2, RZ ;  /* 0x00000002f9f97824 */ /* 0x000fe200078e00ff */
[----:B------:R-:W-:Y:S01]  /*0ae0*/  SHF.R.S32.HI R6, RZ, 0x2, R4 ;  /* 0x00000002ff067819 */ /* 0x000fe20000011404 */
[----:B------:R-:W-:Y:S01]  /*0af0*/  IMAD R4, R9, 0x1000, R225 ;  /* 0x0000100009047824 */ /* 0x000fe200078e02e1 */
[----:B------:R-:W-:Y:S01]  /*0b00*/  SHF.R.U32.HI R3, RZ, 0x3, R2 ;  /* 0x00000003ff037819 */ /* 0x000fe20000011602 */
[C---:B------:R-:W-:Y:S01]  /*0b10*/  IMAD.IADD R252, R249.reuse, 0x1, R251 ;  /* 0x00000001f9fc7824 */ /* 0x040fe200078e02fb */
[----:B------:R-:W-:Y:S01]  /*0b20*/  IADD3 R250, R249, 0x10, RZ ;  /* 0x00000010f9fa7810 */ /* 0x000fe20007ffe0ff */
[----:B------:R-:W-:Y:S01]  /*0b30*/  IMAD R6, R5, 0x10, R6 ;  /* 0x0000001005067824 */ /* 0x000fe200078e0206 */
[----:B------:R-:W-:-:S02]  /*0b40*/  LOP3.LUT R7, R3, R2, R7, 0x1e, !PT ;  /* 0x0000000203077212 */ /* 0x000fc400078e1e07 */
[C---:B------:R-:W-:Y:S02]  /*0b50*/  LOP3.LUT R8, R3.reuse, R2, R11, 0x1e, !PT ;  /* 0x0000000203087212 */ /* 0x040fe400078e1e0b */
[----:B------:R-:W-:Y:S01]  /*0b60*/  LOP3.LUT R3, R3, R14, R2, 0x1e, !PT ;  /* 0x0000000e03037212 */ /* 0x000fe200078e1e02 */
[----:B------:R-:W-:Y:S01]  /*0b70*/  IMAD R2, R5, 0x400, R225 ;  /* 0x0000040005027824 */ /* 0x000fe200078e02e1 */
[----:B------:R-:W-:Y:S01]  /*0b80*/  IADD3 R234, R233, 0x20, RZ ;  /* 0x00000020e9ea7810 */ /* 0x000fe20007ffe0ff */
[----:B------:R-:W-:Y:S01]  /*0b90*/  IMAD.IADD R4, R4, 0x1, R7 ;  /* 0x0000000104047824 */ /* 0x000fe200078e0207 */
[----:B------:R-:W-:Y:S01]  /*0ba0*/  LOP3.LUT R225, R3, R225, RZ, 0xfc, !PT ;  /* 0x000000e103e17212 */ /* 0x000fe200078efcff */
[----:B------:R-:W-:Y:S01]  /*0bb0*/  IMAD.MOV.U32 R3, RZ, RZ, 0x20 ;  /* 0x00000020ff037424 */ /* 0x000fe200078e00ff */
[----:B------:R-:W-:Y:S01]  /*0bc0*/  @P2 IADD3 R250, R249, -0x10, RZ ;  /* 0xfffffff0f9fa2810 */ /* 0x000fe20007ffe0ff */
[----:B------:R-:W-:Y:S01]  /*0bd0*/  IMAD.IADD R2, R2, 0x1, R8 ;  /* 0x0000000102027824 */ /* 0x000fe200078e0208 */
[----:B------:R-:W-:Y:S01]  /*0be0*/  @P0 IADD3 R234, R233, -0x20, RZ ;  /* 0xffffffe0e9ea0810 */ /* 0x000fe20007ffe0ff */
[----:B------:R-:W-:Y:S01]  /*0bf0*/  STL [R1+0x4], R6 ;  /* 0x0000040601007387 */ /* 0x000fe20000100800 */
[C---:B------:R-:W-:Y:S01]  /*0c00*/  SEL R0, R3.reuse, 0xffffffe0, !P4 ;  /* 0xffffffe003007807 */ /* 0x040fe20006000000 */
[----:B------:R-:W-:Y:S01]  /*0c10*/  IMAD.SHL.U32 R2, R2, 0x2, RZ ;  /* 0x0000000202027824 */ /* 0x000fe200078e00ff */
[----:B------:R-:W-:Y:S01]  /*0c20*/  SEL R224, R3, 0xffffffe0, !P3 ;  /* 0xffffffe003e07807 */ /* 0x000fe20005800000 */
[----:B------:R-:W-:Y:S01]  /*0c30*/  IMAD.IADD R251, R251, 0x1, R250 ;  /* 0x00000001fbfb7824 */ /* 0x000fe200078e02fa */
[----:B------:R-:W-:Y:S01]  /*0c40*/  SEL R3, R3, 0xffffffe0, !P6 ;  /* 0xffffffe003037807 */ /* 0x000fe20007000000 */
[----:B------:R-:W-:Y:S01]  /*0c50*/  IMAD.IADD R236, R0, 0x1, R236 ;  /* 0x0000000100ec7824 */ /* 0x000fe200078e02ec */
[----:B------:R-:W-:Y:S01]  /*0c60*/  LEA R225, R225, 0x10000, 0x1 ;  /* 0x00010000e1e17811 */ /* 0x000fe200078e08ff */
[----:B------:R-:W-:Y:S01]  /*0c70*/  IMAD.IADD R230, R229, 0x1, R0 ;  /* 0x00000001e5e67824 */ /* 0x000fe200078e0200 */
[----:B------:R-:W-:Y:S01]  /*0c80*/  LEA R0, R10, 0x10000, 0x1 ;  /* 0x000100000a007811 */ /* 0x000fe200078e08ff */
[----:B------:R-:W-:Y:S01]  /*0c90*/  IMAD.IADD R3, R2, 0x1, R3 ;  /* 0x0000000102037824 */ /* 0x000fe200078e0203 */
[----:B------:R-:W-:Y:S01]  /*0ca0*/  IADD3 R235, R234, 0x800, RZ ;  /* 0x00000800eaeb7810 */ /* 0x000fe20007ffe0ff */
[----:B------:R-:W-:-:S02]  /*0cb0*/  IMAD R224, R226, 0x2, R224 ;  /* 0x00000002e2e07824 */ /* 0x000fc400078e02e0 */
[----:B------:R1:W-:Y:S01]  /*0cc0*/  STL [R1], R0 ;  /* 0x0000000001007387 */ /* 0x0003e20000100800 */
[--C-:B------:R-:W-:Y:S02]  /*0cd0*/  IMAD.IADD R228, R2, 0x1, R227.reuse ;  /* 0x0000000102e47824 */ /* 0x100fe400078e02e3 */
[----:B------:R-:W-:Y:S02]  /*0ce0*/  IMAD.IADD R232, R232, 0x1, R230 ;  /* 0x00000001e8e87824 */ /* 0x000fe400078e02e6 */
[----:B------:R-:W-:Y:S02]  /*0cf0*/  IMAD.SHL.U32 R226, R226, 0x2, RZ ;  /* 0x00000002e2e27824 */ /* 0x000fe400078e00ff */
[----:B------:R-:W-:Y:S02]  /*0d00*/  IMAD.IADD R227, R3, 0x1, R227 ;  /* 0x0000000103e37824 */ /* 0x000fe400078e02e3 */
[----:B-1--4-:R-:W-:Y:S02]  /*0d10*/  IMAD.SHL.U32 R0, R4, 0x2, RZ ;  /* 0x0000000204007824 */ /* 0x012fe400078e00ff */
.L_x_267:
        /* <DEDUP_REMOVED lines=53> */
.L_x_249:
        /* <DEDUP_REMOVED lines=54> */
[----:B------:R-:W-:Y:S05]  /*13d0*/  @P1 BRA `(.L_x_251) ;  /* 0x000000c000001947 */ /* 0x000fea0003800000 */
        /* <DEDUP_REMOVED lines=12> */
.L_x_251:
        /* <DEDUP_REMOVED lines=18> */
.L_x_252:
        /* <DEDUP_REMOVED lines=26> */
[----:B------:R-:W-:Y:S02]  /*1760*/  ULDC UR13, c[0x0][0x234] ;  /* 0x00008d00000d7ab9 */ /* 0x000fe40000000800 */
        /* <DEDUP_REMOVED lines=13> */
[----:B------:R-:W-:Y:S01]  /*1840*/  USEL UR11, UR11, URZ, UP6 ;  /* 0x0000003f0b0b7287 */ /* 0x000fe2000b000000 */
[----:B------:R-:W-:Y:S01]  /*1850*/  IMAD.HI.U32 R4, R5, R6, R4 ;  /* 0x0000000605047227 */ /* 0x000fe200078e0004 */
[----:B------:R-:W-:Y:S02]  /*1860*/  UIMAD UR10, UR34, UR9, UR7 ;  /* 0x00000009220a72a4 */ /* 0x000fe4000f8e0207 */
[----:B------:R-:W-:Y:S01]  /*1870*/  @UP5 USEL UR7, UR53, UR16, !UP3 ;  /* 0x0000001035075287 */ /* 0x000fe2000d800000 */
[----:B------:R-:W-:Y:S01]  /*1880*/  IMAD.MOV.U32 R5, RZ, RZ, R7 ;  /* 0x000000ffff057224 */ /* 0x000fe200078e0007 */
[----:B------:R-:W-:Y:S02]  /*1890*/  UIMAD.WIDE.U32 UR8, UR34, UR8, URZ ;  /* 0x00000008220872a5 */ /* 0x000fe4000f8e003f */
[----:B------:R-:W-:Y:S01]  /*18a0*/  @UP5 UIMAD UR14, UR36, UR13, UR7 ;  /* 0x0000000d240e52a4 */ /* 0x000fe2000f8e0207 */
[----:B------:R-:W-:Y:S01]  /*18b0*/  IMAD.HI.U32 R4, R4, R5, RZ ;  /* 0x0000000504047227 */ /* 0x000fe200078e00ff */
[----:B------:R-:W-:-:S03]  /*18c0*/  UIADD3 UR10, UR9, UR10, URZ ;  /* 0x0000000a090a7290 */ /* 0x000fc6000fffe03f */
[----:B------:R-:W-:Y:S02]  /*18d0*/  IMAD.MOV R6, RZ, RZ, -R4 ;  /* 0x000000ffff067224 */ /* 0x000fe400078e0a04 */
[----:B------:R-:W-:Y:S02]  /*18e0*/  @!UP5 UMOV UR14, UR48 ;  /* 0x00000030000edc82 */ /* 0x000fe40008000000 */
[----:B------:R-:W-:-:S05]  /*18f0*/  IMAD R5, R8, R6, R5 ;  /* 0x0000000608057224 */ /* 0x000fca00078e0205 */
[----:B------:R-:W-:-:S13]  /*1900*/  ISETP.GT.U32.AND P2, PT, R8, R5, PT ;  /* 0x000000050800720c */ /* 0x000fda0003f44070 */
        /* <DEDUP_REMOVED lines=15> */
.L_x_253:
[----:B------:R-:W-:Y:S02]  /*1a00*/  UMOV UR13, UR49 ;  /* 0x00000031000d7c82 */ /* 0x000fe40008000000 */
.L_x_254:
[----:B------:R-:W2:Y:S04]  /*1a10*/  LDL.64 R6, [R1+0x10] ;  /* 0x0000100001067983 */ /* 0x000ea80000100a00 */
[----:B------:R1:W2:Y:S04]  /*1a20*/  LDL.64 R22, [R1+0x10] ;  /* 0x0000100001167983 */ /* 0x0002a80000100a00 */
[----:B------:R-:W3:Y:S04]  /*1a30*/  LDL R12, [R1+0x18] ;  /* 0x00001800010c7983 */ /* 0x000ee80000100800 */
[----:B------:R-:W4:Y:S04]  /*1a40*/  S2R R20, SR_TID.X ;  /* 0x0000000000147919 */ /* 0x000f280000002100 */
[----:B------:R-:W5:Y:S01]  /*1a50*/  S2R R21, SR_TID.X ;  /* 0x0000000000157919 */ /* 0x000f620000002100 */
[----:B------:R-:W-:-:S04]  /*1a60*/  UIADD3 UR8, UP4, UP3, UR8, UR44, UR46 ;  /* 0x0000002c08087290 */ /* 0x000fc8000fb9e02e */
[----:B------:R-:W-:Y:S02]  /*1a70*/  UIADD3 UR18, UP2, UP1, UR18, UR8, UR19 ;  /* 0x0000000812127290 */ /* 0x000fe4000f95e013 */
[----:B------:R-:W-:Y:S02]  /*1a80*/  UIADD3.X UR7, UR10, UR47, UR52, UP4, UP3 ;  /* 0x0000002f0a077290 */ /* 0x000fe4000a7e6434 */
[----:B------:R-:W-:Y:S01]  /*1a90*/  ULDC.64 UR8, c[0x0][0x1a8] ;  /* 0x00006a0000087ab9 */ /* 0x000fe20000000a00 */
[----:B----4-:R-:W-:-:S04]  /*1aa0*/  SHF.R.S32.HI R20, RZ, 0x1f, R20 ;  /* 0x0000001fff147819 */ /* 0x010fc80000011414 */
[----:B-----5:R-:W-:-:S04]  /*1ab0*/  LEA.HI R20, R20, R21, RZ, 0x3 ;  /* 0x0000001514147211 */ /* 0x020fc800078f18ff */
[----:B------:R-:W-:Y:S01]  /*1ac0*/  SHF.R.S32.HI R20, RZ, 0x3, R20 ;  /* 0x00000003ff147819 */ /* 0x000fe20000011414 */
[----:B------:R-:W-:-:S03]  /*1ad0*/  UIADD3.X UR15, UR11, UR7, UR15, UP2, UP1 ;  /* 0x000000070b0f7290 */ /* 0x000fc600097e240f */
[----:B------:R-:W-:Y:S02]  /*1ae0*/  SHF.R.S32.HI R13, RZ, 0x1f, R20 ;  /* 0x0000001fff0d7819 */ /* 0x000fe40000011414 */
[----:B------:R-:W-:Y:S01]  /*1af0*/  IADD3 R5, P2, R20, UR17, RZ ;  /* 0x0000001114057c10 */ /* 0x000fe2000ff5e0ff */
[----:B------:R-:W-:Y:S01]  /*1b00*/  UIMAD UR7, UR56, UR8, URZ ;  /* 0x00000008380772a4 */ /* 0x000fe2000f8e023f */
[----:B------:R-:W4:Y:S03]  /*1b10*/  S2R R10, SR_TID.X ;  /* 0x00000000000a7919 */ /* 0x000f260000002100 */
[----:B------:R-:W-:-:S03]  /*1b20*/  UIMAD UR16, UR36, UR9, UR7 ;  /* 0x00000009241072a4 */ /* 0x000fc6000f8e0207 */
[----:B------:R-:W-:Y:S02]  /*1b30*/  ULDC.64 UR8, c[0x0][0x378] ;  /* 0x0000de0000087ab9 */ /* 0x000fe40000000a00 */
[----:B------:R-:W-:Y:S01]  /*1b40*/  UIMAD UR7, UR56, UR8, URZ ;  /* 0x00000008380772a4 */ /* 0x000fe2000f8e023f */
[----:B------:R-:W5:Y:S03]  /*1b50*/  S2R R11, SR_TID.X ;  /* 0x00000000000b7919 */ /* 0x000f660000002100 */
[----:B------:R-:W-:-:S03]  /*1b60*/  UIMAD UR10, UR36, UR9, UR7 ;  /* 0x00000009240a72a4 */ /* 0x000fc6000f8e0207 */
[----:B------:R-:W-:Y:S02]  /*1b70*/  ULDC.64 UR8, c[0x0][0x370] ;  /* 0x0000dc0000087ab9 */ /* 0x000fe40000000a00 */
[----:B------:R-:W-:-:S04]  /*1b80*/  UIMAD UR7, UR26, UR8, URZ ;  /* 0x000000081a0772a4 */ /* 0x000fc8000f8e023f */
[----:B------:R-:W-:Y:S02]  /*1b90*/  UIMAD UR7, UR17, UR9, UR7 ;  /* 0x00000009110772a4 */ /* 0x000fe4000f8e0207 */
[----:B------:R-:W-:Y:S01]  /*1ba0*/  ULDC UR19, c[0x0][0x2e8] ;  /* 0x0000ba0000137ab9 */ /* 0x000fe20000000800 */
[----:B----4-:R-:W-:Y:S01]  /*1bb0*/  SHF.R.S32.HI R10, RZ, 0x1f, R10 ;  /* 0x0000001fff0a7819 */ /* 0x010fe2000001140a */
[----:B------:R-:W-:Y:S02]  /*1bc0*/  UIADD3 UR11, UR17, UR13, URZ ;  /* 0x0000000d110b7290 */ /* 0x000fe4000fffe03f */
[----:B------:R-:W-:Y:S01]  /*1bd0*/  UIADD3 UR8, UR17, UR14, URZ ;  /* 0x0000000e11087290 */ /* 0x000fe2000fffe03f */
[----:B-----5:R-:W-:-:S04]  /*1be0*/  LEA.HI R10, R10, R11, RZ, 0x5 ;  /* 0x0000000b0a0a7211 */ /* 0x020fc800078f28ff */
[----:B------:R-:W-:Y:S01]  /*1bf0*/  SHF.R.S32.HI R10, RZ, 0x5, R10 ;  /* 0x00000005ff0a7819 */ /* 0x000fe2000001140a */
[----:B------:R-:W-:Y:S01]  /*1c00*/  IMAD.U32 R11, RZ, RZ, UR36 ;  /* 0x00000024ff0b7e24 */ /* 0x000fe2000f8e00ff */
        /* <DEDUP_REMOVED lines=14> */
[----:B------:R-:W-:-:S04]  /*1cf0*/  UIADD3 UR7, -UR6, UR12, UR20 ;  /* 0x0000000c06077290 */ /* 0x000fc8000fffe114 */
[----:B------:R-:W-:-:S04]  /*1d00*/  UIADD3 UR7, UR7, -UR19, URZ ;  /* 0x8000001307077290 */ /* 0x000fc8000fffe03f */
[----:B------:R-:W-:-:S04]  /*1d10*/  USHF.R.S32.HI UR17, URZ, 0x1f, UR7 ;  /* 0x0000001f3f117899 */ /* 0x000fc80008011407 */
[----:B------:R-:W-:Y:S01]  /*1d20*/  ULEA.HI UR17, UR17, UR7, URZ, 0x6 ;  /* 0x0000000711117291 */ /* 0x000fe2000f8f303f */
[----:B---3--:R-:W-:-:S03]  /*1d30*/  IMAD R5, R10, UR45, R12 ;  /* 0x0000002d0a057c24 */ /* 0x008fc6000f8e020c */
[----:B------:R-:W-:-:S04]  /*1d40*/  USHF.R.S32.HI UR17, URZ, 0x6, UR17 ;  /* 0x000000063f117899 */ /* 0x000fc80008011411 */
[----:B------:R-:W-:Y:S01]  /*1d50*/  UISETP.LT.AND UP1, UPT, URZ, UR17, UPT ;  /* 0x000000113f00728c */ /* 0x000fe2000bf21270 */
[----:B------:R-:W-:-:S03]  /*1d60*/  IADD3 R10, P0, R5, UR18, RZ ;  /* 0x00000012050a7c10 */ /* 0x000fc6000ff1e0ff */
[----:B------:R-:W-:Y:S01]  /*1d70*/  USEL UR17, URZ, UR17, !UP1 ;  /* 0x000000113f117287 */ /* 0x000fe2000c800000 */
[----:B------:R-:W-:Y:S01]  /*1d80*/  LEA.HI.X.SX32 R5, R5, UR15, 0x1, P0 ;  /* 0x0000000f05057c11 */ /* 0x000fe200080f0eff */
[----:B------:R1:W-:Y:S01]  /*1d90*/  STL [R1+0x14], R23 ;  /* 0x0000141701007387 */ /* 0x0003e20000100800 */
[C---:B------:R-:W-:Y:S01]  /*1da0*/  LEA R238, P0, R10.reuse, c[0x0][0x350], 0x2 ;  /* 0x0000d4000aee7a11 */ /* 0x040fe200078010ff */
[----:B------:R-:W-:Y:S01]  /*1db0*/  UISETP.GT.AND UP1, UPT, UR29, UR17, UPT ;  /* 0x000000111d00728c */ /* 0x000fe2000bf24270 */
[----:B------:R-:W-:Y:S01]  /*1dc0*/  IMAD.WIDE.U32 R6, R11, c[0x0][0x378], R6 ;  /* 0x0000de000b067a25 */ /* 0x000fe200078e0006 */
[----:B------:R-:W-:Y:S01]  /*1dd0*/  ULDC.64 UR24, c[0x0][0x200] ;  /* 0x0000800000187ab9 */ /* 0x000fe20000000a00 */
[----:B------:R-:W-:Y:S01]  /*1de0*/  LEA.HI.X R239, R10, c[0x0][0x354], R5, 0x2, P0 ;  /* 0x0000d5000aef7a11 */ /* 0x000fe200000f1405 */
[----:B------:R-:W-:Y:S02]  /*1df0*/  UIMAD.WIDE UR8, UR8, UR60, UR24 ;  /* 0x0000003c080872a5 */ /* 0x000fe4000f8e0218 */
[----:B------:R-:W-:Y:S01]  /*1e00*/  PLOP3.LUT P0, PT, PT, PT, UP1, 0x80, 0x0 ;  /* 0x000000000000781c */ /* 0x000fe20003f0f018 */
[----:B------:R-:W-:Y:S01]  /*1e10*/  IMAD R5, R13, c[0x0][0x370], RZ ;  /* 0x0000dc000d057a24 */ /* 0x000fe200078e02ff */
[----:B------:R-:W-:Y:S01]  /*1e20*/  IADD3 R7, R7, UR10, RZ ;  /* 0x0000000a07077c10 */ /* 0x000fe2000fffe0ff */
[----:B------:R-:W-:Y:S01]  /*1e30*/  ULDC.64 UR24, c[0x0][0x3c8] ;  /* 0x0000f20000187ab9 */ /* 0x000fe20000000a00 */
[----:B------:R-:W-:Y:S01]  /*1e40*/  IMAD.WIDE.U32 R8, R11, c[0x0][0x1a8], R8 ;  /* 0x00006a000b087a25 */ /* 0x000fe200078e0008 */
[----:B------:R-:W-:-:S03]  /*1e50*/  UIMAD.WIDE UR10, UR11, UR60, UR24 ;  /* 0x0000003c0b0a72a5 */ /* 0x000fc6000f8e0218 */
[C---:B------:R-:W-:Y:S02]  /*1e60*/  IMAD R5, R20.reuse, c[0x0][0x374], R5 ;  /* 0x0000dd0014057a24 */ /* 0x040fe400078e0205 */
[----:B------:R-:W-:Y:S01]  /*1e70*/  IMAD.WIDE.U32 R6, R20, c[0x0][0x370], R6 ;  /* 0x0000dc0014067a25 */ /* 0x000fe200078e0006 */
[----:B------:R-:W-:Y:S01]  /*1e80*/  IADD3 R9, R9, UR16, RZ ;  /* 0x0000001009097c10 */ /* 0x000fe2000fffe0ff */
[----:B------:R-:W-:Y:S01]  /*1e90*/  UIADD3 UR7, UR29, -0x1, URZ ;  /* 0xffffffff1d077890 */ /* 0x000fe2000fffe03f */
[----:B------:R-:W-:Y:S01]  /*1ea0*/  LEA R242, P3, R8, c[0x0][0x160], 0x1 ;  /* 0x0000580008f27a11 */ /* 0x000fe200078608ff */
[----:B------:R-:W-:Y:S01]  /*1eb0*/  IMAD.IADD R5, R7, 0x1, R5 ;  /* 0x0000000107057824 */ /* 0x000fe200078e0205 */
[----:B------:R-:W-:Y:S01]  /*1ec0*/  LEA R240, P2, R6, c[0x0][0x330], 0x1 ;  /* 0x0000cc0006f07a11 */ /* 0x000fe200078408ff */
[----:B------:R-:W-:Y:S02]  /*1ed0*/  UMOV UR14, UR8 ;  /* 0x00000008000e7c82 */ /* 0x000fe40008000000 */
[----:B------:R-:W-:-:S02]  /*1ee0*/  UMOV UR13, UR9 ;  /* 0x00000009000d7c82 */ /* 0x000fc40008000000 */
[----:B------:R-:W-:Y:S02]  /*1ef0*/  UMOV UR16, UR10 ;  /* 0x0000000a00107c82 */ /* 0x000fe40008000000 */
[----:B------:R-:W-:Y:S01]  /*1f00*/  UMOV UR15, UR11 ;  /* 0x0000000b000f7c82 */ /* 0x000fe20008000000 */
[----:B------:R-:W-:Y:S02]  /*1f10*/  LEA.HI.X R243, R8, c[0x0][0x164], R9, 0x1, P3 ;  /* 0x0000590008f37a11 */ /* 0x000fe400018f0c09 */
[----:B------:R-:W-:Y:S01]  /*1f20*/  LEA.HI.X R241, R6, c[0x0][0x334], R5, 0x1, P2 ;  /* 0x0000cd0006f17a11 */ /* 0x000fe200010f0c05 */
[----:B------:R-:W-:Y:S05]  /*1f30*/  @P0 BRA `(.L_x_255) ;  /* 0x000004b000000947 */ /* 0x000fea0003800000 */
[----:B-1----:R-:W-:Y:S02]  /*1f40*/  @UP0 UIADD3 UR7, UR21, UR23, URZ ;  /* 0x0000001715070290 */ /* 0x002fe4000fffe03f */
        /* <DEDUP_REMOVED lines=9> */
[----:B------:R-:W-:Y:S02]  /*1fe0*/  UIMAD UR11, UR21, UR11, UR7 ;  /* 0x0000000b150b72a4 */ /* 0x000fe4000f8e0207 */
[----:B------:R-:W-:-:S02]  /*1ff0*/  ULDC.64 UR12, c[0x0][0x388] ;  /* 0x0000e200000c7ab9 */ /* 0x000fc40000000a00 */
[----:B------:R-:W-:Y:S02]  /*2000*/  UIADD3 UR9, UR9, UR11, URZ ;  /* 0x0000000b09097290 */ /* 0x000fe4000fffe03f */
[----:B------:R-:W-:Y:S02]  /*2010*/  UIMAD UR7, UR38, UR12, URZ ;  /* 0x0000000c260772a4 */ /* 0x000fe4000f8e023f */
[----:B------:R-:W-:Y:S02]  /*2020*/  UIMAD.WIDE.U32 UR8, UR30, UR12, UR8 ;  /* 0x0000000c1e0872a5 */ /* 0x000fe4000f8e0008 */
[----:B------:R-:W-:-:S04]  /*2030*/  UIMAD UR7, UR30, UR13, UR7 ;  /* 0x0000000d1e0772a4 */ /* 0x000fc8000f8e0207 */
[----:B------:R-:W-:Y:S02]  /*2040*/  UIADD3 UR15, UR9, UR7, URZ ;  /* 0x00000007090f7290 */ /* 0x000fe4000fffe03f */
[----:B------:R-:W-:Y:S02]  /*2050*/  UMOV UR14, UR8 ;  /* 0x00000008000e7c82 */ /* 0x000fe40008000000 */
.L_x_256:
        /* <DEDUP_REMOVED lines=16> */
.L_x_257:
[----:B------:R-:W-:-:S06]  /*2160*/  UIMAD UR6, UR22, -0x20, UR6 ;  /* 0xffffffe0160678a4 */ /* 0x000fcc000f8e0206 */
[----:B------:R-:W-:-:S13]  /*2170*/  ISETP.GE.AND P0, PT, R20, UR6, PT ;  /* 0x0000000614007c0c */ /* 0x000fda000bf06270 */
[----:B------:R-:W-:Y:S05]  /*2180*/  @P0 BRA `(.L_x_258) ;  /* 0x000043b000000947 */ /* 0x000fea0003800000 */
[----:B------:R-:W-:Y:S01]  /*2190*/  IMAD.U32 R5, RZ, RZ, UR20 ;  /* 0x00000014ff057e24 */ /* 0x000fe2000f8e00ff */
[----:B------:R-:W-:Y:S01]  /*21a0*/  IADD3 R4, P0, R20, UR20, RZ ;  /* 0x0000001414047c10 */ /* 0x000fe2000ff1e0ff */
[----:B------:R-:W-:Y:S02]  /*21b0*/  ULDC.64 UR6, c[0x0][0x3b8] ;  /* 0x0000ee0000067ab9 */ /* 0x000fe40000000a00 */
[----:B------:R-:W-:Y:S01]  /*21c0*/  UIMAD UR6, UR56, UR6, URZ ;  /* 0x00000006380672a4 */ /* 0x000fe2000f8e023f */
[----:B------:R-:W-:Y:S01]  /*21d0*/  LEA.HI.X.SX32 R5, R5, R13, 0x1, P0 ;  /* 0x0000000d05057211 */ /* 0x000fe200000f0eff */
[C-C-:B------:R-:W-:Y:S02]  /*21e0*/  IMAD.WIDE.U32 R8, R4.reuse, c[0x0][0x3a0], R22.reuse ;  /* 0x0000e80004087a25 */ /* 0x140fe400078e0016 */
[----:B------:R-:W-:Y:S02]  /*21f0*/  UIMAD UR9, UR36, UR7, UR6 ;  /* 0x00000007240972a4 */ /* 0x000fe4000f8e0206 */
[----:B------:R-:W-:Y:S01]  /*2200*/  IMAD R10, R5, c[0x0][0x3a0], RZ ;  /* 0x0000e800050a7a24 */ /* 0x000fe200078e02ff */
[----:B------:R-:W-:Y:S01]  /*2210*/  ULDC.64 UR6, c[0x0][0x3c0] ;  /* 0x0000f00000067ab9 */ /* 0x000fe20000000a00 */
[----:B------:R-:W-:Y:S01]  /*2220*/  IMAD.WIDE.U32 R6, R4, c[0x0][0x3a8], R22 ;  /* 0x0000ea0004067a25 */ /* 0x000fe200078e0016 */
[----:B------:R-:W-:-:S03]  /*2230*/  UIMAD UR6, UR56, UR6, URZ ;  /* 0x00000006380672a4 */ /* 0x000fc6000f8e023f */
[----:B------:R-:W-:Y:S01]  /*2240*/  IMAD R11, R4, c[0x0][0x3a4], R10 ;  /* 0x0000e900040b7a24 */ /* 0x000fe200078e020a */
[----:B------:R-:W-:Y:S01]  /*2250*/  IADD3 R10, P0, R8, UR14, RZ ;  /* 0x0000000e080a7c10 */ /* 0x000fe2000ff1e0ff */
[----:B------:R-:W-:Y:S01]  /*2260*/  IMAD R5, R5, c[0x0][0x3a8], RZ ;  /* 0x0000ea0005057a24 */ /* 0x000fe200078e02ff */
[----:B------:R-:W-:Y:S02]  /*2270*/  UIMAD UR6, UR36, UR7, UR6 ;  /* 0x00000007240672a4 */ /* 0x000fe4000f8e0206 */
[----:B------:R-:W-:Y:S01]  /*2280*/  IADD3.X R11, R9, UR15, R11, P0, !PT ;  /* 0x0000000f090b7c10 */ /* 0x000fe200087fe40b */
[----:B------:R-:W-:Y:S01]  /*2290*/  IMAD R4, R4, c[0x0][0x3ac], R5 ;  /* 0x0000eb0004047a24 */ /* 0x000fe200078e0205 */
[----:B------:R-:W-:Y:S01]  /*22a0*/  IADD3 R8, P0, R6, UR8, RZ ;  /* 0x0000000806087c10 */ /* 0x000fe2000ff1e0ff */
[----:B------:R-:W-:-:S03]  /*22b0*/  IMAD.U32 R5, RZ, RZ, UR36 ;  /* 0x00000024ff057e24 */ /* 0x000fc6000f8e00ff */
[----:B------:R-:W-:Y:S01]  /*22c0*/  IADD3.X R9, R7, UR11, R4, P0, !PT ;  /* 0x0000000b07097c10 */ /* 0x000fe200087fe404 */
[----:B------:R-:W-:Y:S02]  /*22d0*/  IMAD.U32 R4, RZ, RZ, UR36 ;  /* 0x00000024ff047e24 */ /* 0x000fe4000f8e00ff */
[----:B------:R-:W-:-:S04]  /*22e0*/  IMAD.WIDE.U32 R10, R5, c[0x0][0x3b8], R10 ;  /* 0x0000ee00050a7a25 */ /* 0x000fc800078e000a */
[----:B------:R-:W-:Y:S01]  /*22f0*/  IMAD.WIDE.U32 R8, R4, c[0x0][0x3c0], R8 ;  /* 0x0000f00004087a25 */ /* 0x000fe200078e0008 */
[----:B------:R-:W-:Y:S02]  /*2300*/  IADD3 R5, R11, UR9, RZ ;  /* 0x000000090b057c10 */ /* 0x000fe4000fffe0ff */
[----:B------:R-:W-:Y:S02]  /*2310*/  LEA R6, P1, R10, c[0x0][0x340], 0x1 ;  /* 0x0000d0000a067a11 */ /* 0x000fe400078208ff */
[----:B------:R-:W-:Y:S02]  /*2320*/  IADD3 R9, R9, UR6, RZ ;  /* 0x0000000609097c10 */ /* 0x000fe4000fffe0ff */
[----:B------:R-:W-:Y:S02]  /*2330*/  LEA R4, P0, R8, c[0x0][0x348], 0x1 ;  /* 0x0000d20008047a11 */ /* 0x000fe400078008ff */
[----:B------:R-:W-:Y:S02]  /*2340*/  LEA.HI.X R7, R10, c[0x0][0x344], R5, 0x1, P1 ;  /* 0x0000d1000a077a11 */ /* 0x000fe400008f0c05 */
[----:B------:R-:W-:-:S03]  /*2350*/  LEA.HI.X R5, R8, c[0x0][0x34c], R9, 0x1, P0 ;  /* 0x0000d30008057a11 */ /* 0x000fc600000f0c09 */
[----:B------:R1:W-:Y:S04]  /*2360*/  STG.E.128 [R6.64], RZ ;  /* 0x000000ff06007986 */ /* 0x0003e8000c101d04 */
[----:B------:R1:W-:Y:S04]  /*2370*/  STG.E.128 [R6.64+0x80], RZ ;  /* 0x000080ff06007986 */ /* 0x0003e8000c101d04 */
[----:B------:R1:W-:Y:S04]  /*2380*/  STG.E.128 [R6.64+0x100], RZ ;  /* 0x000100ff06007986 */ /* 0x0003e8000c101d04 */
[----:B------:R1:W-:Y:S04]  /*2390*/  STG.E.128 [R6.64+0x180], RZ ;  /* 0x000180ff06007986 */ /* 0x0003e8000c101d04 */
[----:B------:R1:W-:Y:S04]  /*23a0*/  STG.E.128 [R4.64], RZ ;  /* 0x000000ff04007986 */ /* 0x0003e8000c101d04 */
[----:B------:R1:W-:Y:S04]  /*23b0*/  STG.E.128 [R4.64+0x80], RZ ;  /* 0x000080ff04007986 */ /* 0x0003e8000c101d04 */
[----:B------:R1:W-:Y:S04]  /*23c0*/  STG.E.128 [R4.64+0x100], RZ ;  /* 0x000100ff04007986 */ /* 0x0003e8000c101d04 */
[----:B------:R1:W-:Y:S01]  /*23d0*/  STG.E.128 [R4.64+0x180], RZ ;  /* 0x000180ff04007986 */ /* 0x0003e2000c101d04 */
[----:B------:R-:W-:Y:S05]  /*23e0*/  BRA `(.L_x_258) ;  /* 0x0000415000007947 */ /* 0x000fea0003800000 */
.L_x_255:
[----:B-1----:R-:W2:Y:S01]  /*23f0*/  LDL R19, [R1+0x4] ;  /* 0x0000040001137983 */ /* 0x002ea20000100800 */
[----:B------:R-:W-:Y:S01]  /*2400*/  UIMAD UR8, UR22, -0x20, UR6 ;  /* 0xffffffe0160878a4 */ /* 0x000fe2000f8e0206 */
[----:B------:R-:W-:Y:S01]  /*2410*/  IADD3 R5, R20, 0x20, RZ ;  /* 0x0000002014057810 */ /* 0x000fe20007ffe0ff */
[----:B------:R-:W-:-:S02]  /*2420*/  IMAD.U32 R7, RZ, RZ, UR20 ;  /* 0x00000014ff077e24 */ /* 0x000fc4000f8e00ff */
[----:B------:R-:W-:Y:S02]  /*2430*/  IMAD.U32 R6, RZ, RZ, UR20 ;  /* 0x00000014ff067e24 */ /* 0x000fe4000f8e00ff */
[----:B------:R-:W-:Y:S01]  /*2440*/  ISETP.GE.AND P2, PT, R20, UR8, PT ;  /* 0x0000000814007c0c */ /* 0x000fe2000bf46270 */
[----:B------:R-:W-:Y:S01]  /*2450*/  UIMAD UR8, UR7, -0x40, UR12 ;  /* 0xffffffc0070878a4 */ /* 0x000fe2000f8e020c */
[----:B------:R-:W-:Y:S02]  /*2460*/  IMAD.MOV.U32 R18, RZ, RZ, 0x40 ;  /* 0x00000040ff127424 */ /* 0x000fe400078e00ff */
[----:B------:R-:W-:Y:S02]  /*2470*/  IMAD.MOV.U32 R244, RZ, RZ, 0x7f800000 ;  /* 0x7f800000fff47424 */ /* 0x000fe400078e00ff */
[----:B------:R-:W-:Y:S01]  /*2480*/  IMAD.WIDE.U32 R14, R18, c[0x0][0x370], RZ ;  /* 0x0000dc00120e7a25 */ /* 0x000fe200078e00ff */
[----:B------:R-:W-:-:S03]  /*2490*/  ISETP.GE.AND P1, PT, R5, UR8, PT ;  /* 0x0000000805007c0c */ /* 0x000fc6000bf26270 */
[----:B------:R-:W-:Y:S02]  /*24a0*/  IMAD R17, R18, c[0x0][0x374], RZ ;  /* 0x0000dd0012117a24 */ /* 0x000fe400078e02ff */
[----:B------:R-:W-:Y:S01]  /*24b0*/  IMAD.MOV.U32 R245, RZ, RZ, 0x7f800000 ;  /* 0x7f800000fff57424 */ /* 0x000fe200078e00ff */
[C---:B------:R-:W-:Y:S02]  /*24c0*/  @!P2 IADD3 R5, P3, R20.reuse, UR20, RZ ;  /* 0x000000141405ac10 */ /* 0x040fe4000ff7e0ff */
[----:B------:R-:W-:Y:S02]  /*24d0*/  @!P2 IADD3 R12, P0, R20, UR20, RZ ;  /* 0x00000014140cac10 */ /* 0x000fe4000ff1e0ff */
[-C--:B------:R-:W-:Y:S01]  /*24e0*/  @!P2 LEA.HI.X.SX32 R7, R7, R13.reuse, 0x1, P3 ;  /* 0x0000000d0707a211 */ /* 0x080fe200018f0eff */
[--C-:B------:R-:W-:Y:S01]  /*24f0*/  @!P2 IMAD.WIDE.U32 R8, R5, c[0x0][0x1a0], R22.reuse ;  /* 0x000068000508aa25 */ /* 0x100fe200078e0016 */
[----:B------:R-:W-:Y:S02]  /*2500*/  @!P2 LEA.HI.X.SX32 R13, R6, R13, 0x1, P0 ;  /* 0x0000000d060da211 */ /* 0x000fe400000f0eff */
[----:B------:R-:W-:Y:S01]  /*2510*/  @!P1 IADD3 R10, P0, R240, R14, RZ ;  /* 0x0000000ef00a9210 */ /* 0x000fe20007f1e0ff */
[----:B------:R-:W-:Y:S01]  /*2520*/  @!P2 IMAD R11, R7, c[0x0][0x1a0], RZ ;  /* 0x00006800070baa24 */ /* 0x000fe200078e02ff */
[----:B------:R-:W-:Y:S01]  /*2530*/  @!P2 IADD3 R14, P3, R8, UR27, RZ ;  /* 0x0000001b080eac10 */ /* 0x000fe2000ff7e0ff */
[----:B------:R-:W-:-:S04]  /*2540*/  @!P2 IMAD.WIDE.U32 R6, R12, c[0x0][0x198], R22 ;  /* 0x000066000c06aa25 */ /* 0x000fc800078e0016 */
[----:B------:R-:W-:Y:S02]  /*2550*/  @!P2 IMAD R13, R13, c[0x0][0x198], RZ ;  /* 0x000066000d0daa24 */ /* 0x000fe400078e02ff */
[----:B------:R-:W-:Y:S01]  /*2560*/  @!P2 IMAD R5, R5, c[0x0][0x1a4], R11 ;  /* 0x000069000505aa24 */ /* 0x000fe200078e020b */
[----:B------:R-:W-:Y:S01]  /*2570*/  @!P1 IADD3.X R11, R241, R15, R17, P0, !PT ;  /* 0x0000000ff10b9210 */ /* 0x000fe200007fe411 */
[----:B------:R-:W-:Y:S01]  /*2580*/  @!P2 IMAD R13, R12, c[0x0][0x19c], R13 ;  /* 0x000067000c0daa24 */ /* 0x000fe200078e020d */
[----:B------:R-:W-:Y:S01]  /*2590*/  @!P2 IADD3 R12, P0, R6, UR31, RZ ;  /* 0x0000001f060cac10 */ /* 0x000fe2000ff1e0ff */
[C---:B------:R-:W-:Y:S01]  /*25a0*/  @!P2 IMAD R6, R16.reuse, c[0x0][0x1b8], RZ ;  /* 0x00006e001006aa24 */ /* 0x040fe200078e02ff */
[----:B------:R-:W-:Y:S01]  /*25b0*/  @!P2 IADD3.X R15, R9, UR28, R5, P3, !PT ;  /* 0x0000001c090fac10 */ /* 0x000fe20009ffe405 */
[----:B------:R-:W-:Y:S01]  /*25c0*/  @!P2 IMAD R5, R16, c[0x0][0x1b0], RZ ;  /* 0x00006c001005aa24 */ /* 0x000fe200078e02ff */
[----:B------:R-:W-:Y:S01]  /*25d0*/  @!P2 IADD3.X R13, R7, UR33, R13, P0, !PT ;  /* 0x00000021070dac10 */ /* 0x000fe200087fe40d */
[C---:B------:R-:W-:Y:S01]  /*25e0*/  @!P2 IMAD R9, R4.reuse, c[0x0][0x1bc], R6 ;  /* 0x00006f000409aa24 */ /* 0x040fe200078e0206 */
[----:B------:R-:W-:Y:S01]  /*25f0*/  PLOP3.LUT P0, PT, PT, PT, UP6, 0x80, 0x0 ;  /* 0x000000000000781c */ /* 0x000fe20003f0f068 */
[----:B------:R-:W-:-:S02]  /*2600*/  @!P2 IMAD R7, R4, c[0x0][0x1b4], R5 ;  /* 0x00006d000407aa24 */ /* 0x000fc400078e0205 */
[----:B------:R-:W-:-:S04]  /*2610*/  @!P2 IMAD.WIDE.U32 R12, R4, c[0x0][0x1b0], R12 ;  /* 0x00006c00040caa25 */ /* 0x000fc800078e000c */
[----:B------:R-:W-:Y:S01]  /*2620*/  @!P2 IMAD.WIDE.U32 R14, R4, c[0x0][0x1b8], R14 ;  /* 0x00006e00040eaa25 */ /* 0x000fe200078e000e */
[----:B------:R-:W-:-:S03]  /*2630*/  @!P2 LEA R4, P3, R12, c[0x0][0x168], 0x1 ;  /* 0x00005a000c04aa11 */ /* 0x000fc600078608ff */
[----:B------:R-:W-:Y:S01]  /*2640*/  @!P2 IMAD.IADD R13, R13, 0x1, R7 ;  /* 0x000000010d0da824 */ /* 0x000fe200078e0207 */
[----:B------:R-:W-:Y:S01]  /*2650*/  @!P2 LEA R8, P5, R14, c[0x0][0x170], 0x1 ;  /* 0x00005c000e08aa11 */ /* 0x000fe200078a08ff */
        /* <DEDUP_REMOVED lines=19> */
[----:B------:R-:W-:Y:S01]  /*2790*/  UIADD3 UR18, UR20, UR12, URZ ;  /* 0x0000000c14127290 */ /* 0x000fe2000fffe03f */
[----:B------:R-:W-:Y:S01]  /*27a0*/  CS2R R126, SRZ ;  /* 0x00000000007e7805 */ /* 0x000fe2000001ff00 */
[----:B------:R-:W-:Y:S01]  /*27b0*/  CS2R R124, SRZ ;  /* 0x00000000007c7805 */ /* 0x000fe2000001ff00 */
[----:B------:R-:W-:Y:S01]  /*27c0*/  CS2R R130, SRZ ;  /* 0x0000000000827805 */ /* 0x000fe2000001ff00 */
[----:B------:R-:W-:Y:S01]  /*27d0*/  UIADD3 UR19, -UR6, 0x20, UR18 ;  /* 0x0000002006137890 */ /* 0x000fe2000fffe112 */
        /* <DEDUP_REMOVED lines=26> */
[----:B------:R-:W-:-:S02]  /*2980*/  ULDC UR9, c[0x0][0x2e8] ;  /* 0x0000ba0000097ab9 */ /* 0x000fc40000000800 */
[----:B------:R-:W-:Y:S02]  /*2990*/  UIADD3 UR20, UR20, 0x20, URZ ;  /* 0x0000002014147890 */ /* 0x000fe4000fffe03f */
[----:B------:R-:W-:Y:S02]  /*29a0*/  UIADD3 UR19, UR19, -UR9, URZ ;  /* 0x8000000913137290 */ /* 0x000fe4000fffe03f */
[----:B------:R-:W-:Y:S01]  /*29b0*/  ULDC UR10, c[0x0][0x2e4] ;  /* 0x0000b900000a7ab9 */ /* 0x000fe20000000800 */
[C---:B--2---:R-:W-:Y:S01]  /*29c0*/  IADD3 R5, R19.reuse, 0x8, RZ ;  /* 0x0000000813057810 */ /* 0x044fe20007ffe0ff */
[----:B------:R-:W-:Y:S01]  /*29d0*/  IMAD.SHL.U32 R247, R19, 0x4, RZ ;  /* 0x0000000413f77824 */ /* 0x000fe200078e00ff */
[----:B---3--:R-:W-:Y:S02]  /*29e0*/  SHF.R.S32.HI R8, RZ, 0x1f, R19 ;  /* 0x0000001fff087819 */ /* 0x008fe40000011413 */
[----:B------:R-:W-:Y:S02]  /*29f0*/  ISETP.GE.AND P6, PT, R5, UR8, PT ;  /* 0x0000000805007c0c */ /* 0x000fe4000bfc6270 */
[----:B------:R-:W-:-:S02]  /*2a00*/  @!P2 LEA.HI.X R5, R12, c[0x0][0x16c], R13, 0x1, P3 ;  /* 0x00005b000c05aa11 */ /* 0x000fc400018f0c0d */
        /* <DEDUP_REMOVED lines=63> */
[----:B------:R-:W-:Y:S01]  /*2e00*/  CS2R R20, SRZ ;  /* 0x0000000000147805 */ /* 0x000fe2000001ff00 */
[----:B------:R-:W-:Y:S01]  /*2e10*/  CS2R R18, SRZ ;  /* 0x0000000000127805 */ /* 0x000fe2000001ff00 */
[----:B------:R-:W-:Y:S01]  /*2e20*/  CS2R R12, SRZ ;  /* 0x00000000000c7805 */ /* 0x000fe2000001ff00 */
        /* <DEDUP_REMOVED lines=18> */
.L_x_263:
        /* <DEDUP_REMOVED lines=10> */
[----:B------:R-:W1:Y:S04]  /*2ff0*/  LDSM.16.M88.4 R44, [R229+0x10000] ;  /* 0x01000000e52c783b */ /* 0x000e680000000200 */
[----:B------:R-:W-:Y:S04]  /*3000*/  LDSM.16.M88.4 R48, [R3] ;  /* 0x000000000330783b */ /* 0x000fe80000000200 */
[----:B------:R-:W2:Y:S04]  /*3010*/  LDSM.16.M88.4 R52, [R230+0x10000] ;  /* 0x01000000e634783b */ /* 0x000ea80000000200 */
[----:B------:R-:W-:Y:S04]  /*3020*/  LDSM.16.M88.4 R56, [R231+0x10000] ;  /* 0x01000000e738783b */ /* 0x000fe80000000200 */
[----:B-----5:R3:W5:Y:S01]  /*3030*/  LDG.E R62, [R60.64] ;  /* 0x000000043c3e7981 */ /* 0x020762000c1e1900 */
[C---:B-1----:R-:W-:Y:S03]  /*3040*/  HMMA.16816.F32 R4, R8.reuse, R44, RZ ;  /* 0x0000002c0804723c */ /* 0x042fe600000018ff */
[----:B---3--:R1:W5:Y:S05]  /*3050*/  LDG.E R60, [R60.64+0x20] ;  /* 0x000020043c3c7981 */ /* 0x00836a000c1e1900 */
[----:B------:R-:W-:Y:S01]  /*3060*/  HMMA.16816.F32 R8, R8, R46, RZ ;  /* 0x0000002e0808723c */ /* 0x000fe200000018ff */
[----:B------:R-:W3:Y:S11]  /*3070*/  LDSM.16.M88.4 R44, [R228] ;  /* 0x00000000e42c783b */ /* 0x000ef60000000200 */
[----:B------:R-:W-:Y:S04]  /*3080*/  @!UPT UIADD3 URZ, URZ, URZ, URZ ;  /* 0x0000003f3f3ff290 */ /* 0x000fe8000fffe03f */
[C---:B--2---:R-:W-:Y:S08]  /*3090*/  HMMA.16816.F32 R4, R48.reuse, R52, R4 ;  /* 0x000000343004723c */ /* 0x044ff00000001804 */
[----:B------:R-:W-:Y:S01]  /*30a0*/  HMMA.16816.F32 R8, R48, R54, R8 ;  /* 0x000000363008723c */ /* 0x000fe20000001808 */
[----:B------:R-:W-:Y:S04]  /*30b0*/  LDSM.16.M88.4 R48, [R227] ;  /* 0x00000000e330783b */ /* 0x000fe80000000200 */
[----:B------:R-:W2:Y:S11]  /*30c0*/  LDSM.16.M88.4 R52, [R232+0x10000] ;  /* 0x01000000e834783b */ /* 0x000eb60000000200 */
        /* <DEDUP_REMOVED lines=49> */
[----:B------:R-:W-:Y:S11]  /*33e0*/  HMMA.16816.F32 R8, R44, R58, R8 ;  /* 0x0000003a2c08723c */ /* 0x000ff60000001808 */
[----:B------:R-:W-:Y:S05]  /*33f0*/  @!UPT UIADD3 URZ, URZ, URZ, URZ ;  /* 0x0000003f3f3ff290 */ /* 0x000fea000fffe03f */
[C---:B--2---:R-:W-:Y:S08]  /*3400*/  HMMA.16816.F32 R4, R48.reuse, R52, R4 ;  /* 0x000000343004723c */ /* 0x044ff00000001804 */
[----:B------:R-:W-:Y:S01]  /*3410*/  HMMA.16816.F32 R8, R48, R54, R8 ;  /* 0x000000363008723c */ /* 0x000fe20000001808 */
[----:B------:R-:W-:-:S07]  /*3420*/  @!P0 BRA `(.L_x_259) ;  /* 0x0000009000008947 */ /* 0x000fce0003800000 */
[----:B-1----:R-:W-:Y:S01]  /*3430*/  UIADD3 UR11, UR10, UR18, -UR6 ;  /* 0x000000120a0b7290 */ /* 0x002fe2000fffe806 */
[----:B------:R-:W-:Y:S01]  /*3440*/  IMAD.U32 R44, RZ, RZ, UR20 ;  /* 0x00000014ff2c7e24 */ /* 0x000fe2000f8e00ff */
[----:B------:R-:W-:Y:S04]  /*3450*/  UIADD3 UR8, UR9, 0x40, URZ ;  /* 0x0000004009087890 */ /* 0x000fe8000fffe03f */
[----:B------:R-:W-:Y:S01]  /*3460*/  UISETP.GE.AND UP0, UPT, UR8, UR11, UPT ;  /* 0x0000000b0800728c */ /* 0x000fe2000bf06270 */
[----:B------:R-:W-:Y:S02]  /*3470*/  ISETP.LT.AND P0, PT, R44, UR6, PT ;  /* 0x000000062c007c0c */ /* 0x000fe4000bf01270 */
[----:B------:R-:W-:Y:S03]  /*3480*/  UMOV UR8, UR10 ;  /* 0x0000000a00087c82 */ /* 0x000fe60008000000 */
[----:B------:R-:W-:Y:S11]  /*3490*/  PLOP3.LUT P1, PT, PT, PT, UP0, 0x80, 0x0 ;  /* 0x000000000000781c */ /* 0x000ff60003f2f008 */
[----:B------:R-:W-:Y:S02]  /*34a0*/  @!UPT UIADD3 URZ, URZ, URZ, URZ ;  /* 0x0000003f3f3ff290 */ /* 0x000fe4000fffe03f */
[----:B------:R-:W-:-:S05]  /*34b0*/  @!P1 BRA P0, `(.L_x_260) ;  /* 0x000002d000009947 */ /* 0x000fca0000000000 */
.L_x_259:
[----:B-1----:R-:W2:Y:S01]  /*34c0*/  LDL R44, [R1+0x4] ;  /* 0x00000400012c7983 */ /* 0x002ea20000100800 */
[----:B------:R-:W-:Y:S02]  /*34d0*/  UIADD3 UR11, UR6, 0x1, -UR12 ;  /* 0x00000001060b7890 */ /* 0x000fe4000fffe80c */
[----:B------:R-:W-:Y:S01]  /*34e0*/  UIADD3 UR10, -UR8, UR6, -UR12 ;  /* 0x00000006080a7290 */ /* 0x000fe2000fffe90c */
[----:B------:R-:W3:Y:S01]  /*34f0*/  LDL R47, [R1+0x8] ;  /* 0x00000800012f7983 */ /* 0x000ee20000100800 */
[----:B--2---:R-:W-:Y:S01]  /*3500*/  IADD3 R45, R44, UR9, RZ ;  /* 0x000000092c2d7c10 */ /* 0x004fe2000fffe0ff */
[----:B------:R-:W-:Y:S01]  /*3510*/  UIADD3 UR9, UR11, UR39, URZ ;  /* 0x000000270b097290 */ /* 0x000fe2000fffe03f */
[----:B------:R-:W-:Y:S02]  /*3520*/  IMAD.U32 R44, RZ, RZ, UR22 ;  /* 0x00000016ff2c7e24 */ /* 0x000fe4000f8e00ff */
[C---:B------:R-:W-:Y:S02]  /*3530*/  IADD3 R46, R45.reuse, UR10, RZ ;  /* 0x0000000a2d2e7c10 */ /* 0x040fe4000fffe0ff */
[C---:B------:R-:W-:Y:S01]  /*3540*/  IADD3 R51, R45.reuse, 0x8, RZ ;  /* 0x000000082d337810 */ /* 0x040fe20007ffe0ff */
[----:B---3--:R-:W-:Y:S01]  /*3550*/  IMAD R44, R44, 0x20, R47 ;  /* 0x000000202c2c7824 */ /* 0x008fe200078e022f */
[----:B------:R-:W-:Y:S02]  /*3560*/  IADD3 R50, R45, UR9, RZ ;  /* 0x000000092d327c10 */ /* 0x000fe4000fffe0ff */
[----:B------:R-:W-:Y:S02]  /*3570*/  IMNMX R46, RZ, R46, !PT ;  /* 0x0000002eff2e7217 */ /* 0x000fe40007800200 */
[C---:B------:R-:W-:Y:S01]  /*3580*/  IADD3 R45, R51.reuse, UR10, RZ ;  /* 0x0000000a332d7c10 */ /* 0x040fe2000fffe0ff */
[----:B------:R-:W-:Y:S01]  /*3590*/  UMOV UR10, UR8 ;  /* 0x00000008000a7c82 */ /* 0x000fe20008000000 */
[----:B------:R-:W-:Y:S02]  /*35a0*/  IMNMX R50, R50, UR6, PT ;  /* 0x0000000632327c17 */ /* 0x000fe4000b800200 */
[C---:B------:R-:W-:Y:S02]  /*35b0*/  ISETP.GE.AND P0, PT, R44.reuse, R46, PT ;  /* 0x0000002e2c00720c */ /* 0x040fe40003f06270 */
[C---:B------:R-:W-:Y:S02]  /*35c0*/  IADD3 R49, R44.reuse, 0x1, RZ ;  /* 0x000000012c317810 */ /* 0x040fe40007ffe0ff */
[C---:B------:R-:W-:Y:S02]  /*35d0*/  IADD3 R48, R44.reuse, 0x8, RZ ;  /* 0x000000082c307810 */ /* 0x040fe40007ffe0ff */
[C---:B------:R-:W-:Y:S02]  /*35e0*/  IADD3 R47, R44.reuse, 0x9, RZ ;  /* 0x000000092c2f7810 */ /* 0x040fe40007ffe0ff */
[----:B------:R-:W-:Y:S02]  /*35f0*/  IMNMX R45, RZ, R45, !PT ;  /* 0x0000002dff2d7217 */ /* 0x000fe40007800200 */
[----:B------:R-:W-:Y:S02]  /*3600*/  IADD3 R51, R51, UR9, RZ ;  /* 0x0000000933337c10 */ /* 0x000fe4000fffe0ff */
[----:B------:R-:W-:Y:S02]  /*3610*/  ISETP.GE.OR P0, PT, R44, R50, !P0 ;  /* 0x000000322c00720c */ /* 0x000fe40004706670 */
[-C--:B------:R-:W-:Y:S02]  /*3620*/  ISETP.GE.AND P6, PT, R49, R46.reuse, PT ;  /* 0x0000002e3100720c */ /* 0x080fe40003fc6270 */
[-C--:B------:R-:W-:Y:S02]  /*3630*/  ISETP.GE.AND P5, PT, R48, R46.reuse, PT ;  /* 0x0000002e3000720c */ /* 0x080fe40003fa6270 */
[----:B------:R-:W-:Y:S02]  /*3640*/  ISETP.GE.AND P4, PT, R47, R46, PT ;  /* 0x0000002e2f00720c */ /* 0x000fe40003f86270 */
[-C--:B------:R-:W-:Y:S02]  /*3650*/  ISETP.GE.AND P3, PT, R44, R45.reuse, PT ;  /* 0x0000002d2c00720c */ /* 0x080fe40003f66270 */
[-C--:B------:R-:W-:Y:S02]  /*3660*/  ISETP.GE.AND P2, PT, R49, R45.reuse, PT ;  /* 0x0000002d3100720c */ /* 0x080fe40003f46270 */
[-C--:B------:R-:W-:Y:S02]  /*3670*/  ISETP.GE.AND P1, PT, R48, R45.reuse, PT ;  /* 0x0000002d3000720c */ /* 0x080fe40003f26270 */
[----:B------:R-:W-:Y:S02]  /*3680*/  FSEL R4, R4, -INF , !P0 ;  /* 0xff80000004047808 */ /* 0x000fe40004000000 */
[----:B------:R-:W-:Y:S02]  /*3690*/  ISETP.GE.AND P0, PT, R47, R45, PT ;  /* 0x0000002d2f00720c */ /* 0x000fe40003f06270 */
[----:B------:R-:W-:Y:S02]  /*36a0*/  IMNMX R45, R51, UR6, PT ;  /* 0x00000006332d7c17 */ /* 0x000fe4000b800200 */
[-C--:B------:R-:W-:Y:S02]  /*36b0*/  ISETP.GE.OR P6, PT, R49, R50.reuse, !P6 ;  /* 0x000000323100720c */ /* 0x080fe400077c6670 */
[-C--:B------:R-:W-:Y:S02]  /*36c0*/  ISETP.GE.OR P5, PT, R48, R50.reuse, !P5 ;  /* 0x000000323000720c */ /* 0x080fe40006fa6670 */
[----:B------:R-:W-:Y:S02]  /*36d0*/  ISETP.GE.OR P4, PT, R47, R50, !P4 ;  /* 0x000000322f00720c */ /* 0x000fe40006786670 */
[-C--:B------:R-:W-:Y:S02]  /*36e0*/  ISETP.GE.OR P3, PT, R44, R45.reuse, !P3 ;  /* 0x0000002d2c00720c */ /* 0x080fe40005f66670 */
[-C--:B------:R-:W-:Y:S02]  /*36f0*/  ISETP.GE.OR P2, PT, R49, R45.reuse, !P2 ;  /* 0x0000002d3100720c */ /* 0x080fe40005746670 */
[-C--:B------:R-:W-:Y:S02]  /*3700*/  ISETP.GE.OR P1, PT, R48, R45.reuse, !P1 ;  /* 0x0000002d3000720c */ /* 0x080fe40004f26670 */
[----:B------:R-:W-:Y:S02]  /*3710*/  ISETP.GE.OR P0, PT, R47, R45, !P0 ;  /* 0x0000002d2f00720c */ /* 0x000fe40004706670 */
[----:B------:R-:W-:Y:S02]  /*3720*/  FSEL R5, R5, -INF , !P6 ;  /* 0xff80000005057808 */ /* 0x000fe40007000000 */
[----:B------:R-:W-:Y:S02]  /*3730*/  FSEL R8, R8, -INF , !P5 ;  /* 0xff80000008087808 */ /* 0x000fe40006800000 */
[----:B------:R-:W-:Y:S02]  /*3740*/  FSEL R9, R9, -INF , !P4 ;  /* 0xff80000009097808 */ /* 0x000fe40006000000 */
[----:B------:R-:W-:Y:S02]  /*3750*/  FSEL R6, R6, -INF , !P3 ;  /* 0xff80000006067808 */ /* 0x000fe40005800000 */
[----:B------:R-:W-:Y:S02]  /*3760*/  FSEL R7, R7, -INF , !P2 ;  /* 0xff80000007077808 */ /* 0x000fe40005000000 */
[----:B------:R-:W-:Y:S02]  /*3770*/  FSEL R10, R10, -INF , !P1 ;  /* 0xff8000000a0a7808 */ /* 0x000fe40004800000 */
[----:B------:R-:W-:Y:S02]  /*3780*/  FSEL R11, R11, -INF , !P0 ;  /* 0xff8000000b0b7808 */ /* 0x000fe40004000000 */
.L_x_260:
        /* <DEDUP_REMOVED lines=13> */
[----:B------:R-:W-:Y:S10]  /*3860*/  MUFU.EX2 R58, R5 ;  /* 0x00000005003a7308 */ /* 0x000ff40000000800 */
[----:B------:R-:W-:Y:S01]  /*3870*/  MUFU.EX2 R55, R8 ;  /* 0x0000000800377308 */ /* 0x000fe20000000800 */
[----:B-1----:R-:W-:Y:S05]  /*3880*/  FMUL.FTZ R4, R245, 1.4426950216293334961 ;  /* 0x3fb8aa3bf5047820 */ /* 0x002fea0000410000 */
[----:B------:R-:W-:Y:S04]  /*3890*/  FSEL R4, R4, RZ, P0 ;  /* 0x000000ff04047208 */ /* 0x000fe80000000000 */
[----:B------:R-:W-:Y:S01]  /*38a0*/  MUFU.EX2 R54, R44 ;  /* 0x0000002c00367308 */ /* 0x000fe20000000800 */
[--C-:B------:R-:W-:Y:S02]  /*38b0*/  FFMA.FTZ R7, R7, c[0x0][0x23c], -R4.reuse ;  /* 0x00008f0007077a23 */ /* 0x100fe40000010804 */
[--C-:B------:R-:W-:Y:S02]  /*38c0*/  FFMA.FTZ R6, R6, c[0x0][0x23c], -R4.reuse ;  /* 0x00008f0006067a23 */ /* 0x100fe40000010804 */
[--C-:B------:R-:W-:Y:S05]  /*38d0*/  FFMA.FTZ R10, R10, c[0x0][0x23c], -R4.reuse ;  /* 0x00008f000a0a7a23 */ /* 0x100fea0000010804 */
[----:B------:R-:W-:Y:S01]  /*38e0*/  MUFU.EX2 R56, R7 ;  /* 0x0000000700387308 */ /* 0x000fe20000000800 */
[----:B------:R-:W-:Y:S09]  /*38f0*/  FFMA.FTZ R4, R11, c[0x0][0x23c], -R4 ;  /* 0x00008f000b047a23 */ /* 0x000ff20000010804 */
[----:B------:R-:W-:Y:S10]  /*3900*/  MUFU.EX2 R57, R6 ;  /* 0x0000000600397308 */ /* 0x000ff40000000800 */
[----:B------:R-:W-:Y:S10]  /*3910*/  MUFU.EX2 R53, R10 ;  /* 0x0000000a00357308 */ /* 0x000ff40000000800 */
[----:B------:R-:W1:Y:S02]  /*3920*/  MUFU.EX2 R52, R4 ;  /* 0x0000000400347308 */ /* 0x000e640000000800 */
[----:B-1----:R-:W-:Y:S02]  /*3930*/  F2FP.PACK_AB R4, R52, R53 ;  /* 0x000000353404723e */ /* 0x002fe400000000ff */
[----:B------:R-:W-:Y:S02]  /*3940*/  F2FP.PACK_AB R7, R58, R59 ;  /* 0x0000003b3a07723e */ /* 0x000fe400000000ff */
[----:B------:R-:W-:Y:S02]  /*3950*/  F2FP.PACK_AB R6, R56, R57 ;  /* 0x000000393806723e */ /* 0x000fe400000000ff */
[----:B------:R-:W-:Y:S01]  /*3960*/  F2FP.PACK_AB R5, R54, R55 ;  /* 0x000000373605723e */ /* 0x000fe200000000ff */
[----:B------:R-:W-:Y:S06]  /*3970*/  STS [R249+0x15000], R7 ;  /* 0x01500007f9007388 */ /* 0x000fec0000000800 */
[----:B------:R-:W-:Y:S06]  /*3980*/  STS [R252+0x15000], R6 ;  /* 0x01500006fc007388 */ /* 0x000fec0000000800 */
        /* <DEDUP_REMOVED lines=165> */
.L_x_261:
        /* <DEDUP_REMOVED lines=47> */
[CC--:B------:R-:W-:Y:S01]  /*46d0*/  LEA R198, P1, R205.reuse, R238.reuse, 0x2 ;  /* 0x000000eecdc67211 */ /* 0x0c0fe200078210ff */
[C---:B------:R-:W-:Y:S01]  /*46e0*/  IMAD R206, R248.reuse, 0x28, RZ ;  /* 0x00000028f8ce7824 */ /* 0x040fe200078e02ff */
        /* <DEDUP_REMOVED lines=16> */
[C---:B------:R-:W-:Y:S03]  /*47f0*/  IMAD.SHL.U32 R203, R248.reuse, 0x20, RZ ;  /* 0x00000020f8cb7824 */ /* 0x040fe600078e00ff */
[-C--:B--2---:R-:W-:Y:S01]  /*4800*/  LEA R4, P0, R201, R238.reuse, 0x2 ;  /* 0x000000eec9047211 */ /* 0x084fe200078010ff */
[C---:B------:R-:W-:Y:S01]  /*4810*/  IMAD R202, R248.reuse, 0x30, RZ ;  /* 0x00000030f8ca7824 */ /* 0x040fe200078e02ff */
[-C--:B------:R-:W-:Y:S01]  /*4820*/  LEA R200, P1, R203, R238.reuse, 0x2 ;  /* 0x000000eecbc87211 */ /* 0x080fe200078210ff */
[----:B------:R-:W-:Y:S01]  /*4830*/  IMAD R248, R248, 0x38, RZ ;  /* 0x00000038f8f87824 */ /* 0x000fe200078e02ff */
[-C--:B---3--:R-:W-:Y:S02]  /*4840*/  LEA.HI.X.SX32 R5, R201, R239.reuse, 0x2, P0 ;  /* 0x000000efc9057211 */ /* 0x088fe400000f16ff */
[CC--:B----4-:R-:W-:Y:S02]  /*4850*/  LEA R198, P0, R206.reuse, R238.reuse, 0x2 ;  /* 0x000000eecec67211 */ /* 0x0d0fe400078010ff */
[-C--:B------:R-:W-:Y:S01]  /*4860*/  LEA.HI.X.SX32 R201, R203, R239.reuse, 0x2, P1 ;  /* 0x000000efcbc97211 */ /* 0x080fe200008f16ff */
[----:B------:R1:W-:Y:S01]  /*4870*/  RED.E.ADD.F32.FTZ.RN.STRONG.GPU [R4.64], R7 ;  /* 0x000000070400798e */ /* 0x0003e2000c10e784 */
[-C--:B------:R-:W-:Y:S02]  /*4880*/  LEA.HI.X.SX32 R199, R206, R239.reuse, 0x2, P0 ;  /* 0x000000efcec77211 */ /* 0x080fe400000f16ff */
[-C--:B------:R-:W-:Y:S01]  /*4890*/  LEA R6, P0, R248, R238.reuse, 0x2 ;  /* 0x000000eef8067211 */ /* 0x080fe200078010ff */
[----:B------:R-:W-:Y:S04]  /*48a0*/  RED.E.ADD.F32.FTZ.RN.STRONG.GPU [R200.64], R8 ;  /* 0x00000008c800798e */ /* 0x000fe8000c10e784 */
[----:B------:R2:W-:Y:S01]  /*48b0*/  RED.E.ADD.F32.FTZ.RN.STRONG.GPU [R198.64], R9 ;  /* 0x00000009c600798e */ /* 0x0005e2000c10e784 */
[-C--:B-1----:R-:W-:Y:S02]  /*48c0*/  LEA R4, P1, R202, R238.reuse, 0x2 ;  /* 0x000000eeca047211 */ /* 0x082fe400078210ff */
        /* <DEDUP_REMOVED lines=257> */
.L_x_262:
[----:B------:R-:W-:Y:S02]  /*58e0*/  UISETP.GT.AND UP0, UPT, UR7, UR17, UPT ;  /* 0x000000110700728c */ /* 0x000fe4000bf04270 */
[----:B------:R-:W-:Y:S04]  /*58f0*/  UIADD3 UR7, UR7, -0x1, URZ ;  /* 0xffffffff07077890 */ /* 0x000fe8000fffe03f */
[----:B------:R-:W-:Y:S11]  /*5900*/  PLOP3.LUT P0, PT, PT, PT, UP0, 0x80, 0x0 ;  /* 0x000000000000781c */ /* 0x000ff60003f0f008 */
[----:B------:R-:W-:Y:S02]  /*5910*/  @!UPT UIADD3 URZ, URZ, URZ, URZ ;  /* 0x0000003f3f3ff290 */ /* 0x000fe4000fffe03f */
[----:B------:R-:W-:-:S05]  /*5920*/  @P0 BRA `(.L_x_263) ;  /* 0xffffd62000000947 */ /* 0x000fca000383ffff */
[----:B------:R-:W2:Y:S01]  /*5930*/  LDL R48, [R1] ;  /* 0x0000000001307983 */ /* 0x000ea20000100800 */
[----:B------:R-:W-:Y:S01]  /*5940*/  F2FP.PACK_AB R47, R13, R12 ;  /* 0x0000000c0d2f723e */ /* 0x000fe200000000ff */
        /* <DEDUP_REMOVED lines=60> */
[----:B-1----:R-:W-:Y:S01]  /*5d10*/  FMUL.FTZ R5, R125, c[0x0][0x2e0] ;  /* 0x0000b8007d057a20 */ /* 0x002fe20000410000 */
        /* <DEDUP_REMOVED lines=47> */
[----:B------:R-:W-:Y:S02]  /*6010*/  UIMAD UR11, UR21, UR11, UR7 ;  /* 0x0000000b150b72a4 */ /* 0x000fe4000f8e0207 */
[----:B------:R-:W-:Y:S02]  /*6020*/  ULDC.64 UR12, c[0x0][0x388] ;  /* 0x0000e200000c7ab9 */ /* 0x000fe40000000a00 */
[----:B------:R-:W-:Y:S02]  /*6030*/  UIADD3 UR9, UR9, UR11, URZ ;  /* 0x0000000b09097290 */ /* 0x000fe4000fffe03f */
[----:B------:R-:W-:-:S02]  /*6040*/  UIMAD UR7, UR58, UR12, URZ ;  /* 0x0000000c3a0772a4 */ /* 0x000fc4000f8e023f */
[----:B------:R-:W-:Y:S02]  /*6050*/  UIMAD.WIDE.U32 UR8, UR30, UR12, UR8 ;  /* 0x0000000c1e0872a5 */ /* 0x000fe4000f8e0008 */
[----:B------:R-:W-:-:S04]  /*6060*/  UIMAD UR7, UR30, UR13, UR7 ;  /* 0x0000000d1e0772a4 */ /* 0x000fc8000f8e0207 */
[----:B------:R-:W-:Y:S02]  /*6070*/  UIADD3 UR15, UR9, UR7, URZ ;  /* 0x00000007090f7290 */ /* 0x000fe4000fffe03f */
[----:B------:R-:W-:Y:S02]  /*6080*/  UMOV UR14, UR8 ;  /* 0x00000008000e7c82 */ /* 0x000fe40008000000 */
.L_x_264:
        /* <DEDUP_REMOVED lines=16> */
.L_x_265:
        /* <DEDUP_REMOVED lines=58> */
[----:B------:R1:W-:Y:S02]  /*6530*/  STG.E.128 [R4.64+0x180], R24 ;  /* 0x0001801804007986 */ /* 0x0003e4000c101d04 */
.L_x_258:
[----:B------:R-:W-:Y:S05]  /*6540*/  BSYNC B0 ;  /* 0x0000000000007941 */ /* 0x000fea0003800000 */
.L_x_250:
        /* <DEDUP_REMOVED lines=12> */
.L_x_266:
[----:B------:R-:W-:Y:S05]  /*6610*/  EXIT ;  /* 0x000000000000794d */ /* 0x000fea0003800000 */
.L_x_268:
        /* <DEDUP_REMOVED lines=14> */
.L_x_2006:


//--------------------- .text._ZN5flash44flash_bwd_dq_dk_dv_loop_seqk_parallel_kernelI23Flash_bwd_kernel_traitsILi256ELi64ELi32ELi8ELi4ELi1ELi2ELb1ELb1EN7cutlass6half_tE19Flash_kernel_traitsILi256ELi64ELi32ELi8ES3_EELb0ELb0ELb1ELb0ELb0ELb1ELb1EEEvNS_16Flash_bwd_paramsE --------------------------
	.section	.text._ZN5flash44flash_bwd_dq_dk_dv_loop_seqk_parallel_kernelI23Flash_bwd_kernel_traitsILi256ELi64ELi32ELi8ELi4ELi1ELi2ELb1ELb1EN7cutlass6half_tE19Flash_kernel_traitsILi256ELi64ELi32ELi8ES3_EELb0ELb0ELb1ELb0ELb0ELb1ELb1EEEvNS_16Flash_bwd_paramsE,"ax",@progbits
	.sectioninfo	@"SHI_REGISTERS=255"
	.align	128
        .global         _ZN5flash44flash_bwd_dq_dk_dv_loop_seqk_parallel_kernelI23Flash_bwd_kernel_traitsILi256ELi64ELi32ELi8ELi4ELi1ELi2ELb1ELb1EN7cutlass6half_tE19Flash_kernel_traitsILi256ELi64ELi32ELi8ES3_EELb0ELb0ELb1ELb0ELb0ELb1ELb1EEEvNS_16Flash_bwd_paramsE
        .type           _ZN5flash44flash_bwd_dq_dk_dv_loop_seqk_parallel_kernelI23Flash_bwd_kernel_traitsILi256ELi64ELi32ELi8ELi4ELi1ELi2ELb1ELb1EN7cutlass6half_tE19Flash_kernel_traitsILi256ELi64ELi32ELi8ES3_EELb0ELb0ELb1ELb0ELb0ELb1ELb1EEEvNS_16Flash_bwd_paramsE,@function
        .size           _ZN5flash44flash_bwd_dq_dk_dv_loop_seqk_parallel_kernelI23Flash_bwd_kernel_traitsILi256ELi64ELi32ELi8ELi4ELi1ELi2ELb1ELb1EN7cutlass6half_tE19Flash_kernel_traitsILi256ELi64ELi32ELi8ES3_EELb0ELb0ELb1ELb0ELb0ELb1ELb1EEEvNS_16Flash_bwd_paramsE,(.L_x_2007 - _ZN5flash44flash_bwd_dq_dk_dv_loop_seqk_parallel_kernelI23Flash_bwd_kernel_traitsILi256ELi64ELi32ELi8ELi4ELi1ELi2ELb1ELb1EN7cutlass6half_tE19Flash_kernel_traitsILi256ELi64ELi32ELi8ES3_EELb0ELb0ELb1ELb0ELb0ELb1ELb1EEEvNS_16Flash_bwd_paramsE)
        .other          _ZN5flash44flash_bwd_dq_dk_dv_loop_seqk_parallel_kernelI23Flash_bwd_kernel_traitsILi256ELi64ELi32ELi8ELi4ELi1ELi2ELb1ELb1EN7cutlass6half_tE19Flash_kernel_traitsILi256ELi64ELi32ELi8ES3_EELb0ELb0ELb1ELb0ELb0ELb1ELb1EEEvNS_16Flash_bwd_paramsE,@"STO_CUDA_ENTRY STV_DEFAULT"
_ZN5flash44flash_bwd_dq_dk_dv_loop_seqk_parallel_kernelI23Flash_bwd_kernel_traitsILi256ELi64ELi32ELi8ELi4ELi1ELi2ELb1ELb1EN7cutlass6half_tE19Flash_kernel_traitsILi256ELi64ELi32ELi8ES3_EELb0ELb0ELb1ELb0ELb0ELb1ELb1EEEvNS_16Flash_bwd_paramsE:
.text._ZN5flash44flash_bwd_dq_dk_dv_loop_seqk_parallel_kernelI23Flash_bwd_kernel_traitsILi256ELi64ELi32ELi8ELi4ELi1ELi2ELb1ELb1EN7cutlass6half_tE19Flash_kernel_traitsILi256ELi64ELi32ELi8ES3_EELb0ELb0ELb1ELb0ELb0ELb1ELb1EEEvNS_16Flash_bwd_paramsE:
        /* <DEDUP_REMOVED lines=210> */
.L_x_287:
        /* <DEDUP_REMOVED lines=53> */
.L_x_269:
        /* <DEDUP_REMOVED lines=67> */
.L_x_271:
        /* <DEDUP_REMOVED lines=18> */
.L_x_272:
        /* <DEDUP_REMOVED lines=68> */
.L_x_273:
[----:B------:R-:W-:Y:S02]  /*1a00*/  UMOV UR13, UR49 ;  /* 0x00000031000d7c82 */ /* 0x000fe40008000000 */
.L_x_274:
        /* <DEDUP_REMOVED lines=101> */
.L_x_276:
        /* <DEDUP_REMOVED lines=16> */
.L_x_277:
        /* <DEDUP_REMOVED lines=41> */
.L_x_275:
        /* <DEDUP_REMOVED lines=182> */
.L_x_283:
[----:B------:R-:W0:Y:S01]  /*2f50*/  LDGDEPBAR ;  /* 0x00000000000079af */ /* 0x000e220000000000 */
[----:B------:R-:W-:Y:S02]  /*2f60*/  USHF.L.U32 UR9, UR7, 0x6, URZ ;  /* 0x0000000607097899 */ /* 0x000fe4000800063f */
[----:B------:R-:W-:Y:S02]  /*2f70*/  ULDC UR8, c[0x0][0x2e4] ;  /* 0x0000b90000087ab9 */ /* 0x000fe40000000800 */
[----:B------:R-:W-:Y:S01]  /*2f80*/  UISETP.GE.AND UP0, UPT, UR9, UR19, UPT ;  /* 0x000000130900728c */ /* 0x000fe2000bf06270 */
[----:B------:R-:W-:Y:S04]  /*2f90*/  DEPBAR.LE SB0, 0x0 ;  /* 0x000080000000791a */ /* 0x000fe80000000000 */
[----:B------:R-:W-:Y:S06]  /*2fa0*/  BAR.SYNC.DEFER_BLOCKING 0x0 ;  /* 0x0000000000007b1d */ /* 0x000fec0000010000 */
[----:B-1----:R-:W-:Y:S04]  /*2fb0*/  LDSM.16.M88.4 R8, [R2] ;  /* 0x000000000208783b */ /* 0x002fe80000000200 */
[----:B------:R-:W1:Y:S04]  /*2fc0*/  LDSM.16.M88.4 R44, [R229+0x10000] ;  /* 0x01000000e52c783b */ /* 0x000e680000000200 */
[----:B------:R-:W-:Y:S04]  /*2fd0*/  LDSM.16.M88.4 R48, [R3] ;  /* 0x000000000330783b */ /* 0x000fe80000000200 */
[----:B------:R-:W2:Y:S04]  /*2fe0*/  LDSM.16.M88.4 R52, [R230+0x10000] ;  /* 0x01000000e634783b */ /* 0x000ea80000000200 */
[----:B------:R-:W-:Y:S04]  /*2ff0*/  LDSM.16.M88.4 R56, [R228] ;  /* 0x00000000e438783b */ /* 0x000fe80000000200 */
[----:B------:R-:W3:Y:S04]  /*3000*/  LDSM.16.M88.4 R60, [R231+0x10000] ;  /* 0x01000000e73c783b */ /* 0x000ee80000000200 */
[----:B------:R-:W-:Y:S01]  /*3010*/  LDSM.16.M88.4 R64, [R232+0x10000] ;  /* 0x01000000e840783b */ /* 0x000fe20000000200 */
[C---:B-1----:R-:W-:Y:S08]  /*3020*/  HMMA.16816.F32 R4, R8.reuse, R44, RZ ;  /* 0x0000002c0804723c */ /* 0x042ff000000018ff */
[----:B------:R-:W-:Y:S01]  /*3030*/  HMMA.16816.F32 R8, R8, R46, RZ ;  /* 0x0000002e0808723c */ /* 0x000fe200000018ff */
[----:B------:R-:W1:Y:S11]  /*3040*/  LDSM.16.M88.4 R44, [R227] ;  /* 0x00000000e32c783b */ /* 0x000e760000000200 */
[----:B------:R-:W-:Y:S04]  /*3050*/  @!UPT UIADD3 URZ, URZ, URZ, URZ ;  /* 0x0000003f3f3ff290 */ /* 0x000fe8000fffe03f */
        /* <DEDUP_REMOVED lines=8> */
[C---:B-1----:R-:W-:Y:S08]  /*30e0*/  HMMA.16816.F32 R4, R44.reuse, R64, R4 ;  /* 0x000000402c04723c */ /* 0x042ff00000001804 */
[----:B------:R-:W-:Y:S01]  /*30f0*/  HMMA.16816.F32 R8, R44, R66, R8 ;  /* 0x000000422c08723c */ /* 0x000fe20000001808 */
[----:B------:R-:W-:Y:S04]  /*3100*/  LDSM.16.M88.4 R44, [R228+0x2000] ;  /* 0x00200000e42c783b */ /* 0x000fe80000000200 */
[----:B------:R-:W1:Y:S11]  /*3110*/  LDSM.16.M88.4 R64, [R231+0x11000] ;  /* 0x01100000e740783b */ /* 0x000e760000000200 */
[C---:B--2---:R-:W-:Y:S08]  /*3120*/  HMMA.16816.F32 R4, R48.reuse, R52, R4 ;  /* 0x000000343004723c */ /* 0x044ff00000001804 */
[----:B------:R-:W-:Y:S01]  /*3130*/  HMMA.16816.F32 R8, R48, R54, R8 ;  /* 0x000000363008723c */ /* 0x000fe20000001808 */
[----:B------:R-:W-:Y:S04]  /*3140*/  LDSM.16.M88.4 R48, [R227+0x2000] ;  /* 0x00200000e330783b */ /* 0x000fe80000000200 */
[----:B------:R-:W2:Y:S11]  /*3150*/  LDSM.16.M88.4 R52, [R232+0x11000] ;  /* 0x01100000e834783b */ /* 0x000eb60000000200 */
[C---:B---3--:R-:W-:Y:S08]  /*3160*/  HMMA.16816.F32 R4, R56.reuse, R60, R4 ;  /* 0x0000003c3804723c */ /* 0x048ff00000001804 */
[----:B------:R-:W-:Y:S01]  /*3170*/  HMMA.16816.F32 R8, R56, R62, R8 ;  /* 0x0000003e3808723c */ /* 0x000fe20000001808 */
[----:B------:R-:W-:Y:S06]  /*3180*/  LDSM.16.M88.4 R60, [R229+0x12000] ;  /* 0x01200000e53c783b */ /* 0x000fec0000000200 */
[----:B------:R-:W-:Y:S05]  /*3190*/  IADD3 R56, P0, R247, UR16, RZ ;  /* 0x00000010f7387c10 */ /* 0x000fea000ff1e0ff */
[----:B------:R-:W-:Y:S02]  /*31a0*/  IADD3.X R57, R246, UR15, RZ, P0, !PT ;  /* 0x0000000ff6397c10 */ /* 0x000fe400087fe4ff */
[----:B------:R-:W-:Y:S02]  /*31b0*/  PLOP3.LUT P0, PT, PT, PT, UP0, 0x80, 0x0 ;  /* 0x000000000000781c */ /* 0x000fe40003f0f008 */
[C---:B-1----:R-:W-:Y:S01]  /*31c0*/  HMMA.16816.F32 R4, R44.reuse, R64, R4 ;  /* 0x000000402c04723c */ /* 0x042fe20000001804 */
[----:B-----5:R1:W5:Y:S04]  /*31d0*/  LDG.E R69, [R56.64] ;  /* 0x0000000438457981 */ /* 0x020368000c1e1900 */
[----:B------:R1:W5:Y:S03]  /*31e0*/  LDG.E R68, [R56.64+0x20] ;  /* 0x0000200438447981 */ /* 0x000366000c1e1900 */
[----:B------:R-:W-:Y:S01]  /*31f0*/  HMMA.16816.F32 R8, R44, R66, R8 ;  /* 0x000000422c08723c */ /* 0x000fe20000001808 */
[----:B------:R-:W-:Y:S04]  /*3200*/  LDSM.16.M88.4 R44, [R3+0x4000] ;  /* 0x00400000032c783b */ /* 0x000fe80000000200 */
[----:B------:R-:W-:Y:S11]  /*3210*/  LDSM.16.M88.4 R64, [R230+0x12000] ;  /* 0x01200000e640783b */ /* 0x000ff60000000200 */
[C---:B--2---:R-:W-:Y:S01]  /*3220*/  HMMA.16816.F32 R4, R48.reuse, R52, R4 ;  /* 0x000000343004723c */ /* 0x044fe20000001804 */
[----:B-1----:R-:W1:Y:S07]  /*3230*/  LDSM.16.M88.4 R56, [R2+0x4000] ;  /* 0x004000000238783b */ /* 0x002e6e0000000200 */
[----:B------:R-:W-:Y:S01]  /*3240*/  HMMA.16816.F32 R8, R48, R54, R8 ;  /* 0x000000363008723c */ /* 0x000fe20000001808 */
[----:B------:R-:W-:Y:S04]  /*3250*/  LDSM.16.M88.4 R48, [R228+0x4000] ;  /* 0x00400000e430783b */ /* 0x000fe80000000200 */
[----:B------:R-:W2:Y:S11]  /*3260*/  LDSM.16.M88.4 R52, [R231+0x12000] ;  /* 0x01200000e734783b */ /* 0x000eb60000000200 */
[C---:B-1----:R-:W-:Y:S08]  /*3270*/  HMMA.16816.F32 R4, R56.reuse, R60, R4 ;  /* 0x0000003c3804723c */ /* 0x042ff00000001804 */
[----:B------:R-:W-:Y:S01]  /*3280*/  HMMA.16816.F32 R8, R56, R62, R8 ;  /* 0x0000003e3808723c */ /* 0x000fe20000001808 */
[----:B------:R-:W-:Y:S04]  /*3290*/  LDSM.16.M88.4 R56, [R227+0x4000] ;  /* 0x00400000e338783b */ /* 0x000fe80000000200 */
[----:B------:R-:W1:Y:S11]  /*32a0*/  LDSM.16.M88.4 R60, [R232+0x12000] ;  /* 0x01200000e83c783b */ /* 0x000e760000000200 */
[C---:B------:R-:W-:Y:S08]  /*32b0*/  HMMA.16816.F32 R4, R44.reuse, R64, R4 ;  /* 0x000000402c04723c */ /* 0x040ff00000001804 */
[----:B------:R-:W-:Y:S01]  /*32c0*/  HMMA.16816.F32 R8, R44, R66, R8 ;  /* 0x000000422c08723c */ /* 0x000fe20000001808 */
[----:B------:R-:W-:Y:S04]  /*32d0*/  LDSM.16.M88.4 R44, [R2+0x6000] ;  /* 0x00600000022c783b */ /* 0x000fe80000000200 */
[----:B------:R-:W3:Y:S11]  /*32e0*/  LDSM.16.M88.4 R64, [R229+0x13000] ;  /* 0x01300000e540783b */ /* 0x000ef60000000200 */
[C---:B--2---:R-:W-:Y:S08]  /*32f0*/  HMMA.16816.F32 R4, R48.reuse, R52, R4 ;  /* 0x000000343004723c */ /* 0x044ff00000001804 */
[----:B------:R-:W-:Y:S01]  /*3300*/  HMMA.16816.F32 R8, R48, R54, R8 ;  /* 0x000000363008723c */ /* 0x000fe20000001808 */
[----:B------:R-:W-:Y:S04]  /*3310*/  LDSM.16.M88.4 R48, [R3+0x6000] ;  /* 0x006000000330783b */ /* 0x000fe80000000200 */
[----:B------:R-:W2:Y:S11]  /*3320*/  LDSM.16.M88.4 R52, [R230+0x13000] ;  /* 0x01300000e634783b */ /* 0x000eb60000000200 */
[C---:B-1----:R-:W-:Y:S08]  /*3330*/  HMMA.16816.F32 R4, R56.reuse, R60, R4 ;  /* 0x0000003c3804723c */ /* 0x042ff00000001804 */
[----:B------:R-:W-:Y:S01]  /*3340*/  HMMA.16816.F32 R8, R56, R62, R8 ;  /* 0x0000003e3808723c */ /* 0x000fe20000001808 */
[----:B------:R-:W-:Y:S04]  /*3350*/  LDSM.16.M88.4 R56, [R228+0x6000] ;  /* 0x00600000e438783b */ /* 0x000fe80000000200 */
[----:B------:R-:W1:Y:S11]  /*3360*/  LDSM.16.M88.4 R60, [R231+0x13000] ;  /* 0x01300000e73c783b */ /* 0x000e760000000200 */
[C---:B---3--:R-:W-:Y:S08]  /*3370*/  HMMA.16816.F32 R4, R44.reuse, R64, R4 ;  /* 0x000000402c04723c */ /* 0x048ff00000001804 */
[----:B------:R-:W-:Y:S01]  /*3380*/  HMMA.16816.F32 R8, R44, R66, R8 ;  /* 0x000000422c08723c */ /* 0x000fe20000001808 */
[----:B------:R-:W-:Y:S04]  /*3390*/  LDSM.16.M88.4 R44, [R227+0x6000] ;  /* 0x00600000e32c783b */ /* 0x000fe80000000200 */
[----:B------:R-:W3:Y:S11]  /*33a0*/  LDSM.16.M88.4 R64, [R232+0x13000] ;  /* 0x01300000e840783b */ /* 0x000ef60000000200 */
[C---:B--2---:R-:W-:Y:S08]  /*33b0*/  HMMA.16816.F32 R4, R48.reuse, R52, R4 ;  /* 0x000000343004723c */ /* 0x044ff00000001804 */
        /* <DEDUP_REMOVED lines=10> */
[----:B------:R1:W2:Y:S01]  /*3460*/  MUFU.TANH R59, R4 ;  /* 0x00000004003b7308 */ /* 0x0002a20000002400 */
[----:B------:R-:W-:Y:S02]  /*3470*/  FMUL.FTZ R6, R6, c[0x0][0x2ec] ;  /* 0x0000bb0006067a20 */ /* 0x000fe40000410000 */
[----:B------:R-:W-:Y:S02]  /*3480*/  FMUL.FTZ R7, R7, c[0x0][0x2ec] ;  /* 0x0000bb0007077a20 */ /* 0x000fe40000410000 */
[----:B------:R-:W-:Y:S02]  /*3490*/  FMUL.FTZ R8, R8, c[0x0][0x2ec] ;  /* 0x0000bb0008087a20 */ /* 0x000fe40000410000 */
[----:B------:R-:W-:Y:S02]  /*34a0*/  FMUL.FTZ R9, R9, c[0x0][0x2ec] ;  /* 0x0000bb0009097a20 */ /* 0x000fe40000410000 */
[----:B------:R-:W-:Y:S01]  /*34b0*/  FMUL.FTZ R10, R10, c[0x0][0x2ec] ;  /* 0x0000bb000a0a7a20 */ /* 0x000fe20000410000 */
[----:B------:R1:W3:Y:S01]  /*34c0*/  MUFU.TANH R58, R5 ;  /* 0x00000005003a7308 */ /* 0x0002e20000002400 */
[----:B------:R-:W-:Y:S09]  /*34d0*/  FMUL.FTZ R11, R11, c[0x0][0x2ec] ;  /* 0x0000bb000b0b7a20 */ /* 0x000ff20000410000 */
[----:B------:R1:W4:Y:S10]  /*34e0*/  MUFU.TANH R57, R6 ;  /* 0x0000000600397308 */ /* 0x0003340000002400 */
[----:B------:R1:W1:Y:S10]  /*34f0*/  MUFU.TANH R56, R7 ;  /* 0x0000000700387308 */ /* 0x0002740000002400 */
[----:B------:R1:W1:Y:S10]  /*3500*/  MUFU.TANH R55, R8 ;  /* 0x0000000800377308 */ /* 0x0002740000002400 */
[----:B------:R1:W1:Y:S10]  /*3510*/  MUFU.TANH R54, R9 ;  /* 0x0000000900367308 */ /* 0x0002740000002400 */
[----:B------:R1:W1:Y:S10]  /*3520*/  MUFU.TANH R53, R10 ;  /* 0x0000000a00357308 */ /* 0x0002740000002400 */
[----:B------:R1:W1:Y:S01]  /*3530*/  MUFU.TANH R52, R11 ;  /* 0x0000000b00347308 */ /* 0x0002620000002400 */
[----:B------:R-:W-:-:S05]  /*3540*/  @!P0 BRA `(.L_x_279) ;  /* 0x0000011000008947 */ /* 0x000fca0003800000 */
[----:B-1234-:R-:W-:Y:S01]  /*3550*/  MOV R11, R52 ;  /* 0x00000034000b7202 */ /* 0x01efe20000000f00 */
[----:B------:R-:W-:Y:S01]  /*3560*/  UIADD3 UR11, UR10, UR18, -UR6 ;  /* 0x000000120a0b7290 */ /* 0x000fe2000fffe806 */
[----:B------:R-:W-:Y:S01]  /*3570*/  MOV R9, R54 ;  /* 0x0000003600097202 */ /* 0x000fe20000000f00 */
[----:B------:R-:W-:Y:S01]  /*3580*/  IMAD.U32 R4, RZ, RZ, UR20 ;  /* 0x00000014ff047e24 */ /* 0x000fe2000f8e00ff */
[----:B------:R-:W-:Y:S01]  /*3590*/  MOV R7, R56 ;  /* 0x0000003800077202 */ /* 0x000fe20000000f00 */
[----:B------:R-:W-:Y:S01]  /*35a0*/  IMAD.MOV.U32 R10, RZ, RZ, R53 ;  /* 0x000000ffff0a7224 */ /* 0x000fe200078e0035 */
[----:B------:R-:W-:Y:S01]  /*35b0*/  UIADD3 UR8, UR9, 0x40, URZ ;  /* 0x0000004009087890 */ /* 0x000fe2000fffe03f */
[----:B------:R-:W-:Y:S01]  /*35c0*/  IMAD.MOV.U32 R8, RZ, RZ, R55 ;  /* 0x000000ffff087224 */ /* 0x000fe200078e0037 */
[----:B------:R-:W-:Y:S01]  /*35d0*/  ISETP.LT.AND P0, PT, R4, UR6, PT ;  /* 0x0000000604007c0c */ /* 0x000fe2000bf01270 */
[----:B------:R-:W-:Y:S01]  /*35e0*/  IMAD.MOV.U32 R6, RZ, RZ, R57 ;  /* 0x000000ffff067224 */ /* 0x000fe200078e0039 */
[----:B------:R-:W-:Y:S01]  /*35f0*/  UISETP.GE.AND UP0, UPT, UR8, UR11, UPT ;  /* 0x0000000b0800728c */ /* 0x000fe2000bf06270 */
[----:B------:R-:W-:Y:S01]  /*3600*/  MOV R4, R58 ;  /* 0x0000003a00047202 */ /* 0x000fe20000000f00 */
[----:B------:R-:W-:Y:S01]  /*3610*/  IMAD.MOV.U32 R44, RZ, RZ, R59 ;  /* 0x000000ffff2c7224 */ /* 0x000fe200078e003b */
[----:B------:R-:W-:Y:S03]  /*3620*/  UMOV UR8, UR10 ;  /* 0x0000000a00087c82 */ /* 0x000fe60008000000 */
[----:B------:R-:W-:Y:S11]  /*3630*/  PLOP3.LUT P1, PT, PT, PT, UP0, 0x80, 0x0 ;  /* 0x000000000000781c */ /* 0x000ff60003f2f008 */
[----:B------:R-:W-:Y:S02]  /*3640*/  @!UPT UIADD3 URZ, URZ, URZ, URZ ;  /* 0x0000003f3f3ff290 */ /* 0x000fe4000fffe03f */
[----:B------:R-:W-:-:S05]  /*3650*/  @!P1 BRA P0, `(.L_x_280) ;  /* 0x000002d000009947 */ /* 0x000fca0000000000 */
.L_x_279:
[----:B-1234-:R-:W2:Y:S01]  /*3660*/  LDL R5, [R1+0x4] ;  /* 0x0000040001057983 */ /* 0x01eea20000100800 */
[----:B------:R-:W-:Y:S01]  /*3670*/  UIADD3 UR11, UR6, 0x1, -UR12 ;  /* 0x00000001060b7890 */ /* 0x000fe2000fffe80c */
[----:B------:R-:W-:Y:S01]  /*3680*/  IMAD.U32 R4, RZ, RZ, UR22 ;  /* 0x00000016ff047e24 */ /* 0x000fe2000f8e00ff */
[----:B------:R-:W-:Y:S01]  /*3690*/  UIADD3 UR10, -UR8, UR6, -UR12 ;  /* 0x00000006080a7290 */ /* 0x000fe2000fffe90c */
[----:B------:R-:W3:Y:S01]  /*36a0*/  LDL R45, [R1+0x8] ;  /* 0x00000800012d7983 */ /* 0x000ee20000100800 */
[----:B--2---:R-:W-:Y:S01]  /*36b0*/  IADD3 R5, R5, UR9, RZ ;  /* 0x0000000905057c10 */ /* 0x004fe2000fffe0ff */
[----:B------:R-:W-:Y:S03]  /*36c0*/  UIADD3 UR9, UR11, UR39, URZ ;  /* 0x000000270b097290 */ /* 0x000fe6000fffe03f */
[C---:B------:R-:W-:Y:S01]  /*36d0*/  IADD3 R6, R5.reuse, UR10, RZ ;  /* 0x0000000a05067c10 */ /* 0x040fe2000fffe0ff */
[----:B---3--:R-:W-:Y:S01]  /*36e0*/  IMAD R4, R4, 0x20, R45 ;  /* 0x0000002004047824 */ /* 0x008fe200078e022d */
[C---:B------:R-:W-:Y:S02]  /*36f0*/  IADD3 R11, R5.reuse, 0x8, RZ ;  /* 0x00000008050b7810 */ /* 0x040fe40007ffe0ff */
        /* <DEDUP_REMOVED lines=17> */
[CC--:B------:R-:W-:Y:S02]  /*3810*/  ISETP.GE.AND P1, PT, R8.reuse, R5.reuse, PT ;  /* 0x000000050800720c */ /* 0x0c0fe40003f26270 */
        /* <DEDUP_REMOVED lines=17> */
.L_x_280:
[C---:B------:R-:W-:Y:S01]  /*3930*/  FMUL.FTZ R5, R244.reuse, 1.4426950216293334961 ;  /* 0x3fb8aa3bf4057820 */ /* 0x040fe20000410000 */
[----:B------:R-:W-:Y:S01]  /*3940*/  FSETP.NEU.FTZ.AND P0, PT, R244, -INF , PT ;  /* 0xff800000f400780b */ /* 0x000fe20003f1d000 */
[----:B------:R-:W-:Y:S01]  /*3950*/  UISETP.GT.AND UP2, UPT, UR7, UR17, UPT ;  /* 0x000000110700728c */ /* 0x000fe2000bf44270 */
[----:B------:R-:W-:Y:S02]  /*3960*/  MOV R248, c[0x0][0x22c] ;  /* 0x00008b0000f87a02 */ /* 0x000fe40000000f00 */
[----:B------:R-:W-:Y:S02]  /*3970*/  FSEL R5, R5, RZ, P0 ;  /* 0x000000ff05057208 */ /* 0x000fe40000000000 */
[C---:B------:R-:W-:Y:S01]  /*3980*/  FSETP.NEU.FTZ.AND P0, PT, R245.reuse, -INF , PT ;  /* 0xff800000f500780b */ /* 0x040fe20003f1d000 */
[----:B------:R-:W-:Y:S01]  /*3990*/  IMAD R248, R248, c[0x0][0x1c0], RZ ;  /* 0x00007000f8f87a24 */ /* 0x000fe200078e02ff */
[----:B------:R-:W-:Y:S01]  /*39a0*/  PLOP3.LUT P3, PT, PT, PT, UP2, 0x80, 0x0 ;  /* 0x000000000000781c */ /* 0x000fe20003f6f028 */
[--C-:B------:R-:W-:Y:S02]  /*39b0*/  FFMA.FTZ R44, R44, c[0x0][0x23c], -R5.reuse ;  /* 0x00008f002c2c7a23 */ /* 0x100fe40000010805 */
[--C-:B------:R-:W-:Y:S02]  /*39c0*/  FFMA.FTZ R4, R4, c[0x0][0x23c], -R5.reuse ;  /* 0x00008f0004047a23 */ /* 0x100fe40000010805 */
[----:B------:R1:W-:Y:S10]  /*39d0*/  MUFU.EX2 R67, R44 ;  /* 0x0000002c00437308 */ /* 0x0003f40000000800 */
[----:B------:R2:W3:Y:S01]  /*39e0*/  MUFU.EX2 R66, R4 ;  /* 0x0000000400427308 */ /* 0x0004e20000000800 */
[----:B-1----:R-:W-:Y:S05]  /*39f0*/  FMUL.FTZ R44, R245, 1.4426950216293334961 ;  /* 0x3fb8aa3bf52c7820 */ /* 0x002fea0000410000 */
[----:B--2---:R-:W-:Y:S05]  /*3a00*/  FSEL R4, R44, RZ, P0 ;  /* 0x000000ff2c047208 */ /* 0x004fea0000000000 */
[--C-:B------:R-:W-:Y:S04]  /*3a10*/  FFMA.FTZ R6, R6, c[0x0][0x23c], -R4.reuse ;  /* 0x00008f0006067a23 */ /* 0x100fe80000010804 */
[----:B------:R1:W-:Y:S02]  /*3a20*/  MUFU.EX2 R65, R6 ;  /* 0x0000000600417308 */ /* 0x0003e40000000800 */
[--C-:B-1----:R-:W-:Y:S01]  /*3a30*/  FFMA.FTZ R6, R7, c[0x0][0x23c], -R4.reuse ;  /* 0x00008f0007067a23 */ /* 0x102fe20000010804 */
[----:B---3--:R-:W-:Y:S07]  /*3a40*/  F2FP.PACK_AB R7, R66, R67 ;  /* 0x000000434207723e */ /* 0x008fee00000000ff */
[----:B------:R1:W2:Y:S01]  /*3a50*/  MUFU.EX2 R64, R6 ;  /* 0x0000000600407308 */ /* 0x0002a20000000800 */
[----:B------:R-:W-:Y:S01]  /*3a60*/  STS [R249+0x15000], R7 ;  /* 0x01500007f9007388 */ /* 0x000fe20000000800 */
[--C-:B-1----:R-:W-:Y:S02]  /*3a70*/  FFMA.FTZ R6, R8, c[0x0][0x23c], -R5.reuse ;  /* 0x00008f0008067a23 */ /* 0x102fe40000010805 */
[----:B------:R-:W-:Y:S06]  /*3a80*/  FFMA.FTZ R5, R9, c[0x0][0x23c], -R5 ;  /* 0x00008f0009057a23 */ /* 0x000fec0000010805 */
[----:B------:R2:W-:Y:S10]  /*3a90*/  MUFU.EX2 R63, R6 ;  /* 0x00000006003f7308 */ /* 0x0005f40000000800 */
[----:B------:R1:W3:Y:S01]  /*3aa0*/  MUFU.EX2 R62, R5 ;  /* 0x00000005003e7308 */ /* 0x0002e20000000800 */
[----:B--2---:R-:W-:Y:S05]  /*3ab0*/  F2FP.PACK_AB R6, R64, R65 ;  /* 0x000000414006723e */ /* 0x004fea00000000ff */
[----:B------:R-:W-:Y:S01]  /*3ac0*/  STS [R252+0x15000], R6 ;  /* 0x01500006fc007388 */ /* 0x000fe20000000800 */
[--C-:B-1----:R-:W-:Y:S02]  /*3ad0*/  FFMA.FTZ R5, R10, c[0x0][0x23c], -R4.reuse ;  /* 0x00008f000a057a23 */ /* 0x102fe40000010804 */
[----:B------:R-:W-:Y:S02]  /*3ae0*/  FFMA.FTZ R4, R11, c[0x0][0x23c], -R4 ;  /* 0x00008f000b047a23 */ /* 0x000fe40000010804 */
[----:B------:R3:W-:Y:S10]  /*3af0*/  MUFU.EX2 R61, R5 ;  /* 0x00000005003d7308 */ /* 0x0007f40000000800 */
[----:B------:R-:W1:Y:S01]  /*3b00*/  MUFU.EX2 R60, R4 ;  /* 0x00000004003c7308 */ /* 0x000e620000000800 */
[----:B---3--:R-:W-:Y:S05]  /*3b10*/  F2FP.PACK_AB R5, R62, R63 ;  /* 0x0000003f3e05723e */ /* 0x008fea00000000ff */
[----:B------:R-:W-:Y:S01]  /*3b20*/  STS [R250+0x15000], R5 ;  /* 0x01500005fa007388 */ /* 0x000fe20000000800 */
[----:B-1----:R-:W-:Y:S05]  /*3b30*/  F2FP.PACK_AB R4, R60, R61 ;  /* 0x0000003d3c04723e */ /* 0x002fea00000000ff */
        /* <DEDUP_REMOVED lines=188> */
.L_x_281:
        /* <DEDUP_REMOVED lines=336> */
.L_x_282:
        /* <DEDUP_REMOVED lines=123> */
.L_x_284:
        /* <DEDUP_REMOVED lines=16> */
.L_x_285:
        /* <DEDUP_REMOVED lines=59> */
.L_x_278:
[----:B------:R-:W-:Y:S05]  /*6860*/  BSYNC B0 ;  /* 0x0000000000007941 */ /* 0x000fea0003800000 */
.L_x_270:
        /* <DEDUP_REMOVED lines=12> */
.L_x_286:
[----:B------:R-:W-:Y:S05]  /*6930*/  EXIT ;  /* 0x000000000000794d */ /* 0x000fea0003800000 */
.L_x_288:
        /* <DEDUP_REMOVED lines=12> */
.L_x_2007:


//--------------------- .text._ZN5flash44flash_bwd_dq_dk_dv_loop_seqk_parallel_kernelI23Flash_bwd_kernel_traitsILi256ELi64ELi32ELi8ELi4ELi1ELi2ELb1ELb1EN7cutlass6half_tE19Flash_kernel_traitsILi256ELi64ELi32ELi8ES3_EELb0ELb0ELb1ELb1ELb0ELb0ELb0EEEvNS_16Flash_bwd_paramsE --------------------------
	.section	.text._ZN5flash44flash_bwd_dq_dk_dv_loop_seqk_parallel_kernelI23Flash_bwd_kernel_traitsILi256ELi64ELi32ELi8ELi4ELi1ELi2ELb1ELb1EN7cutlass6half_tE19Flash_kernel_traitsILi256ELi64ELi32ELi8ES3_EELb0ELb0ELb1ELb1ELb0ELb0ELb0EEEvNS_16Flash_bwd_paramsE,"ax",@progbits
	.sectioninfo	@"SHI_REGISTERS=255"
	.align	128
        .global         _ZN5flash44flash_bwd_dq_dk_dv_loop_seqk_parallel_kernelI23Flash_bwd_kernel_traitsILi256ELi64ELi32ELi8ELi4ELi1ELi2ELb1ELb1EN7cutlass6half_tE19Flash_kernel_traitsILi256ELi64ELi32ELi8ES3_EELb0ELb0ELb1ELb1ELb0ELb0ELb0EEEvNS_16Flash_bwd_paramsE
        .type           _ZN5flash44flash_bwd_dq_dk_dv_loop_seqk_parallel_kernelI23Flash_bwd_kernel_traitsILi256ELi64ELi32ELi8ELi4ELi1ELi2ELb1ELb1EN7cutlass6half_tE19Flash_kernel_traitsILi256ELi64ELi32ELi8ES3_EELb0ELb0ELb1ELb1ELb0ELb0ELb0EEEvNS_16Flash_bwd_paramsE,@function
        .size           _ZN5flash44flash_bwd_dq_dk_dv_loop_seqk_parallel_kernelI23Flash_bwd_kernel_traitsILi256ELi64ELi32ELi8ELi4ELi1ELi2ELb1ELb1EN7cutlass6half_tE19Flash_kernel_traitsILi256ELi64ELi32ELi8ES3_EELb0ELb0ELb1ELb1ELb0ELb0ELb0EEEvNS_16Flash_bwd_paramsE,(.L_x_2008 - _ZN5flash44flash_bwd_dq_dk_dv_loop_seqk_parallel_kernelI23Flash_bwd_kernel_traitsILi256ELi64ELi32ELi8ELi4ELi1ELi2ELb1ELb1EN7cutlass6half_tE19Flash_kernel_traitsILi256ELi64ELi32ELi8ES3_EELb0ELb0ELb1ELb1ELb0ELb0ELb0EEEvNS_16Flash_bwd_paramsE)
        .other          _ZN5flash44flash_bwd_dq_dk_dv_loop_seqk_parallel_kernelI23Flash_bwd_kernel_traitsILi256ELi64ELi32ELi8ELi4ELi1ELi2ELb1ELb1EN7cutlass6half_tE19Flash_kernel_traitsILi256ELi64ELi32ELi8ES3_EELb0ELb0ELb1ELb1ELb0ELb0ELb0EEEvNS_16Flash_bwd_paramsE,@"STO_CUDA_ENTRY STV_DEFAULT"
_ZN5flash44flash_bwd_dq_dk_dv_loop_seqk_parallel_kernelI23Flash_bwd_kernel_traitsILi256ELi64ELi32ELi8ELi4ELi1ELi2ELb1ELb1EN7cutlass6half_tE19Flash_kernel_traitsILi256ELi64ELi32ELi8ES3_EELb0ELb0ELb1ELb1ELb0ELb0ELb0EEEvNS_16Flash_bwd_paramsE:
.text._ZN5flash44flash_bwd_dq_dk_dv_loop_seqk_parallel_kernelI23Flash_bwd_kernel_traitsILi256ELi64ELi32ELi8ELi4ELi1ELi2ELb1ELb1EN7cutlass6half_tE19Flash_kernel_traitsILi256ELi64ELi32ELi8ES3_EELb0ELb0ELb1ELb1ELb0ELb0ELb0EEEvNS_16Flash_bwd_paramsE:
        /* <DEDUP_REMOVED lines=16> */
[----:B------:R-:W-:Y:S02]  /*0100*/  USHF.R.S32.HI UR7, URZ, 0x1f, UR14 ;  /* 0x0000001f3f077899 */ /* 0x000fe4000801140e */
[----:B------:R-:W-:Y:S02]  /*0110*/  ULDC.U8 UR9, c[0x0][0x328] ;  /* 0x0000ca0000097ab9 */ /* 0x000fe40000000000 */
[----:B------:R-:W-:Y:S01]  /*0120*/  UISETP.NE.AND UP5, UPT, UR9, URZ, UPT ;  /* 0x0000003f0900728c */ /* 0x000fe2000bfa5270 */
[----:B------:R-:W3:Y:S01]  /*0130*/  S2UR UR36, SR_CTAID.Z ;  /* 0x00000000002479c3 */ /* 0x000ee20000002700 */
[----:B------:R-:W-:-:S02]  /*0140*/  ULDC UR48, c[0x0][0x22c] ;  /* 0x00008b0000307ab9 */ /* 0x000fc40000000800 */
[----:B------:R-:W-:Y:S02]  /*0150*/  ULDC UR38, c[0x0][0x1c0] ;  /* 0x0000700000267ab9 */ /* 0x000fe40000000800 */
[----:B------:R-:W-:Y:S02]  /*0160*/  ULDC UR12, c[0x0][0x1c0] ;  /* 0x00007000000c7ab9 */ /* 0x000fe40000000800 */
[----:B------:R-:W-:Y:S02]  /*0170*/  UIMAD.WIDE UR38, UR48, UR38, URZ ;  /* 0x00000026302672a5 */ /* 0x000fe4000f8e023f */
        /* <DEDUP_REMOVED lines=10> */
[--C-:B------:R-:W-:Y:S01]  /*0220*/  SHF.R.S32.HI R6, RZ, 0x2, R0.reuse ;  /* 0x00000002ff067819 */ /* 0x100fe20000011400 */
[----:B---3--:R-:W-:Y:S01]  /*0230*/  UIMAD UR49, UR36, UR48, URZ ;  /* 0x00000030243172a4 */ /* 0x008fe2000f8e023f */
[----:B------:R-:W-:Y:S01]  /*0240*/  SHF.R.S32.HI R7, RZ, 0x1f, R0 ;  /* 0x0000001fff077819 */ /* 0x000fe20000011400 */
[----:B------:R-:W-:Y:S01]  /*0250*/  UIMAD UR48, UR48, UR12, URZ ;  /* 0x0000000c303072a4 */ /* 0x000fe2000f8e023f */
[----:B------:R-:W-:Y:S01]  /*0260*/  LOP3.LUT R0, R0, 0x7ffffffc, RZ, 0xc0, !PT ;  /* 0x7ffffffc00007812 */ /* 0x000fe200078ec0ff */
[----:B------:R-:W-:Y:S01]  /*0270*/  UIMAD UR57, UR8, UR6, UR57 ;  /* 0x00000006083972a4 */ /* 0x000fe2000f8e0239 */
[CC--:B------:R-:W-:Y:S01]  /*0280*/  LEA.HI R14, R3.reuse, R9.reuse, RZ, 0x3 ;  /* 0x00000009030e7211 */ /* 0x0c0fe200078f18ff */
[----:B------:R-:W-:Y:S01]  /*0290*/  UIMAD UR54, UR7, UR34, URZ ;  /* 0x00000022073672a4 */ /* 0x000fe2000f8e023f */
[-C--:B------:R-:W-:Y:S01]  /*02a0*/  LEA.HI R11, R3, R9.reuse, RZ, 0x5 ;  /* 0x00000009030b7211 */ /* 0x080fe200078f28ff */
[----:B------:R-:W-:Y:S01]  /*02b0*/  IMAD.IADD R16, R9, 0x1, -R0 ;  /* 0x0000000109107824 */ /* 0x000fe200078e0a00 */
[----:B------:R-:W-:Y:S01]  /*02c0*/  SHF.R.S32.HI R5, RZ, 0x4, R2 ;  /* 0x00000004ff057819 */ /* 0x000fe20000011402 */
[----:B------:R-:W-:Y:S01]  /*02d0*/  UIMAD UR6, UR34, UR11, UR36 ;  /* 0x0000000b220672a4 */ /* 0x000fe2000f8e0224 */
[----:B------:R-:W-:Y:S01]  /*02e0*/  LEA.HI R0, R7, R6, RZ, 0x3 ;  /* 0x0000000607007211 */ /* 0x000fe200078f18ff */
[----:B------:R-:W-:Y:S01]  /*02f0*/  @!UP5 UIMAD UR7, UR34, UR13, UR36 ;  /* 0x0000000d2207d2a4 */ /* 0x000fe2000f8e0224 */
[CC--:B------:R-:W-:Y:S01]  /*0300*/  LEA.HI R12, R3.reuse, R9.reuse, RZ, 0x7 ;  /* 0x00000009030c7211 */ /* 0x0c0fe200078f38ff */
[----:B------:R-:W-:Y:S01]  /*0310*/  USHF.L.U32 UR43, UR48, 0x6, URZ ;  /* 0x00000006302b7899 */ /* 0x000fe2000800063f */
[----:B------:R-:W-:Y:S01]  /*0320*/  LEA.HI R13, R3, R9, RZ, 0x6 ;  /* 0x00000009030d7211 */ /* 0x000fe200078f30ff */
[----:B------:R-:W-:Y:S01]  /*0330*/  ULDC UR51, c[0x0][0x214] ;  /* 0x0000850000337ab9 */ /* 0x000fe20000000800 */
[----:B------:R-:W-:Y:S01]  /*0340*/  LOP3.LUT R3, R14, 0xfffffff8, RZ, 0xc0, !PT ;  /* 0xfffffff80e037812 */ /* 0x000fe200078ec0ff */
[----:B------:R-:W-:Y:S01]  /*0350*/  ULDC UR58, c[0x0][0x1c8] ;  /* 0x00007200003a7ab9 */ /* 0x000fe20000000800 */
[C---:B------:R-:W-:Y:S01]  /*0360*/  LOP3.LUT R8, R2.reuse, 0xfffffff0, RZ, 0xc0, !PT ;  /* 0xfffffff002087812 */ /* 0x040fe200078ec0ff */
[----:B------:R-:W-:Y:S01]  /*0370*/  ULDC.U8 UR10, c[0x0][0x3d0] ;  /* 0x0000f400000a7ab9 */ /* 0x000fe20000000000 */
[----:B------:R-:W-:Y:S01]  /*0380*/  LOP3.LUT R10, R11, 0xffffffe0, RZ, 0xc0, !PT ;  /* 0xffffffe00b0a7812 */ /* 0x000fe200078ec0ff */
[----:B------:R-:W-:Y:S01]  /*0390*/  ULDC UR52, c[0x0][0x224] ;  /* 0x0000890000347ab9 */ /* 0x000fe20000000800 */
[----:B------:R-:W-:Y:S01]  /*03a0*/  LEA.HI R4, R2, R5, RZ, 0x1 ;  /* 0x0000000502047211 */ /* 0x000fe200078f08ff */
[C---:B------:R-:W-:Y:S01]  /*03b0*/  IMAD.IADD R2, R9.reuse, 0x1, -R3 ;  /* 0x0000000109027824 */ /* 0x040fe200078e0a03 */
[----:B------:R-:W-:Y:S01]  /*03c0*/  LOP3.LUT R0, R0, 0xfffffff8, RZ, 0xc0, !PT ;  /* 0xfffffff800007812 */ /* 0x000fe200078ec0ff */
[C---:B------:R-:W-:Y:S01]  /*03d0*/  IMAD.IADD R8, R9.reuse, 0x1, -R8 ;  /* 0x0000000109087824 */ /* 0x040fe200078e0a08 */
[----:B------:R-:W-:Y:S01]  /*03e0*/  SHF.R.S32.HI R15, RZ, 0x3, R14 ;  /* 0x00000003ff0f7819 */ /* 0x000fe2000001140e */
[----:B------:R-:W-:Y:S01]  /*03f0*/  IMAD.IADD R3, R9, 0x1, -R10 ;  /* 0x0000000109037824 */ /* 0x000fe200078e0a0a */
[----:B------:R-:W-:Y:S01]  /*0400*/  LOP3.LUT R4, R4, 0xfffffffe, RZ, 0xc0, !PT ;  /* 0xfffffffe04047812 */ /* 0x000fe200078ec0ff */
[----:B------:R-:W-:Y:S01]  /*0410*/  IMAD.IADD R9, R6, 0x1, -R0 ;  /* 0x0000000106097824 */ /* 0x000fe200078e0a00 */
[----:B------:R-:W-:Y:S01]  /*0420*/  SHF.R.S32.HI R6, RZ, 0x7, R12 ;  /* 0x00000007ff067819 */ /* 0x000fe2000001140c */
[----:B------:R-:W-:Y:S01]  /*0430*/  IMAD.SHL.U32 R0, R15, 0x40, RZ ;  /* 0x000000400f007824 */ /* 0x000fe200078e00ff */
[C---:B------:R-:W-:Y:S01]  /*0440*/  LOP3.LUT P0, RZ, R2.reuse, 0x4, RZ, 0xc0, !PT ;  /* 0x0000000402ff7812 */ /* 0x040fe2000780c0ff */
[----:B------:R-:W-:Y:S01]  /*0450*/  IMAD.IADD R10, R5, 0x1, -R4 ;  /* 0x00000001050a7824 */ /* 0x000fe200078e0a04 */
[----:B------:R-:W-:Y:S01]  /*0460*/  SHF.R.S32.HI R4, RZ, 0x1f, R3 ;  /* 0x0000001fff047819 */ /* 0x000fe20000011403 */
[----:B------:R-:W-:Y:S01]  /*0470*/  IMAD.SHL.U32 R245, R2, 0x8, RZ ;  /* 0x0000000802f57824 */ /* 0x000fe200078e00ff */
[----:B------:R-:W-:Y:S01]  /*0480*/  LOP3.LUT R0, R0, 0x1c0, RZ, 0xc0, !PT ;  /* 0x000001c000007812 */ /* 0x000fe200078ec0ff */
[----:B------:R-:W-:Y:S01]  /*0490*/  IMAD.SHL.U32 R5, R2, 0x40, RZ ;  /* 0x0000004002057824 */ /* 0x000fe200078e00ff */
[----:B------:R-:W-:Y:S01]  /*04a0*/  LEA.HI R17, R4, R3, RZ, 0x2 ;  /* 0x0000000304117211 */ /* 0x000fe200078f10ff */
[----:B------:R-:W-:Y:S01]  /*04b0*/  @UP5 UIMAD UR56, UR34, UR51, URZ ;  /* 0x00000033223852a4 */ /* 0x000fe2000f8e023f */
        /* <DEDUP_REMOVED lines=12> */
[C---:B------:R-:W-:Y:S01]  /*0580*/  LOP3.LUT R0, R9.reuse, 0x1, RZ, 0xc0, !PT ;  /* 0x0000000109007812 */ /* 0x040fe200078ec0ff */
[----:B------:R-:W-:Y:S01]  /*0590*/  UIMAD.WIDE.U32 UR44, UR38, UR46, URZ ;  /* 0x0000002e262c72a5 */ /* 0x000fe2000f8e003f */
[----:B------:R-:W-:Y:S01]  /*05a0*/  LOP3.LUT R4, R4, R3, RZ, 0x3c, !PT ;  /* 0x0000000304047212 */ /* 0x000fe200078e3cff */
[----:B------:R-:W-:Y:S01]  /*05b0*/  IMAD.SHL.U32 R3, R2, 0x20, RZ ;  /* 0x0000002002037824 */ /* 0x000fe200078e00ff */
[----:B------:R-:W-:Y:S01]  /*05c0*/  ISETP.NE.U32.AND P1, PT, R0, 0x1, PT ;  /* 0x000000010000780c */ /* 0x000fe20003f25070 */
[----:B------:R-:W-:Y:S01]  /*05d0*/  IMAD.SHL.U32 R0, R10, 0x100, RZ ;  /* 0x000001000a007824 */ /* 0x000fe200078e00ff */
[----:B------:R-:W-:Y:S01]  /*05e0*/  LOP3.LUT P5, RZ, R2, 0x2, RZ, 0xc0, !PT ;  /* 0x0000000202ff7812 */ /* 0x000fe200078ac0ff */
[----:B------:R-:W-:Y:S01]  /*05f0*/  UIMAD UR53, UR39, UR46, URZ ;  /* 0x0000002e273572a4 */ /* 0x000fe2000f8e023f */
[----:B------:R-:W-:Y:S01]  /*0600*/  LOP3.LUT P2, RZ, R9, 0x2, RZ, 0xc0, !PT ;  /* 0x0000000209ff7812 */ /* 0x000fe2000784c0ff */
[----:B------:R-:W-:Y:S01]  /*0610*/  USHF.R.S32.HI UR55, URZ, 0x1f, UR49 ;  /* 0x0000001f3f377899 */ /* 0x000fe20008011431 */
[----:B------:R-:W-:Y:S01]  /*0620*/  LOP3.LUT R2, R0, 0x100, RZ, 0xc0, !PT ;  /* 0x0000010000027812 */ /* 0x000fe200078ec0ff */
[----:B------:R-:W-:Y:S01]  /*0630*/  IMAD R0, R6, 0x2, R10 ;  /* 0x0000000206007824 */ /* 0x000fe200078e020a */
[----:B------:R-:W-:Y:S01]  /*0640*/  LOP3.LUT P6, RZ, R8, 0x4, RZ, 0xc0, !PT ;  /* 0x0000000408ff7812 */ /* 0x000fe200078cc0ff */
[----:B------:R-:W-:Y:S01]  /*0650*/  UIMAD UR52, UR6, UR52, URZ ;  /* 0x00000034063472a4 */ /* 0x000fe2000f8e023f */
[----:B------:R-:W-:Y:S01]  /*0660*/  LOP3.LUT R226, R2, 0xe0, R3, 0xf8, !PT ;  /* 0x000000e002e27812 */ /* 0x000fe200078ef803 */
[----:B------:R-:W-:Y:S01]  /*0670*/  IMAD.SHL.U32 R3, R10, 0x20, RZ ;  /* 0x000000200a037824 */ /* 0x000fe200078e00ff */
[----:B------:R-:W-:Y:S01]  /*0680*/  SHF.R.S32.HI R2, RZ, 0x6, R13 ;  /* 0x00000006ff027819 */ /* 0x000fe2000001140d */
[----:B------:R-:W-:Y:S01]  /*0690*/  IMAD.U32 R0, R0, 0x200, R4 ;  /* 0x0000020000007824 */ /* 0x000fe200078e0004 */
[----:B------:R-:W-:Y:S01]  /*06a0*/  SEL R232, R227, 0xffffffc0, !P0 ;  /* 0xffffffc0e3e87807 */ /* 0x000fe20004000000 */
[----:B------:R-:W-:Y:S01]  /*06b0*/  IMAD.SHL.U32 R4, R9, 0x20, RZ ;  /* 0x0000002009047824 */ /* 0x000fe200078e00ff */
[----:B------:R-:W-:Y:S01]  /*06c0*/  @!UP5 UIMAD UR51, UR7, UR51, URZ ;  /* 0x000000330733d2a4 */ /* 0x000fe2000f8e023f */
[C---:B------:R-:W-:Y:S01]  /*06d0*/  IMAD R237, R2.reuse, 0x200, R5 ;  /* 0x0000020002ed7824 */ /* 0x040fe200078e0205 */
[----:B------:R-:W-:Y:S01]  /*06e0*/  USHF.R.S32.HI UR50, URZ, 0x1f, UR43 ;  /* 0x0000001f3f327899 */ /* 0x000fe2000801142b */
        /* <DEDUP_REMOVED lines=8> */
[----:B------:R-:W-:Y:S01]  /*0770*/  IMAD.SHL.U32 R4, R10, 0x8, RZ ;  /* 0x000000080a047824 */ /* 0x000fe200078e00ff */
[----:B------:R-:W-:Y:S01]  /*0780*/  SHF.R.S32.HI R3, RZ, 0x1f, R8 ;  /* 0x0000001fff037819 */ /* 0x000fe20000011408 */
[----:B------:R-:W-:Y:S01]  /*0790*/  IMAD.IADD R231, R229, 0x1, R232 ;  /* 0x00000001e5e77824 */ /* 0x000fe200078e02e8 */
[----:B------:R-:W-:Y:S01]  /*07a0*/  SHF.R.S32.HI R2, RZ, 0x5, R11 ;  /* 0x00000005ff027819 */ /* 0x000fe2000001140b */
[----:B------:R-:W-:Y:S01]  /*07b0*/  ULDC UR42, c[0x0][0x2e8] ;  /* 0x0000ba00002a7ab9 */ /* 0x000fe20000000800 */
[----:B------:R-:W-:Y:S01]  /*07c0*/  LEA.HI R225, R3, R8, RZ, 0x3 ;  /* 0x0000000803e17211 */ /* 0x000fe200078f18ff */
[----:B------:R-:W-:Y:S01]  /*07d0*/  IMAD.SHL.U32 R3, R8, 0x20, RZ ;  /* 0x0000002008037824 */ /* 0x000fe200078e00ff */
[----:B------:R-:W-:-:S02]  /*07e0*/  LOP3.LUT R12, R4, 0x8, RZ, 0xc0, !PT ;  /* 0x00000008040c7812 */ /* 0x000fc400078ec0ff */
[C---:B------:R-:W-:Y:S01]  /*07f0*/  LOP3.LUT R5, R225.reuse, 0xfffffff8, RZ, 0xc0, !PT ;  /* 0xfffffff8e1057812 */ /* 0x040fe200078ec0ff */
[----:B------:R-:W-:Y:S01]  /*0800*/  IMAD.SHL.U32 R225, R225, 0x40, RZ ;  /* 0x00000040e1e17824 */ /* 0x000fe200078e00ff */
[----:B------:R-:W-:Y:S02]  /*0810*/  SHF.R.S32.HI R6, RZ, 0x1f, R11 ;  /* 0x0000001fff067819 */ /* 0x000fe4000001140b */
[----:B------:R-:W-:Y:S01]  /*0820*/  LOP3.LUT R4, R12, 0x1e0, R3, 0xf8, !PT ;  /* 0x000001e00c047812 */ /* 0x000fe200078ef803 */
[C---:B------:R-:W-:Y:S01]  /*0830*/  IMAD.IADD R7, R8.reuse, 0x1, -R5 ;  /* 0x0000000108077824 */ /* 0x040fe200078e0a05 */
[-C--:B------:R-:W-:Y:S01]  /*0840*/  LEA.HI R3, R11, R2.reuse, RZ, 0x1 ;  /* 0x000000020b037211 */ /* 0x080fe200078f08ff */
[----:B------:R-:W-:Y:S01]  /*0850*/  IMAD.SHL.U32 R5, R8, 0x4, RZ ;  /* 0x0000000408057824 */ /* 0x000fe200078e00ff */
[----:B------:R-:W-:Y:S01]  /*0860*/  LEA.HI R6, R6, R2, RZ, 0x2 ;  /* 0x0000000206067211 */ /* 0x000fe200078f10ff */
[----:B------:R-:W-:Y:S01]  /*0870*/  IMAD.U32 R8, RZ, RZ, UR14 ;  /* 0x0000000eff087e24 */ /* 0x000fe2000f8e00ff */
        /* <DEDUP_REMOVED lines=45> */
[----:B------:R1:W-:Y:S01]  /*0b50*/  STL [R1+0xc], R5 ;  /* 0x00000c0501007387 */ /* 0x0003e20000100800 */
        /* <DEDUP_REMOVED lines=17> */
[----:B-1----:R-:W-:-:S05]  /*0c70*/  IMAD.MOV.U32 R5, RZ, RZ, 0x1c0 ;  /* 0x000001c0ff057424 */ /* 0x002fca00078e00ff */
[----:B------:R-:W-:-:S05]  /*0c80*/  SEL R5, R5, 0x240, !P1 ;  /* 0x0000024005057807 */ /* 0x000fca0004800000 */
[----:B--2---:R-:W-:-:S05]  /*0c90*/  IMAD.IADD R0, R251, 0x1, R5 ;  /* 0x00000001fb007824 */ /* 0x004fca00078e0205 */
[----:B------:R1:W-:Y:S02]  /*0ca0*/  STL [R1+0x4], R0 ;  /* 0x0000040001007387 */ /* 0x0003e40000100800 */
[----:B-1----:R-:W-:-:S05]  /*0cb0*/  IMAD.IADD R0, R5, 0x1, R252 ;  /* 0x0000000105007824 */ /* 0x002fca00078e02fc */
[----:B------:R1:W-:Y:S02]  /*0cc0*/  STL [R1], R0 ;  /* 0x0000000001007387 */ /* 0x0003e40000100800 */
[----:B-1----:R-:W-:Y:S02]  /*0cd0*/  IMAD.SHL.U32 R0, R4, 0x2, RZ ;  /* 0x0000000204007824 */ /* 0x002fe400078e00ff */
.L_x_323:
        /* <DEDUP_REMOVED lines=53> */
.L_x_289:
        /* <DEDUP_REMOVED lines=22> */
[----:B------:R-:W-:Y:S02]  /*1190*/  ULDC.64 UR8, c[0x0][0x190] ;  /* 0x0000640000087ab9 */ /* 0x000fe40000000a00 */
[----:B------:R-:W-:Y:S02]  /*11a0*/  ULDC UR6, c[0x0][0x2e4] ;  /* 0x0000b90000067ab9 */ /* 0x000fe40000000800 */
[----:B------:R-:W-:Y:S02]  /*11b0*/  UIMAD.WIDE.U32 UR14, UR16, UR8, URZ ;  /* 0x00000008100e72a5 */ /* 0x000fe4000f8e003f */
[----:B------:R-:W-:Y:S02]  /*11c0*/  UIADD3 UR8, UR10, 0x3f, URZ ;  /* 0x0000003f0a087890 */ /* 0x000fe4000fffe03f */
[----:B------:R-:W-:-:S02]  /*11d0*/  UIADD3 UR6, UR37, UR6, -UR7 ;  /* 0x0000000625067290 */ /* 0x000fc4000fffe807 */
[----:B------:R-:W-:Y:S02]  /*11e0*/  UIMAD UR18, UR16, UR9, URZ ;  /* 0x00000009101272a4 */ /* 0x000fe4000f8e023f */
[----:B------:R-:W-:Y:S02]  /*11f0*/  USHF.R.S32.HI UR9, URZ, 0x1f, UR8 ;  /* 0x0000001f3f097899 */ /* 0x000fe40008011408 */
[----:B------:R-:W-:Y:S02]  /*1200*/  UIADD3 UR6, UR6, 0x3f, URZ ;  /* 0x0000003f06067890 */ /* 0x000fe4000fffe03f */
[----:B------:R-:W-:Y:S02]  /*1210*/  ULEA.HI UR17, UR9, UR8, URZ, 0x6 ;  /* 0x0000000809117291 */ /* 0x000fe4000f8f303f */
[----:B------:R-:W-:Y:S02]  /*1220*/  USHF.R.S32.HI UR8, URZ, 0x1f, UR6 ;  /* 0x0000001f3f087899 */ /* 0x000fe40008011406 */
[----:B------:R-:W-:-:S02]  /*1230*/  ULDC.64 UR12, c[0x0][0x178] ;  /* 0x00005e00000c7ab9 */ /* 0x000fc40000000a00 */
[----:B------:R-:W-:Y:S02]  /*1240*/  ULEA.HI UR6, UR8, UR6, URZ, 0x6 ;  /* 0x0000000608067291 */ /* 0x000fe4000f8f303f */
[----:B-1----:R-:W-:Y:S02]  /*1250*/  UISETP.NE.AND UP0, UPT, UR26, -0x1, UPT ;  /* 0xffffffff1a00788c */ /* 0x002fe4000bf05270 */
[----:B------:R-:W-:Y:S02]  /*1260*/  UISETP.NE.AND UP3, UPT, UR16, -0x1, UPT ;  /* 0xffffffff1000788c */ /* 0x000fe4000bf65270 */
[----:B------:R-:W-:Y:S02]  /*1270*/  UIMAD.WIDE.U32 UR8, UR34, UR12, URZ ;  /* 0x0000000c220872a5 */ /* 0x000fe4000f8e003f */
[----:B------:R-:W-:Y:S01]  /*1280*/  UIMAD UR11, UR41, UR12, URZ ;  /* 0x0000000c290b72a4 */ /* 0x000fe2000f8e023f */
[----:B------:R-:W-:Y:S01]  /*1290*/  PLOP3.LUT P0, PT, PT, PT, UP0, 0x40, 0x0 ;  /* 0x000000000000781c */ /* 0x000fe20003f0e808 */
[----:B------:R-:W-:-:S02]  /*12a0*/  USEL UR31, UR8, UR14, !UP3 ;  /* 0x0000000e081f7287 */ /* 0x000fc4000d800000 */
[----:B------:R-:W-:Y:S02]  /*12b0*/  UIMAD UR13, UR34, UR13, UR11 ;  /* 0x0000000d220d72a4 */ /* 0x000fe4000f8e020b */
[----:B------:R-:W-:Y:S02]  /*12c0*/  USHF.R.S32.HI UR8, URZ, 0x6, UR17 ;  /* 0x000000063f087899 */ /* 0x000fe40008011411 */
[----:B------:R-:W-:Y:S02]  /*12d0*/  USHF.R.S32.HI UR6, URZ, 0x6, UR6 ;  /* 0x000000063f067899 */ /* 0x000fe40008011406 */
[----:B------:R-:W-:Y:S02]  /*12e0*/  @UP0 UIADD3 UR11, UR23, UR26, URZ ;  /* 0x0000001a170b0290 */ /* 0x000fe4000fffe03f */
[----:B------:R-:W-:Y:S02]  /*12f0*/  UISETP.LT.AND UP2, UPT, UR8, UR6, UPT ;  /* 0x000000060800728c */ /* 0x000fe4000bf41270 */
[----:B------:R-:W-:-:S02]  /*1300*/  UIADD3 UR27, UR9, UR13, URZ ;  /* 0x0000000d091b7290 */ /* 0x000fc4000fffe03f */
[----:B------:R-:W-:Y:S02]  /*1310*/  USEL UR35, UR8, UR6, UP2 ;  /* 0x0000000608237287 */ /* 0x000fe40009000000 */
[----:B------:R-:W-:Y:S02]  /*1320*/  ULDC.64 UR12, c[0x0][0x198] ;  /* 0x00006600000c7ab9 */ /* 0x000fe40000000a00 */
[----:B------:R-:W-:Y:S02]  /*1330*/  @UP0 UIMAD.WIDE.U32 UR8, UR11, UR12, URZ ;  /* 0x0000000c0b0802a5 */ /* 0x000fe4000f8e003f */
[----:B------:R-:W-:Y:S02]  /*1340*/  @UP3 UIADD3 UR27, UR15, UR18, URZ ;  /* 0x000000120f1b3290 */ /* 0x000fe4000fffe03f */
[----:B------:R-:W-:Y:S02]  /*1350*/  ULEA UR18, UR35, 0xffffffc0, 0x6 ;  /* 0xffffffc023127891 */ /* 0x000fe4000f8e303f */
[----:B------:R-:W-:-:S02]  /*1360*/  @UP0 UIMAD UR32, UR11, UR13, UR9 ;  /* 0x0000000d0b2002a4 */ /* 0x000fc4000f8e0209 */
        /* <DEDUP_REMOVED lines=15> */
.L_x_291:
        /* <DEDUP_REMOVED lines=19> */
.L_x_292:
[----:B------:R-:W-:Y:S01]  /*1590*/  IABS R8, c[0x0][0x1c8] ;  /* 0x0000720000087a13 */ /* 0x000fe20000000000 */
[----:B------:R-:W-:Y:S01]  /*15a0*/  ULDC.64 UR12, c[0x0][0x370] ;  /* 0x0000dc00000c7ab9 */ /* 0x000fe20000000a00 */
[----:B--2---:R-:W-:Y:S01]  /*15b0*/  IABS R7, UR36 ;  /* 0x0000002400077c13 */ /* 0x004fe20008000000 */
[----:B------:R-:W-:Y:S01]  /*15c0*/  @UP3 UIMAD.WIDE.U32 UR8, UR16, UR12, URZ ;  /* 0x0000000c100832a5 */ /* 0x000fe2000f8e003f */
[----:B------:R-:W1:Y:S01]  /*15d0*/  I2F.RP R4, R8 ;  /* 0x0000000800047306 */ /* 0x000e620000209400 */
[----:B------:R-:W-:Y:S01]  /*15e0*/  ULDC UR11, c[0x0][0x224] ;  /* 0x00008900000b7ab9 */ /* 0x000fe20000000800 */
[----:B------:R-:W-:Y:S01]  /*15f0*/  ISETP.LE.AND P1, PT, RZ, UR58, PT ;  /* 0x0000003aff007c0c */ /* 0x000fe2000bf23270 */
[----:B------:R-:W-:Y:S02]  /*1600*/  @UP3 UIMAD UR20, UR16, UR13, UR9 ;  /* 0x0000000d101432a4 */ /* 0x000fe4000f8e0209 */
[----:B------:R-:W-:Y:S02]  /*1610*/  ULDC UR15, c[0x0][0x234] ;  /* 0x00008d00000f7ab9 */ /* 0x000fe40000000800 */
[----:B------:R-:W-:-:S02]  /*1620*/  @UP3 UMOV UR19, UR8 ;  /* 0x0000000800133c82 */ /* 0x000fc40008000000 */
[----:B------:R-:W-:Y:S02]  /*1630*/  ULDC.64 UR8, c[0x0][0x368] ;  /* 0x0000da0000087ab9 */ /* 0x000fe40000000a00 */
[----:B------:R-:W-:Y:S02]  /*1640*/  @!UP3 UIMAD UR6, UR41, UR8, URZ ;  /* 0x000000082906b2a4 */ /* 0x000fe4000f8e023f */
[----:B------:R-:W-:Y:S02]  /*1650*/  ULDC.64 UR12, c[0x0][0x3d8] ;  /* 0x0000f600000c7ab9 */ /* 0x000fe40000000a00 */
[----:B------:R-:W-:Y:S01]  /*1660*/  @!UP3 UIMAD UR6, UR34, UR9, UR6 ;  /* 0x000000092206b2a4 */ /* 0x000fe2000f8e0206 */
[----:B-1----:R-:W1:Y:S01]  /*1670*/  MUFU.RCP R4, R4 ;  /* 0x0000000400047308 */ /* 0x002e620000001000 */
[----:B------:R-:W-:-:S04]  /*1680*/  @!UP3 UIMAD.WIDE.U32 UR8, UR34, UR8, URZ ;  /* 0x000000082208b2a5 */ /* 0x000fc8000f8e003f */
[----:B------:R-:W-:Y:S02]  /*1690*/  @!UP3 UIADD3 UR20, UR9, UR6, URZ ;  /* 0x000000060914b290 */ /* 0x000fe4000fffe03f */
[----:B------:R-:W-:Y:S01]  /*16a0*/  UIMAD UR6, UR41, UR11, UR54 ;  /* 0x0000000b290672a4 */ /* 0x000fe2000f8e0236 */
[----:B------:R-:W2:Y:S01]  /*16b0*/  S2UR UR11, SR_CTAID.X ;  /* 0x00000000000b79c3 */ /* 0x000ea20000002500 */
        /* <DEDUP_REMOVED lines=8> */
[----:B------:R-:W-:-:S04]  /*1740*/  UIMAD UR6, UR39, UR16, URZ ;  /* 0x00000010270672a4 */ /* 0x000fc8000f8e023f */
[----:B------:R-:W-:Y:S02]  /*1750*/  @UP3 UIADD3 UR14, UR9, UR6, URZ ;  /* 0x00000006090e3290 */ /* 0x000fe4000fffe03f */
[----:B------:R-:W-:-:S04]  /*1760*/  USHF.L.U64.HI UR6, UR34, 0x7, UR41 ;  /* 0x0000000722067899 */ /* 0x000fc80008010229 */
[----:B------:R-:W-:Y:S02]  /*1770*/  USEL UR6, UR6, URZ, UP1 ;  /* 0x0000003f06067287 */ /* 0x000fe40008800000 */
[----:B--2---:R-:W-:Y:S01]  /*1780*/  UIMAD.WIDE.U32 UR8, UR11, UR12, URZ ;  /* 0x0000000c0b0872a5 */ /* 0x004fe2000f8e003f */
[----:B-1----:R-:W-:-:S03]  /*1790*/  IMAD.MOV R4, RZ, RZ, -R5 ;  /* 0x000000ffff047224 */ /* 0x002fc600078e0a05 */
[----:B------:R-:W-:Y:S02]  /*17a0*/  UIMAD UR12, UR11, UR13, UR9 ;  /* 0x0000000d0b0c72a4 */ /* 0x000fe4000f8e0209 */
[----:B------:R-:W-:Y:S01]  /*17b0*/  USHF.L.U32 UR11, UR34, 0x7, URZ ;  /* 0x00000007220b7899 */ /* 0x000fe2000800063f */
[----:B------:R-:W-:Y:S01]  /*17c0*/  IMAD R6, R4, R8, RZ ;  /* 0x0000000804067224 */ /* 0x000fe200078e02ff */
[----:B------:R-:W-:Y:S01]  /*17d0*/  USEL UR17, UR8, URZ, UP6 ;  /* 0x0000003f08117287 */ /* 0x000fe2000b000000 */
[----:B------:R-:W-:Y:S01]  /*17e0*/  IMAD.MOV.U32 R4, RZ, RZ, RZ ;  /* 0x000000ffff047224 */ /* 0x000fe200078e00ff */
[----:B------:R-:W-:Y:S02]  /*17f0*/  USEL UR8, UR11, URZ, UP1 ;  /* 0x0000003f0b087287 */ /* 0x000fe40008800000 */
[----:B------:R-:W-:Y:S01]  /*1800*/  USEL UR12, UR12, URZ, UP6 ;  /* 0x0000003f0c0c7287 */ /* 0x000fe2000b000000 */
[----:B------:R-:W-:Y:S01]  /*1810*/  IMAD.HI.U32 R4, R5, R6, R4 ;  /* 0x0000000605047227 */ /* 0x000fe200078e0004 */
[----:B------:R-:W-:-:S03]  /*1820*/  UIADD3 UR8, UP1, UR18, UR8, URZ ;  /* 0x0000000812087290 */ /* 0x000fc6000ff3e03f */
[----:B------:R-:W-:Y:S01]  /*1830*/  IMAD.MOV.U32 R5, RZ, RZ, R7 ;  /* 0x000000ffff057224 */ /* 0x000fe200078e0007 */
[----:B------:R-:W-:Y:S02]  /*1840*/  UIADD3.X UR9, UR33, UR6, URZ, UP1, !UPT ;  /* 0x0000000621097290 */ /* 0x000fe40008ffe43f */
[----:B------:R-:W-:Y:S01]  /*1850*/  UIMAD UR6, UR39, UR8, URZ ;  /* 0x00000008270672a4 */ /* 0x000fe2000f8e023f */
[----:B------:R-:W-:-:S03]  /*1860*/  IMAD.HI.U32 R4, R4, R5, RZ ;  /* 0x0000000504047227 */ /* 0x000fc600078e00ff */
[----:B------:R-:W-:Y:S01]  /*1870*/  UIMAD UR11, UR38, UR9, UR6 ;  /* 0x00000009260b72a4 */ /* 0x000fe2000f8e0206 */
[----:B------:R-:W-:Y:S01]  /*1880*/  IMAD.MOV R6, RZ, RZ, -R4 ;  /* 0x000000ffff067224 */ /* 0x000fe200078e0a04 */
[----:B------:R-:W-:Y:S02]  /*1890*/  @UP5 USEL UR6, UR56, UR16, !UP3 ;  /* 0x0000001038065287 */ /* 0x000fe4000d800000 */
[----:B------:R-:W-:Y:S01]  /*18a0*/  UIMAD.WIDE.U32 UR8, UR38, UR8, URZ ;  /* 0x00000008260872a5 */ /* 0x000fe2000f8e003f */
[C---:B------:R-:W-:Y:S01]  /*18b0*/  IMAD R5, R8.reuse, R6, R5 ;  /* 0x0000000608057224 */ /* 0x040fe200078e0205 */
[----:B------:R-:W-:Y:S02]  /*18c0*/  @UP5 UIMAD UR15, UR36, UR15, UR6 ;  /* 0x0000000f240f52a4 */ /* 0x000fe4000f8e0206 */
[----:B------:R-:W-:Y:S02]  /*18d0*/  UIADD3 UR11, UR9, UR11, URZ ;  /* 0x0000000b090b7290 */ /* 0x000fe4000fffe03f */
[----:B------:R-:W-:-:S03]  /*18e0*/  ISETP.GT.U32.AND P0, PT, R8, R5, PT ;  /* 0x000000050800720c */ /* 0x000fc60003f04070 */
[----:B------:R-:W-:-:S10]  /*18f0*/  @!UP5 UMOV UR15, UR51 ;  /* 0x00000033000fdc82 */ /* 0x000fd40008000000 */
        /* <DEDUP_REMOVED lines=16> */
.L_x_293:
[----:B------:R-:W-:Y:S02]  /*1a00*/  UMOV UR13, UR52 ;  /* 0x00000034000d7c82 */ /* 0x000fe40008000000 */
.L_x_294:
[----:B------:R-:W-:Y:S01]  /*1a10*/  UIADD3 UR8, UP4, UP3, UR8, UR43, UR49 ;  /* 0x0000002b08087290 */ /* 0x000fe2000fb9e031 */
[----:B------:R-:W1:Y:S01]  /*1a20*/  S2R R30, SR_TID.X ;  /* 0x00000000001e7919 */ /* 0x000e620000002100 */
[----:B------:R-:W-:Y:S01]  /*1a30*/  IMAD.U32 R5, RZ, RZ, UR5 ;  /* 0x00000005ff057e24 */ /* 0x000fe2000f8e00ff */
[--C-:B------:R-:W-:Y:S01]  /*1a40*/  SHF.R.S32.HI R33, RZ, 0x1f, R245.reuse ;  /* 0x0000001fff217819 */ /* 0x100fe200000114f5 */
[----:B------:R-:W-:Y:S01]  /*1a50*/  UIADD3 UR29, UP2, UP1, UR17, UR8, UR21 ;  /* 0x00000008111d7290 */ /* 0x000fe2000f95e015 */
[----:B------:R-:W2:Y:S01]  /*1a60*/  S2R R34, SR_TID.X ;  /* 0x0000000000227919 */ /* 0x000ea20000002100 */
[----:B------:R-:W-:Y:S01]  /*1a70*/  UIADD3.X UR6, UR11, UR50, UR55, UP4, UP3 ;  /* 0x000000320b067290 */ /* 0x000fe2000a7e6437 */
[----:B------:R-:W-:Y:S01]  /*1a80*/  IMAD.U32 R4, RZ, RZ, UR4 ;  /* 0x00000004ff047e24 */ /* 0x000fe2000f8e00ff */
[----:B------:R-:W-:Y:S01]  /*1a90*/  ULDC.64 UR8, c[0x0][0x1a8] ;  /* 0x00006a0000087ab9 */ /* 0x000fe20000000a00 */
[----:B------:R-:W3:Y:S01]  /*1aa0*/  S2R R35, SR_TID.X ;  /* 0x0000000000237919 */ /* 0x000ee20000002100 */
[----:B------:R-:W-:Y:S01]  /*1ab0*/  UIADD3.X UR24, UR12, UR6, UR14, UP2, UP1 ;  /* 0x000000060c187290 */ /* 0x000fe200097e240e */
[----:B------:R-:W-:Y:S01]  /*1ac0*/  IMAD.U32 R7, RZ, RZ, UR18 ;  /* 0x00000012ff077e24 */ /* 0x000fe2000f8e00ff */
        /* <DEDUP_REMOVED lines=12> */
[----:B------:R-:W-:Y:S01]  /*1b90*/  BSSY B1, `(.L_x_290) ;  /* 0x0000616000017945 */ /* 0x000fe20003800000 */
[----:B-1----:R-:W-:Y:S01]  /*1ba0*/  SHF.R.S32.HI R31, RZ, 0x1f, R30 ;  /* 0x0000001fff1f7819 */ /* 0x002fe2000001141e */
[----:B------:R-:W-:-:S03]  /*1bb0*/  UIMAD UR21, UR18, UR9, UR6 ;  /* 0x00000009121572a4 */ /* 0x000fc6000f8e0206 */
[----:B------:R-:W-:Y:S01]  /*1bc0*/  ULDC.64 UR8, c[0x0][0x378] ;  /* 0x0000de0000087ab9 */ /* 0x000fe20000000a00 */
[----:B--2---:R-:W-:Y:S01]  /*1bd0*/  SHF.R.S32.HI R34, RZ, 0x1f, R34 ;  /* 0x0000001fff227819 */ /* 0x004fe20000011422 */
[----:B------:R-:W-:Y:S02]  /*1be0*/  UIMAD UR6, UR59, UR8, URZ ;  /* 0x000000083b0672a4 */ /* 0x000fe4000f8e023f */
[----:B------:R-:W-:Y:S01]  /*1bf0*/  UIADD3 UR8, UR18, UR13, URZ ;  /* 0x0000000d12087290 */ /* 0x000fe2000fffe03f */
[----:B---3--:R-:W-:Y:S01]  /*1c00*/  LEA.HI R34, R34, R35, RZ, 0x3 ;  /* 0x0000002322227211 */ /* 0x008fe200078f18ff */
[----:B------:R-:W-:Y:S02]  /*1c10*/  UIMAD UR11, UR36, UR9, UR6 ;  /* 0x00000009240b72a4 */ /* 0x000fe4000f8e0206 */
[----:B------:R-:W-:Y:S01]  /*1c20*/  UIMAD.WIDE UR8, UR8, UR14, UR4 ;  /* 0x0000000e080872a5 */ /* 0x000fe2000f8e0204 */
[----:B------:R-:W-:Y:S01]  /*1c30*/  SHF.R.S32.HI R34, RZ, 0x3, R34 ;  /* 0x00000003ff227819 */ /* 0x000fe20000011422 */
[----:B------:R-:W-:-:S02]  /*1c40*/  UIADD3 UR6, -UR7, UR10, UR22 ;  /* 0x0000000a07067290 */ /* 0x000fc4000fffe116 */
[----:B------:R-:W-:Y:S01]  /*1c50*/  ULDC.64 UR4, c[0x0][0x200] ;  /* 0x0000800000047ab9 */ /* 0x000fe20000000a00 */
[----:B------:R-:W-:Y:S01]  /*1c60*/  IADD3 R19, P0, R34, UR18, RZ ;  /* 0x0000001222137c10 */ /* 0x000fe2000ff1e0ff */
[----:B------:R-:W-:Y:S01]  /*1c70*/  ULDC UR13, c[0x0][0x2e8] ;  /* 0x0000ba00000d7ab9 */ /* 0x000fe20000000800 */
[----:B------:R-:W-:Y:S01]  /*1c80*/  SHF.R.S32.HI R29, RZ, 0x1f, R34 ;  /* 0x0000001fff1d7819 */ /* 0x000fe20000011422 */
[----:B------:R-:W-:Y:S02]  /*1c90*/  UMOV UR17, UR8 ;  /* 0x0000000800117c82 */ /* 0x000fe40008000000 */
[----:B------:R-:W-:Y:S01]  /*1ca0*/  UIADD3 UR8, UR18, UR15, URZ ;  /* 0x0000000f12087290 */ /* 0x000fe2000fffe03f */
[----:B------:R-:W-:Y:S01]  /*1cb0*/  IADD3.X R23, R29, UR33, RZ, P0, !PT ;  /* 0x000000211d177c10 */ /* 0x000fe200087fe4ff */
[----:B------:R-:W-:Y:S02]  /*1cc0*/  UMOV UR16, UR9 ;  /* 0x0000000900107c82 */ /* 0x000fe40008000000 */
[----:B------:R-:W-:Y:S01]  /*1cd0*/  UIMAD.WIDE UR8, UR8, UR14, UR4 ;  /* 0x0000000e080872a5 */ /* 0x000fe2000f8e0204 */
[----:B------:R1:W2:Y:S01]  /*1ce0*/  R2UR UR4, R4 ;  /* 0x00000000040473c2 */ /* 0x0002a200000e0000 */
[----:B------:R-:W-:Y:S01]  /*1cf0*/  UIADD3 UR6, UR6, -UR13, URZ ;  /* 0x8000000d06067290 */ /* 0x000fe2000fffe03f */
[----:B------:R-:W-:-:S03]  /*1d00*/  IMAD R8, R23, c[0x0][0x190], RZ ;  /* 0x0000640017087a24 */ /* 0x000fc600078e02ff */
[----:B------:R-:W-:Y:S01]  /*1d10*/  USHF.R.S32.HI UR18, URZ, 0x1f, UR6 ;  /* 0x0000001f3f127899 */ /* 0x000fe20008011406 */
[----:B------:R-:W-:Y:S01]  /*1d20*/  IMAD R27, R19, c[0x0][0x194], R8 ;  /* 0x00006500131b7a24 */ /* 0x000fe200078e0208 */
[----:B------:R-:W-:Y:S01]  /*1d30*/  UMOV UR15, UR8 ;  /* 0x00000008000f7c82 */ /* 0x000fe20008000000 */
[----:B------:R3:W4:Y:S01]  /*1d40*/  R2UR UR5, R5 ;  /* 0x00000000050573c2 */ /* 0x00072200000e0000 */
[----:B------:R-:W-:Y:S02]  /*1d50*/  ULEA.HI UR18, UR18, UR6, URZ, 0x6 ;  /* 0x0000000612127291 */ /* 0x000fe4000f8f303f */
[----:B------:R-:W-:Y:S02]  /*1d60*/  UMOV UR14, UR9 ;  /* 0x00000009000e7c82 */ /* 0x000fe40008000000 */
[----:B------:R-:W-:Y:S02]  /*1d70*/  USHF.R.S32.HI UR18, URZ, 0x6, UR18 ;  /* 0x000000063f127899 */ /* 0x000fe40008011412 */
[----:B------:R-:W-:-:S02]  /*1d80*/  UIADD3 UR8, UR35, -0x1, URZ ;  /* 0xffffffff23087890 */ /* 0x000fc4000fffe03f */
[----:B------:R-:W-:-:S04]  /*1d90*/  UISETP.LT.AND UP1, UPT, URZ, UR18, UPT ;  /* 0x000000123f00728c */ /* 0x000fc8000bf21270 */
[----:B------:R-:W-:Y:S01]  /*1da0*/  USEL UR18, URZ, UR18, !UP1 ;  /* 0x000000123f127287 */ /* 0x000fe2000c800000 */
[----:B-1----:R-:W-:-:S03]  /*1db0*/  LEA.HI R4, R31, R30, RZ, 0x5 ;  /* 0x0000001e1f047211 */ /* 0x002fc600078f28ff */
[----:B------:R-:W-:Y:S01]  /*1dc0*/  UISETP.GT.AND UP1, UPT, UR35, UR18, UPT ;  /* 0x000000122300728c */ /* 0x000fe2000bf24270 */
[----:B------:R-:W-:Y:S02]  /*1dd0*/  LOP3.LUT R6, R4, 0xffffffe0, RZ, 0xc0, !PT ;  /* 0xffffffe004067812 */ /* 0x000fe400078ec0ff */
[----:B------:R-:W-:-:S03]  /*1de0*/  SHF.R.S32.HI R4, RZ, 0x5, R4 ;  /* 0x00000005ff047819 */ /* 0x000fc60000011404 */
[----:B------:R-:W-:Y:S01]  /*1df0*/  PLOP3.LUT P2, PT, PT, PT, UP1, 0x80, 0x0 ;  /* 0x000000000000781c */ /* 0x000fe20003f4f018 */
[----:B------:R-:W-:-:S04]  /*1e00*/  IMAD.IADD R6, R30, 0x1, -R6 ;  /* 0x000000011e067824 */ /* 0x000fc800078e0a06 */
[----:B------:R-:W-:Y:S01]  /*1e10*/  IMAD R6, R4, UR48, R6 ;  /* 0x0000003004067c24 */ /* 0x000fe2000f8e0206 */
[----:B------:R-:W-:-:S04]  /*1e20*/  IADD3 R4, P1, R245, UR19, RZ ;  /* 0x00000013f5047c10 */ /* 0x000fc8000ff3e0ff */
[----:B---3--:R-:W-:Y:S02]  /*1e30*/  IADD3.X R5, R33, UR20, RZ, P1, !PT ;  /* 0x0000001421057c10 */ /* 0x008fe40008ffe4ff */
[----:B------:R-:W-:-:S03]  /*1e40*/  IADD3 R10, P0, R6, UR29, RZ ;  /* 0x0000001d060a7c10 */ /* 0x000fc6000ff1e0ff */
[----:B------:R-:W-:Y:S01]  /*1e50*/  IMAD.WIDE.U32 R4, R7, c[0x0][0x370], R4 ;  /* 0x0000dc0007047a25 */ /* 0x000fe200078e0004 */
[----:B------:R-:W-:-:S03]  /*1e60*/  LEA.HI.X.SX32 R12, R6, UR24, 0x1, P0 ;  /* 0x00000018060c7c11 */ /* 0x000fc600080f0eff */
        /* <DEDUP_REMOVED lines=50> */
.L_x_296:
[----:B------:R-:W-:Y:S01]  /*2190*/  PLOP3.LUT P0, PT, PT, PT, UP0, 0x40, 0x0 ;  /* 0x000000000000781c */ /* 0x000fe20003f0e808 */
[----:B------:R-:W-:Y:S02]  /*21a0*/  @UP0 UIADD3 UR6, UR23, UR26, URZ ;  /* 0x0000001a17060290 */ /* 0x000fe4000fffe03f */
[----:B------:R-:W-:Y:S02]  /*21b0*/  ULDC.64 UR10, c[0x0][0x3a8] ;  /* 0x0000ea00000a7ab9 */ /* 0x000fe40000000a00 */
[----:B------:R-:W-:-:S04]  /*21c0*/  @UP0 UIMAD.WIDE.U32 UR8, UR6, UR10, URZ ;  /* 0x0000000a060802a5 */ /* 0x000fc8000f8e003f */
[----:B------:R-:W-:-:S04]  /*21d0*/  @UP0 UIMAD UR11, UR6, UR11, UR9 ;  /* 0x0000000b060b02a4 */ /* 0x000fc8000f8e0209 */
        /* <DEDUP_REMOVED lines=12> */
.L_x_297:
        /* <DEDUP_REMOVED lines=28> */
.L_x_299:
[----:B------:R-:W-:Y:S05]  /*2460*/  BSYNC B0 ;  /* 0x0000000000007941 */ /* 0x000fea0003800000 */
.L_x_298:
        /* <DEDUP_REMOVED lines=27> */
.L_x_295:
        /* <DEDUP_REMOVED lines=62> */
.L_x_302:
[----:B------:R-:W-:Y:S05]  /*2a00*/  BSYNC B0 ;  /* 0x0000000000007941 */ /* 0x000fea0003800000 */
.L_x_301:
        /* <DEDUP_REMOVED lines=45> */
.L_x_304:
[----:B------:R-:W-:Y:S05]  /*2ce0*/  BSYNC B0 ;  /* 0x0000000000007941 */ /* 0x000fea0003800000 */
.L_x_303:
        /* <DEDUP_REMOVED lines=48> */
.L_x_306:
[----:B------:R-:W-:Y:S05]  /*2ff0*/  BSYNC B0 ;  /* 0x0000000000007941 */ /* 0x000fea0003800000 */
.L_x_305:
        /* <DEDUP_REMOVED lines=40> */
.L_x_308:
[----:B------:R-:W-:Y:S05]  /*3280*/  BSYNC B0 ;  /* 0x0000000000007941 */ /* 0x000fea0003800000 */
.L_x_307:
        /* <DEDUP_REMOVED lines=41> */
.L_x_310:
[----:B------:R-:W-:Y:S05]  /*3520*/  BSYNC B0 ;  /* 0x0000000000007941 */ /* 0x000fea0003800000 */
.L_x_309:
        /* <DEDUP_REMOVED lines=69> */
.L_x_312:
[----:B------:R-:W-:Y:S05]  /*3980*/  BSYNC B0 ;  /* 0x0000000000007941 */ /* 0x000fea0003800000 */
.L_x_311:
        /* <DEDUP_REMOVED lines=17> */
[----:B------:R-:W-:-:S05]  /*3aa0*/  IMAD.U32 R5, RZ, RZ, UR21 ;  /* 0x00000015ff057e24 */ /* 0x000fca000f8e00ff */
[----:B------:R1:W2:Y:S01]  /*3ab0*/  @P0 LDG.E R6, [R4.64] ;  /* 0x0000000404060981 */ /* 0x0002a2000c1e1900 */
[----:B------:R-:W2:Y:S01]  /*3ac0*/  @P0 MUFU.RCP R7, c[0x0][0x238] ;  /* 0x00008e0000070b08 */ /* 0x000ea20000001000 */
[----:B------:R-:W-:Y:S01]  /*3ad0*/  ULDC UR9, c[0x0][0x2e8] ;  /* 0x0000ba0000097ab9 */ /* 0x000fe20000000800 */
[----:B------:R-:W-:Y:S01]  /*3ae0*/  CS2R R126, SRZ ;  /* 0x00000000007e7805 */ /* 0x000fe2000001ff00 */
[----:B------:R4:W3:Y:S01]  /*3af0*/  LDSM.16.M88.4 R132, [R229+0x14000] ;  /* 0x01400000e584783b */ /* 0x0008e20000000200 */
[----:B------:R-:W-:Y:S01]  /*3b00*/  UIADD3 UR19, UR37, -UR9, -UR7 ;  /* 0x8000000925137290 */ /* 0x000fe2000fffe807 */
        /* <DEDUP_REMOVED lines=20> */
[----:B------:R-:W-:Y:S01]  /*3c50*/  IMAD.SHL.U32 R30, R30, 0x2, RZ ;  /* 0x000000021e1e7824 */ /* 0x000fe200078e00ff */
[----:B------:R-:W-:Y:S01]  /*3c60*/  CS2R R100, SRZ ;  /* 0x0000000000647805 */ /* 0x000fe2000001ff00 */
[----:B------:R4:W1:Y:S01]  /*3c70*/  LDSM.16.M88.4 R156, [R231+0x15000] ;  /* 0x01500000e79c783b */ /* 0x0008620000000200 */
[----:B------:R-:W-:Y:S01]  /*3c80*/  SHF.R.S32.HI R4, RZ, 0x7, R4 ;  /* 0x00000007ff047819 */ /* 0x000fe20000011404 */
[----:B------:R-:W-:Y:S01]  /*3c90*/  CS2R R38, SRZ ;  /* 0x0000000000267805 */ /* 0x000fe2000001ff00 */
[----:B------:R-:W-:Y:S01]  /*3ca0*/  CS2R R36, SRZ ;  /* 0x0000000000247805 */ /* 0x000fe2000001ff00 */
[----:B------:R4:W1:Y:S01]  /*3cb0*/  LDSM.16.M88.4 R160, [R236+0x1000] ;  /* 0x00100000eca0783b */ /* 0x0008620000000200 */
[----:B------:R-:W-:Y:S01]  /*3cc0*/  CS2R R42, SRZ ;  /* 0x00000000002a7805 */ /* 0x000fe2000001ff00 */
[----:B------:R-:W-:Y:S01]  /*3cd0*/  IMAD.SHL.U32 R5, R4, 0x10, RZ ;  /* 0x0000001004057824 */ /* 0x000fe200078e00ff */
[----:B------:R-:W-:Y:S01]  /*3ce0*/  CS2R R40, SRZ ;  /* 0x0000000000287805 */ /* 0x000fe2000001ff00 */
[----:B------:R4:W1:Y:S01]  /*3cf0*/  LDSM.16.M88.4 R164, [R229+0x16000] ;  /* 0x01600000e5a4783b */ /* 0x0008620000000200 */
[----:B------:R-:W-:Y:S01]  /*3d00*/  CS2R R34, SRZ ;  /* 0x0000000000227805 */ /* 0x000fe2000001ff00 */
[----:B------:R-:W-:Y:S01]  /*3d10*/  CS2R R32, SRZ ;  /* 0x0000000000207805 */ /* 0x000fe2000001ff00 */
[----:B------:R-:W-:Y:S01]  /*3d20*/  LOP3.LUT R5, R5, 0x6, R30, 0xf8, !PT ;  /* 0x0000000605057812 */ /* 0x000fe200078ef81e */
        /* <DEDUP_REMOVED lines=10> */
[----:B------:R-:W-:Y:S01]  /*3dd0*/  CS2R R18, SRZ ;  /* 0x0000000000127805 */ /* 0x000fe2000001ff00 */
[----:B------:R-:W-:Y:S01]  /*3de0*/  CS2R R16, SRZ ;  /* 0x0000000000107805 */ /* 0x000fe2000001ff00 */
[----:B------:R4:W1:Y:S01]  /*3df0*/  LDSM.16.M88.4 R180, [R229+0x17000] ;  /* 0x01700000e5b4783b */ /* 0x0008620000000200 */
[----:B------:R-:W-:Y:S01]  /*3e00*/  CS2R R14, SRZ ;  /* 0x00000000000e7805 */ /* 0x000fe2000001ff00 */
[----:B------:R-:W-:Y:S01]  /*3e10*/  CS2R R12, SRZ ;  /* 0x00000000000c7805 */ /* 0x000fe2000001ff00 */
[----:B------:R-:W-:Y:S01]  /*3e20*/  UMOV UR6, URZ ;  /* 0x0000003f00067c82 */ /* 0x000fe20008000000 */
[----:B------:R4:W1:Y:S01]  /*3e30*/  LDSM.16.M88.4 R184, [R230+0x17000] ;  /* 0x01700000e6b8783b */ /* 0x0008620000000200 */
[----:B------:R-:W-:-:S02]  /*3e40*/  ULDC UR13, c[0x0][0x2e4] ;  /* 0x0000b900000d7ab9 */ /* 0x000fc40000000800 */
[----:B------:R-:W-:Y:S01]  /*3e50*/  UIADD3 UR20, UR22, 0x20, URZ ;  /* 0x0000002016147890 */ /* 0x000fe2000fffe03f */
[----:B------:R4:W1:Y:S04]  /*3e60*/  LDSM.16.M88.4 R188, [R231+0x17000] ;  /* 0x01700000e7bc783b */ /* 0x0008680000000200 */
[----:B------:R4:W1:Y:S01]  /*3e70*/  LDSM.16.M88.4 R192, [R236+0x3000] ;  /* 0x00300000ecc0783b */ /* 0x0008620000000200 */
[----:B--2---:R-:W-:-:S04]  /*3e80*/  @P0 FMUL.FTZ R4, R6, R7 ;  /* 0x0000000706040220 */ /* 0x004fc80000410000 */
[----:B------:R2:W1:Y:S02]  /*3e90*/  @P0 R2UR UR9, R4 ;  /* 0x00000000040903c2 */ /* 0x00046400000e0000 */
[----:B--2---:R-:W-:Y:S01]  /*3ea0*/  IADD3 R4, R44, -UR10, -R240 ;  /* 0x8000000a2c047c10 */ /* 0x004fe2000fffe8f0 */
[----:B-1----:R-:W-:-:S03]  /*3eb0*/  @UP1 UMOV UR6, UR9 ;  /* 0x0000000900061c82 */ /* 0x002fc60008000000 */
[----:B------:R-:W-:-:S05]  /*3ec0*/  IADD3 R4, R4, UR7, RZ ;  /* 0x0000000704047c10 */ /* 0x000fca000fffe0ff */
[----:B---3--:R4:W-:Y:S02]  /*3ed0*/  STL [R1+0x10], R4 ;  /* 0x0000100401007387 */ /* 0x0089e40000100800 */
.L_x_317:
[----:B------:R-:W0:Y:S01]  /*3ee0*/  LDGDEPBAR ;  /* 0x00000000000079af */ /* 0x000e220000000000 */
[----:B------:R-:W-:Y:S02]  /*3ef0*/  USHF.L.U32 UR9, UR8, 0x6, URZ ;  /* 0x0000000608097899 */ /* 0x000fe4000800063f */
[----:B------:R-:W-:Y:S01]  /*3f00*/  ULDC UR11, c[0x0][0x2e4] ;  /* 0x0000b900000b7ab9 */ /* 0x000fe20000000800 */
[----:B------:R-:W2:Y:S01]  /*3f10*/  LDL R68, [R1+0x10] ;  /* 0x0000100001447983 */ /* 0x000ea20000100800 */
[----:B------:R-:W-:Y:S01]  /*3f20*/  UISETP.GE.AND UP0, UPT, UR9, UR19, UPT ;  /* 0x000000130900728c */ /* 0x000fe2000bf06270 */
[----:B------:R-:W-:Y:S04]  /*3f30*/  DEPBAR.LE SB0, 0x0 ;  /* 0x000080000000791a */ /* 0x000fe80000000000 */
[----:B------:R-:W-:Y:S06]  /*3f40*/  BAR.SYNC.DEFER_BLOCKING 0x0 ;  /* 0x0000000000007b1d */ /* 0x000fec0000010000 */
[----:B-1----:R-:W-:Y:S04]  /*3f50*/  LDSM.16.M88.4 R8, [R2] ;  /* 0x000000000208783b */ /* 0x002fe80000000200 */
[----:B------:R-:W1:Y:S04]  /*3f60*/  LDSM.16.M88.4 R44, [R229+0x10000] ;  /* 0x01000000e52c783b */ /* 0x000e680000000200 */
[----:B------:R-:W-:Y:S04]  /*3f70*/  LDSM.16.M88.4 R48, [R3] ;  /* 0x000000000330783b */ /* 0x000fe80000000200 */
[----:B------:R-:W3:Y:S04]  /*3f80*/  LDSM.16.M88.4 R52, [R230+0x10000] ;  /* 0x01000000e634783b */ /* 0x000ee80000000200 */
[----:B------:R-:W-:Y:S04]  /*3f90*/  LDSM.16.M88.4 R56, [R228] ;  /* 0x00000000e438783b */ /* 0x000fe80000000200 */
[----:B------:R-:W4:Y:S04]  /*3fa0*/  LDSM.16.M88.4 R60, [R231+0x10000] ;  /* 0x01000000e73c783b */ /* 0x000f280000000200 */
[----:B------:R-:W-:Y:S01]  /*3fb0*/  LDSM.16.M88.4 R64, [R232+0x10000] ;  /* 0x01000000e840783b */ /* 0x000fe20000000200 */
[C---:B-1--4-:R-:W-:Y:S08]  /*3fc0*/  HMMA.16816.F32 R4, R8.reuse, R44, RZ ;  /* 0x0000002c0804723c */ /* 0x052ff000000018ff */
[----:B------:R-:W-:Y:S01]  /*3fd0*/  HMMA.16816.F32 R8, R8, R46, RZ ;  /* 0x0000002e0808723c */ /* 0x000fe200000018ff */
[----:B------:R-:W1:Y:S11]  /*3fe0*/  LDSM.16.M88.4 R44, [R227] ;  /* 0x00000000e32c783b */ /* 0x000e760000000200 */
[----:B------:R-:W-:Y:S04]  /*3ff0*/  @!UPT UIADD3 URZ, URZ, URZ, URZ ;  /* 0x0000003f3f3ff290 */ /* 0x000fe8000fffe03f */
[C---:B---3--:R-:W-:Y:S08]  /*4000*/  HMMA.16816.F32 R4, R48.reuse, R52, R4 ;  /* 0x000000343004723c */ /* 0x048ff00000001804 */
[----:B------:R-:W-:Y:S01]  /*4010*/  HMMA.16816.F32 R8, R48, R54, R8 ;  /* 0x000000363008723c */ /* 0x000fe20000001808 */
[----:B------:R-:W-:Y:S04]  /*4020*/  LDSM.16.M88.4 R48, [R2+0x2000] ;  /* 0x002000000230783b */ /* 0x000fe80000000200 */
[----:B------:R-:W3:Y:S11]  /*4030*/  LDSM.16.M88.4 R52, [R229+0x11000] ;  /* 0x01100000e534783b */ /* 0x000ef60000000200 */
[C---:B------:R-:W-:Y:S07]  /*4040*/  HMMA.16816.F32 R4, R56.reuse, R60, R4 ;  /* 0x0000003c3804723c */ /* 0x040fee0000001804 */
[----:B------:R-:W-:Y:S01]  /*4050*/  IADD3 R60, P0, R249, UR17, RZ ;  /* 0x00000011f93c7c10 */ /* 0x000fe2000ff1e0ff */
[----:B------:R-:W-:Y:S01]  /*4060*/  HMMA.16816.F32 R8, R56, R62, R8 ;  /* 0x0000003e3808723c */ /* 0x000fe20000001808 */
[----:B------:R-:W-:Y:S03]  /*4070*/  LDSM.16.M88.4 R56, [R230+0x11000] ;  /* 0x01100000e638783b */ /* 0x000fe60000000200 */
[----:B------:R-:W-:Y:S05]  /*4080*/  IADD3.X R61, R248, UR16, RZ, P0, !PT ;  /* 0x00000010f83d7c10 */ /* 0x000fea00087fe4ff */
[----:B-----5:R2:W5:Y:S07]  /*4090*/  LDG.E R63, [R60.64+0x20] ;  /* 0x000020043c3f7981 */ /* 0x02056e000c1e1900 */
[C---:B-1----:R-:W-:Y:S01]  /*40a0*/  HMMA.16816.F32 R4, R44.reuse, R64, R4 ;  /* 0x000000402c04723c */ /* 0x042fe20000001804 */
[----:B------:R2:W5:Y:S07]  /*40b0*/  LDG.E R64, [R60.64] ;  /* 0x000000043c407981 */ /* 0x00056e000c1e1900 */
[----:B------:R-:W-:Y:S01]  /*40c0*/  HMMA.16816.F32 R8, R44, R66, R8 ;  /* 0x000000422c08723c */ /* 0x000fe20000001808 */
[----:B------:R-:W1:Y:S11]  /*40d0*/  LDSM.16.M88.4 R44, [R3+0x2000] ;  /* 0x00200000032c783b */ /* 0x000e760000000200 */
[----:B------:R-:W-:Y:S04]  /*40e0*/  @!UPT UIADD3 URZ, URZ, URZ, URZ ;  /* 0x0000003f3f3ff290 */ /* 0x000fe8000fffe03f */
        /* <DEDUP_REMOVED lines=16> */
[C---:B---3--:R-:W-:Y:S05]  /*41f0*/  HMMA.16816.F32 R4, R48.reuse, R52, R4 ;  /* 0x000000343004723c */ /* 0x048fea0000001804 */
[----:B--2---:R-:W-:Y:S03]  /*4200*/  IADD3 R60, R68, UR9, RZ ;  /* 0x00000009443c7c10 */ /* 0x004fe6000fffe0ff */
[----:B------:R-:W-:Y:S01]  /*4210*/  HMMA.16816.F32 R8, R48, R54, R8 ;  /* 0x000000363008723c */ /* 0x000fe20000001808 */
[----:B------:R-:W-:Y:S03]  /*4220*/  LDSM.16.M88.4 R48, [R228+0x4000] ;  /* 0x00400000e430783b */ /* 0x000fe60000000200 */
[C---:B------:R-:W-:Y:S01]  /*4230*/  IADD3 R61, R60.reuse, 0x8, RZ ;  /* 0x000000083c3d7810 */ /* 0x040fe20007ffe0ff */
[----:B------:R-:W2:Y:S01]  /*4240*/  LDSM.16.M88.4 R52, [R231+0x12000] ;  /* 0x01200000e734783b */ /* 0x000ea20000000200 */
[----:B------:R-:W-:Y:S02]  /*4250*/  IADD3 R62, R60, 0x7, RZ ;  /* 0x000000073c3e7810 */ /* 0x000fe40007ffe0ff */
[----:B------:R-:W-:Y:S02]  /*4260*/  ISETP.GE.AND P1, PT, R61, RZ, PT ;  /* 0x000000ff3d00720c */ /* 0x000fe40003f26270 */
[----:B------:R-:W-:Y:S02]  /*4270*/  ISETP.GE.AND P0, PT, R62, RZ, PT ;  /* 0x000000ff3e00720c */ /* 0x000fe40003f06270 */
[----:B------:R-:W-:Y:S04]  /*4280*/  IABS R65, R60 ;  /* 0x0000003c00417213 */ /* 0x000fe80000000000 */
[C---:B-1----:R-:W-:Y:S05]  /*4290*/  HMMA.16816.F32 R4, R44.reuse, R56, R4 ;  /* 0x000000382c04723c */ /* 0x042fea0000001804 */
[C---:B------:R-:W-:Y:S02]  /*42a0*/  @!P1 IADD3 R61, -R60.reuse, -0x8, RZ ;  /* 0xfffffff83c3d9810 */ /* 0x040fe40007ffe1ff */
[C---:B------:R-:W-:Y:S01]  /*42b0*/  @!P0 IADD3 R62, -R60.reuse, -0x7, RZ ;  /* 0xfffffff93c3e8810 */ /* 0x040fe20007ffe1ff */
[----:B------:R-:W-:Y:S01]  /*42c0*/  HMMA.16816.F32 R8, R44, R58, R8 ;  /* 0x0000003a2c08723c */ /* 0x000fe20000001808 */
[----:B------:R-:W-:Y:S02]  /*42d0*/  LDSM.16.M88.4 R44, [R227+0x4000] ;  /* 0x00400000e32c783b */ /* 0x000fe40000000200 */
[----:B------:R-:W1:Y:S02]  /*42e0*/  I2F R61, R61 ;  /* 0x0000003d003d7306 */ /* 0x000e640000201400 */
[----:B------:R-:W3:Y:S08]  /*42f0*/  LDSM.16.M88.4 R56, [R232+0x12000] ;  /* 0x01200000e838783b */ /* 0x000ef00000000200 */
[----:B------:R-:W4:Y:S03]  /*4300*/  I2F R62, R62 ;  /* 0x0000003e003e7306 */ /* 0x000f260000201400 */
        /* <DEDUP_REMOVED lines=16> */
[C---:B--2---:R-:W-:Y:S01]  /*4410*/  HMMA.16816.F32 R4, R48.reuse, R52, R4 ;  /* 0x000000343004723c */ /* 0x044fe20000001804 */
[----:B------:R-:W2:Y:S06]  /*4420*/  I2F R53, R65 ;  /* 0x0000004100357306 */ /* 0x000eac0000201400 */
[----:B------:R-:W-:Y:S01]  /*4430*/  IADD3 R52, R60, -0x1, RZ ;  /* 0xffffffff3c347810 */ /* 0x000fe20007ffe0ff */
[----:B------:R-:W-:Y:S03]  /*4440*/  HMMA.16816.F32 R8, R48, R54, R8 ;  /* 0x000000363008723c */ /* 0x000fe60000001808 */
[----:B------:R-:W-:Y:S04]  /*4450*/  ISETP.GE.AND P2, PT, R52, RZ, PT ;  /* 0x000000ff3400720c */ /* 0x000fe80003f46270 */
[C---:B------:R-:W-:Y:S02]  /*4460*/  IADD3 R48, R60.reuse, -0x8, RZ ;  /* 0xfffffff83c307810 */ /* 0x040fe40007ffe0ff */
[----:B------:R-:W-:Y:S02]  /*4470*/  IADD3 R49, R60, -0x9, RZ ;  /* 0xfffffff73c317810 */ /* 0x000fe40007ffe0ff */
[----:B------:R-:W-:Y:S02]  /*4480*/  ISETP.GE.AND P1, PT, R48, RZ, PT ;  /* 0x000000ff3000720c */ /* 0x000fe40003f26270 */
[----:B------:R-:W-:Y:S03]  /*4490*/  ISETP.GE.AND P0, PT, R49, RZ, PT ;  /* 0x000000ff3100720c */ /* 0x000fe60003f06270 */
[C---:B------:R-:W-:Y:S01]  /*44a0*/  @!P2 IADD3 R52, -R60.reuse, 0x1, RZ ;  /* 0x000000013c34a810 */ /* 0x040fe20007ffe1ff */
[C---:B---3--:R-:W-:Y:S05]  /*44b0*/  HMMA.16816.F32 R4, R44.reuse, R56, R4 ;  /* 0x000000382c04723c */ /* 0x048fea0000001804 */
[----:B------:R-:W3:Y:S02]  /*44c0*/  I2F R52, R52 ;  /* 0x0000003400347306 */ /* 0x000ee40000201400 */
[C---:B------:R-:W-:Y:S01]  /*44d0*/  @!P1 IADD3 R48, -R60.reuse, 0x8, RZ ;  /* 0x000000083c309810 */ /* 0x040fe20007ffe1ff */
[----:B------:R-:W-:Y:S04]  /*44e0*/  HMMA.16816.F32 R8, R44, R58, R8 ;  /* 0x0000003a2c08723c */ /* 0x000fe80000001808 */
[----:B------:R-:W-:Y:S02]  /*44f0*/  @!P0 IADD3 R49, -R60, 0x9, RZ ;  /* 0x000000093c318810 */ /* 0x000fe40007ffe1ff */
[----:B------:R-:W-:Y:S01]  /*4500*/  PLOP3.LUT P0, PT, PT, PT, UP0, 0x80, 0x0 ;  /* 0x000000000000781c */ /* 0x000fe20003f0f008 */
[----:B------:R-:W3:Y:S09]  /*4510*/  I2F R48, R48 ;  /* 0x0000003000307306 */ /* 0x000ef20000201400 */
[----:B-1----:R-:W-:Y:S01]  /*4520*/  FFMA.FTZ R6, R61, -UR6, R6 ;  /* 0x800000063d067c23 */ /* 0x002fe20008010006 */
[----:B------:R-:W1:Y:S01]  /*4530*/  I2F R49, R49 ;  /* 0x0000003100317306 */ /* 0x000e620000201400 */
[----:B----4-:R-:W-:Y:S02]  /*4540*/  FFMA.FTZ R7, R62, -UR6, R7 ;  /* 0x800000063e077c23 */ /* 0x010fe40008010007 */
[C---:B--2---:R-:W-:Y:S02]  /*4550*/  FFMA.FTZ R4, R53.reuse, -UR6, R4 ;  /* 0x8000000635047c23 */ /* 0x044fe40008010004 */
[C---:B---3--:R-:W-:Y:S02]  /*4560*/  FFMA.FTZ R5, R52.reuse, -UR6, R5 ;  /* 0x8000000634057c23 */ /* 0x048fe40008010005 */
[----:B------:R-:W-:Y:S02]  /*4570*/  FFMA.FTZ R10, R53, -UR6, R10 ;  /* 0x80000006350a7c23 */ /* 0x000fe4000801000a */
[----:B------:R-:W-:Y:S02]  /*4580*/  FFMA.FTZ R11, R52, -UR6, R11 ;  /* 0x80000006340b7c23 */ /* 0x000fe4000801000b */
[----:B------:R-:W-:Y:S02]  /*4590*/  FFMA.FTZ R8, R48, -UR6, R8 ;  /* 0x8000000630087c23 */ /* 0x000fe40008010008 */
[----:B-1----:R-:W-:Y:S01]  /*45a0*/  FFMA.FTZ R9, R49, -UR6, R9 ;  /* 0x8000000631097c23 */ /* 0x002fe20008010009 */
[----:B------:R-:W-:-:S05]  /*45b0*/  @!P0 BRA `(.L_x_313) ;  /* 0x000000a000008947 */ /* 0x000fca0003800000 */
[----:B------:R-:W-:Y:S01]  /*45c0*/  UIADD3 UR11, -UR7, UR10, UR22 ;  /* 0x0000000a070b7290 */ /* 0x000fe2000fffe116 */
[----:B------:R-:W-:Y:S03]  /*45d0*/  IMAD.U32 R44, RZ, RZ, UR20 ;  /* 0x00000014ff2c7e24 */ /* 0x000fe6000f8e00ff */
[----:B------:R-:W-:Y:S02]  /*45e0*/  UIADD3 UR12, UR11, UR13, URZ ;  /* 0x0000000d0b0c7290 */ /* 0x000fe4000fffe03f */
[----:B------:R-:W-:Y:S01]  /*45f0*/  UIADD3 UR11, UR9, 0x40, URZ ;  /* 0x00000040090b7890 */ /* 0x000fe2000fffe03f */
[----:B------:R-:W-:Y:S03]  /*4600*/  ISETP.LT.AND P0, PT, R44, UR7, PT ;  /* 0x000000072c007c0c */ /* 0x000fe6000bf01270 */
[----:B------:R-:W-:Y:S03]  /*4610*/  UISETP.GE.AND UP0, UPT, UR11, UR12, UPT ;  /* 0x0000000c0b00728c */ /* 0x000fe6000bf06270 */
[----:B------:R-:W-:Y:S03]  /*4620*/  UMOV UR11, UR13 ;  /* 0x0000000d000b7c82 */ /* 0x000fe60008000000 */
[----:B------:R-:W-:Y:S11]  /*4630*/  PLOP3.LUT P1, PT, PT, PT, UP0, 0x80, 0x0 ;  /* 0x000000000000781c */ /* 0x000ff60003f2f008 */
[----:B------:R-:W-:Y:S02]  /*4640*/  @!UPT UIADD3 URZ, URZ, URZ, URZ ;  /* 0x0000003f3f3ff290 */ /* 0x000fe4000fffe03f */
[----:B------:R-:W-:-:S05]  /*4650*/  @!P1 BRA P0, `(.L_x_314) ;  /* 0x000002a000009947 */ /* 0x000fca0000000000 */
.L_x_313:
[C---:B------:R-:W-:Y:S01]  /*4660*/  IADD3 R49, R240.reuse, 0x1, RZ ;  /* 0x00000001f0317810 */ /* 0x040fe20007ffe0ff */
[----:B------:R-:W2:Y:S01]  /*4670*/  LDL R44, [R1+0xc] ;  /* 0x00000c00012c7983 */ /* 0x000ea20000100800 */
[C---:B------:R-:W-:Y:S01]  /*4680*/  IADD3 R48, R240.reuse, 0x8, RZ ;  /* 0x00000008f0307810 */ /* 0x040fe20007ffe0ff */
[----:B------:R-:W-:Y:S01]  /*4690*/  UIADD3 UR13, UR7, 0x1, -UR10 ;  /* 0x00000001070d7890 */ /* 0x000fe2000fffe80a */
[----:B------:R-:W-:Y:S01]  /*46a0*/  IADD3 R47, R240, 0x9, RZ ;  /* 0x00000009f02f7810 */ /* 0x000fe20007ffe0ff */
[----:B------:R-:W-:Y:S01]  /*46b0*/  UIADD3 UR12, -UR11, UR7, -UR10 ;  /* 0x000000070b0c7290 */ /* 0x000fe2000fffe90a */
[----:B--2---:R-:W-:Y:S01]  /*46c0*/  IADD3 R45, R44, UR9, RZ ;  /* 0x000000092c2d7c10 */ /* 0x004fe2000fffe0ff */
[----:B------:R-:W-:Y:S04]  /*46d0*/  UIADD3 UR9, UR13, UR42, URZ ;  /* 0x0000002a0d097290 */ /* 0x000fe8000fffe03f */
[C---:B------:R-:W-:Y:S01]  /*46e0*/  IADD3 R44, R45.reuse, UR12, RZ ;  /* 0x0000000c2d2c7c10 */ /* 0x040fe2000fffe0ff */
[----:B------:R-:W-:Y:S01]  /*46f0*/  UMOV UR13, UR11 ;  /* 0x0000000b000d7c82 */ /* 0x000fe20008000000 */
[C---:B------:R-:W-:Y:S02]  /*4700*/  IADD3 R46, R45.reuse, UR9, RZ ;  /* 0x000000092d2e7c10 */ /* 0x040fe4000fffe0ff */
[----:B------:R-:W-:Y:S02]  /*4710*/  IMNMX R44, RZ, R44, !PT ;  /* 0x0000002cff2c7217 */ /* 0x000fe40007800200 */
[----:B------:R-:W-:Y:S02]  /*4720*/  IADD3 R45, R45, 0x8, RZ ;  /* 0x000000082d2d7810 */ /* 0x000fe40007ffe0ff */
[----:B------:R-:W-:Y:S02]  /*4730*/  IMNMX R46, R46, UR7, PT ;  /* 0x000000072e2e7c17 */ /* 0x000fe4000b800200 */
[CC--:B------:R-:W-:Y:S02]  /*4740*/  ISETP.GE.AND P1, PT, R240.reuse, R44.reuse, PT ;  /* 0x0000002cf000720c */ /* 0x0c0fe40003f26270 */
[----:B------:R-:W-:Y:S02]  /*4750*/  IADD3 R51, R45, UR12, RZ ;  /* 0x0000000c2d337c10 */ /* 0x000fe4000fffe0ff */
[----:B------:R-:W-:Y:S02]  /*4760*/  ISETP.GE.AND P0, PT, R49, R44, PT ;  /* 0x0000002c3100720c */ /* 0x000fe40003f06270 */
        /* <DEDUP_REMOVED lines=25> */
.L_x_314:
[----:B------:R-:W2:Y:S01]  /*4900*/  LDL R61, [R1+0x4] ;  /* 0x00000400013d7983 */ /* 0x000ea20000100800 */
[C---:B------:R-:W-:Y:S01]  /*4910*/  FMUL.FTZ R44, R246.reuse, 1.4426950216293334961 ;  /* 0x3fb8aa3bf62c7820 */ /* 0x040fe20000410000 */
[----:B------:R-:W-:Y:S01]  /*4920*/  FSETP.NEU.FTZ.AND P0, PT, R246, -INF , PT ;  /* 0xff800000f600780b */ /* 0x000fe20003f1d000 */
[----:B------:R-:W-:Y:S01]  /*4930*/  UISETP.GT.AND UP2, UPT, UR8, UR18, UPT ;  /* 0x000000120800728c */ /* 0x000fe2000bf44270 */
[----:B------:R-:W-:Y:S02]  /*4940*/  MOV R250, c[0x0][0x22c] ;  /* 0x00008b0000fa7a02 */ /* 0x000fe40000000f00 */
[----:B------:R-:W3:Y:S01]  /*4950*/  LDL R60, [R1] ;  /* 0x00000000013c7983 */ /* 0x000ee20000100800 */
        /* <DEDUP_REMOVED lines=11> */
[----:B-1----:R-:W-:Y:S05]  /*4a10*/  FMUL.FTZ R4, R247, 1.4426950216293334961 ;  /* 0x3fb8aa3bf7047820 */ /* 0x002fea0000410000 */
[----:B------:R-:W-:Y:S04]  /*4a20*/  FSEL R4, R4, RZ, P0 ;  /* 0x000000ff04047208 */ /* 0x000fe80000000000 */
[----:B------:R-:W1:Y:S01]  /*4a30*/  MUFU.EX2 R54, R44 ;  /* 0x0000002c00367308 */ /* 0x000e620000000800 */
        /* <DEDUP_REMOVED lines=9> */
[----:B-1----:R-:W-:Y:S02]  /*4ad0*/  F2FP.PACK_AB R5, R54, R55 ;  /* 0x000000373605723e */ /* 0x002fe400000000ff */
[----:B------:R-:W-:Y:S01]  /*4ae0*/  F2FP.PACK_AB R6, R56, R57 ;  /* 0x000000393806723e */ /* 0x000fe200000000ff */
[----:B------:R-:W-:Y:S01]  /*4af0*/  STS [R251+0x15000], R7 ;  /* 0x01500007fb007388 */ /* 0x000fe20000000800 */
[----:B------:R-:W-:Y:S05]  /*4b00*/  F2FP.PACK_AB R4, R52, R53 ;  /* 0x000000353404723e */ /* 0x000fea00000000ff */
[----:B--2---:R-:W-:Y:S06]  /*4b10*/  STS [R61+0x15000], R6 ;  /* 0x015000063d007388 */ /* 0x004fec0000000800 */
[----:B------:R-:W-:Y:S06]  /*4b20*/  STS [R252+0x15000], R5 ;  /* 0x01500005fc007388 */ /* 0x000fec0000000800 */
[----:B---3--:R-:W-:Y:S06]  /*4b30*/  STS [R60+0x15000], R4 ;  /* 0x015000043c007388 */ /* 0x008fec0000000800 */
        /* <DEDUP_REMOVED lines=203> */
.L_x_315:
        /* <DEDUP_REMOVED lines=376> */
.L_x_316:
        /* <DEDUP_REMOVED lines=123> */
.L_x_318:
        /* <DEDUP_REMOVED lines=16> */
.L_x_319:
        /* <DEDUP_REMOVED lines=49> */
.L_x_321:
[----:B------:R-:W-:Y:S05]  /*7b30*/  BSYNC B0 ;  /* 0x0000000000007941 */ /* 0x000fea0003800000 */
.L_x_320:
        /* <DEDUP_REMOVED lines=27> */
.L_x_300:
[----:B------:R-:W-:Y:S05]  /*7cf0*/  BSYNC B1 ;  /* 0x0000000000017941 */ /* 0x000fea0003800000 */
.L_x_290:
        /* <DEDUP_REMOVED lines=12> */
.L_x_322:
[----:B------:R-:W-:Y:S05]  /*7dc0*/  EXIT ;  /* 0x000000000000794d */ /* 0x000fea0003800000 */
.L_x_324:
        /* <DEDUP_REMOVED lines=11> */
.L_x_2008:


//--------------------- .text._ZN5flash44flash_bwd_dq_dk_dv_loop_seqk_parallel_kernelI23Flash_bwd_kernel_traitsILi256ELi64ELi32ELi8ELi4ELi1ELi2ELb1ELb1EN7cutlass6half_tE19Flash_kernel_traitsILi256ELi64ELi32ELi8ES3_EELb0ELb0ELb1ELb1ELb0ELb0ELb1EEEvNS_16Flash_bwd_paramsE --------------------------
	.section	.text._ZN5flash44flash_bwd_dq_dk_dv_loop_seqk_parallel_kernelI23Flash_bwd_kernel_traitsILi256ELi64ELi32ELi8ELi4ELi1ELi2ELb1ELb1EN7cutlass6half_tE19Flash_kernel_traitsILi256ELi64ELi32ELi8ES3_EELb0ELb0ELb1ELb1ELb0ELb0ELb1EEEvNS_16Flash_bwd_paramsE,"ax",@progbits
	.sectioninfo	@"SHI_REGISTERS=255"
	.align	128
        .global         _ZN5flash44flash_bwd_dq_dk_dv_loop_seqk_parallel_kernelI23Flash_bwd_kernel_traitsILi256ELi64ELi32ELi8ELi4ELi1ELi2ELb1ELb1EN7cutlass6half_tE19Flash_kernel_traitsILi256ELi64ELi32ELi8ES3_EELb0ELb0ELb1ELb1ELb0ELb0ELb1EEEvNS_16Flash_bwd_paramsE
        .type           _ZN5flash44flash_bwd_dq_dk_dv_loop_seqk_parallel_kernelI23Flash_bwd_kernel_traitsILi256ELi64ELi32ELi8ELi4ELi1ELi2ELb1ELb1EN7cutlass6half_tE19Flash_kernel_traitsILi256ELi64ELi32ELi8ES3_EELb0ELb0ELb1ELb1ELb0ELb0ELb1EEEvNS_16Flash_bwd_paramsE,@function
        .size           _ZN5flash44flash_bwd_dq_dk_dv_loop_seqk_parallel_kernelI23Flash_bwd_kernel_traitsILi256ELi64ELi32ELi8ELi4ELi1ELi2ELb1ELb1EN7cutlass6half_tE19Flash_kernel_traitsILi256ELi64ELi32ELi8ES3_EELb0ELb0ELb1ELb1ELb0ELb0ELb1EEEvNS_16Flash_bwd_paramsE,(.L_x_2009 - _ZN5flash44flash_bwd_dq_dk_dv_loop_seqk_parallel_kernelI23Flash_bwd_kernel_traitsILi256ELi64ELi32ELi8ELi4ELi1ELi2ELb1ELb1EN7cutlass6half_tE19Flash_kernel_traitsILi256ELi64ELi32ELi8ES3_EELb0ELb0ELb1ELb1ELb0ELb0ELb1EEEvNS_16Flash_bwd_paramsE)
        .other          _ZN5flash44flash_bwd_dq_dk_dv_loop_seqk_parallel_kernelI23Flash_bwd_kernel_traitsILi256ELi64ELi32ELi8ELi4ELi1ELi2ELb1ELb1EN7cutlass6half_tE19Flash_kernel_traitsILi256ELi64ELi32ELi8ES3_EELb0ELb0ELb1ELb1ELb0ELb0ELb1EEEvNS_16Flash_bwd_paramsE,@"STO_CUDA_ENTRY STV_DEFAULT"
_ZN5flash44flash_bwd_dq_dk_dv_loop_seqk_parallel_kernelI23Flash_bwd_kernel_traitsILi256ELi64ELi32ELi8ELi4ELi1ELi2ELb1ELb1EN7cutlass6half_tE19Flash_kernel_traitsILi256ELi64ELi32ELi8ES3_EELb0ELb0ELb1ELb1ELb0ELb0ELb1EEEvNS_16Flash_bwd_paramsE:
.text._ZN5flash44flash_bwd_dq_dk_dv_loop_seqk_parallel_kernelI23Flash_bwd_kernel_traitsILi256ELi64ELi32ELi8ELi4ELi1ELi2ELb1ELb1EN7cutlass6half_tE19Flash_kernel_traitsILi256ELi64ELi32ELi8ES3_EELb0ELb0ELb1ELb1ELb0ELb0ELb1EEEvNS_16Flash_bwd_paramsE:
        /* <DEDUP_REMOVED lines=206> */
.L_x_359:
        /* <DEDUP_REMOVED lines=53> */
.L_x_325:
        /* <DEDUP_REMOVED lines=67> */
.L_x_327:
        /* <DEDUP_REMOVED lines=19> */
.L_x_328:
        /* <DEDUP_REMOVED lines=71> */
.L_x_329:
[----:B------:R-:W-:Y:S02]  /*1a00*/  UMOV UR13, UR52 ;  /* 0x00000034000d7c82 */ /* 0x000fe40008000000 */
.L_x_330:
        /* <DEDUP_REMOVED lines=120> */
.L_x_332:
        /* <DEDUP_REMOVED lines=17> */
.L_x_333:
        /* <DEDUP_REMOVED lines=28> */
.L_x_335:
[----:B------:R-:W-:Y:S05]  /*2460*/  BSYNC B0 ;  /* 0x0000000000007941 */ /* 0x000fea0003800000 */
.L_x_334:
        /* <DEDUP_REMOVED lines=27> */
.L_x_331:
        /* <DEDUP_REMOVED lines=62> */
.L_x_338:
[----:B------:R-:W-:Y:S05]  /*2a00*/  BSYNC B0 ;  /* 0x0000000000007941 */ /* 0x000fea0003800000 */
.L_x_337:
        /* <DEDUP_REMOVED lines=45> */
.L_x_340:
[----:B------:R-:W-:Y:S05]  /*2ce0*/  BSYNC B0 ;  /* 0x0000000000007941 */ /* 0x000fea0003800000 */
.L_x_339:
        /* <DEDUP_REMOVED lines=48> */
.L_x_342:
[----:B------:R-:W-:Y:S05]  /*2ff0*/  BSYNC B0 ;  /* 0x0000000000007941 */ /* 0x000fea0003800000 */
.L_x_341:
        /* <DEDUP_REMOVED lines=40> */
.L_x_344:
[----:B------:R-:W-:Y:S05]  /*3280*/  BSYNC B0 ;  /* 0x0000000000007941 */ /* 0x000fea0003800000 */
.L_x_343:
        /* <DEDUP_REMOVED lines=41> */
.L_x_346:
[----:B------:R-:W-:Y:S05]  /*3520*/  BSYNC B0 ;  /* 0x0000000000007941 */ /* 0x000fea0003800000 */
.L_x_345:
        /* <DEDUP_REMOVED lines=69> */
.L_x_348:
[----:B------:R-:W-:Y:S05]  /*3980*/  BSYNC B0 ;  /* 0x0000000000007941 */ /* 0x000fea0003800000 */
.L_x_347:
        /* <DEDUP_REMOVED lines=85> */
.L_x_353:
[----:B------:R-:W0:Y:S01]  /*3ee0*/  LDGDEPBAR ;  /* 0x00000000000079af */ /* 0x000e220000000000 */
[----:B------:R-:W-:Y:S02]  /*3ef0*/  USHF.L.U32 UR9, UR8, 0x6, URZ ;  /* 0x0000000608097899 */ /* 0x000fe4000800063f */
[----:B------:R-:W-:Y:S02]  /*3f00*/  ULDC UR11, c[0x0][0x2e4] ;  /* 0x0000b900000b7ab9 */ /* 0x000fe40000000800 */
[----:B------:R-:W2:Y:S01]  /*3f10*/  LDL R70, [R1+0x10] ;  /* 0x0000100001467983 */ /* 0x000ea20000100800 */
[----:B------:R-:W-:Y:S01]  /*3f20*/  UISETP.GE.AND UP0, UPT, UR9, UR19, UPT ;  /* 0x000000130900728c */ /* 0x000fe2000bf06270 */
        /* <DEDUP_REMOVED lines=9> */
[C---:B-1--4-:R-:W-:Y:S08]  /*3fc0*/  HMMA.16816.F32 R4, R8.reuse, R44, RZ ;  /* 0x0000002c0804723c */ /* 0x052ff000000018ff */
[----:B------:R-:W-:Y:S01]  /*3fd0*/  HMMA.16816.F32 R8, R8, R46, RZ ;  /* 0x0000002e0808723c */ /* 0x000fe200000018ff */
[----:B------:R-:W1:Y:S11]  /*3fe0*/  LDSM.16.M88.4 R44, [R227] ;  /* 0x00000000e32c783b */ /* 0x000e760000000200 */
[----:B------:R-:W-:Y:S04]  /*3ff0*/  @!UPT UIADD3 URZ, URZ, URZ, URZ ;  /* 0x0000003f3f3ff290 */ /* 0x000fe8000fffe03f */
[C---:B---3--:R-:W-:Y:S08]  /*4000*/  HMMA.16816.F32 R4, R48.reuse, R52, R4 ;  /* 0x000000343004723c */ /* 0x048ff00000001804 */
[----:B------:R-:W-:Y:S01]  /*4010*/  HMMA.16816.F32 R8, R48, R54, R8 ;  /* 0x000000363008723c */ /* 0x000fe20000001808 */
[----:B------:R-:W-:Y:S05]  /*4020*/  LDSM.16.M88.4 R48, [R2+0x2000] ;  /* 0x002000000230783b */ /* 0x000fea0000000200 */
[----:B------:R-:W3:Y:S10]  /*4030*/  LDSM.16.M88.4 R52, [R229+0x11000] ;  /* 0x01100000e534783b */ /* 0x000ef40000000200 */
[C---:B------:R-:W-:Y:S08]  /*4040*/  HMMA.16816.F32 R4, R56.reuse, R60, R4 ;  /* 0x0000003c3804723c */ /* 0x040ff00000001804 */
        /* <DEDUP_REMOVED lines=15> */
[C---:B-1----:R-:W-:Y:S07]  /*4140*/  HMMA.16816.F32 R4, R44.reuse, R64, R4 ;  /* 0x000000402c04723c */ /* 0x042fee0000001804 */
[----:B------:R-:W-:Y:S01]  /*4150*/  IADD3 R64, P0, R249, UR17, RZ ;  /* 0x00000011f9407c10 */ /* 0x000fe2000ff1e0ff */
[----:B------:R-:W-:Y:S01]  /*4160*/  HMMA.16816.F32 R8, R44, R66, R8 ;  /* 0x000000422c08723c */ /* 0x000fe20000001808 */
[----:B------:R-:W-:Y:S03]  /*4170*/  LDSM.16.M88.4 R44, [R3+0x4000] ;  /* 0x00400000032c783b */ /* 0x000fe60000000200 */
[----:B------:R-:W-:Y:S05]  /*4180*/  IADD3.X R65, R248, UR16, RZ, P0, !PT ;  /* 0x00000010f8417c10 */ /* 0x000fea00087fe4ff */
[----:B-----5:R1:W5:Y:S05]  /*4190*/  LDG.E R69, [R64.64] ;  /* 0x0000000440457981 */ /* 0x02036a000c1e1900 */
[----:B------:R1:W5:Y:S02]  /*41a0*/  LDG.E R68, [R64.64+0x20] ;  /* 0x0000200440447981 */ /* 0x000364000c1e1900 */
[C---:B---3--:R-:W-:Y:S08]  /*41b0*/  HMMA.16816.F32 R4, R48.reuse, R52, R4 ;  /* 0x000000343004723c */ /* 0x048ff00000001804 */
[----:B------:R-:W-:Y:S01]  /*41c0*/  HMMA.16816.F32 R8, R48, R54, R8 ;  /* 0x000000363008723c */ /* 0x000fe20000001808 */
[----:B------:R-:W-:Y:S05]  /*41d0*/  LDSM.16.M88.4 R48, [R228+0x4000] ;  /* 0x00400000e430783b */ /* 0x000fea0000000200 */
[----:B------:R-:W-:Y:S05]  /*41e0*/  LDSM.16.M88.4 R52, [R231+0x12000] ;  /* 0x01200000e734783b */ /* 0x000fea0000000200 */
[----:B-1----:R-:W1:Y:S05]  /*41f0*/  LDSM.16.M88.4 R64, [R230+0x12000] ;  /* 0x01200000e640783b */ /* 0x002e6a0000000200 */
[C---:B----4-:R-:W-:Y:S08]  /*4200*/  HMMA.16816.F32 R4, R56.reuse, R60, R4 ;  /* 0x0000003c3804723c */ /* 0x050ff00000001804 */
[----:B------:R-:W-:Y:S01]  /*4210*/  HMMA.16816.F32 R8, R56, R62, R8 ;  /* 0x0000003e3808723c */ /* 0x000fe20000001808 */
[----:B------:R-:W-:Y:S05]  /*4220*/  LDSM.16.M88.4 R56, [R227+0x4000] ;  /* 0x00400000e338783b */ /* 0x000fea0000000200 */
[----:B------:R-:W3:Y:S10]  /*4230*/  LDSM.16.M88.4 R60, [R232+0x12000] ;  /* 0x01200000e83c783b */ /* 0x000ef40000000200 */
[C---:B-1----:R-:W-:Y:S08]  /*4240*/  HMMA.16816.F32 R4, R44.reuse, R64, R4 ;  /* 0x000000402c04723c */ /* 0x042ff00000001804 */
[----:B------:R-:W-:Y:S01]  /*4250*/  HMMA.16816.F32 R8, R44, R66, R8 ;  /* 0x000000422c08723c */ /* 0x000fe20000001808 */
[----:B------:R-:W-:Y:S05]  /*4260*/  LDSM.16.M88.4 R44, [R2+0x6000] ;  /* 0x00600000022c783b */ /* 0x000fea0000000200 */
[----:B------:R-:W1:Y:S10]  /*4270*/  LDSM.16.M88.4 R64, [R229+0x13000] ;  /* 0x01300000e540783b */ /* 0x000e740000000200 */
[C---:B------:R-:W-:Y:S08]  /*4280*/  HMMA.16816.F32 R4, R48.reuse, R52, R4 ;  /* 0x000000343004723c */ /* 0x040ff00000001804 */
[----:B------:R-:W-:Y:S01]  /*4290*/  HMMA.16816.F32 R8, R48, R54, R8 ;  /* 0x000000363008723c */ /* 0x000fe20000001808 */
[----:B------:R-:W-:Y:S05]  /*42a0*/  LDSM.16.M88.4 R48, [R3+0x6000] ;  /* 0x006000000330783b */ /* 0x000fea0000000200 */
[----:B------:R-:W4:Y:S10]  /*42b0*/  LDSM.16.M88.4 R52, [R230+0x13000] ;  /* 0x01300000e634783b */ /* 0x000f340000000200 */
[C---:B---3--:R-:W-:Y:S08]  /*42c0*/  HMMA.16816.F32 R4, R56.reuse, R60, R4 ;  /* 0x0000003c3804723c */ /* 0x048ff00000001804 */
[----:B------:R-:W-:Y:S01]  /*42d0*/  HMMA.16816.F32 R8, R56, R62, R8 ;  /* 0x0000003e3808723c */ /* 0x000fe20000001808 */
[----:B------:R-:W-:Y:S05]  /*42e0*/  LDSM.16.M88.4 R56, [R228+0x6000] ;  /* 0x00600000e438783b */ /* 0x000fea0000000200 */
[----:B------:R-:W3:Y:S10]  /*42f0*/  LDSM.16.M88.4 R60, [R231+0x13000] ;  /* 0x01300000e73c783b */ /* 0x000ef40000000200 */
[C---:B-1----:R-:W-:Y:S08]  /*4300*/  HMMA.16816.F32 R4, R44.reuse, R64, R4 ;  /* 0x000000402c04723c */ /* 0x042ff00000001804 */
[----:B------:R-:W-:Y:S01]  /*4310*/  HMMA.16816.F32 R8, R44, R66, R8 ;  /* 0x000000422c08723c */ /* 0x000fe20000001808 */
[----:B------:R-:W-:Y:S05]  /*4320*/  LDSM.16.M88.4 R44, [R227+0x6000] ;  /* 0x00600000e32c783b */ /* 0x000fea0000000200 */
[----:B------:R-:W1:Y:S10]  /*4330*/  LDSM.16.M88.4 R64, [R232+0x13000] ;  /* 0x01300000e840783b */ /* 0x000e740000000200 */
[C---:B----4-:R-:W-:Y:S07]  /*4340*/  HMMA.16816.F32 R4, R48.reuse, R52, R4 ;  /* 0x000000343004723c */ /* 0x050fee0000001804 */
[----:B--2---:R-:W-:Y:S01]  /*4350*/  IADD3 R52, R70, UR9, RZ ;  /* 0x0000000946347c10 */ /* 0x004fe2000fffe0ff */
[----:B------:R-:W-:Y:S07]  /*4360*/  HMMA.16816.F32 R8, R48, R54, R8 ;  /* 0x000000363008723c */ /* 0x000fee0000001808 */
[C---:B------:R-:W-:Y:S02]  /*4370*/  IADD3 R48, R52.reuse, 0x8, RZ ;  /* 0x0000000834307810 */ /* 0x040fe40007ffe0ff */
[----:B------:R-:W-:Y:S02]  /*4380*/  IADD3 R50, R52, 0x7, RZ ;  /* 0x0000000734327810 */ /* 0x000fe40007ffe0ff */
[----:B------:R-:W-:Y:S02]  /*4390*/  ISETP.GE.AND P1, PT, R48, RZ, PT ;  /* 0x000000ff3000720c */ /* 0x000fe40003f26270 */
[----:B------:R-:W-:Y:S02]  /*43a0*/  ISETP.GE.AND P0, PT, R50, RZ, PT ;  /* 0x000000ff3200720c */ /* 0x000fe40003f06270 */
[----:B------:R-:W-:Y:S01]  /*43b0*/  IABS R49, R52 ;  /* 0x0000003400317213 */ /* 0x000fe20000000000 */
[C---:B---3--:R-:W-:Y:S05]  /*43c0*/  HMMA.16816.F32 R4, R56.reuse, R60, R4 ;  /* 0x0000003c3804723c */ /* 0x048fea0000001804 */
[C---:B------:R-:W-:Y:S02]  /*43d0*/  IADD3 R51, R52.reuse, -0x1, RZ ;  /* 0xffffffff34337810 */ /* 0x040fe40007ffe0ff */
[----:B------:R-:W-:Y:S01]  /*43e0*/  MOV R60, R49 ;  /* 0x00000031003c7202 */ /* 0x000fe20000000f00 */
[----:B------:R-:W-:Y:S03]  /*43f0*/  HMMA.16816.F32 R8, R56, R62, R8 ;  /* 0x0000003e3808723c */ /* 0x000fe60000001808 */
[----:B------:R-:W-:Y:S02]  /*4400*/  ISETP.GE.AND P2, PT, R51, RZ, PT ;  /* 0x000000ff3300720c */ /* 0x000fe40003f46270 */
[----:B------:R-:W-:Y:S01]  /*4410*/  I2F R60, R60 ;  /* 0x0000003c003c7306 */ /* 0x000fe20000201400 */
[C---:B------:R-:W-:Y:S02]  /*4420*/  @!P1 IADD3 R48, -R52.reuse, -0x8, RZ ;  /* 0xfffffff834309810 */ /* 0x040fe40007ffe1ff */
[C---:B------:R-:W-:Y:S04]  /*4430*/  IADD3 R49, R52.reuse, -0x8, RZ ;  /* 0xfffffff834317810 */ /* 0x040fe80007ffe0ff */
[----:B------:R-:W-:Y:S02]  /*4440*/  ISETP.GE.AND P1, PT, R49, RZ, PT ;  /* 0x000000ff3100720c */ /* 0x000fe40003f26270 */
[C---:B------:R-:W-:Y:S01]  /*4450*/  @!P0 IADD3 R50, -R52.reuse, -0x7, RZ ;  /* 0xfffffff934328810 */ /* 0x040fe20007ffe1ff */
[----:B------:R2:W-:Y:S01]  /*4460*/  I2F R53, R48 ;  /* 0x0000003000357306 */ /* 0x0005e20000201400 */
[C---:B-1----:R-:W-:Y:S05]  /*4470*/  HMMA.16816.F32 R4, R44.reuse, R64, R4 ;  /* 0x000000402c04723c */ /* 0x042fea0000001804 */
[C---:B------:R-:W-:Y:S03]  /*4480*/  @!P2 IADD3 R51, -R52.reuse, 0x1, RZ ;  /* 0x000000013433a810 */ /* 0x040fe60007ffe1ff */
[----:B------:R-:W-:Y:S01]  /*4490*/  HMMA.16816.F32 R8, R44, R66, R8 ;  /* 0x000000422c08723c */ /* 0x000fe20000001808 */
[----:B------:R-:W-:Y:S03]  /*44a0*/  I2F R50, R50 ;  /* 0x0000003200327306 */ /* 0x000fe60000201400 */
[C---:B------:R-:W-:Y:S07]  /*44b0*/  @!P1 IADD3 R49, -R52.reuse, 0x8, RZ ;  /* 0x0000000834319810 */ /* 0x040fee0007ffe1ff */
[----:B------:R-:W-:Y:S01]  /*44c0*/  I2F R49, R49 ;  /* 0x0000003100317306 */ /* 0x000fe20000201400 */
[----:B--2---:R-:W-:Y:S04]  /*44d0*/  IADD3 R48, R52, -0x9, RZ ;  /* 0xfffffff734307810 */ /* 0x004fe80007ffe0ff */
[----:B------:R-:W-:Y:S02]  /*44e0*/  FMUL.FTZ R6, R6, c[0x0][0x2ec] ;  /* 0x0000bb0006067a20 */ /* 0x000fe40000410000 */
[----:B------:R-:W-:Y:S01]  /*44f0*/  FMUL.FTZ R5, R5, c[0x0][0x2ec] ;  /* 0x0000bb0005057a20 */ /* 0x000fe20000410000 */
[----:B------:R-:W-:Y:S01]  /*4500*/  ISETP.GE.AND P0, PT, R48, RZ, PT ;  /* 0x000000ff3000720c */ /* 0x000fe20003f06270 */
[----:B------:R-:W-:Y:S01]  /*4510*/  FMUL.FTZ R4, R4, c[0x0][0x2ec] ;  /* 0x0000bb0004047a20 */ /* 0x000fe20000410000 */
[----:B------:R1:W2:Y:S03]  /*4520*/  MUFU.TANH R54, R6 ;  /* 0x0000000600367308 */ /* 0x0002a60000002400 */
[----:B------:R-:W-:Y:S02]  /*4530*/  FMUL.FTZ R9, R9, c[0x0][0x2ec] ;  /* 0x0000bb0009097a20 */ /* 0x000fe40000410000 */
[----:B------:R-:W-:Y:S02]  /*4540*/  FMUL.FTZ R8, R8, c[0x0][0x2ec] ;  /* 0x0000bb0008087a20 */ /* 0x000fe40000410000 */
[----:B------:R-:W-:Y:S03]  /*4550*/  FMUL.FTZ R11, R11, c[0x0][0x2ec] ;  /* 0x0000bb000b0b7a20 */ /* 0x000fe60000410000 */
[----:B------:R-:W3:Y:S01]  /*4560*/  MUFU.TANH R4, R4 ;  /* 0x0000000400047308 */ /* 0x000ee20000002400 */
[----:B------:R-:W-:Y:S02]  /*4570*/  @!P0 IADD3 R48, -R52, 0x9, RZ ;  /* 0x0000000934308810 */ /* 0x000fe40007ffe1ff */
[----:B------:R-:W-:Y:S07]  /*4580*/  PLOP3.LUT P0, PT, PT, PT, UP0, 0x80, 0x0 ;  /* 0x000000000000781c */ /* 0x000fee0003f0f008 */
[----:B------:R4:W4:Y:S01]  /*4590*/  MUFU.TANH R47, R8 ;  /* 0x00000008002f7308 */ /* 0x0009220000002400 */
[----:B-1----:R-:W-:Y:S02]  /*45a0*/  FMUL.FTZ R6, R7, c[0x0][0x2ec] ;  /* 0x0000bb0007067a20 */ /* 0x002fe40000410000 */
[----:B--2---:R-:W-:Y:S02]  /*45b0*/  FFMA.FTZ R44, R53, -UR6, R54 ;  /* 0x80000006352c7c23 */ /* 0x004fe40008010036 */
[----:B------:R-:W-:Y:S05]  /*45c0*/  FFMA.FTZ R54, -R54, R54, 1 ;  /* 0x3f80000036367423 */ /* 0x000fea0000010136 */
[----:B------:R1:W2:Y:S01]  /*45d0*/  MUFU.TANH R7, R5 ;  /* 0x0000000500077308 */ /* 0x0002a20000002400 */
[----:B------:R-:W-:Y:S02]  /*45e0*/  FMUL.FTZ R59, R54, c[0x0][0x2ec] ;  /* 0x0000bb00363b7a20 */ /* 0x000fe40000410000 */
[----:B---3--:R-:W-:Y:S04]  /*45f0*/  FFMA.FTZ R53, -R4, R4, 1 ;  /* 0x3f80000004357423 */ /* 0x008fe80000010104 */
[----:B------:R-:W-:Y:S03]  /*4600*/  FMUL.FTZ R53, R53, c[0x0][0x2ec] ;  /* 0x0000bb0035357a20 */ /* 0x000fe60000410000 */
[----:B------:R-:W-:Y:S01]  /*4610*/  MUFU.TANH R6, R6 ;  /* 0x0000000600067308 */ /* 0x000fe20000002400 */
[----:B----4-:R-:W-:Y:S02]  /*4620*/  FFMA.FTZ R8, R60, -UR6, R4 ;  /* 0x800000063c087c23 */ /* 0x010fe40008010004 */
[----:B------:R-:W-:Y:S02]  /*4630*/  FFMA.FTZ R46, R49, -UR6, R47 ;  /* 0x80000006312e7c23 */ /* 0x000fe4000801002f */
[----:B------:R-:W-:Y:S05]  /*4640*/  FFMA.FTZ R47, -R47, R47, 1 ;  /* 0x3f8000002f2f7423 */ /* 0x000fea000001012f */
[----:B------:R-:W-:Y:S01]  /*4650*/  MUFU.TANH R9, R9 ;  /* 0x0000000900097308 */ /* 0x000fe20000002400 */
[----:B------:R-:W-:Y:S02]  /*4660*/  FMUL.FTZ R56, R47, c[0x0][0x2ec] ;  /* 0x0000bb002f387a20 */ /* 0x000fe40000410000 */
[----:B-1----:R-:W-:Y:S02]  /*4670*/  FMUL.FTZ R5, R10, c[0x0][0x2ec] ;  /* 0x0000bb000a057a20 */ /* 0x002fe40000410000 */
[----:B--2---:R-:W-:Y:S05]  /*4680*/  FFMA.FTZ R52, -R7, R7, 1 ;  /* 0x3f80000007347423 */ /* 0x004fea0000010107 */
[----:B------:R-:W1:Y:S01]  /*4690*/  MUFU.TANH R5, R5 ;  /* 0x0000000500057308 */ /* 0x000e620000002400 */
[----:B------:R-:W-:Y:S09]  /*46a0*/  FMUL.FTZ R52, R52, c[0x0][0x2ec] ;  /* 0x0000bb0034347a20 */ /* 0x000ff20000410000 */
[----:B------:R2:W3:Y:S10]  /*46b0*/  MUFU.TANH R55, R11 ;  /* 0x0000000b00377308 */ /* 0x0004f40000002400 */
[----:B------:R-:W4:Y:S01]  /*46c0*/  I2F R51, R51 ;  /* 0x0000003300337306 */ /* 0x000f220000201400 */
[----:B-1----:R-:W-:Y:S09]  /*46d0*/  FFMA.FTZ R10, R60, -UR6, R5 ;  /* 0x800000063c0a7c23 */ /* 0x002ff20008010005 */
[----:B------:R-:W1:Y:S01]  /*46e0*/  I2F R48, R48 ;  /* 0x0000003000307306 */ /* 0x000e620000201400 */
[----:B--2---:R-:W-:Y:S02]  /*46f0*/  FFMA.FTZ R11, R50, -UR6, R6 ;  /* 0x80000006320b7c23 */ /* 0x004fe40008010006 */
[----:B------:R-:W-:Y:S02]  /*4700*/  FFMA.FTZ R50, -R6, R6, 1 ;  /* 0x3f80000006327423 */ /* 0x000fe40000010106 */
[----:B------:R-:W-:Y:S02]  /*4710*/  FFMA.FTZ R6, -R5, R5, 1 ;  /* 0x3f80000005067423 */ /* 0x000fe40000010105 */
[----:B------:R-:W-:Y:S02]  /*4720*/  FFMA.FTZ R5, -R9, R9, 1 ;  /* 0x3f80000009057423 */ /* 0x000fe40000010109 */
[----:B---3--:R-:W-:Y:S02]  /*4730*/  FFMA.FTZ R4, -R55, R55, 1 ;  /* 0x3f80000037047423 */ /* 0x008fe40000010137 */
[----:B----4-:R-:W-:Y:S02]  /*4740*/  FFMA.FTZ R7, R51, -UR6, R7 ;  /* 0x8000000633077c23 */ /* 0x010fe40008010007 */
[----:B------:R-:W-:Y:S02]  /*4750*/  FMUL.FTZ R58, R50, c[0x0][0x2ec] ;  /* 0x0000bb00323a7a20 */ /* 0x000fe40000410000 */
[----:B------:R-:W-:Y:S02]  /*4760*/  FMUL.FTZ R57, R6, c[0x0][0x2ec] ;  /* 0x0000bb0006397a20 */ /* 0x000fe40000410000 */
[----:B------:R-:W-:Y:S02]  /*4770*/  FMUL.FTZ R54, R5, c[0x0][0x2ec] ;  /* 0x0000bb0005367a20 */ /* 0x000fe40000410000 */
[----:B-1----:R-:W-:Y:S02]  /*4780*/  FFMA.FTZ R45, R48, -UR6, R9 ;  /* 0x80000006302d7c23 */ /* 0x002fe40008010009 */
[----:B------:R-:W-:Y:S02]  /*4790*/  FFMA.FTZ R9, R51, -UR6, R55 ;  /* 0x8000000633097c23 */ /* 0x000fe40008010037 */
[----:B------:R-:W-:Y:S01]  /*47a0*/  FMUL.FTZ R55, R4, c[0x0][0x2ec] ;  /* 0x0000bb0004377a20 */ /* 0x000fe20000410000 */
        /* <DEDUP_REMOVED lines=11> */
.L_x_349:
        /* <DEDUP_REMOVED lines=42> */
.L_x_350:
[----:B------:R-:W2:Y:S01]  /*4b00*/  LDL R71, [R1+0x4] ;  /* 0x0000040001477983 */ /* 0x000ea20000100800 */
[C---:B------:R-:W-:Y:S01]  /*4b10*/  FMUL.FTZ R5, R246.reuse, 1.4426950216293334961 ;  /* 0x3fb8aa3bf6057820 */ /* 0x040fe20000410000 */
[----:B------:R-:W-:Y:S01]  /*4b20*/  FSETP.NEU.FTZ.AND P0, PT, R246, -INF , PT ;  /* 0xff800000f600780b */ /* 0x000fe20003f1d000 */
[----:B------:R-:W-:Y:S01]  /*4b30*/  FMUL.FTZ R4, R247, 1.4426950216293334961 ;  /* 0x3fb8aa3bf7047820 */ /* 0x000fe20000410000 */
[----:B------:R-:W-:Y:S01]  /*4b40*/  MOV R250, c[0x0][0x22c] ;  /* 0x00008b0000fa7a02 */ /* 0x000fe20000000f00 */
[----:B------:R-:W-:Y:S01]  /*4b50*/  UISETP.GT.AND UP0, UPT, UR8, UR18, UPT ;  /* 0x000000120800728c */ /* 0x000fe2000bf04270 */
[----:B------:R-:W3:Y:S01]  /*4b60*/  LDL R70, [R1] ;  /* 0x0000000001467983 */ /* 0x000ee20000100800 */
[----:B------:R-:W-:Y:S02]  /*4b70*/  FSEL R5, R5, RZ, P0 ;  /* 0x000000ff05057208 */ /* 0x000fe40000000000 */
[----:B------:R-:W-:Y:S01]  /*4b80*/  FSETP.NEU.FTZ.AND P0, PT, R247, -INF , PT ;  /* 0xff800000f700780b */ /* 0x000fe20003f1d000 */
[----:B------:R-:W-:Y:S01]  /*4b90*/  IMAD R250, R250, c[0x0][0x1c0], RZ ;  /* 0x00007000fafa7a24 */ /* 0x000fe200078e02ff */
[----:B------:R-:W-:Y:S01]  /*4ba0*/  PLOP3.LUT P2, PT, PT, PT, UP0, 0x80, 0x0 ;  /* 0x000000000000781c */ /* 0x000fe20003f4f008 */
[--C-:B------:R-:W-:Y:S01]  /*4bb0*/  FFMA.FTZ R8, R8, c[0x0][0x23c], -R5.reuse ;  /* 0x00008f0008087a23 */ /* 0x100fe20000010805 */
[----:B------:R-:W-:Y:S01]  /*4bc0*/  FSEL R4, R4, RZ, P0 ;  /* 0x000000ff04047208 */ /* 0x000fe20000000000 */
[--C-:B------:R-:W-:Y:S02]  /*4bd0*/  FFMA.FTZ R7, R7, c[0x0][0x23c], -R5.reuse ;  /* 0x00008f0007077a23 */ /* 0x100fe40000010805 */
[----:B------:R-:W-:Y:S01]  /*4be0*/  MUFU.EX2 R67, R8 ;  /* 0x0000000800437308 */ /* 0x000fe20000000800 */
[--C-:B------:R-:W-:Y:S02]  /*4bf0*/  FFMA.FTZ R46, R46, c[0x0][0x23c], -R5.reuse ;  /* 0x00008f002e2e7a23 */ /* 0x100fe40000010805 */
[--C-:B------:R-:W-:Y:S02]  /*4c00*/  FFMA.FTZ R44, R44, c[0x0][0x23c], -R4.reuse ;  /* 0x00008f002c2c7a23 */ /* 0x100fe40000010804 */
[--C-:B------:R-:W-:Y:S02]  /*4c10*/  FFMA.FTZ R11, R11, c[0x0][0x23c], -R4.reuse ;  /* 0x00008f000b0b7a23 */ /* 0x100fe40000010804 */
[----:B------:R-:W-:Y:S02]  /*4c20*/  FFMA.FTZ R5, R45, c[0x0][0x23c], -R5 ;  /* 0x00008f002d057a23 */ /* 0x000fe40000010805 */
[--C-:B------:R-:W-:Y:S01]  /*4c30*/  FFMA.FTZ R10, R10, c[0x0][0x23c], -R4.reuse ;  /* 0x00008f000a0a7a23 */ /* 0x100fe20000010804 */
[----:B------:R-:W1:Y:S01]  /*4c40*/  MUFU.EX2 R66, R7 ;  /* 0x0000000700427308 */ /* 0x000e620000000800 */
[----:B------:R-:W-:Y:S09]  /*4c50*/  FFMA.FTZ R4, R9, c[0x0][0x23c], -R4 ;  /* 0x00008f0009047a23 */ /* 0x000ff20000010804 */
[----:B------:R-:W-:Y:S10]  /*4c60*/  MUFU.EX2 R65, R44 ;  /* 0x0000002c00417308 */ /* 0x000ff40000000800 */
[----:B------:R-:W4:Y:S10]  /*4c70*/  MUFU.EX2 R64, R11 ;  /* 0x0000000b00407308 */ /* 0x000f340000000800 */
[----:B------:R-:W-:Y:S10]  /*4c80*/  MUFU.EX2 R63, R46 ;  /* 0x0000002e003f7308 */ /* 0x000ff40000000800 */
[----:B------:R-:W4:Y:S10]  /*4c90*/  MUFU.EX2 R62, R5 ;  /* 0x00000005003e7308 */ /* 0x000f340000000800 */
[----:B------:R-:W-:Y:S10]  /*4ca0*/  MUFU.EX2 R61, R10 ;  /* 0x0000000a003d7308 */ /* 0x000ff40000000800 */
[----:B------:R-:W4:Y:S01]  /*4cb0*/  MUFU.EX2 R60, R4 ;  /* 0x00000004003c7308 */ /* 0x000f220000000800 */
[----:B-1----:R-:W-:Y:S02]  /*4cc0*/  F2FP.PACK_AB R7, R66, R67 ;  /* 0x000000434207723e */ /* 0x002fe400000000ff */
[----:B----4-:R-:W-:Y:S02]  /*4cd0*/  F2FP.PACK_AB R6, R64, R65 ;  /* 0x000000414006723e */ /* 0x010fe400000000ff */
        /* <DEDUP_REMOVED lines=72> */
[C---:B------:R-:W-:Y:S02]  /*5160*/  FADD.FTZ R6, -R68.reuse, R6 ;  /* 0x0000000644067221 */ /* 0x040fe40000010100 */
[----:B------:R-:W-:Y:S02]  /*5170*/  FADD.FTZ R7, -R68, R7 ;  /* 0x0000000744077221 */ /* 0x000fe40000010100 */
[----:B------:R-:W-:Y:S02]  /*5180*/  FMUL.FTZ R4, R67, R4 ;  /* 0x0000000443047220 */ /* 0x000fe40000410000 */
[----:B------:R-:W-:Y:S02]  /*5190*/  FMUL.FTZ R46, R66, R5 ;  /* 0x00000005422e7220 */ /* 0x000fe40000410000 */
[----:B------:R-:W-:Y:S02]  /*51a0*/  FMUL.FTZ R5, R65, R6 ;  /* 0x0000000641057220 */ /* 0x000fe40000410000 */
[----:B------:R-:W-:Y:S02]  /*51b0*/  FMUL.FTZ R6, R64, R7 ;  /* 0x0000000740067220 */ /* 0x000fe40000410000 */
[----:B------:R-:W-:Y:S02]  /*51c0*/  FMUL.FTZ R4, R53, R4 ;  /* 0x0000000435047220 */ /* 0x000fe40000410000 */
[----:B------:R-:W-:Y:S02]  /*51d0*/  FMUL.FTZ R7, R52, R46 ;  /* 0x0000002e34077220 */ /* 0x000fe40000410000 */
[C---:B------:R-:W-:Y:S02]  /*51e0*/  FADD.FTZ R8, -R69.reuse, R8 ;  /* 0x0000000845087221 */ /* 0x040fe40000010100 */
[----:B------:R-:W-:Y:S01]  /*51f0*/  FADD.FTZ R9, -R69, R9 ;  /* 0x0000000945097221 */ /* 0x000fe20000010100 */
[----:B------:R-:W-:Y:S01]  /*5200*/  F2FP.PACK_AB R7, R7, R4 ;  /* 0x000000040707723e */ /* 0x000fe200000000ff */
[----:B------:R-:W-:Y:S02]  /*5210*/  FMUL.FTZ R5, R59, R5 ;  /* 0x000000053b057220 */ /* 0x000fe40000410000 */
[----:B------:R-:W-:Y:S02]  /*5220*/  FMUL.FTZ R6, R58, R6 ;  /* 0x000000063a067220 */ /* 0x000fe40000410000 */
[----:B------:R-:W-:Y:S01]  /*5230*/  FMUL.FTZ R45, R63, R8 ;  /* 0x000000083f2d7220 */ /* 0x000fe20000410000 */
[----:B------:R-:W-:Y:S01]  /*5240*/  STS [R251+0x14000], R7 ;  /* 0x01400007fb007388 */ /* 0x000fe20000000800 */
[----:B------:R-:W-:Y:S01]  /*5250*/  FMUL.FTZ R8, R62, R9 ;  /* 0x000000093e087220 */ /* 0x000fe20000410000 */
[----:B------:R-:W-:Y:S01]  /*5260*/  F2FP.PACK_AB R6, R6, R5 ;  /* 0x000000050606723e */ /* 0x000fe200000000ff */
[C---:B------:R-:W-:Y:S02]  /*5270*/  FADD.FTZ R10, -R68.reuse, R10 ;  /* 0x0000000a440a7221 */ /* 0x040fe40000010100 */
[----:B------:R-:W-:Y:S02]  /*5280*/  FADD.FTZ R11, -R68, R11 ;  /* 0x0000000b440b7221 */ /* 0x000fe40000010100 */
[----:B------:R-:W-:Y:S01]  /*5290*/  FMUL.FTZ R9, R56, R45 ;  /* 0x0000002d38097220 */ /* 0x000fe20000410000 */
[----:B------:R-:W-:Y:S01]  /*52a0*/  STS [R71+0x14000], R6 ;  /* 0x0140000647007388 */ /* 0x000fe20000000800 */
[----:B------:R-:W-:Y:S02]  /*52b0*/  FMUL.FTZ R8, R54, R8 ;  /* 0x0000000836087220 */ /* 0x000fe40000410000 */
[----:B------:R-:W-:Y:S02]  /*52c0*/  FMUL.FTZ R44, R61, R10 ;  /* 0x0000000a3d2c7220 */ /* 0x000fe40000410000 */
[----:B------:R-:W-:Y:S01]  /*52d0*/  FMUL.FTZ R10, R60, R11 ;  /* 0x0000000b3c0a7220 */ /* 0x000fe20000410000 */
        /* <DEDUP_REMOVED lines=121> */
.L_x_351:
        /* <DEDUP_REMOVED lines=376> */
.L_x_352:
        /* <DEDUP_REMOVED lines=123> */
.L_x_354:
        /* <DEDUP_REMOVED lines=16> */
.L_x_355:
[----:B------:R-:W-:Y:S01]  /*7aa0*/  BAR.SYNC.DEFER_BLOCKING 0x0 ;  /* 0x0000000000007b1d */ /* 0x000fe20000010000 */
[----:B------:R-:W-:Y:S01]  /*7ab0*/  UIADD3 UR7, -UR22, UR7, URZ ;  /* 0x0000000716077290 */ /* 0x000fe2000fffe13f */
[----:B-1----:R-:W-:Y:S02]  /*7ac0*/  SHF.R.S32.HI R44, RZ, 0x1f, R245 ;  /* 0x0000001fff2c7819 */ /* 0x002fe400000114f5 */
[C---:B------:R-:W-:Y:S02]  /*7ad0*/  IADD3 R42, R245.reuse, 0xc0, RZ ;  /* 0x000000c0f52a7810 */ /* 0x040fe40007ffe0ff */
[----:B------:R-:W1:Y:S01]  /*7ae0*/  S2R R45, SR_TID.X ;  /* 0x00000000002d7919 */ /* 0x000e620000002100 */
[----:B------:R-:W-:Y:S01]  /*7af0*/  BSSY B0, `(.L_x_356) ;  /* 0x000002c000007945 */ /* 0x000fe20003800000 */
[C---:B------:R-:W-:Y:S02]  /*7b00*/  IADD3 R41, R245.reuse, 0x80, RZ ;  /* 0x00000080f5297810 */ /* 0x040fe40007ffe0ff */
        /* <DEDUP_REMOVED lines=42> */
.L_x_357:
[----:B------:R-:W-:Y:S05]  /*7db0*/  BSYNC B0 ;  /* 0x0000000000007941 */ /* 0x000fea0003800000 */
.L_x_356:
        /* <DEDUP_REMOVED lines=27> */
.L_x_336:
[----:B------:R-:W-:Y:S05]  /*7f70*/  BSYNC B1 ;  /* 0x0000000000017941 */ /* 0x000fea0003800000 */
.L_x_326:
        /* <DEDUP_REMOVED lines=12> */
.L_x_358:
[----:B------:R-:W-:Y:S05]  /*8040*/  EXIT ;  /* 0x000000000000794d */ /* 0x000fea0003800000 */
.L_x_360:
        /* <DEDUP_REMOVED lines=11> */
.L_x_2009:


//--------------------- .text._ZN5flash25flash_bwd_dot_do_o_kernelILb0E23Flash_bwd_kernel_traitsILi256ELi64ELi32ELi8ELi4ELi1ELi2ELb1ELb1EN7cutlass6half_tE19Flash_kernel_traitsILi256ELi64ELi32ELi8ES3_EEEEvNS_16Flash_bwd_paramsE --------------------------
	.section	.text._ZN5flash25flash_bwd_dot_do_o_kernelILb0E23Flash_bwd_kernel_traitsILi256ELi64ELi32ELi8ELi4ELi1ELi2ELb1ELb1EN7cutlass6half_tE19Flash_kernel_traitsILi256ELi64ELi32ELi8ES3_EEEEvNS_16Flash_bwd_paramsE,"ax",@progbits
	.sectioninfo	@"SHI_REGISTERS=78"
	.align	128
        .global         _ZN5flash25flash_bwd_dot_do_o_kernelILb0E23Flash_bwd_kernel_traitsILi256ELi64ELi32ELi8ELi4ELi1ELi2ELb1ELb1EN7cutlass6half_tE19Flash_kernel_traitsILi256ELi64ELi32ELi8ES3_EEEEvNS_16Flash_bwd_paramsE
        .type           _ZN5flash25flash_bwd_dot_do_o_kernelILb0E23Flash_bwd_kernel_traitsILi256ELi64ELi32ELi8ELi4ELi1ELi2ELb1ELb1EN7cutlass6half_tE19Flash_kernel_traitsILi256ELi64ELi32ELi8ES3_EEEEvNS_16Flash_bwd_paramsE,@function
        .size           _ZN5flash25flash_bwd_dot_do_o_kernelILb0E23Flash_bwd_kernel_traitsILi256ELi64ELi32ELi8ELi4ELi1ELi2ELb1ELb1EN7cutlass6half_tE19Flash_kernel_traitsILi256ELi64ELi32ELi8ES3_EEEEvNS_16Flash_bwd_paramsE,(.L_x_2010 - _ZN5flash25flash_bwd_dot_do_o_kernelILb0E23Flash_bwd_kernel_traitsILi256ELi64ELi32ELi8ELi4ELi1ELi2ELb1ELb1EN7cutlass6half_tE19Flash_kernel_traitsILi256ELi64ELi32ELi8ES3_EEEEvNS_16Flash_bwd_paramsE)
        .other          _ZN5flash25flash_bwd_dot_do_o_kernelILb0E23Flash_bwd_kernel_traitsILi256ELi64ELi32ELi8ELi4ELi1ELi2ELb1ELb1EN7cutlass6half_tE19Flash_kernel_traitsILi256ELi64ELi32ELi8ES3_EEEEvNS_16Flash_bwd_paramsE,@"STO_CUDA_ENTRY STV_DEFAULT"
_ZN5flash25flash_bwd_dot_do_o_kernelILb0E23Flash_bwd_kernel_traitsILi256ELi64ELi32ELi8ELi4ELi1ELi2ELb1ELb1EN7cutlass6half_tE19Flash_kernel_traitsILi256ELi64ELi32ELi8ES3_EEEEvNS_16Flash_bwd_paramsE:
.text._ZN5flash25flash_bwd_dot_do_o_kernelILb0E23Flash_bwd_kernel_traitsILi256ELi64ELi32ELi8ELi4ELi1ELi2ELb1ELb1EN7cutlass6half_tE19Flash_kernel_traitsILi256ELi64ELi32ELi8ES3_EEEEvNS_16Flash_bwd_paramsE:
[----:B------:R-:W-:Y:S02]  /*0000*/  MOV R1, c[0x0][0x28] ;  /* 0x00000a0000017a02 */ /* 0x000fe40000000f00 */
[----:B------:R-:W0:Y:S01]  /*0010*/  S2R R6, SR_CTAID.Y ;  /* 0x0000000000067919 */ /* 0x000e220000002600 */
[----:B------:R-:W-:Y:S01]  /*0020*/  ISETP.NE.U32.AND P0, PT, RZ, c[0x0][0x240], PT ;  /* 0x00009000ff007a0c */ /* 0x000fe20003f05070 */
[----:B------:R-:W-:Y:S01]  /*0030*/  HFMA2.MMA R3, -RZ, RZ, 0, 2.384185791015625e-07 ;  /* 0x00000004ff037435 */ /* 0x000fe200000001ff */
[----:B------:R-:W-:Y:S01]  /*0040*/  MOV R9, 0xffffffff ;  /* 0xffffffff00097802 */ /* 0x000fe20000000f00 */
[----:B------:R-:W-:Y:S01]  /*0050*/  ULDC.64 UR4, c[0x0][0x118] ;  /* 0x0000460000047ab9 */ /* 0x000fe20000000a00 */
[----:B------:R-:W-:-:S07]  /*0060*/  ISETP.NE.AND.EX P0, PT, RZ, c[0x0][0x244], PT, P0 ;  /* 0x00009100ff007a0c */ /* 0x000fce0003f05300 */
[----:B0-----:R-:W-:-:S06]  /*0070*/  IMAD.WIDE R2, R6, R3, c[0x0][0x240] ;  /* 0x0000900006027625 */ /* 0x001fcc00078e0203 */
[----:B------:R-:W2:Y:S04]  /*0080*/  @P0 LDG.E R9, [R2.64] ;  /* 0x0000000402090981 */ /* 0x000ea8000c1e1900 */
[----:B------:R-:W2:Y:S04]  /*0090*/  @P0 LDG.E R0, [R2.64+0x4] ;  /* 0x0000040402000981 */ /* 0x000ea8000c1e1900 */
[----:B------:R-:W0:Y:S02]  /*00a0*/  S2R R7, SR_CTAID.X ;  /* 0x0000000000077919 */ /* 0x000e240000002500 */
[----:B0-----:R-:W-:-:S02]  /*00b0*/  SHF.L.U32 R7, R7, 0x6, RZ ;  /* 0x0000000607077819 */ /* 0x001fc400000006ff */
[----:B--2---:R-:W-:Y:S02]  /*00c0*/  @P0 IADD3 R0, R0, -R9, RZ ;  /* 0x8000000900000210 */ /* 0x004fe40007ffe0ff */
[----:B------:R-:W-:-:S04]  /*00d0*/  @!P0 MOV R0, c[0x0][0x214] ;  /* 0x0000850000008a02 */ /* 0x000fc80000000f00 */
[----:B------:R-:W-:-:S13]  /*00e0*/  ISETP.GT.AND P0, PT, R0, R7, PT ;  /* 0x000000070000720c */ /* 0x000fda0003f04270 */
[----:B------:R-:W-:Y:S05]  /*00f0*/  @!P0 EXIT ;  /* 0x000000000000894d */ /* 0x000fea0003800000 */
[C---:B------:R-:W-:Y:S01]  /*0100*/  ISETP.NE.AND P1, PT, R9.reuse, -0x1, PT ;  /* 0xffffffff0900780c */ /* 0x040fe20003f25270 */
[----:B------:R-:W0:Y:S01]  /*0110*/  S2R R11, SR_CTAID.Z ;  /* 0x00000000000b7919 */ /* 0x000e220000002700 */
[----:B------:R-:W-:Y:S02]  /*0120*/  ULDC.U8 UR6, c[0x0][0x328] ;  /* 0x0000ca0000067ab9 */ /* 0x000fe40000000000 */
[----:B------:R-:W-:Y:S01]  /*0130*/  ISETP.NE.AND P0, PT, RZ, UR6, PT ;  /* 0x00000006ff007c0c */ /* 0x000fe2000bf05270 */
[----:B------:R-:W1:Y:S08]  /*0140*/  S2R R10, SR_TID.X ;  /* 0x00000000000a7919 */ /* 0x000e700000002100 */
[----:B------:R-:W-:Y:S01]  /*0150*/  @P1 IMAD.WIDE.U32 R2, R9, c[0x0][0x370], RZ ;  /* 0x0000dc0009021a25 */ /* 0x000fe200078e00ff */
[----:B------:R-:W-:-:S02]  /*0160*/  @!P1 SHF.R.S32.HI R4, RZ, 0x1f, R6 ;  /* 0x0000001fff049819 */ /* 0x000fc40000011406 */
[----:B------:R-:W-:Y:S01]  /*0170*/  @!P1 SHF.R.S32.HI R19, RZ, 0x1f, R6 ;  /* 0x0000001fff139819 */ /* 0x000fe20000011406 */
[C---:B------:R-:W-:Y:S02]  /*0180*/  @P1 IMAD R15, R9.reuse, c[0x0][0x374], R3 ;  /* 0x0000dd00090f1a24 */ /* 0x040fe400078e0203 */
[----:B------:R-:W-:Y:S02]  /*0190*/  @P1 IMAD.MOV.U32 R37, RZ, RZ, R2 ;  /* 0x000000ffff251224 */ /* 0x000fe400078e0002 */
[----:B------:R-:W-:-:S04]  /*01a0*/  @P1 IMAD.WIDE.U32 R2, R9, c[0x0][0x1e8], RZ ;  /* 0x00007a0009021a25 */ /* 0x000fc800078e00ff */
[----:B------:R-:W-:Y:S01]  /*01b0*/  @!P1 IMAD R5, R4, c[0x0][0x368], RZ ;  /* 0x0000da0004059a24 */ /* 0x000fe200078e02ff */
[----:B------:R-:W-:Y:S01]  /*01c0*/  @P1 MOV R47, R2 ;  /* 0x00000002002f1202 */ /* 0x000fe20000000f00 */
[----:B------:R-:W-:Y:S02]  /*01d0*/  @!P1 IMAD R19, R19, c[0x0][0x1e0], RZ ;  /* 0x0000780013139a24 */ /* 0x000fe400078e02ff */
[----:B------:R-:W-:Y:S02]  /*01e0*/  @P1 IMAD R13, R9, c[0x0][0x1ec], R3 ;  /* 0x00007b00090d1a24 */ /* 0x000fe400078e0203 */
[C---:B------:R-:W-:Y:S02]  /*01f0*/  @!P1 IMAD R17, R6.reuse, c[0x0][0x36c], R5 ;  /* 0x0000db0006119a24 */ /* 0x040fe400078e0205 */
[----:B------:R-:W-:-:S04]  /*0200*/  @!P1 IMAD.WIDE.U32 R2, R6, c[0x0][0x368], RZ ;  /* 0x0000da0006029a25 */ /* 0x000fc800078e00ff */
[----:B------:R-:W-:Y:S01]  /*0210*/  @!P1 IMAD.WIDE.U32 R4, R6, c[0x0][0x1e0], RZ ;  /* 0x0000780006049a25 */ /* 0x000fe200078e00ff */
[----:B------:R-:W-:Y:S02]  /*0220*/  @!P1 MOV R37, R2 ;  /* 0x0000000200259202 */ /* 0x000fe40000000f00 */
[----:B------:R-:W-:Y:S01]  /*0230*/  @!P1 IADD3 R15, R3, R17, RZ ;  /* 0x00000011030f9210 */ /* 0x000fe20007ffe0ff */
[----:B------:R-:W-:Y:S01]  /*0240*/  @!P1 IMAD R19, R6, c[0x0][0x1e4], R19 ;  /* 0x0000790006139a24 */ /* 0x000fe200078e0213 */
[----:B------:R-:W-:-:S04]  /*0250*/  @!P1 MOV R47, R4 ;  /* 0x00000004002f9202 */ /* 0x000fc80000000f00 */
[----:B------:R-:W-:Y:S01]  /*0260*/  @!P1 IADD3 R13, R5, R19, RZ ;  /* 0x00000013050d9210 */ /* 0x000fe20007ffe0ff */
[----:B------:R-:W-:Y:S05]  /*0270*/  @!P0 BRA `(.L_x_361) ;  /* 0x0000007000008947 */ /* 0x000fea0003800000 */
[----:B01----:R-:W-:Y:S01]  /*0280*/  HFMA2.MMA R2, -RZ, RZ, 0, 7.62939453125e-06 ;  /* 0x00000080ff027435 */ /* 0x003fe200000001ff */
[----:B------:R-:W-:Y:S02]  /*0290*/  @!P1 IMAD R9, R6, c[0x0][0x224], RZ ;  /* 0x0000890006099a24 */ /* 0x000fe400078e02ff */
[----:B------:R-:W-:-:S03]  /*02a0*/  IMAD.MOV.U32 R5, RZ, RZ, c[0x0][0x210] ;  /* 0x00008400ff057624 */ /* 0x000fc600078e00ff */
[----:B------:R-:W-:-:S04]  /*02b0*/  LEA R3, R6, R9, 0x7 ;  /* 0x0000000906037211 */ /* 0x000fc800078e38ff */
[----:B------:R-:W-:-:S04]  /*02c0*/  IMAD R2, R2, R5, c[0x0][0x234] ;  /* 0x00008d0002027624 */ /* 0x000fc800078e0205 */
[----:B------:R-:W-:Y:S01]  /*02d0*/  IMAD R2, R2, R11, R3 ;  /* 0x0000000b02027224 */ /* 0x000fe200078e0203 */
[----:B------:R-:W-:Y:S05]  /*02e0*/  BRA `(.L_x_362) ;  /* 0x0000002000007947 */ /* 0x000fea0003800000 */
.L_x_361:
[----:B01----:R-:W-:-:S04]  /*02f0*/  IMAD R2, R6, c[0x0][0x1c0], R11 ;  /* 0x0000700006027a24 */ /* 0x003fc800078e020b */
[----:B------:R-:W-:-:S03]  /*0300*/  IMAD R2, R2, c[0x0][0x224], RZ ;  /* 0x0000890002027a24 */ /* 0x000fc600078e02ff */
.L_x_362:
[----:B------:R-:W-:Y:S01]  /*0310*/  SHF.R.S32.HI R3, RZ, 0x1f, R10 ;  /* 0x0000001fff037819 */ /* 0x000fe2000001140a */
[----:B------:R-:W-:Y:S01]  /*0320*/  BSSY B0, `(.L_x_363) ;  /* 0x000003d000007945 */ /* 0x000fe20003800000 */
[----:B------:R-:W-:Y:S01]  /*0330*/  IADD3 R9, R7, R2, RZ ;  /* 0x0000000207097210 */ /* 0x000fe20007ffe0ff */
[----:B------:R-:W-:Y:S01]  /*0340*/  CS2R R22, SRZ ;  /* 0x0000000000167805 */ /* 0x000fe2000001ff00 */
[-C--:B------:R-:W-:Y:S01]  /*0350*/  LEA.HI R8, R3, R10.reuse, RZ, 0x3 ;  /* 0x0000000a03087211 */ /* 0x080fe200078f18ff */
[----:B------:R-:W-:Y:S01]  /*0360*/  CS2R R34, SRZ ;  /* 0x0000000000227805 */ /* 0x000fe2000001ff00 */
[----:B------:R-:W-:Y:S01]  /*0370*/  SHF.R.S32.HI R6, RZ, 0x1f, R11 ;  /* 0x0000001fff067819 */ /* 0x000fe2000001140b */
[----:B------:R-:W-:Y:S01]  /*0380*/  CS2R R32, SRZ ;  /* 0x0000000000207805 */ /* 0x000fe2000001ff00 */
[----:B------:R-:W-:Y:S01]  /*0390*/  LOP3.LUT R3, R8, 0x1ffffff8, RZ, 0xc0, !PT ;  /* 0x1ffffff808037812 */ /* 0x000fe200078ec0ff */
[----:B------:R-:W-:Y:S01]  /*03a0*/  CS2R R30, SRZ ;  /* 0x00000000001e7805 */ /* 0x000fe2000001ff00 */
[----:B------:R-:W-:Y:S01]  /*03b0*/  SHF.R.S32.HI R8, RZ, 0x3, R8 ;  /* 0x00000003ff087819 */ /* 0x000fe20000011408 */
[----:B------:R-:W-:Y:S01]  /*03c0*/  CS2R R28, SRZ ;  /* 0x00000000001c7805 */ /* 0x000fe2000001ff00 */
[----:B------:R-:W-:Y:S01]  /*03d0*/  IADD3 R3, -R3, R10, RZ ;  /* 0x0000000a03037210 */ /* 0x000fe20007ffe1ff */
[----:B------:R-:W-:Y:S01]  /*03e0*/  CS2R R26, SRZ ;  /* 0x00000000001a7805 */ /* 0x000fe2000001ff00 */
[----:B------:R-:W-:Y:S01]  /*03f0*/  CS2R R24, SRZ ;  /* 0x0000000000187805 */ /* 0x000fe2000001ff00 */
[----:B------:R-:W-:-:S02]  /*0400*/  MOV R18, RZ ;  /* 0x000000ff00127202 */ /* 0x000fc40000000f00 */
[----:B------:R-:W-:Y:S02]  /*0410*/  SHF.L.U32 R48, R3, 0x3, RZ ;  /* 0x0000000303307819 */ /* 0x000fe400000006ff */
[----:B------:R-:W-:Y:S02]  /*0420*/  SHF.R.S32.HI R3, RZ, 0x1f, R7 ;  /* 0x0000001fff037819 */ /* 0x000fe40000011407 */
[----:B------:R-:W-:-:S03]  /*0430*/  SHF.R.S32.HI R49, RZ, 0x1f, R48 ;  /* 0x0000001fff317819 */ /* 0x000fc60000011430 */
[C---:B------:R-:W-:Y:S02]  /*0440*/  IMAD R12, R3.reuse, c[0x0][0x370], RZ ;  /* 0x0000dc00030c7a24 */ /* 0x040fe400078e02ff */
[----:B------:R-:W-:Y:S02]  /*0450*/  IMAD R14, R3, c[0x0][0x1e8], RZ ;  /* 0x00007a00030e7a24 */ /* 0x000fe400078e02ff */
[----:B------:R-:W-:-:S04]  /*0460*/  IMAD.WIDE.U32 R2, R7, c[0x0][0x370], R48 ;  /* 0x0000dc0007027a25 */ /* 0x000fc800078e0030 */
[----:B------:R-:W-:Y:S01]  /*0470*/  IMAD R12, R7, c[0x0][0x374], R12 ;  /* 0x0000dd00070c7a24 */ /* 0x000fe200078e020c */
[----:B------:R-:W-:Y:S01]  /*0480*/  IADD3 R36, P0, R37, R2, RZ ;  /* 0x0000000225247210 */ /* 0x000fe20007f1e0ff */
[----:B------:R-:W-:-:S03]  /*0490*/  IMAD.WIDE.U32 R4, R7, c[0x0][0x1e8], R48 ;  /* 0x00007a0007047a25 */ /* 0x000fc600078e0030 */
[----:B------:R-:W-:Y:S01]  /*04a0*/  IADD3.X R37, R15, R3, R12, P0, !PT ;  /* 0x000000030f257210 */ /* 0x000fe200007fe40c */
[C---:B------:R-:W-:Y:S01]  /*04b0*/  IMAD R14, R7.reuse, c[0x0][0x1ec], R14 ;  /* 0x00007b00070e7a24 */ /* 0x040fe200078e020e */
[----:B------:R-:W-:Y:S01]  /*04c0*/  IADD3 R7, -R7, R0, RZ ;  /* 0x0000000007077210 */ /* 0x000fe20007ffe1ff */
[C---:B------:R-:W-:Y:S01]  /*04d0*/  IMAD R2, R6.reuse, c[0x0][0x378], RZ ;  /* 0x0000de0006027a24 */ /* 0x040fe200078e02ff */
[----:B------:R-:W-:Y:S01]  /*04e0*/  IADD3 R46, P1, R47, R4, RZ ;  /* 0x000000042f2e7210 */ /* 0x000fe20007f3e0ff */
[----:B------:R-:W-:Y:S01]  /*04f0*/  IMAD R6, R6, c[0x0][0x1f0], RZ ;  /* 0x00007c0006067a24 */ /* 0x000fe200078e02ff */
[C---:B------:R-:W-:Y:S01]  /*0500*/  ISETP.GE.AND P0, PT, R8.reuse, R7, PT ;  /* 0x000000070800720c */ /* 0x040fe20003f06270 */
[----:B------:R-:W-:Y:S01]  /*0510*/  IMAD R39, R11, c[0x0][0x37c], R2 ;  /* 0x0000df000b277a24 */ /* 0x000fe200078e0202 */
[----:B------:R-:W-:Y:S01]  /*0520*/  IADD3.X R47, R13, R5, R14, P1, !PT ;  /* 0x000000050d2f7210 */ /* 0x000fe20000ffe40e */
[C---:B------:R-:W-:Y:S01]  /*0530*/  IMAD.WIDE.U32 R36, R11.reuse, c[0x0][0x378], R36 ;  /* 0x0000de000b247a25 */ /* 0x040fe200078e0024 */
[----:B------:R-:W-:Y:S01]  /*0540*/  IADD3 R0, R8, 0x20, RZ ;  /* 0x0000002008007810 */ /* 0x000fe20007ffe0ff */
[----:B------:R-:W-:Y:S01]  /*0550*/  CS2R R14, SRZ ;  /* 0x00000000000e7805 */ /* 0x000fe2000001ff00 */
[----:B------:R-:W-:Y:S01]  /*0560*/  CS2R R12, SRZ ;  /* 0x00000000000c7805 */ /* 0x000fe2000001ff00 */
[C---:B------:R-:W-:Y:S01]  /*0570*/  IMAD R53, R11.reuse, c[0x0][0x1f4], R6 ;  /* 0x00007d000b357a24 */ /* 0x040fe200078e0206 */
[----:B------:R-:W-:Y:S01]  /*0580*/  ISETP.GE.AND P1, PT, R0, R7, PT ;  /* 0x000000070000720c */ /* 0x000fe20003f26270 */
[----:B------:R-:W-:Y:S01]  /*0590*/  IMAD.WIDE.U32 R46, R11, c[0x0][0x1f0], R46 ;  /* 0x00007c000b2e7a25 */ /* 0x000fe200078e002e */
[----:B------:R-:W-:-:S02]  /*05a0*/  SHF.R.S32.HI R7, RZ, 0x1f, R8 ;  /* 0x0000001fff077819 */ /* 0x000fc40000011408 */
[----:B------:R-:W-:Y:S01]  /*05b0*/  IADD3 R6, R48, 0x40, RZ ;  /* 0x0000004030067810 */ /* 0x000fe20007ffe0ff */
[----:B------:R-:W-:Y:S01]  /*05c0*/  IMAD.IADD R39, R37, 0x1, R39 ;  /* 0x0000000125277824 */ /* 0x000fe200078e0227 */
[----:B------:R-:W-:Y:S05]  /*05d0*/  @P0 BRA `(.L_x_364) ;  /* 0x0000011000000947 */ /* 0x000fea0003800000 */
[----:B------:R-:W-:Y:S01]  /*05e0*/  MOV R38, R36 ;  /* 0x0000002400267202 */ /* 0x000fe20000000f00 */
[----:B------:R-:W-:Y:S01]  /*05f0*/  IMAD R5, R7, c[0x0][0x370], RZ ;  /* 0x0000dc0007057a24 */ /* 0x000fe200078e02ff */
[C---:B------:R-:W-:Y:S02]  /*0600*/  IADD3 R0, R48.reuse, 0x80, RZ ;  /* 0x0000008030007810 */ /* 0x040fe40007ffe0ff */
[----:B------:R-:W-:Y:S01]  /*0610*/  IADD3 R4, R48, 0xc0, RZ ;  /* 0x000000c030047810 */ /* 0x000fe20007ffe0ff */
[----:B------:R-:W-:Y:S01]  /*0620*/  IMAD.WIDE.U32 R2, R8, c[0x0][0x370], R38 ;  /* 0x0000dc0008027a25 */ /* 0x000fe200078e0026 */
[----:B------:R-:W-:Y:S02]  /*0630*/  ISETP.GE.AND P4, PT, R0, c[0x0][0x220], PT ;  /* 0x0000880000007a0c */ /* 0x000fe40003f86270 */
[----:B------:R-:W-:Y:S01]  /*0640*/  ISETP.GE.AND P5, PT, R4, c[0x0][0x220], PT ;  /* 0x0000880004007a0c */ /* 0x000fe20003fa6270 */
[----:B------:R-:W-:Y:S01]  /*0650*/  IMAD R5, R8, c[0x0][0x374], R5 ;  /* 0x0000dd0008057a24 */ /* 0x000fe200078e0205 */
[----:B------:R-:W-:-:S02]  /*0660*/  ISETP.GE.AND P2, PT, R48, c[0x0][0x220], PT ;  /* 0x0000880030007a0c */ /* 0x000fc40003f46270 */
[----:B------:R-:W-:Y:S02]  /*0670*/  ISETP.GE.AND P3, PT, R6, c[0x0][0x220], PT ;  /* 0x0000880006007a0c */ /* 0x000fe40003f66270 */
[----:B------:R-:W-:Y:S02]  /*0680*/  IADD3 R3, R3, R5, RZ ;  /* 0x0000000503037210 */ /* 0x000fe40007ffe0ff */
[----:B------:R-:W-:-:S04]  /*0690*/  LEA R4, P6, R2, c[0x0][0x330], 0x1 ;  /* 0x0000cc0002047a11 */ /* 0x000fc800078c08ff */
[----:B------:R-:W-:-:S05]  /*06a0*/  LEA.HI.X R5, R2, c[0x0][0x334], R3, 0x1, P6 ;  /* 0x0000cd0002057a11 */ /* 0x000fca00030f0c03 */
[----:B------:R0:W5:Y:S04]  /*06b0*/  @!P2 LDG.E.128 R24, [R4.64] ;  /* 0x000000040418a981 */ /* 0x000168000c1e1d00 */
[----:B------:R0:W5:Y:S04]  /*06c0*/  @!P3 LDG.E.128 R28, [R4.64+0x80] ;  /* 0x00008004041cb981 */ /* 0x000168000c1e1d00 */
[----:B------:R0:W5:Y:S04]  /*06d0*/  @!P4 LDG.E.128 R32, [R4.64+0x100] ;  /* 0x000100040420c981 */ /* 0x000168000c1e1d00 */
[----:B------:R0:W5:Y:S02]  /*06e0*/  @!P5 LDG.E.128 R12, [R4.64+0x180] ;  /* 0x00018004040cd981 */ /* 0x000164000c1e1d00 */
.L_x_364:
[----:B------:R-:W-:Y:S05]  /*06f0*/  BSYNC B0 ;  /* 0x0000000000007941 */ /* 0x000fea0003800000 */
.L_x_363:
[----:B------:R-:W-:Y:S01]  /*0700*/  BSSY B0, `(.L_x_365) ;  /* 0x0000029000007945 */ /* 0x000fe20003800000 */
[----:B------:R-:W-:Y:S01]  /*0710*/  HFMA2.MMA R19, -RZ, RZ, 0, 0 ;  /* 0x00000000ff137435 */ /* 0x000fe200000001ff */
[----:B-----5:R-:W-:Y:S01]  /*0720*/  IMAD.MOV.U32 R0, RZ, RZ, R30 ;  /* 0x000000ffff007224 */ /* 0x020fe200078e001e */
[----:B------:R-:W-:Y:S01]  /*0730*/  MOV R11, R31 ;  /* 0x0000001f000b7202 */ /* 0x000fe20000000f00 */
[----:B------:R-:W-:Y:S01]  /*0740*/  IMAD.MOV.U32 R56, RZ, RZ, R25 ;  /* 0x000000ffff387224 */ /* 0x000fe200078e0019 */
[----:B------:R-:W-:Y:S01]  /*0750*/  MOV R44, R28 ;  /* 0x0000001c002c7202 */ /* 0x000fe20000000f00 */
[----:B------:R-:W-:Y:S01]  /*0760*/  CS2R R20, SRZ ;  /* 0x0000000000147805 */ /* 0x000fe2000001ff00 */
        /* <DEDUP_REMOVED lines=8> */
[----:B0-----:R-:W-:Y:S01]  /*07f0*/  MOV R4, R34 ;  /* 0x0000002200047202 */ /* 0x001fe20000000f00 */
[----:B------:R-:W-:Y:S01]  /*0800*/  CS2R R24, SRZ ;  /* 0x0000000000187805 */ /* 0x000fe2000001ff00 */
[----:B------:R-:W-:-:S02]  /*0810*/  MOV R5, R35 ;  /* 0x0000002300057202 */ /* 0x000fc40000000f00 */
[----:B------:R-:W-:Y:S02]  /*0820*/  MOV R2, R32 ;  /* 0x0000002000027202 */ /* 0x000fe40000000f00 */
[----:B------:R-:W-:Y:S01]  /*0830*/  MOV R3, R33 ;  /* 0x0000002100037202 */ /* 0x000fe20000000f00 */
[----:B------:R-:W-:Y:S05]  /*0840*/  @P1 BRA `(.L_x_366) ;  /* 0x0000014000001947 */ /* 0x000fea0003800000 */
[----:B------:R-:W-:Y:S02]  /*0850*/  IADD3 R35, P2, R8, 0x20, RZ ;  /* 0x0000002008237810 */ /* 0x000fe40007f5e0ff */
[----:B------:R-:W-:Y:S02]  /*0860*/  MOV R32, R36 ;  /* 0x0000002400207202 */ /* 0x000fe40000000f00 */
[----:B------:R-:W-:Y:S02]  /*0870*/  IADD3.X R34, RZ, R7, RZ, P2, !PT ;  /* 0x00000007ff227210 */ /* 0x000fe400017fe4ff */
[----:B------:R-:W-:Y:S02]  /*0880*/  MOV R33, R39 ;  /* 0x0000002700217202 */ /* 0x000fe40000000f00 */
[----:B------:R-:W-:Y:S01]  /*0890*/  IADD3 R37, R48, 0x80, RZ ;  /* 0x0000008030257810 */ /* 0x000fe20007ffe0ff */
[----:B------:R-:W-:Y:S01]  /*08a0*/  IMAD R34, R34, c[0x0][0x370], RZ ;  /* 0x0000dc0022227a24 */ /* 0x000fe200078e02ff */
[----:B------:R-:W-:Y:S01]  /*08b0*/  IADD3 R36, R48, 0xc0, RZ ;  /* 0x000000c030247810 */ /* 0x000fe20007ffe0ff */
[----:B------:R-:W-:Y:S01]  /*08c0*/  IMAD.WIDE.U32 R32, R35, c[0x0][0x370], R32 ;  /* 0x0000dc0023207a25 */ /* 0x000fe200078e0020 */
[----:B------:R-:W-:-:S02]  /*08d0*/  ISETP.GE.AND P5, PT, R37, c[0x0][0x220], PT ;  /* 0x0000880025007a0c */ /* 0x000fc40003fa6270 */
[----:B------:R-:W-:Y:S01]  /*08e0*/  ISETP.GE.AND P6, PT, R36, c[0x0][0x220], PT ;  /* 0x0000880024007a0c */ /* 0x000fe20003fc6270 */
[----:B------:R-:W-:Y:S01]  /*08f0*/  IMAD R35, R35, c[0x0][0x374], R34 ;  /* 0x0000dd0023237a24 */ /* 0x000fe200078e0222 */
[----:B------:R-:W-:Y:S02]  /*0900*/  ISETP.GE.AND P3, PT, R48, c[0x0][0x220], PT ;  /* 0x0000880030007a0c */ /* 0x000fe40003f66270 */
[----:B------:R-:W-:Y:S02]  /*0910*/  ISETP.GE.AND P4, PT, R6, c[0x0][0x220], PT ;  /* 0x0000880006007a0c */ /* 0x000fe40003f86270 */
[----:B------:R-:W-:Y:S02]  /*0920*/  LEA R34, P2, R32, c[0x0][0x330], 0x1 ;  /* 0x0000cc0020227a11 */ /* 0x000fe400078408ff */
[----:B------:R-:W-:-:S04]  /*0930*/  IADD3 R33, R33, R35, RZ ;  /* 0x0000002321217210 */ /* 0x000fc80007ffe0ff */
[----:B------:R-:W-:-:S05]  /*0940*/  LEA.HI.X R35, R32, c[0x0][0x334], R33, 0x1, P2 ;  /* 0x0000cd0020237a11 */ /* 0x000fca00010f0c21 */
[----:B------:R0:W5:Y:S04]  /*0950*/  @!P3 LDG.E.128 R28, [R34.64] ;  /* 0x00000004221cb981 */ /* 0x000168000c1e1d00 */
[----:B------:R0:W5:Y:S04]  /*0960*/  @!P4 LDG.E.128 R24, [R34.64+0x80] ;  /* 0x000080042218c981 */ /* 0x000168000c1e1d00 */
[----:B------:R0:W5:Y:S04]  /*0970*/  @!P5 LDG.E.128 R20, [R34.64+0x100] ;  /* 0x000100042214d981 */ /* 0x000168000c1e1d00 */
[----:B------:R0:W5:Y:S02]  /*0980*/  @!P6 LDG.E.128 R16, [R34.64+0x180] ;  /* 0x000180042210e981 */ /* 0x000164000c1e1d00 */
.L_x_366:
[----:B------:R-:W-:Y:S05]  /*0990*/  BSYNC B0 ;  /* 0x0000000000007941 */ /* 0x000fea0003800000 */
.L_x_365:
[----:B------:R-:W-:Y:S01]  /*09a0*/  BSSY B0, `(.L_x_367) ;  /* 0x000002a000007945 */ /* 0x000fe20003800000 */
[----:B------:R-:W-:Y:S01]  /*09b0*/  HFMA2.MMA R42, -RZ, RZ, 0, 0 ;  /* 0x00000000ff2a7435 */ /* 0x000fe200000001ff */
[----:B-----5:R-:W-:Y:S01]  /*09c0*/  MOV R55, R22 ;  /* 0x0000001600377202 */ /* 0x020fe20000000f00 */
[----:B------:R-:W-:Y:S01]  /*09d0*/  IMAD.MOV.U32 R58, RZ, RZ, R23 ;  /* 0x000000ffff3a7224 */ /* 0x000fe200078e0017 */
        /* <DEDUP_REMOVED lines=11> */
[----:B0-----:R-:W-:Y:S01]  /*0a90*/  CS2R R34, SRZ ;  /* 0x0000000000227805 */ /* 0x001fe2000001ff00 */
[----:B------:R-:W-:Y:S01]  /*0aa0*/  MOV R66, R31 ;  /* 0x0000001f00427202 */ /* 0x000fe20000000f00 */
[----:B------:R-:W-:Y:S01]  /*0ab0*/  CS2R R24, SRZ ;  /* 0x0000000000187805 */ /* 0x000fe2000001ff00 */
[----:B------:R-:W-:Y:S01]  /*0ac0*/  MOV R65, R28 ;  /* 0x0000001c00417202 */ /* 0x000fe20000000f00 */
[----:B------:R-:W-:Y:S01]  /*0ad0*/  CS2R R30, SRZ ;  /* 0x00000000001e7805 */ /* 0x000fe2000001ff00 */
[----:B------:R-:W-:Y:S01]  /*0ae0*/  MOV R67, R29 ;  /* 0x0000001d00437202 */ /* 0x000fe20000000f00 */
[----:B------:R-:W-:Y:S01]  /*0af0*/  CS2R R32, SRZ ;  /* 0x0000000000207805 */ /* 0x000fe2000001ff00 */
[----:B------:R-:W-:Y:S01]  /*0b00*/  CS2R R28, SRZ ;  /* 0x00000000001c7805 */ /* 0x000fe2000001ff00 */
[----:B------:R-:W-:Y:S01]  /*0b10*/  IADD3 R53, R47, R53, RZ ;  /* 0x000000352f357210 */ /* 0x000fe20007ffe0ff */
[----:B------:R-:W-:Y:S05]  /*0b20*/  @P0 BRA `(.L_x_368) ;  /* 0x0000011000000947 */ /* 0x000fea0003800000 */
[----:B------:R-:W-:Y:S01]  /*0b30*/  MOV R52, R46 ;  /* 0x0000002e00347202 */ /* 0x000fe20000000f00 */
[----:B------:R-:W-:Y:S01]  /*0b40*/  IMAD R37, R7, c[0x0][0x1e8], RZ ;  /* 0x00007a0007257a24 */ /* 0x000fe200078e02ff */
[----:B------:R-:W-:-:S02]  /*0b50*/  IADD3 R36, R48, 0x80, RZ ;  /* 0x0000008030247810 */ /* 0x000fc40007ffe0ff */
[----:B------:R-:W-:Y:S01]  /*0b60*/  IADD3 R43, R48, 0xc0, RZ ;  /* 0x000000c0302b7810 */ /* 0x000fe20007ffe0ff */
[----:B------:R-:W-:Y:S01]  /*0b70*/  IMAD.WIDE.U32 R40, R8, c[0x0][0x1e8], R52 ;  /* 0x00007a0008287a25 */ /* 0x000fe200078e0034 */
[----:B------:R-:W-:Y:S02]  /*0b80*/  ISETP.GE.AND P4, PT, R36, c[0x0][0x220], PT ;  /* 0x0000880024007a0c */ /* 0x000fe40003f86270 */
[----:B------:R-:W-:Y:S01]  /*0b90*/  ISETP.GE.AND P5, PT, R43, c[0x0][0x220], PT ;  /* 0x000088002b007a0c */ /* 0x000fe20003fa6270 */
[----:B------:R-:W-:Y:S01]  /*0ba0*/  IMAD R37, R8, c[0x0][0x1ec], R37 ;  /* 0x00007b0008257a24 */ /* 0x000fe200078e0225 */
[----:B------:R-:W-:Y:S02]  /*0bb0*/  ISETP.GE.AND P2, PT, R48, c[0x0][0x220], PT ;  /* 0x0000880030007a0c */ /* 0x000fe40003f46270 */
[----:B------:R-:W-:Y:S01]  /*0bc0*/  ISETP.GE.AND P3, PT, R6, c[0x0][0x220], PT ;  /* 0x0000880006007a0c */ /* 0x000fe20003f66270 */
[----:B------:R-:W-:Y:S01]  /*0bd0*/  IMAD.IADD R37, R41, 0x1, R37 ;  /* 0x0000000129257824 */ /* 0x000fe200078e0225 */
[----:B------:R-:W-:-:S04]  /*0be0*/  LEA R36, P0, R40, c[0x0][0x1d0], 0x1 ;  /* 0x0000740028247a11 */ /* 0x000fc800078008ff */
[----:B------:R-:W-:-:S05]  /*0bf0*/  LEA.HI.X R37, R40, c[0x0][0x1d4], R37, 0x1, P0 ;  /* 0x0000750028257a11 */ /* 0x000fca00000f0c25 */
[----:B------:R0:W5:Y:S04]  /*0c00*/  @!P2 LDG.E.128 R28, [R36.64] ;  /* 0x00000004241ca981 */ /* 0x000168000c1e1d00 */
[----:B------:R0:W5:Y:S04]  /*0c10*/  @!P3 LDG.E.128 R24, [R36.64+0x80] ;  /* 0x000080042418b981 */ /* 0x000168000c1e1d00 */
[----:B------:R0:W5:Y:S04]  /*0c20*/  @!P4 LDG.E.128 R20, [R36.64+0x100] ;  /* 0x000100042414c981 */ /* 0x000168000c1e1d00 */
[----:B------:R0:W5:Y:S02]  /*0c30*/  @!P5 LDG.E.128 R32, [R36.64+0x180] ;  /* 0x000180042420d981 */ /* 0x000164000c1e1d00 */
.L_x_368:
[----:B------:R-:W-:Y:S05]  /*0c40*/  BSYNC B0 ;  /* 0x0000000000007941 */ /* 0x000fea0003800000 */
.L_x_367:
[----:B------:R-:W-:Y:S01]  /*0c50*/  BSSY B0, `(.L_x_369) ;  /* 0x0000024000007945 */ /* 0x000fe20003800000 */
[----:B------:R-:W-:Y:S01]  /*0c60*/  HFMA2.MMA R43, -RZ, RZ, 0, 0 ;  /* 0x00000000ff2b7435 */ /* 0x000fe200000001ff */
[----:B-----5:R-:W-:Y:S01]  /*0c70*/  MOV R68, R22 ;  /* 0x0000001600447202 */ /* 0x020fe20000000f00 */
[----:B------:R-:W-:Y:S01]  /*0c80*/  IMAD.MOV.U32 R73, RZ, RZ, R24 ;  /* 0x000000ffff497224 */ /* 0x000fe200078e0018 */
        /* <DEDUP_REMOVED lines=8> */
[----:B------:R-:W-:-:S02]  /*0d10*/  MOV R74, R27 ;  /* 0x0000001b004a7202 */ /* 0x000fc40000000f00 */
[----:B------:R-:W-:Y:S01]  /*0d20*/  MOV R75, R25 ;  /* 0x00000019004b7202 */ /* 0x000fe20000000f00 */
[----:B------:R-:W-:Y:S01]  /*0d30*/  CS2R R26, SRZ ;  /* 0x00000000001a7805 */ /* 0x000fe2000001ff00 */
[----:B------:R-:W-:Y:S01]  /*0d40*/  CS2R R24, SRZ ;  /* 0x0000000000187805 */ /* 0x000fe2000001ff00 */
[----:B------:R-:W-:Y:S05]  /*0d50*/  @P1 BRA `(.L_x_370) ;  /* 0x0000013000001947 */ /* 0x000fea0003800000 */
[----:B------:R-:W-:Y:S02]  /*0d60*/  IADD3 R49, P0, R8, 0x20, RZ ;  /* 0x0000002008317810 */ /* 0x000fe40007f1e0ff */
[----:B------:R-:W-:Y:S02]  /*0d70*/  ISETP.GE.AND P2, PT, R6, c[0x0][0x220], PT ;  /* 0x0000880006007a0c */ /* 0x000fe40003f46270 */
[----:B------:R-:W-:Y:S02]  /*0d80*/  IADD3.X R7, RZ, R7, RZ, P0, !PT ;  /* 0x00000007ff077210 */ /* 0x000fe400007fe4ff */
[----:B------:R-:W-:Y:S02]  /*0d90*/  MOV R47, R53 ;  /* 0x00000035002f7202 */ /* 0x000fe40000000f00 */
[----:B------:R-:W-:Y:S01]  /*0da0*/  ISETP.GE.AND P1, PT, R48, c[0x0][0x220], PT ;  /* 0x0000880030007a0c */ /* 0x000fe20003f26270 */
[----:B------:R-:W-:-:S02]  /*0db0*/  IMAD R6, R7, c[0x0][0x1e8], RZ ;  /* 0x00007a0007067a24 */ /* 0x000fc400078e02ff */
[----:B------:R-:W-:-:S04]  /*0dc0*/  IMAD.WIDE.U32 R46, R49, c[0x0][0x1e8], R46 ;  /* 0x00007a00312e7a25 */ /* 0x000fc800078e002e */
[----:B------:R-:W-:Y:S01]  /*0dd0*/  IMAD R7, R49, c[0x0][0x1ec], R6 ;  /* 0x00007b0031077a24 */ /* 0x000fe200078e0206 */
[----:B------:R-:W-:-:S04]  /*0de0*/  IADD3 R6, R48, 0x80, RZ ;  /* 0x0000008030067810 */ /* 0x000fc80007ffe0ff */
[----:B------:R-:W-:Y:S02]  /*0df0*/  ISETP.GE.AND P3, PT, R6, c[0x0][0x220], PT ;  /* 0x0000880006007a0c */ /* 0x000fe40003f66270 */
[----:B------:R-:W-:Y:S02]  /*0e00*/  IADD3 R6, R48, 0xc0, RZ ;  /* 0x000000c030067810 */ /* 0x000fe40007ffe0ff */
[----:B------:R-:W-:Y:S02]  /*0e10*/  IADD3 R7, R47, R7, RZ ;  /* 0x000000072f077210 */ /* 0x000fe40007ffe0ff */
[----:B------:R-:W-:Y:S02]  /*0e20*/  ISETP.GE.AND P4, PT, R6, c[0x0][0x220], PT ;  /* 0x0000880006007a0c */ /* 0x000fe40003f86270 */
[----:B------:R-:W-:-:S04]  /*0e30*/  LEA R6, P0, R46, c[0x0][0x1d0], 0x1 ;  /* 0x000074002e067a11 */ /* 0x000fc800078008ff */
[----:B------:R-:W-:-:S05]  /*0e40*/  LEA.HI.X R7, R46, c[0x0][0x1d4], R7, 0x1, P0 ;  /* 0x000075002e077a11 */ /* 0x000fca00000f0c07 */
[----:B------:R0:W5:Y:S04]  /*0e50*/  @!P1 LDG.E.128 R24, [R6.64] ;  /* 0x0000000406189981 */ /* 0x000168000c1e1d00 */
[----:B------:R0:W5:Y:S04]  /*0e60*/  @!P2 LDG.E.128 R20, [R6.64+0x80] ;  /* 0x000080040614a981 */ /* 0x000168000c1e1d00 */
[----:B------:R0:W5:Y:S04]  /*0e70*/  @!P3 LDG.E.128 R36, [R6.64+0x100] ;  /* 0x000100040624b981 */ /* 0x000168000c1e1d00 */
[----:B------:R0:W5:Y:S02]  /*0e80*/  @!P4 LDG.E.128 R40, [R6.64+0x180] ;  /* 0x000180040628c981 */ /* 0x000164000c1e1d00 */
.L_x_370:
[----:B------:R-:W-:Y:S05]  /*0e90*/  BSYNC B0 ;  /* 0x0000000000007941 */ /* 0x000fea0003800000 */
.L_x_369:
[----:B0-----:R-:W-:Y:S01]  /*0ea0*/  HADD2.F32 R6, -RZ, R51.H1_H1 ;  /* 0x30000033ff067230 */ /* 0x001fe20000004100 */
[----:B------:R-:W-:Y:S01]  /*0eb0*/  LOP3.LUT P0, RZ, R10, 0x7, RZ, 0xc0, !PT ;  /* 0x000000070aff7812 */ /* 0x000fe2000780c0ff */
[----:B------:R-:W-:-:S02]  /*0ec0*/  HADD2.F32 R7, -RZ, R28.H1_H1 ;  /* 0x3000001cff077230 */ /* 0x000fc40000004100 */
[----:B------:R-:W-:Y:S02]  /*0ed0*/  HADD2.F32 R51, -RZ, R51.H0_H0 ;  /* 0x20000033ff337230 */ /* 0x000fe40000004100 */
[----:B------:R-:W-:Y:S01]  /*0ee0*/  HADD2.F32 R28, -RZ, R28.H0_H0 ;  /* 0x2000001cff1c7230 */ /* 0x000fe20000004100 */
[----:B------:R-:W-:Y:S01]  /*0ef0*/  FMUL.FTZ R6, R6, R7 ;  /* 0x0000000706067220 */ /* 0x000fe20000410000 */
[----:B------:R-:W-:Y:S02]  /*0f00*/  HADD2.F32 R7, -RZ, R29.H0_H0 ;  /* 0x2000001dff077230 */ /* 0x000fe40000004100 */
[----:B------:R-:W-:Y:S01]  /*0f10*/  HADD2.F32 R8, -RZ, R65.H1_H1 ;  /* 0x30000041ff087230 */ /* 0x000fe20000004100 */
[----:B------:R-:W-:Y:S01]  /*0f20*/  FFMA.FTZ R28, R51, R28, R6 ;  /* 0x0000001c331c7223 */ /* 0x000fe20000010006 */
[--C-:B------:R-:W-:Y:S02]  /*0f30*/  HADD2.F32 R6, -RZ, R56.reuse.H0_H0 ;  /* 0x20000038ff067230 */ /* 0x100fe40000004100 */
[----:B------:R-:W-:-:S02]  /*0f40*/  HADD2.F32 R56, -RZ, R56.H1_H1 ;  /* 0x30000038ff387230 */ /* 0x000fc40000004100 */
[----:B------:R-:W-:Y:S01]  /*0f50*/  HADD2.F32 R29, -RZ, R29.H1_H1 ;  /* 0x3000001dff1d7230 */ /* 0x000fe20000004100 */
[----:B------:R-:W-:Y:S01]  /*0f60*/  FFMA.FTZ R6, R6, R7, R28 ;  /* 0x0000000706067223 */ /* 0x000fe2000001001c */
[----:B-----5:R-:W-:Y:S02]  /*0f70*/  HADD2.F32 R7, -RZ, R24.H1_H1 ;  /* 0x30000018ff077230 */ /* 0x020fe40000004100 */
[----:B------:R-:W-:Y:S01]  /*0f80*/  HADD2.F32 R65, -RZ, R65.H0_H0 ;  /* 0x20000041ff417230 */ /* 0x000fe20000004100 */
[----:B------:R-:W-:Y:S01]  /*0f90*/  FFMA.FTZ R29, R56, R29, R6 ;  /* 0x0000001d381d7223 */ /* 0x000fe20000010006 */
[----:B------:R-:W-:Y:S01]  /*0fa0*/  HADD2.F32 R6, -RZ, R45.H0_H0 ;  /* 0x2000002dff067230 */ /* 0x000fe20000004100 */
[----:B------:R-:W-:Y:S01]  /*0fb0*/  FMUL.FTZ R8, R8, R7 ;  /* 0x0000000708087220 */ /* 0x000fe20000410000 */
[----:B------:R-:W-:Y:S02]  /*0fc0*/  HADD2.F32 R7, -RZ, R30.H0_H0 ;  /* 0x2000001eff077230 */ /* 0x000fe40000004100 */
[----:B------:R-:W-:-:S02]  /*0fd0*/  HADD2.F32 R24, -RZ, R24.H0_H0 ;  /* 0x20000018ff187230 */ /* 0x000fc40000004100 */
[----:B------:R-:W-:Y:S01]  /*0fe0*/  HADD2.F32 R45, -RZ, R45.H1_H1 ;  /* 0x3000002dff2d7230 */ /* 0x000fe20000004100 */
[----:B------:R-:W-:Y:S01]  /*0ff0*/  FFMA.FTZ R29, R6, R7, R29 ;  /* 0x00000007061d7223 */ /* 0x000fe2000001001d */
[----:B------:R-:W-:Y:S01]  /*1000*/  HADD2.F32 R30, -RZ, R30.H1_H1 ;  /* 0x3000001eff1e7230 */ /* 0x000fe20000004100 */
[----:B------:R-:W-:Y:S01]  /*1010*/  FFMA.FTZ R8, R65, R24, R8 ;  /* 0x0000001841087223 */ /* 0x000fe20000010008 */
[----:B------:R-:W-:Y:S02]  /*1020*/  HADD2.F32 R47, -RZ, R67.H0_H0 ;  /* 0x20000043ff2f7230 */ /* 0x000fe40000004100 */
[----:B------:R-:W-:Y:S01]  /*1030*/  HADD2.F32 R28, -RZ, R25.H0_H0 ;  /* 0x20000019ff1c7230 */ /* 0x000fe20000004100 */
[----:B------:R-:W-:Y:S01]  /*1040*/  FFMA.FTZ R29, R45, R30, R29 ;  /* 0x0000001e2d1d7223 */ /* 0x000fe2000001001d */
[----:B------:R-:W-:Y:S02]  /*1050*/  HADD2.F32 R6, -RZ, R54.H0_H0 ;  /* 0x20000036ff067230 */ /* 0x000fe40000004100 */
[----:B------:R-:W-:Y:S01]  /*1060*/  HADD2.F32 R7, -RZ, R31.H0_H0 ;  /* 0x2000001fff077230 */ /* 0x000fe20000004100 */
[----:B------:R-:W-:Y:S01]  /*1070*/  FFMA.FTZ R8, R47, R28, R8 ;  /* 0x0000001c2f087223 */ /* 0x000fe20000010008 */
[----:B------:R-:W-:-:S02]  /*1080*/  HADD2.F32 R67, -RZ, R67.H1_H1 ;  /* 0x30000043ff437230 */ /* 0x000fc40000004100 */
[----:B------:R-:W-:Y:S01]  /*1090*/  HADD2.F32 R25, -RZ, R25.H1_H1 ;  /* 0x30000019ff197230 */ /* 0x000fe20000004100 */
[----:B------:R-:W-:Y:S01]  /*10a0*/  FFMA.FTZ R6, R6, R7, R29 ;  /* 0x0000000706067223 */ /* 0x000fe2000001001d */
[----:B------:R-:W-:Y:S02]  /*10b0*/  HADD2.F32 R7, -RZ, R63.H0_H0 ;  /* 0x2000003fff077230 */ /* 0x000fe40000004100 */
[----:B------:R-:W-:Y:S01]  /*10c0*/  HADD2.F32 R24, -RZ, R26.H0_H0 ;  /* 0x2000001aff187230 */ /* 0x000fe20000004100 */
[----:B------:R-:W-:Y:S01]  /*10d0*/  FFMA.FTZ R8, R67, R25, R8 ;  /* 0x0000001943087223 */ /* 0x000fe20000010008 */
[----:B------:R-:W-:Y:S02]  /*10e0*/  HADD2.F32 R54, -RZ, R54.H1_H1 ;  /* 0x30000036ff367230 */ /* 0x000fe40000004100 */
[----:B------:R-:W-:Y:S01]  /*10f0*/  HADD2.F32 R31, -RZ, R31.H1_H1 ;  /* 0x3000001fff1f7230 */ /* 0x000fe20000004100 */
[----:B------:R-:W-:Y:S01]  /*1100*/  FFMA.FTZ R8, R7, R24, R8 ;  /* 0x0000001807087223 */ /* 0x000fe20000010008 */
[----:B------:R-:W-:-:S02]  /*1110*/  HADD2.F32 R63, -RZ, R63.H1_H1 ;  /* 0x3000003fff3f7230 */ /* 0x000fc40000004100 */
[----:B------:R-:W-:Y:S01]  /*1120*/  HADD2.F32 R25, -RZ, R26.H1_H1 ;  /* 0x3000001aff197230 */ /* 0x000fe20000004100 */
[----:B------:R-:W-:Y:S01]  /*1130*/  FFMA.FTZ R31, R54, R31, R6 ;  /* 0x0000001f361f7223 */ /* 0x000fe20000010006 */
[--C-:B------:R-:W-:Y:S02]  /*1140*/  HADD2.F32 R6, -RZ, R44.reuse.H0_H0 ;  /* 0x2000002cff067230 */ /* 0x100fe40000004100 */
[----:B------:R-:W-:Y:S01]  /*1150*/  HADD2.F32 R7, -RZ, R73.H0_H0 ;  /* 0x20000049ff077230 */ /* 0x000fe20000004100 */
[----:B------:R-:W-:Y:S01]  /*1160*/  FFMA.FTZ R8, R63, R25, R8 ;  /* 0x000000193f087223 */ /* 0x000fe20000010008 */
[----:B------:R-:W-:Y:S02]  /*1170*/  HADD2.F32 R44, -RZ, R44.H1_H1 ;  /* 0x3000002cff2c7230 */ /* 0x000fe40000004100 */
[----:B------:R-:W-:Y:S01]  /*1180*/  HADD2.F32 R25, -RZ, R66.H0_H0 ;  /* 0x20000042ff197230 */ /* 0x000fe20000004100 */
[----:B------:R-:W-:Y:S01]  /*1190*/  FFMA.FTZ R6, R6, R7, R31 ;  /* 0x0000000706067223 */ /* 0x000fe2000001001f */
[----:B------:R-:W-:-:S02]  /*11a0*/  HADD2.F32 R24, -RZ, R27.H0_H0 ;  /* 0x2000001bff187230 */ /* 0x000fc40000004100 */
[----:B------:R-:W-:Y:S02]  /*11b0*/  HADD2.F32 R73, -RZ, R73.H1_H1 ;  /* 0x30000049ff497230 */ /* 0x000fe40000004100 */
[----:B------:R-:W-:Y:S01]  /*11c0*/  HADD2.F32 R7, -RZ, R75.H0_H0 ;  /* 0x2000004bff077230 */ /* 0x000fe20000004100 */
[----:B------:R-:W-:Y:S01]  /*11d0*/  FFMA.FTZ R8, R25, R24, R8 ;  /* 0x0000001819087223 */ /* 0x000fe20000010008 */
[----:B------:R-:W-:Y:S01]  /*11e0*/  HADD2.F32 R25, -RZ, R66.H1_H1 ;  /* 0x30000042ff197230 */ /* 0x000fe20000004100 */
[----:B------:R-:W-:Y:S01]  /*11f0*/  FFMA.FTZ R44, R44, R73, R6 ;  /* 0x000000492c2c7223 */ /* 0x000fe20000010006 */
[----:B------:R-:W-:Y:S02]  /*1200*/  HADD2.F32 R24, -RZ, R27.H1_H1 ;  /* 0x3000001bff187230 */ /* 0x000fe40000004100 */
[----:B------:R-:W-:Y:S02]  /*1210*/  HADD2.F32 R6, -RZ, R50.H0_H0 ;  /* 0x20000032ff067230 */ /* 0x000fe40000004100 */
[----:B------:R-:W-:Y:S01]  /*1220*/  HADD2.F32 R27, -RZ, R61.H0_H0 ;  /* 0x2000003dff1b7230 */ /* 0x000fe20000004100 */
[----:B------:R-:W-:Y:S01]  /*1230*/  FFMA.FTZ R8, R25, R24, R8 ;  /* 0x0000001819087223 */ /* 0x000fe20000010008 */
[----:B------:R-:W-:Y:S01]  /*1240*/  HADD2.F32 R26, -RZ, R20.H0_H0 ;  /* 0x20000014ff1a7230 */ /* 0x000fe20000004100 */
[----:B------:R-:W-:Y:S01]  /*1250*/  FFMA.FTZ R44, R6, R7, R44 ;  /* 0x00000007062c7223 */ /* 0x000fe2000001002c */
[----:B------:R-:W-:-:S02]  /*1260*/  HADD2.F32 R50, -RZ, R50.H1_H1 ;  /* 0x30000032ff327230 */ /* 0x000fc40000004100 */
[----:B------:R-:W-:Y:S01]  /*1270*/  HADD2.F32 R75, -RZ, R75.H1_H1 ;  /* 0x3000004bff4b7230 */ /* 0x000fe20000004100 */
[----:B------:R-:W-:Y:S01]  /*1280*/  FFMA.FTZ R8, R27, R26, R8 ;  /* 0x0000001a1b087223 */ /* 0x000fe20000010008 */
[----:B------:R-:W-:Y:S02]  /*1290*/  HADD2.F32 R6, -RZ, R0.H0_H0 ;  /* 0x20000000ff067230 */ /* 0x000fe40000004100 */
[----:B------:R-:W-:Y:S01]  /*12a0*/  HADD2.F32 R61, -RZ, R61.H1_H1 ;  /* 0x3000003dff3d7230 */ /* 0x000fe20000004100 */
[----:B------:R-:W-:Y:S01]  /*12b0*/  FFMA.FTZ R44, R50, R75, R44 ;  /* 0x0000004b322c7223 */ /* 0x000fe2000001002c */
[----:B------:R-:W-:Y:S02]  /*12c0*/  HADD2.F32 R20, -RZ, R20.H1_H1 ;  /* 0x30000014ff147230 */ /* 0x000fe40000004100 */
[----:B------:R-:W-:Y:S02]  /*12d0*/  HADD2.F32 R7, -RZ, R71.H0_H0 ;  /* 0x20000047ff077230 */ /* 0x000fe40000004100 */
[----:B------:R-:W-:Y:S01]  /*12e0*/  HADD2.F32 R0, -RZ, R0.H1_H1 ;  /* 0x30000000ff007230 */ /* 0x000fe20000004100 */
[----:B------:R-:W-:Y:S01]  /*12f0*/  FFMA.FTZ R8, R61, R20, R8 ;  /* 0x000000143d087223 */ /* 0x000fe20000010008 */
[----:B------:R-:W-:Y:S01]  /*1300*/  HADD2.F32 R20, -RZ, R21.H0_H0 ;  /* 0x20000015ff147230 */ /* 0x000fe20000004100 */
[----:B------:R-:W-:Y:S01]  /*1310*/  FFMA.FTZ R6, R6, R7, R44 ;  /* 0x0000000706067223 */ /* 0x000fe2000001002c */
[----:B------:R-:W-:-:S02]  /*1320*/  HADD2.F32 R7, -RZ, R64.H0_H0 ;  /* 0x20000040ff077230 */ /* 0x000fc40000004100 */
[----:B------:R-:W-:Y:S02]  /*1330*/  HADD2.F32 R71, -RZ, R71.H1_H1 ;  /* 0x30000047ff477230 */ /* 0x000fe40000004100 */
[----:B------:R-:W-:Y:S01]  /*1340*/  HADD2.F32 R25, -RZ, R64.H1_H1 ;  /* 0x30000040ff197230 */ /* 0x000fe20000004100 */
[----:B------:R-:W-:Y:S01]  /*1350*/  FFMA.FTZ R8, R7, R20, R8 ;  /* 0x0000001407087223 */ /* 0x000fe20000010008 */
[----:B------:R-:W-:Y:S01]  /*1360*/  HADD2.F32 R21, -RZ, R21.H1_H1 ;  /* 0x30000015ff157230 */ /* 0x000fe20000004100 */
[----:B------:R-:W-:Y:S01]  /*1370*/  FFMA.FTZ R6, R0, R71, R6 ;  /* 0x0000004700067223 */ /* 0x000fe20000010006 */
[--C-:B------:R-:W-:Y:S02]  /*1380*/  HADD2.F32 R0, -RZ, R11.reuse.H0_H0 ;  /* 0x2000000bff007230 */ /* 0x100fe40000004100 */
[----:B------:R-:W-:Y:S01]  /*1390*/  HADD2.F32 R7, -RZ, R74.H0_H0 ;  /* 0x2000004aff077230 */ /* 0x000fe20000004100 */
[----:B------:R-:W-:Y:S01]  /*13a0*/  FFMA.FTZ R8, R25, R21, R8 ;  /* 0x0000001519087223 */ /* 0x000fe20000010008 */
[----:B------:R-:W-:-:S02]  /*13b0*/  HADD2.F32 R11, -RZ, R11.H1_H1 ;  /* 0x3000000bff0b7230 */ /* 0x000fc40000004100 */
[----:B------:R-:W-:Y:S01]  /*13c0*/  HADD2.F32 R74, -RZ, R74.H1_H1 ;  /* 0x3000004aff4a7230 */ /* 0x000fe20000004100 */
[----:B------:R-:W-:Y:S01]  /*13d0*/  FFMA.FTZ R0, R0, R7, R6 ;  /* 0x0000000700007223 */ /* 0x000fe20000010006 */
[--C-:B------:R-:W-:Y:S02]  /*13e0*/  HADD2.F32 R21, -RZ, R59.reuse.H0_H0 ;  /* 0x2000003bff157230 */ /* 0x100fe40000004100 */
[--C-:B------:R-:W-:Y:S01]  /*13f0*/  HADD2.F32 R20, -RZ, R22.reuse.H0_H0 ;  /* 0x20000016ff147230 */ /* 0x100fe20000004100 */
[----:B------:R-:W-:Y:S01]  /*1400*/  FFMA.FTZ R11, R11, R74, R0 ;  /* 0x0000004a0b0b7223 */ /* 0x000fe20000010000 */
[----:B------:R-:W-:Y:S02]  /*1410*/  HADD2.F32 R59, -RZ, R59.H1_H1 ;  /* 0x3000003bff3b7230 */ /* 0x000fe40000004100 */
[----:B------:R-:W-:Y:S01]  /*1420*/  HADD2.F32 R22, -RZ, R22.H1_H1 ;  /* 0x30000016ff167230 */ /* 0x000fe20000004100 */
[----:B------:R-:W-:Y:S01]  /*1430*/  FFMA.FTZ R8, R21, R20, R8 ;  /* 0x0000001415087223 */ /* 0x000fe20000010008 */
[----:B------:R-:W-:-:S02]  /*1440*/  HADD2.F32 R0, -RZ, R2.H0_H0 ;  /* 0x20000002ff007230 */ /* 0x000fc40000004100 */
[----:B------:R-:W-:Y:S01]  /*1450*/  HADD2.F32 R7, -RZ, R69.H0_H0 ;  /* 0x20000045ff077230 */ /* 0x000fe20000004100 */
[----:B------:R-:W-:Y:S01]  /*1460*/  FFMA.FTZ R8, R59, R22, R8 ;  /* 0x000000163b087223 */ /* 0x000fe20000010008 */
[----:B------:R-:W-:Y:S02]  /*1470*/  HADD2.F32 R21, -RZ, R62.H0_H0 ;  /* 0x2000003eff157230 */ /* 0x000fe40000004100 */
[----:B------:R-:W-:Y:S01]  /*1480*/  HADD2.F32 R6, -RZ, R23.H0_H0 ;  /* 0x20000017ff067230 */ /* 0x000fe20000004100 */
[----:B------:R-:W-:Y:S01]  /*1490*/  FFMA.FTZ R11, R0, R7, R11 ;  /* 0x00000007000b7223 */ /* 0x000fe2000001000b */
[----:B------:R-:W-:Y:S02]  /*14a0*/  HADD2.F32 R2, -RZ, R2.H1_H1 ;  /* 0x30000002ff027230 */ /* 0x000fe40000004100 */
[----:B------:R-:W-:Y:S01]  /*14b0*/  HADD2.F32 R69, -RZ, R69.H1_H1 ;  /* 0x30000045ff457230 */ /* 0x000fe20000004100 */
[----:B------:R-:W-:Y:S01]  /*14c0*/  FFMA.FTZ R8, R21, R6, R8 ;  /* 0x0000000615087223 */ /* 0x000fe20000010008 */
[----:B------:R-:W-:-:S02]  /*14d0*/  HADD2.F32 R0, -RZ, R3.H0_H0 ;  /* 0x20000003ff007230 */ /* 0x000fc40000004100 */
[----:B------:R-:W-:Y:S01]  /*14e0*/  HADD2.F32 R7, -RZ, R72.H0_H0 ;  /* 0x20000048ff077230 */ /* 0x000fe20000004100 */
[----:B------:R-:W-:Y:S01]  /*14f0*/  FFMA.FTZ R2, R2, R69, R11 ;  /* 0x0000004502027223 */ /* 0x000fe2000001000b */
[----:B------:R-:W-:Y:S02]  /*1500*/  HADD2.F32 R21, -RZ, R62.H1_H1 ;  /* 0x3000003eff157230 */ /* 0x000fe40000004100 */
[----:B------:R-:W-:Y:S01]  /*1510*/  HADD2.F32 R23, -RZ, R23.H1_H1 ;  /* 0x30000017ff177230 */ /* 0x000fe20000004100 */
[----:B------:R-:W-:Y:S01]  /*1520*/  FFMA.FTZ R0, R0, R7, R2 ;  /* 0x0000000700007223 */ /* 0x000fe20000010002 */
[----:B------:R-:W-:Y:S02]  /*1530*/  HADD2.F32 R7, -RZ, R57.H0_H0 ;  /* 0x20000039ff077230 */ /* 0x000fe40000004100 */
[----:B------:R-:W-:Y:S01]  /*1540*/  HADD2.F32 R2, -RZ, R36.H0_H0 ;  /* 0x20000024ff027230 */ /* 0x000fe20000004100 */
[----:B------:R-:W-:Y:S01]  /*1550*/  FFMA.FTZ R8, R21, R23, R8 ;  /* 0x0000001715087223 */ /* 0x000fe20000010008 */
[----:B------:R-:W-:-:S02]  /*1560*/  HADD2.F32 R3, -RZ, R3.H1_H1 ;  /* 0x30000003ff037230 */ /* 0x000fc40000004100 */
[----:B------:R-:W-:Y:S01]  /*1570*/  HADD2.F32 R11, -RZ, R57.H1_H1 ;  /* 0x30000039ff0b7230 */ /* 0x000fe20000004100 */
[----:B------:R-:W-:Y:S01]  /*1580*/  FFMA.FTZ R8, R7, R2, R8 ;  /* 0x0000000207087223 */ /* 0x000fe20000010008 */
[----:B------:R-:W-:Y:S02]  /*1590*/  HADD2.F32 R72, -RZ, R72.H1_H1 ;  /* 0x30000048ff487230 */ /* 0x000fe40000004100 */
[----:B------:R-:W-:Y:S02]  /*15a0*/  HADD2.F32 R36, -RZ, R36.H1_H1 ;  /* 0x30000024ff247230 */ /* 0x000fe40000004100 */
[----:B------:R-:W-:Y:S01]  /*15b0*/  HADD2.F32 R6, -RZ, R4.H0_H0 ;  /* 0x20000004ff067230 */ /* 0x000fe20000004100 */
[----:B------:R-:W-:Y:S01]  /*15c0*/  FFMA.FTZ R72, R3, R72, R0 ;  /* 0x0000004803487223 */ /* 0x000fe20000010000 */
[----:B------:R-:W-:Y:S01]  /*15d0*/  HADD2.F32 R24, -RZ, R60.H0_H0 ;  /* 0x2000003cff187230 */ /* 0x000fe20000004100 */
[----:B------:R-:W-:Y:S01]  /*15e0*/  FFMA.FTZ R11, R11, R36, R8 ;  /* 0x000000240b0b7223 */ /* 0x000fe20000010008 */
[----:B------:R-:W-:-:S02]  /*15f0*/  HADD2.F32 R7, -RZ, R68.H0_H0 ;  /* 0x20000044ff077230 */ /* 0x000fc40000004100 */
[--C-:B------:R-:W-:Y:S02]  /*1600*/  HADD2.F32 R20, -RZ, R37.reuse.H0_H0 ;  /* 0x20000025ff147230 */ /* 0x100fe40000004100 */
[----:B------:R-:W-:Y:S01]  /*1610*/  HADD2.F32 R29, -RZ, R60.H1_H1 ;  /* 0x3000003cff1d7230 */ /* 0x000fe20000004100 */
[----:B------:R-:W-:Y:S01]  /*1620*/  FFMA.FTZ R72, R6, R7, R72 ;  /* 0x0000000706487223 */ /* 0x000fe20000010048 */
        /* <DEDUP_REMOVED lines=9> */
[----:B------:R-:W-:Y:S02]  /*16c0*/  HADD2.F32 R5, -RZ, R5.H1_H1 ;  /* 0x30000005ff057230 */ /* 0x000fe40000004100 */
[--C-:B------:R-:W-:Y:S01]  /*16d0*/  HADD2.F32 R29, -RZ, R55.reuse.H0_H0 ;  /* 0x20000037ff1d7230 */ /* 0x100fe20000004100 */
[----:B------:R-:W-:Y:S01]  /*16e0*/  FFMA.FTZ R6, R6, R11, R72 ;  /* 0x0000000b06067223 */ /* 0x000fe20000010048 */
[----:B------:R-:W-:Y:S02]  /*16f0*/  HADD2.F32 R70, -RZ, R70.H1_H1 ;  /* 0x30000046ff467230 */ /* 0x000fe40000004100 */
[----:B------:R-:W-:Y:S01]  /*1700*/  HADD2.F32 R8, -RZ, R12.H0_H0 ;  /* 0x2000000cff087230 */ /* 0x000fe20000004100 */
[----:B------:R-:W-:Y:S01]  /*1710*/  FFMA.FTZ R24, R29, R26, R24 ;  /* 0x0000001a1d187223 */ /* 0x000fe20000010018 */
[----:B------:R-:W-:Y:S01]  /*1720*/  HADD2.F32 R21, -RZ, R32.H0_H0 ;  /* 0x20000020ff157230 */ /* 0x000fe20000004100 */
[----:B------:R-:W-:Y:S01]  /*1730*/  FFMA.FTZ R5, R5, R70, R6 ;  /* 0x0000004605057223 */ /* 0x000fe20000010006 */
[----:B------:R-:W-:-:S02]  /*1740*/  HADD2.F32 R55, -RZ, R55.H1_H1 ;  /* 0x30000037ff377230 */ /* 0x000fc40000004100 */
[----:B------:R-:W-:Y:S01]  /*1750*/  HADD2.F32 R38, -RZ, R38.H1_H1 ;  /* 0x30000026ff267230 */ /* 0x000fe20000004100 */
[----:B------:R-:W-:Y:S01]  /*1760*/  FFMA.FTZ R5, R8, R21, R5 ;  /* 0x0000001508057223 */ /* 0x000fe20000010005 */
[----:B------:R-:W-:Y:S01]  /*1770*/  HADD2.F32 R12, -RZ, R12.H1_H1 ;  /* 0x3000000cff0c7230 */ /* 0x000fe20000004100 */
[----:B------:R-:W-:Y:S01]  /*1780*/  SHF.R.S32.HI R8, RZ, 0x1f, R9 ;  /* 0x0000001fff087819 */ /* 0x000fe20000011409 */
[----:B------:R-:W-:Y:S01]  /*1790*/  HADD2.F32 R23, -RZ, R32.H1_H1 ;  /* 0x30000020ff177230 */ /* 0x000fe20000004100 */
[----:B------:R-:W-:Y:S01]  /*17a0*/  FFMA.FTZ R24, R55, R38, R24 ;  /* 0x0000002637187223 */ /* 0x000fe20000010018 */
[--C-:B------:R-:W-:Y:S01]  /*17b0*/  HADD2.F32 R11, -RZ, R58.reuse.H0_H0 ;  /* 0x2000003aff0b7230 */ /* 0x100fe20000004100 */
[----:B------:R-:W-:Y:S01]  /*17c0*/  LEA.HI R9, P1, R10, R9, RZ, 0x1d ;  /* 0x000000090a097211 */ /* 0x000fe2000783e8ff */
[----:B------:R-:W-:Y:S01]  /*17d0*/  HADD2.F32 R6, -RZ, R39.H0_H0 ;  /* 0x20000027ff067230 */ /* 0x000fe20000004100 */
[----:B------:R-:W-:Y:S01]  /*17e0*/  FFMA.FTZ R5, R12, R23, R5 ;  /* 0x000000170c057223 */ /* 0x000fe20000010005 */
[----:B------:R-:W-:Y:S01]  /*17f0*/  HADD2.F32 R3, -RZ, R13.H0_H0 ;  /* 0x2000000dff037230 */ /* 0x000fe20000004100 */
[----:B------:R-:W-:Y:S01]  /*1800*/  IADD3.X R8, RZ, R8, RZ, P1, !PT ;  /* 0x00000008ff087210 */ /* 0x000fe20000ffe4ff */
[----:B------:R-:W-:Y:S01]  /*1810*/  HADD2.F32 R20, -RZ, R33.H0_H0 ;  /* 0x20000021ff147230 */ /* 0x000fe20000004100 */
[----:B------:R-:W-:Y:S01]  /*1820*/  FFMA.FTZ R24, R11, R6, R24 ;  /* 0x000000060b187223 */ /* 0x000fe20000010018 */
[----:B------:R-:W-:-:S02]  /*1830*/  HADD2.F32 R21, -RZ, R58.H1_H1 ;  /* 0x3000003aff157230 */ /* 0x000fc40000004100 */
[----:B------:R-:W-:Y:S01]  /*1840*/  HADD2.F32 R39, -RZ, R39.H1_H1 ;  /* 0x30000027ff277230 */ /* 0x000fe20000004100 */
[----:B------:R-:W-:Y:S01]  /*1850*/  FFMA.FTZ R3, R3, R20, R5 ;  /* 0x0000001403037223 */ /* 0x000fe20000010005 */
[----:B------:R-:W-:Y:S02]  /*1860*/  HADD2.F32 R13, -RZ, R13.H1_H1 ;  /* 0x3000000dff0d7230 */ /* 0x000fe40000004100 */
[----:B------:R-:W-:Y:S01]  /*1870*/  HADD2.F32 R22, -RZ, R33.H1_H1 ;  /* 0x30000021ff167230 */ /* 0x000fe20000004100 */
[----:B------:R-:W-:Y:S01]  /*1880*/  FFMA.FTZ R24, R21, R39, R24 ;  /* 0x0000002715187223 */ /* 0x000fe20000010018 */
[----:B------:R-:W-:Y:S02]  /*1890*/  HADD2.F32 R11, -RZ, R16.H0_H0 ;  /* 0x20000010ff0b7230 */ /* 0x000fe40000004100 */
[----:B------:R-:W-:Y:S01]  /*18a0*/  HADD2.F32 R6, -RZ, R40.H0_H0 ;  /* 0x20000028ff067230 */ /* 0x000fe20000004100 */
[----:B------:R-:W-:Y:S01]  /*18b0*/  FFMA.FTZ R3, R13, R22, R3 ;  /* 0x000000160d037223 */ /* 0x000fe20000010003 */
[----:B------:R-:W-:-:S02]  /*18c0*/  HADD2.F32 R2, -RZ, R14.H0_H0 ;  /* 0x2000000eff027230 */ /* 0x000fc40000004100 */
[----:B------:R-:W-:Y:S01]  /*18d0*/  HADD2.F32 R25, -RZ, R34.H0_H0 ;  /* 0x20000022ff197230 */ /* 0x000fe20000004100 */
[----:B------:R-:W-:Y:S01]  /*18e0*/  FFMA.FTZ R24, R11, R6, R24 ;  /* 0x000000060b187223 */ /* 0x000fe20000010018 */
[----:B------:R-:W-:Y:S02]  /*18f0*/  HADD2.F32 R5, -RZ, R16.H1_H1 ;  /* 0x30000010ff057230 */ /* 0x000fe40000004100 */
[----:B------:R-:W-:Y:S01]  /*1900*/  HADD2.F32 R40, -RZ, R40.H1_H1 ;  /* 0x30000028ff287230 */ /* 0x000fe20000004100 */
        /* <DEDUP_REMOVED lines=22> */
[----:B------:R-:W-:Y:S01]  /*1a70*/  HADD2.F32 R7, -RZ, R19.H0_H0 ;  /* 0x20000013ff077230 */ /* 0x000fe20000004100 */
[----:B------:R-:W0:Y:S01]  /*1a80*/  SHFL.BFLY PT, R3, R0, 0x4, 0x1f ;  /* 0x0c801f0000037f89 */ /* 0x000e2200000e0000 */
[----:B------:R-:W-:Y:S01]  /*1a90*/  HADD2.F32 R2, -RZ, R43.H0_H0 ;  /* 0x2000002bff027230 */ /* 0x000fe20000004100 */
[----:B------:R-:W-:Y:S01]  /*1aa0*/  FFMA.FTZ R24, R5, R42, R24 ;  /* 0x0000002a05187223 */ /* 0x000fe20000010018 */
[----:B------:R-:W-:-:S02]  /*1ab0*/  HADD2.F32 R19, -RZ, R19.H1_H1 ;  /* 0x30000013ff137230 */ /* 0x000fc40000004100 */
[----:B------:R-:W-:Y:S01]  /*1ac0*/  HADD2.F32 R43, -RZ, R43.H1_H1 ;  /* 0x3000002bff2b7230 */ /* 0x000fe20000004100 */
[----:B------:R-:W-:-:S04]  /*1ad0*/  FFMA.FTZ R24, R7, R2, R24 ;  /* 0x0000000207187223 */ /* 0x000fc80000010018 */
[----:B------:R-:W-:-:S05]  /*1ae0*/  FFMA.FTZ R24, R19, R43, R24 ;  /* 0x0000002b13187223 */ /* 0x000fca0000010018 */
[----:B------:R-:W1:Y:S01]  /*1af0*/  SHFL.BFLY PT, R5, R24, 0x4, 0x1f ;  /* 0x0c801f0018057f89 */ /* 0x000e6200000e0000 */
[----:B0-----:R-:W-:-:S05]  /*1b00*/  FADD.FTZ R3, R0, R3 ;  /* 0x0000000300037221 */ /* 0x001fca0000010000 */
[----:B------:R-:W0:Y:S01]  /*1b10*/  SHFL.BFLY PT, R2, R3, 0x2, 0x1f ;  /* 0x0c401f0003027f89 */ /* 0x000e2200000e0000 */
[----:B-1----:R-:W-:-:S05]  /*1b20*/  FADD.FTZ R6, R24, R5 ;  /* 0x0000000518067221 */ /* 0x002fca0000010000 */
[----:B------:R-:W1:Y:S01]  /*1b30*/  SHFL.BFLY PT, R7, R6, 0x2, 0x1f ;  /* 0x0c401f0006077f89 */ /* 0x000e6200000e0000 */
[----:B0-----:R-:W-:Y:S01]  /*1b40*/  FADD.FTZ R4, R3, R2 ;  /* 0x0000000203047221 */ /* 0x001fe20000010000 */
[----:B------:R-:W-:-:S04]  /*1b50*/  LEA R2, P1, R9, c[0x0][0x3c8], 0x2 ;  /* 0x0000f20009027a11 */ /* 0x000fc800078210ff */
[----:B------:R-:W0:Y:S01]  /*1b60*/  SHFL.BFLY PT, R5, R4, 0x1, 0x1f ;  /* 0x0c201f0004057f89 */ /* 0x000e2200000e0000 */
[----:B------:R-:W-:Y:S01]  /*1b70*/  LEA.HI.X R3, R9, c[0x0][0x3cc], R8, 0x2, P1 ;  /* 0x0000f30009037a11 */ /* 0x000fe200008f1408 */
[----:B-1----:R-:W-:-:S05]  /*1b80*/  FADD.FTZ R7, R6, R7 ;  /* 0x0000000706077221 */ /* 0x002fca0000010000 */
[----:B------:R-:W1:Y:S01]  /*1b90*/  SHFL.BFLY PT, R0, R7, 0x1, 0x1f ;  /* 0x0c201f0007007f89 */ /* 0x000e6200000e0000 */
[----:B0-----:R-:W-:-:S04]  /*1ba0*/  FADD.FTZ R5, R4, R5 ;  /* 0x0000000504057221 */ /* 0x001fc80000010000 */
[----:B------:R-:W-:-:S05]  /*1bb0*/  FMUL.FTZ R5, R5, c[0x0][0x2d4] ;  /* 0x0000b50005057a20 */ /* 0x000fca0000410000 */
[----:B------:R0:W-:Y:S01]  /*1bc0*/  @!P0 STG.E [R2.64], R5 ;  /* 0x0000000502008986 */ /* 0x0001e2000c101904 */
[----:B-1----:R-:W-:Y:S01]  /*1bd0*/  FADD.FTZ R0, R7, R0 ;  /* 0x0000000007007221 */ /* 0x002fe20000010000 */
[----:B------:R-:W-:Y:S06]  /*1be0*/  @P0 EXIT ;  /* 0x000000000000094d */ /* 0x000fec0003800000 */
[----:B0-----:R-:W-:-:S05]  /*1bf0*/  FMUL.FTZ R5, R0, c[0x0][0x2d4] ;  /* 0x0000b50000057a20 */ /* 0x001fca0000410000 */
[----:B------:R-:W-:Y:S01]  /*1c00*/  STG.E [R2.64+0x80], R5 ;  /* 0x0000800502007986 */ /* 0x000fe2000c101904 */
[----:B------:R-:W-:Y:S05]  /*1c10*/  EXIT ;  /* 0x000000000000794d */ /* 0x000fea0003800000 */
.L_x_371:
        /* <DEDUP_REMOVED lines=14> */
.L_x_2010:


//--------------------- .text._ZN5flash25flash_bwd_dot_do_o_kernelILb1E23Flash_bwd_kernel_traitsILi256ELi64ELi32ELi8ELi4ELi1ELi2ELb1ELb1EN7cutlass6half_tE19Flash_kernel_traitsILi256ELi64ELi32ELi8ES3_EEEEvNS_16Flash_bwd_paramsE --------------------------
	.section	.text._ZN5flash25flash_bwd_dot_do_o_kernelILb1E23Flash_bwd_kernel_traitsILi256ELi64ELi32ELi8ELi4ELi1ELi2ELb1ELb1EN7cutlass6half_tE19Flash_kernel_traitsILi256ELi64ELi32ELi8ES3_EEEEvNS_16Flash_bwd_paramsE,"ax",@progbits
	.sectioninfo	@"SHI_REGISTERS=83"
	.align	128
        .global         _ZN5flash25flash_bwd_dot_do_o_kernelILb1E23Flash_bwd_kernel_traitsILi256ELi64ELi32ELi8ELi4ELi1ELi2ELb1ELb1EN7cutlass6half_tE19Flash_kernel_traitsILi256ELi64ELi32ELi8ES3_EEEEvNS_16Flash_bwd_paramsE
        .type           _ZN5flash25flash_bwd_dot_do_o_kernelILb1E23Flash_bwd_kernel_traitsILi256ELi64ELi32ELi8ELi4ELi1ELi2ELb1ELb1EN7cutlass6half_tE19Flash_kernel_traitsILi256ELi64ELi32ELi8ES3_EEEEvNS_16Flash_bwd_paramsE,@function
        .size           _ZN5flash25flash_bwd_dot_do_o_kernelILb1E23Flash_bwd_kernel_traitsILi256ELi64ELi32ELi8ELi4ELi1ELi2ELb1ELb1EN7cutlass6half_tE19Flash_kernel_traitsILi256ELi64ELi32ELi8ES3_EEEEvNS_16Flash_bwd_paramsE,(.L_x_2011 - _ZN5flash25flash_bwd_dot_do_o_kernelILb1E23Flash_bwd_kernel_traitsILi256ELi64ELi32ELi8ELi4ELi1ELi2ELb1ELb1EN7cutlass6half_tE19Flash_kernel_traitsILi256ELi64ELi32ELi8ES3_EEEEvNS_16Flash_bwd_paramsE)
        .other          _ZN5flash25flash_bwd_dot_do_o_kernelILb1E23Flash_bwd_kernel_traitsILi256ELi64ELi32ELi8ELi4ELi1ELi2ELb1ELb1EN7cutlass6half_tE19Flash_kernel_traitsILi256ELi64ELi32ELi8ES3_EEEEvNS_16Flash_bwd_paramsE,@"STO_CUDA_ENTRY STV_DEFAULT"
_ZN5flash25flash_bwd_dot_do_o_kernelILb1E23Flash_bwd_kernel_traitsILi256ELi64ELi32ELi8ELi4ELi1ELi2ELb1ELb1EN7cutlass6half_tE19Flash_kernel_traitsILi256ELi64ELi32ELi8ES3_EEEEvNS_16Flash_bwd_paramsE:
.text._ZN5flash25flash_bwd_dot_do_o_kernelILb1E23Flash_bwd_kernel_traitsILi256ELi64ELi32ELi8ELi4ELi1ELi2ELb1ELb1EN7cutlass6half_tE19Flash_kernel_traitsILi256ELi64ELi32ELi8ES3_EEEEvNS_16Flash_bwd_paramsE:
        /* <DEDUP_REMOVED lines=16> */
[----:B------:R-:W-:Y:S01]  /*0100*/  ISETP.NE.AND P1, PT, R19, -0x1, PT ;  /* 0xffffffff1300780c */ /* 0x000fe20003f25270 */
[C---:B------:R-:W-:Y:S01]  /*0110*/  IMAD.WIDE R2, R17.reuse, 0x80, RZ ;  /* 0x0000008011027825 */ /* 0x040fe200078e02ff */
[----:B------:R-:W-:Y:S01]  /*0120*/  MOV R42, c[0x0][0x1c0] ;  /* 0x00007000002a7a02 */ /* 0x000fe20000000f00 */
[----:B------:R-:W-:Y:S02]  /*0130*/  ULDC.U8 UR6, c[0x0][0x328] ;  /* 0x0000ca0000067ab9 */ /* 0x000fe40000000000 */
[----:B------:R-:W-:Y:S01]  /*0140*/  IMAD.WIDE R8, R17, c[0x0][0x224], RZ ;  /* 0x0000890011087a25 */ /* 0x000fe200078e02ff */
[----:B------:R-:W-:Y:S02]  /*0150*/  SEL R15, R3, RZ, P0 ;  /* 0x000000ff030f7207 */ /* 0x000fe40000000000 */
[----:B------:R-:W-:Y:S01]  /*0160*/  SEL R14, R2, RZ, P0 ;  /* 0x000000ff020e7207 */ /* 0x000fe20000000000 */
[----:B------:R-:W-:-:S04]  /*0170*/  IMAD R4, R9, c[0x0][0x1c0], RZ ;  /* 0x0000700009047a24 */ /* 0x000fc800078e02ff */
[--C-:B------:R-:W-:Y:S01]  /*0180*/  @!P1 SHF.R.S32.HI R0, RZ, 0x1f, R17.reuse ;  /* 0x0000001fff009819 */ /* 0x100fe20000011411 */
[C---:B------:R-:W-:Y:S01]  /*0190*/  @P1 IMAD.WIDE.U32 R6, R19.reuse, c[0x0][0x370], RZ ;  /* 0x0000dc0013061a25 */ /* 0x040fe200078e00ff */
[----:B------:R-:W-:Y:S02]  /*01a0*/  @!P1 SHF.R.S32.HI R18, RZ, 0x1f, R17 ;  /* 0x0000001fff129819 */ /* 0x000fe40000011411 */
[----:B------:R-:W-:Y:S01]  /*01b0*/  @P1 MOV R25, R19 ;  /* 0x0000001300191202 */ /* 0x000fe20000000f00 */
[----:B------:R-:W-:Y:S02]  /*01c0*/  @!P1 IMAD R0, R0, c[0x0][0x368], RZ ;  /* 0x0000da0000009a24 */ /* 0x000fe400078e02ff */
[----:B------:R-:W-:Y:S01]  /*01d0*/  @P1 IMAD R3, R19, c[0x0][0x374], R7 ;  /* 0x0000dd0013031a24 */ /* 0x000fe200078e0207 */
[----:B------:R-:W-:Y:S01]  /*01e0*/  SHF.R.S32.HI R7, RZ, 0x1f, R42 ;  /* 0x0000001fff077819 */ /* 0x000fe2000001142a */
[----:B------:R-:W-:-:S04]  /*01f0*/  @!P1 IMAD.WIDE.U32 R10, R17, c[0x0][0x368], RZ ;  /* 0x0000da00110a9a25 */ /* 0x000fc800078e00ff */
[----:B------:R-:W-:Y:S01]  /*0200*/  @!P1 IMAD R9, R17, c[0x0][0x36c], R0 ;  /* 0x0000db0011099a24 */ /* 0x000fe200078e0200 */
[----:B------:R-:W-:Y:S01]  /*0210*/  @!P1 MOV R6, R10 ;  /* 0x0000000a00069202 */ /* 0x000fe20000000f00 */
[----:B------:R-:W-:-:S03]  /*0220*/  @P1 IMAD.WIDE.U32 R12, R19, c[0x0][0x1e8], RZ ;  /* 0x00007a00130c1a25 */ /* 0x000fc600078e00ff */
[----:B------:R-:W-:Y:S01]  /*0230*/  @!P1 IADD3 R3, R11, R9, RZ ;  /* 0x000000090b039210 */ /* 0x000fe20007ffe0ff */
[----:B------:R-:W-:Y:S01]  /*0240*/  @!P1 IMAD R0, R18, c[0x0][0x1e0], RZ ;  /* 0x0000780012009a24 */ /* 0x000fe200078e02ff */
[----:B------:R-:W-:Y:S01]  /*0250*/  SHF.R.S32.HI R18, RZ, 0x1f, R5 ;  /* 0x0000001fff127819 */ /* 0x000fe20000011405 */
[----:B------:R-:W-:Y:S02]  /*0260*/  IMAD R21, R8, R7, R4 ;  /* 0x0000000708157224 */ /* 0x000fe400078e0204 */
[----:B------:R-:W-:Y:S01]  /*0270*/  @P1 IMAD R2, R19, c[0x0][0x1ec], R13 ;  /* 0x00007b0013021a24 */ /* 0x000fe200078e020d */
[----:B------:R-:W0:Y:S01]  /*0280*/  S2R R4, SR_CTAID.Z ;  /* 0x0000000000047919 */ /* 0x000e220000002700 */
[----:B------:R-:W-:Y:S02]  /*0290*/  @P1 IMAD.MOV.U32 R23, RZ, RZ, R12 ;  /* 0x000000ffff171224 */ /* 0x000fe400078e000c */
[----:B------:R-:W-:-:S04]  /*02a0*/  @!P1 IMAD.WIDE.U32 R10, R17, c[0x0][0x1e0], RZ ;  /* 0x00007800110a9a25 */ /* 0x000fc800078e00ff */
[----:B------:R-:W-:Y:S01]  /*02b0*/  @!P1 IMAD R7, R17, c[0x0][0x1e4], R0 ;  /* 0x0000790011079a24 */ /* 0x000fe200078e0200 */
[----:B------:R-:W-:Y:S01]  /*02c0*/  @!P1 MOV R23, R10 ;  /* 0x0000000a00179202 */ /* 0x000fe20000000f00 */
[----:B------:R-:W-:-:S03]  /*02d0*/  IMAD.WIDE.U32 R12, R8, c[0x0][0x1c0], RZ ;  /* 0x00007000080c7a25 */ /* 0x000fc600078e00ff */
[----:B------:R-:W-:Y:S01]  /*02e0*/  @!P1 IADD3 R2, R11, R7, RZ ;  /* 0x000000070b029210 */ /* 0x000fe20007ffe0ff */
[----:B------:R-:W-:Y:S01]  /*02f0*/  IMAD.WIDE R8, R42, c[0x0][0x22c], RZ ;  /* 0x00008b002a087a25 */ /* 0x000fe200078e02ff */
[----:B------:R-:W-:Y:S02]  /*0300*/  MOV R7, c[0x0][0x22c] ;  /* 0x00008b0000077a02 */ /* 0x000fe40000000f00 */
[----:B------:R-:W-:Y:S01]  /*0310*/  IADD3 R0, R13, R21, RZ ;  /* 0x000000150d007210 */ /* 0x000fe20007ffe0ff */
[----:B------:R-:W-:Y:S01]  /*0320*/  @!P1 IMAD.MOV.U32 R25, RZ, RZ, -0x1 ;  /* 0xffffffffff199424 */ /* 0x000fe200078e00ff */
[----:B------:R-:W-:Y:S02]  /*0330*/  SHF.R.S32.HI R7, RZ, 0x1f, R7 ;  /* 0x0000001fff077819 */ /* 0x000fe40000011407 */
[----:B------:R-:W-:Y:S01]  /*0340*/  IADD3 R21, P0, R5, R14, RZ ;  /* 0x0000000e05157210 */ /* 0x000fe20007f1e0ff */
[----:B------:R-:W-:Y:S01]  /*0350*/  IMAD R10, R0, c[0x0][0x22c], RZ ;  /* 0x00008b00000a7a24 */ /* 0x000fe200078e02ff */
[----:B------:R-:W-:Y:S01]  /*0360*/  MOV R11, RZ ;  /* 0x000000ff000b7202 */ /* 0x000fe20000000f00 */
[----:B------:R-:W1:Y:S01]  /*0370*/  S2R R0, SR_TID.X ;  /* 0x0000000000007919 */ /* 0x000e620000002100 */
[----:B------:R-:W-:-:S02]  /*0380*/  IMAD R13, R9, R25, RZ ;  /* 0x00000019090d7224 */ /* 0x000fc400078e02ff */
[----:B------:R-:W-:Y:S01]  /*0390*/  IMAD R27, R7, R12, R10 ;  /* 0x0000000c071b7224 */ /* 0x000fe200078e020a */
[----:B------:R-:W-:Y:S01]  /*03a0*/  IADD3.X R7, R18, R15, RZ, P0, !PT ;  /* 0x0000000f12077210 */ /* 0x000fe200007fe4ff */
[----:B------:R-:W-:Y:S01]  /*03b0*/  IMAD R29, R8, R11, R13 ;  /* 0x0000000b081d7224 */ /* 0x000fe200078e020d */
[----:B------:R-:W-:Y:S01]  /*03c0*/  ISETP.NE.AND P0, PT, RZ, UR6, PT ;  /* 0x00000006ff007c0c */ /* 0x000fe2000bf05270 */
[----:B------:R-:W-:-:S04]  /*03d0*/  IMAD.WIDE.U32 R12, R12, c[0x0][0x22c], RZ ;  /* 0x00008b000c0c7a25 */ /* 0x000fc800078e00ff */
[----:B------:R-:W-:Y:S01]  /*03e0*/  IMAD R20, R7, R8, RZ ;  /* 0x0000000807147224 */ /* 0x000fe200078e02ff */
[----:B------:R-:W-:Y:S01]  /*03f0*/  IADD3 R27, R13, R27, RZ ;  /* 0x0000001b0d1b7210 */ /* 0x000fe20007ffe0ff */
[----:B------:R-:W-:-:S04]  /*0400*/  IMAD.WIDE.U32 R10, R8, R25, RZ ;  /* 0x00000019080a7225 */ /* 0x000fc800078e00ff */
[----:B------:R-:W-:Y:S01]  /*0410*/  IMAD.WIDE.U32 R14, R21, R8, RZ ;  /* 0x00000008150e7225 */ /* 0x000fe200078e00ff */
[----:B------:R-:W-:Y:S02]  /*0420*/  SEL R22, R12, R10, !P1 ;  /* 0x0000000a0c167207 */ /* 0x000fe40004800000 */
[----:B------:R-:W-:Y:S01]  /*0430*/  @P1 IADD3 R27, R11, R29, RZ ;  /* 0x0000001d0b1b1210 */ /* 0x000fe20007ffe0ff */
[----:B0-----:R-:W-:Y:S01]  /*0440*/  IMAD R7, R4, c[0x0][0x22c], RZ ;  /* 0x00008b0004077a24 */ /* 0x001fe200078e02ff */
[----:B------:R-:W-:Y:S01]  /*0450*/  SHF.R.S32.HI R12, RZ, 0x1f, R4 ;  /* 0x0000001fff0c7819 */ /* 0x000fe20000011404 */
[----:B------:R-:W-:-:S03]  /*0460*/  IMAD R21, R9, R21, R20 ;  /* 0x0000001509157224 */ /* 0x000fc600078e0214 */
[----:B------:R-:W-:Y:S02]  /*0470*/  SHF.R.S32.HI R20, RZ, 0x1f, R7 ;  /* 0x0000001fff147819 */ /* 0x000fe40000011407 */
[----:B------:R-:W-:Y:S01]  /*0480*/  IADD3 R21, R15, R21, RZ ;  /* 0x000000150f157210 */ /* 0x000fe20007ffe0ff */
[----:B------:R-:W-:Y:S05]  /*0490*/  @!P0 BRA `(.L_x_372) ;  /* 0x0000007000008947 */ /* 0x000fea0003800000 */
[----:B-1----:R-:W-:Y:S01]  /*04a0*/  @!P1 IMAD R19, R17, c[0x0][0x224], RZ ;  /* 0x0000890011139a24 */ /* 0x002fe200078e02ff */
[----:B------:R-:W-:Y:S01]  /*04b0*/  MOV R10, c[0x0][0x210] ;  /* 0x00008400000a7a02 */ /* 0x000fe20000000f00 */
[----:B------:R-:W-:-:S03]  /*04c0*/  IMAD.MOV.U32 R9, RZ, RZ, 0x80 ;  /* 0x00000080ff097424 */ /* 0x000fc600078e00ff */
[----:B------:R-:W-:Y:S01]  /*04d0*/  LEA R8, R17, R19, 0x7 ;  /* 0x0000001311087211 */ /* 0x000fe200078e38ff */
[----:B------:R-:W-:-:S04]  /*04e0*/  IMAD R9, R9, R10, c[0x0][0x234] ;  /* 0x00008d0009097624 */ /* 0x000fc800078e020a */
[----:B------:R-:W-:Y:S01]  /*04f0*/  IMAD R8, R9, R4, R8 ;  /* 0x0000000409087224 */ /* 0x000fe200078e0208 */
[----:B------:R-:W-:Y:S05]  /*0500*/  BRA `(.L_x_373) ;  /* 0x0000002000007947 */ /* 0x000fea0003800000 */
.L_x_372:
[----:B-1----:R-:W-:-:S04]  /*0510*/  IMAD R8, R17, c[0x0][0x1c0], R4 ;  /* 0x0000700011087a24 */ /* 0x002fc800078e0204 */
[----:B------:R-:W-:-:S03]  /*0520*/  IMAD R8, R8, c[0x0][0x224], RZ ;  /* 0x0000890008087a24 */ /* 0x000fc600078e02ff */
.L_x_373:
[----:B------:R-:W-:Y:S01]  /*0530*/  SHF.R.S32.HI R9, RZ, 0x1f, R0 ;  /* 0x0000001fff097819 */ /* 0x000fe20000011400 */
[----:B------:R-:W-:Y:S01]  /*0540*/  IMAD.IADD R43, R5, 0x1, R8 ;  /* 0x00000001052b7824 */ /* 0x000fe200078e0208 */
[----:B------:R-:W-:Y:S01]  /*0550*/  IADD3 R14, P0, P1, R14, R22, R7 ;  /* 0x000000160e0e7210 */ /* 0x000fe2000791e007 */
[----:B------:R-:W-:Y:S01]  /*0560*/  IMAD R8, R18, c[0x0][0x370], RZ ;  /* 0x0000dc0012087a24 */ /* 0x000fe200078e02ff */
[CC--:B------:R-:W-:Y:S01]  /*0570*/  LEA.HI R10, R9.reuse, R0.reuse, RZ, 0x4 ;  /* 0x00000000090a7211 */ /* 0x0c0fe200078f20ff */
[----:B------:R-:W-:Y:S01]  /*0580*/  IMAD R42, R42, c[0x0][0x22c], RZ ;  /* 0x00008b002a2a7a24 */ /* 0x000fe200078e02ff */
[-C--:B------:R-:W-:Y:S01]  /*0590*/  LEA.HI R9, R9, R0.reuse, RZ, 0x3 ;  /* 0x0000000009097211 */ /* 0x080fe200078f18ff */
[----:B------:R-:W-:Y:S01]  /*05a0*/  IMAD R7, R5, c[0x0][0x374], R8 ;  /* 0x0000dd0005077a24 */ /* 0x000fe200078e0208 */
[----:B------:R-:W-:Y:S01]  /*05b0*/  LOP3.LUT R13, R10, 0x3ffffff0, RZ, 0xc0, !PT ;  /* 0x3ffffff00a0d7812 */ /* 0x000fe200078ec0ff */
[----:B------:R-:W-:Y:S01]  /*05c0*/  IMAD R18, R18, c[0x0][0x1e8], RZ ;  /* 0x00007a0012127a24 */ /* 0x000fe200078e02ff */
[----:B------:R-:W-:Y:S01]  /*05d0*/  LOP3.LUT R11, R9, 0x1ffffff8, RZ, 0xc0, !PT ;  /* 0x1ffffff8090b7812 */ /* 0x000fe200078ec0ff */
[----:B------:R-:W-:Y:S01]  /*05e0*/  IMAD R41, R12, c[0x0][0x1f0], RZ ;  /* 0x00007c000c297a24 */ /* 0x000fe200078e02ff */
[-C--:B------:R-:W-:Y:S01]  /*05f0*/  IADD3 R13, -R13, R0.reuse, RZ ;  /* 0x000000000d0d7210 */ /* 0x080fe20007ffe1ff */
[----:B------:R-:W-:Y:S01]  /*0600*/  IMAD R15, R5, c[0x0][0x1ec], R18 ;  /* 0x00007b00050f7a24 */ /* 0x000fe200078e0212 */
[----:B------:R-:W-:Y:S01]  /*0610*/  IADD3 R11, -R11, R0, RZ ;  /* 0x000000000b0b7210 */ /* 0x000fe20007ffe1ff */
[----:B------:R-:W-:Y:S01]  /*0620*/  BSSY B0, `(.L_x_374) ;  /* 0x000003a000007945 */ /* 0x000fe20003800000 */
[----:B------:R-:W-:Y:S01]  /*0630*/  SHF.R.S32.HI R10, RZ, 0x4, R10 ;  /* 0x00000004ff0a7819 */ /* 0x000fe2000001140a */
[----:B------:R-:W-:Y:S01]  /*0640*/  IMAD R41, R4, c[0x0][0x1f4], R41 ;  /* 0x00007d0004297a24 */ /* 0x000fe200078e0229 */
[----:B------:R-:W-:Y:S01]  /*0650*/  SHF.L.U32 R38, R11, 0x3, RZ ;  /* 0x000000030b267819 */ /* 0x000fe200000006ff */
[----:B------:R-:W-:Y:S01]  /*0660*/  CS2R R44, SRZ ;  /* 0x00000000002c7805 */ /* 0x000fe2000001ff00 */
[----:B------:R-:W-:Y:S01]  /*0670*/  SHF.L.U32 R13, R13, 0x2, RZ ;  /* 0x000000020d0d7819 */ /* 0x000fe200000006ff */
[----:B------:R-:W-:Y:S01]  /*0680*/  CS2R R46, SRZ ;  /* 0x00000000002e7805 */ /* 0x000fe2000001ff00 */
[--C-:B------:R-:W-:Y:S01]  /*0690*/  SHF.R.S32.HI R39, RZ, 0x1f, R38.reuse ;  /* 0x0000001fff277819 */ /* 0x100fe20000011426 */
[----:B------:R-:W-:Y:S01]  /*06a0*/  CS2R R48, SRZ ;  /* 0x0000000000307805 */ /* 0x000fe2000001ff00 */
[----:B------:R-:W-:Y:S01]  /*06b0*/  SHF.R.S32.HI R59, RZ, 0x3, R9 ;  /* 0x00000003ff3b7819 */ /* 0x000fe20000011409 */
[----:B------:R-:W-:Y:S01]  /*06c0*/  IMAD R13, R10, R42, R13 ;  /* 0x0000002a0a0d7224 */ /* 0x000fe200078e020d */
[C---:B------:R-:W-:Y:S01]  /*06d0*/  IADD3 R16, -R5.reuse, R16, RZ ;  /* 0x0000001005107210 */ /* 0x040fe20007ffe1ff */
[----:B------:R-:W-:Y:S01]  /*06e0*/  IMAD.WIDE.U32 R8, R5, c[0x0][0x370], R38 ;  /* 0x0000dc0005087a25 */ /* 0x000fe200078e0026 */
[----:B------:R-:W-:Y:S01]  /*06f0*/  IADD3.X R20, R21, R27, R20, P0, P1 ;  /* 0x0000001b15147210 */ /* 0x000fe200007e2414 */
[----:B------:R-:W-:Y:S01]  /*0700*/  CS2R R50, SRZ ;  /* 0x0000000000327805 */ /* 0x000fe2000001ff00 */
[----:B------:R-:W-:Y:S01]  /*0710*/  ISETP.GE.AND P0, PT, R59, R16, PT ;  /* 0x000000103b00720c */ /* 0x000fe20003f06270 */
[----:B------:R-:W-:Y:S01]  /*0720*/  IMAD.WIDE.U32 R10, R5, c[0x0][0x1e8], R38 ;  /* 0x00007a00050a7a25 */ /* 0x000fe200078e0026 */
[----:B------:R-:W-:Y:S01]  /*0730*/  IADD3 R24, P3, R6, R8, RZ ;  /* 0x0000000806187210 */ /* 0x000fe20007f7e0ff */
[----:B------:R-:W-:Y:S01]  /*0740*/  HFMA2.MMA R8, -RZ, RZ, 0, 0 ;  /* 0x00000000ff087435 */ /* 0x000fe200000001ff */
[----:B------:R-:W-:Y:S01]  /*0750*/  IADD3 R14, P2, R13, R14, RZ ;  /* 0x0000000e0d0e7210 */ /* 0x000fe20007f5e0ff */
[----:B------:R-:W-:Y:S01]  /*0760*/  CS2R R18, SRZ ;  /* 0x0000000000127805 */ /* 0x000fe2000001ff00 */
[----:B------:R-:W-:Y:S01]  /*0770*/  IADD3.X R25, R3, R9, R7, P3, !PT ;  /* 0x0000000903197210 */ /* 0x000fe20001ffe407 */
[----:B------:R-:W-:Y:S01]  /*0780*/  IMAD R3, R12, c[0x0][0x378], RZ ;  /* 0x0000de000c037a24 */ /* 0x000fe200078e02ff */
[----:B------:R-:W-:-:S02]  /*0790*/  IADD3 R6, P3, R23, R10, RZ ;  /* 0x0000000a17067210 */ /* 0x000fc40007f7e0ff */
[----:B------:R-:W-:Y:S01]  /*07a0*/  LEA.HI.X.SX32 R13, R13, R20, 0x1, P2 ;  /* 0x000000140d0d7211 */ /* 0x000fe200010f0eff */
[----:B------:R-:W-:Y:S01]  /*07b0*/  IMAD R27, R4, c[0x0][0x37c], R3 ;  /* 0x0000df00041b7a24 */ /* 0x000fe200078e0203 */
[----:B------:R-:W-:Y:S01]  /*07c0*/  IADD3.X R7, R2, R11, R15, P3, !PT ;  /* 0x0000000b02077210 */ /* 0x000fe20001ffe40f */
[----:B------:R-:W-:Y:S01]  /*07d0*/  IMAD.WIDE.U32 R24, R4, c[0x0][0x378], R24 ;  /* 0x0000de0004187a25 */ /* 0x000fe200078e0018 */
[----:B------:R-:W-:Y:S02]  /*07e0*/  IADD3 R5, R59, 0x20, RZ ;  /* 0x000000203b057810 */ /* 0x000fe40007ffe0ff */
[----:B------:R-:W-:Y:S01]  /*07f0*/  LEA R36, P2, R14, c[0x0][0x350], 0x2 ;  /* 0x0000d4000e247a11 */ /* 0x000fe200078410ff */
[----:B------:R-:W-:Y:S01]  /*0800*/  IMAD.WIDE.U32 R2, R4, c[0x0][0x1f0], R6 ;  /* 0x00007c0004027a25 */ /* 0x000fe200078e0006 */
[----:B------:R-:W-:Y:S01]  /*0810*/  ISETP.GE.AND P1, PT, R5, R16, PT ;  /* 0x000000100500720c */ /* 0x000fe20003f26270 */
[----:B------:R-:W-:Y:S01]  /*0820*/  CS2R R6, SRZ ;  /* 0x0000000000067805 */ /* 0x000fe2000001ff00 */
[----:B------:R-:W-:Y:S01]  /*0830*/  LEA.HI.X R37, R14, c[0x0][0x354], R13, 0x2, P2 ;  /* 0x0000d5000e257a11 */ /* 0x000fe200010f140d */
[----:B------:R-:W-:Y:S01]  /*0840*/  CS2R R16, SRZ ;  /* 0x0000000000107805 */ /* 0x000fe2000001ff00 */
[----:B------:R-:W-:Y:S01]  /*0850*/  CS2R R12, SRZ ;  /* 0x00000000000c7805 */ /* 0x000fe2000001ff00 */
[----:B------:R-:W-:Y:S01]  /*0860*/  CS2R R4, SRZ ;  /* 0x0000000000047805 */ /* 0x000fe2000001ff00 */
[----:B------:R-:W-:-:S02]  /*0870*/  SHF.R.S32.HI R57, RZ, 0x1f, R59 ;  /* 0x0000001fff397819 */ /* 0x000fc4000001143b */
[----:B------:R-:W-:Y:S02]  /*0880*/  IADD3 R65, R38, 0x40, RZ ;  /* 0x0000004026417810 */ /* 0x000fe40007ffe0ff */
[----:B------:R-:W-:Y:S01]  /*0890*/  IADD3 R27, R25, R27, RZ ;  /* 0x0000001b191b7210 */ /* 0x000fe20007ffe0ff */
        /* <DEDUP_REMOVED lines=18> */
.L_x_375:
[----:B------:R-:W-:Y:S05]  /*09c0*/  BSYNC B0 ;  /* 0x0000000000007941 */ /* 0x000fea0003800000 */
.L_x_374:
        /* <DEDUP_REMOVED lines=8> */
[----:B------:R-:W-:Y:S01]  /*0a50*/  CS2R R22, SRZ ;  /* 0x0000000000167805 */ /* 0x000fe2000001ff00 */
[----:B------:R-:W-:Y:S01]  /*0a60*/  CS2R R16, SRZ ;  /* 0x0000000000107805 */ /* 0x000fe2000001ff00 */
[----:B------:R-:W-:Y:S01]  /*0a70*/  CS2R R18, SRZ ;  /* 0x0000000000127805 */ /* 0x000fe2000001ff00 */
[----:B------:R-:W-:Y:S01]  /*0a80*/  CS2R R10, SRZ ;  /* 0x00000000000a7805 */ /* 0x000fe2000001ff00 */
[----:B------:R-:W-:Y:S05]  /*0a90*/  @P1 BRA `(.L_x_377) ;  /* 0x0000013000001947 */ /* 0x000fea0003800000 */
[----:B------:R-:W-:Y:S02]  /*0aa0*/  IADD3 R29, P2, R59, 0x20, RZ ;  /* 0x000000203b1d7810 */ /* 0x000fe40007f5e0ff */
[----:B------:R-:W-:-:S02]  /*0ab0*/  MOV R25, R27 ;  /* 0x0000001b00197202 */ /* 0x000fc40000000f00 */
[----:B------:R-:W-:Y:S02]  /*0ac0*/  IADD3.X R26, RZ, R57, RZ, P2, !PT ;  /* 0x00000039ff1a7210 */ /* 0x000fe400017fe4ff */
[C---:B------:R-:W-:Y:S01]  /*0ad0*/  IADD3 R28, R38.reuse, 0x80, RZ ;  /* 0x00000080261c7810 */ /* 0x040fe20007ffe0ff */
[----:B------:R-:W-:Y:S01]  /*0ae0*/  IMAD.WIDE.U32 R24, R29, c[0x0][0x370], R24 ;  /* 0x0000dc001d187a25 */ /* 0x000fe200078e0018 */
[----:B------:R-:W-:Y:S02]  /*0af0*/  IADD3 R27, R38, 0xc0, RZ ;  /* 0x000000c0261b7810 */ /* 0x000fe40007ffe0ff */
[----:B------:R-:W-:Y:S01]  /*0b00*/  ISETP.GE.AND P5, PT, R28, c[0x0][0x220], PT ;  /* 0x000088001c007a0c */ /* 0x000fe20003fa6270 */
[----:B------:R-:W-:Y:S01]  /*0b10*/  IMAD R26, R26, c[0x0][0x370], RZ ;  /* 0x0000dc001a1a7a24 */ /* 0x000fe200078e02ff */
[----:B------:R-:W-:Y:S02]  /*0b20*/  ISETP.GE.AND P6, PT, R27, c[0x0][0x220], PT ;  /* 0x000088001b007a0c */ /* 0x000fe40003fc6270 */
[----:B------:R-:W-:Y:S01]  /*0b30*/  ISETP.GE.AND P3, PT, R38, c[0x0][0x220], PT ;  /* 0x0000880026007a0c */ /* 0x000fe20003f66270 */
[----:B------:R-:W-:Y:S01]  /*0b40*/  IMAD R29, R29, c[0x0][0x374], R26 ;  /* 0x0000dd001d1d7a24 */ /* 0x000fe200078e021a */
[----:B------:R-:W-:-:S02]  /*0b50*/  ISETP.GE.AND P4, PT, R65, c[0x0][0x220], PT ;  /* 0x0000880041007a0c */ /* 0x000fc40003f86270 */
[----:B------:R-:W-:Y:S02]  /*0b60*/  LEA R26, P2, R24, c[0x0][0x330], 0x1 ;  /* 0x0000cc00181a7a11 */ /* 0x000fe400078408ff */
[----:B------:R-:W-:-:S04]  /*0b70*/  IADD3 R25, R25, R29, RZ ;  /* 0x0000001d19197210 */ /* 0x000fc80007ffe0ff */
[----:B------:R-:W-:-:S05]  /*0b80*/  LEA.HI.X R27, R24, c[0x0][0x334], R25, 0x1, P2 ;  /* 0x0000cd00181b7a11 */ /* 0x000fca00010f0c19 */
[----:B------:R0:W5:Y:S04]  /*0b90*/  @!P3 LDG.E.128 R12, [R26.64] ;  /* 0x000000041a0cb981 */ /* 0x000168000c1e1d00 */
[----:B------:R0:W5:Y:S04]  /*0ba0*/  @!P4 LDG.E.128 R20, [R26.64+0x80] ;  /* 0x000080041a14c981 */ /* 0x000168000c1e1d00 */
[----:B------:R0:W5:Y:S04]  /*0bb0*/  @!P5 LDG.E.128 R16, [R26.64+0x100] ;  /* 0x000100041a10d981 */ /* 0x000168000c1e1d00 */
[----:B------:R0:W5:Y:S02]  /*0bc0*/  @!P6 LDG.E.128 R8, [R26.64+0x180] ;  /* 0x000180041a08e981 */ /* 0x000164000c1e1d00 */
.L_x_377:
[----:B------:R-:W-:Y:S05]  /*0bd0*/  BSYNC B0 ;  /* 0x0000000000007941 */ /* 0x000fea0003800000 */
.L_x_376:
[----:B-----5:R-:W-:Y:S01]  /*0be0*/  MOV R61, R20 ;  /* 0x00000014003d7202 */ /* 0x020fe20000000f00 */
[----:B------:R-:W-:Y:S01]  /*0bf0*/  BSSY B0, `(.L_x_378) ;  /* 0x0000029000007945 */ /* 0x000fe20003800000 */
[----:B------:R-:W-:Y:S01]  /*0c00*/  HFMA2.MMA R20, -RZ, RZ, 0, 0 ;  /* 0x00000000ff147435 */ /* 0x000fe200000001ff */
[----:B------:R-:W-:Y:S01]  /*0c10*/  MOV R55, R12 ;  /* 0x0000000c00377202 */ /* 0x000fe20000000f00 */
[----:B------:R-:W-:Y:S01]  /*0c20*/  IMAD.MOV.U32 R58, RZ, RZ, R13 ;  /* 0x000000ffff3a7224 */ /* 0x000fe200078e000d */
[----:B------:R-:W-:Y:S01]  /*0c30*/  MOV R60, R14 ;  /* 0x0000000e003c7202 */ /* 0x000fe20000000f00 */
[----:B------:R-:W-:Y:S01]  /*0c40*/  IMAD.MOV.U32 R68, RZ, RZ, R17 ;  /* 0x000000ffff447224 */ /* 0x000fe200078e0011 */
        /* <DEDUP_REMOVED lines=14> */
[----:B------:R-:W-:Y:S01]  /*0d30*/  CS2R R12, SRZ ;  /* 0x00000000000c7805 */ /* 0x000fe2000001ff00 */
[----:B------:R-:W-:Y:S01]  /*0d40*/  CS2R R14, SRZ ;  /* 0x00000000000e7805 */ /* 0x000fe2000001ff00 */
[----:B------:R-:W-:Y:S01]  /*0d50*/  IADD3 R41, R3, R41, RZ ;  /* 0x0000002903297210 */ /* 0x000fe20007ffe0ff */
[----:B------:R-:W-:Y:S05]  /*0d60*/  @P0 BRA `(.L_x_379) ;  /* 0x0000011000000947 */ /* 0x000fea0003800000 */
[----:B------:R-:W-:Y:S01]  /*0d70*/  MOV R40, R2 ;  /* 0x0000000200287202 */ /* 0x000fe20000000f00 */
[----:B------:R-:W-:Y:S01]  /*0d80*/  IMAD R22, R57, c[0x0][0x1e8], RZ ;  /* 0x00007a0039167a24 */ /* 0x000fe200078e02ff */
[----:B------:R-:W-:-:S02]  /*0d90*/  IADD3 R23, R38, 0x80, RZ ;  /* 0x0000008026177810 */ /* 0x000fc40007ffe0ff */
[C---:B------:R-:W-:Y:S01]  /*0da0*/  IADD3 R71, R38.reuse, 0xc0, RZ ;  /* 0x000000c026477810 */ /* 0x040fe20007ffe0ff */
[----:B------:R-:W-:Y:S01]  /*0db0*/  IMAD.WIDE.U32 R18, R59, c[0x0][0x1e8], R40 ;  /* 0x00007a003b127a25 */ /* 0x000fe200078e0028 */
[----:B------:R-:W-:Y:S02]  /*0dc0*/  ISETP.GE.AND P4, PT, R23, c[0x0][0x220], PT ;  /* 0x0000880017007a0c */ /* 0x000fe40003f86270 */
[----:B------:R-:W-:Y:S01]  /*0dd0*/  ISETP.GE.AND P5, PT, R71, c[0x0][0x220], PT ;  /* 0x0000880047007a0c */ /* 0x000fe20003fa6270 */
[----:B------:R-:W-:Y:S01]  /*0de0*/  IMAD R21, R59, c[0x0][0x1ec], R22 ;  /* 0x00007b003b157a24 */ /* 0x000fe200078e0216 */
[----:B------:R-:W-:Y:S02]  /*0df0*/  ISETP.GE.AND P2, PT, R38, c[0x0][0x220], PT ;  /* 0x0000880026007a0c */ /* 0x000fe40003f46270 */
[----:B------:R-:W-:Y:S02]  /*0e00*/  ISETP.GE.AND P3, PT, R65, c[0x0][0x220], PT ;  /* 0x0000880041007a0c */ /* 0x000fe40003f66270 */
[----:B------:R-:W-:-:S02]  /*0e10*/  IADD3 R19, R19, R21, RZ ;  /* 0x0000001513137210 */ /* 0x000fc40007ffe0ff */
[----:B------:R-:W-:-:S04]  /*0e20*/  LEA R22, P0, R18, c[0x0][0x1d0], 0x1 ;  /* 0x0000740012167a11 */ /* 0x000fc800078008ff */
[----:B------:R-:W-:-:S05]  /*0e30*/  LEA.HI.X R23, R18, c[0x0][0x1d4], R19, 0x1, P0 ;  /* 0x0000750012177a11 */ /* 0x000fca00000f0c13 */
[----:B------:R0:W5:Y:S04]  /*0e40*/  @!P2 LDG.E.128 R24, [R22.64] ;  /* 0x000000041618a981 */ /* 0x000168000c1e1d00 */
[----:B------:R0:W5:Y:S04]  /*0e50*/  @!P3 LDG.E.128 R28, [R22.64+0x80] ;  /* 0x00008004161cb981 */ /* 0x000168000c1e1d00 */
[----:B------:R0:W5:Y:S04]  /*0e60*/  @!P4 LDG.E.128 R32, [R22.64+0x100] ;  /* 0x000100041620c981 */ /* 0x000168000c1e1d00 */
[----:B------:R0:W5:Y:S02]  /*0e70*/  @!P5 LDG.E.128 R12, [R22.64+0x180] ;  /* 0x00018004160cd981 */ /* 0x000164000c1e1d00 */
.L_x_379:
[----:B------:R-:W-:Y:S05]  /*0e80*/  BSYNC B0 ;  /* 0x0000000000007941 */ /* 0x000fea0003800000 */
.L_x_378:
        /* <DEDUP_REMOVED lines=18> */
[----:B------:R-:W-:Y:S05]  /*0fb0*/  @P1 BRA `(.L_x_381) ;  /* 0x0000013000001947 */ /* 0x000fea0003800000 */
[----:B------:R-:W-:Y:S02]  /*0fc0*/  IADD3 R33, P0, R59, 0x20, RZ ;  /* 0x000000203b217810 */ /* 0x000fe40007f1e0ff */
[----:B------:R-:W-:-:S02]  /*0fd0*/  MOV R3, R41 ;  /* 0x0000002900037202 */ /* 0x000fc40000000f00 */
[----:B------:R-:W-:Y:S02]  /*0fe0*/  IADD3.X R32, RZ, R57, RZ, P0, !PT ;  /* 0x00000039ff207210 */ /* 0x000fe400007fe4ff */
[----:B------:R-:W-:Y:S01]  /*0ff0*/  ISETP.GE.AND P1, PT, R65, c[0x0][0x220], PT ;  /* 0x0000880041007a0c */ /* 0x000fe20003f26270 */
[----:B------:R-:W-:-:S04]  /*1000*/  IMAD.WIDE.U32 R2, R33, c[0x0][0x1e8], R2 ;  /* 0x00007a0021027a25 */ /* 0x000fc800078e0002 */
[----:B------:R-:W-:-:S04]  /*1010*/  IMAD R32, R32, c[0x0][0x1e8], RZ ;  /* 0x00007a0020207a24 */ /* 0x000fc800078e02ff */
[----:B------:R-:W-:Y:S01]  /*1020*/  IMAD R33, R33, c[0x0][0x1ec], R32 ;  /* 0x00007b0021217a24 */ /* 0x000fe200078e0220 */
[----:B------:R-:W-:-:S04]  /*1030*/  LEA R32, P0, R2, c[0x0][0x1d0], 0x1 ;  /* 0x0000740002207a11 */ /* 0x000fc800078008ff */
[----:B------:R-:W-:-:S04]  /*1040*/  IADD3 R3, R3, R33, RZ ;  /* 0x0000002103037210 */ /* 0x000fc80007ffe0ff */
[----:B------:R-:W-:Y:S02]  /*1050*/  LEA.HI.X R33, R2, c[0x0][0x1d4], R3, 0x1, P0 ;  /* 0x0000750002217a11 */ /* 0x000fe400000f0c03 */
[C---:B------:R-:W-:Y:S02]  /*1060*/  ISETP.GE.AND P0, PT, R38.reuse, c[0x0][0x220], PT ;  /* 0x0000880026007a0c */ /* 0x040fe40003f06270 */
[C---:B------:R-:W-:Y:S01]  /*1070*/  IADD3 R2, R38.reuse, 0x80, RZ ;  /* 0x0000008026027810 */ /* 0x040fe20007ffe0ff */
[----:B------:R0:W5:Y:S01]  /*1080*/  @!P1 LDG.E.128 R24, [R32.64+0x80] ;  /* 0x0000800420189981 */ /* 0x000162000c1e1d00 */
[----:B------:R-:W-:Y:S02]  /*1090*/  IADD3 R38, R38, 0xc0, RZ ;  /* 0x000000c026267810 */ /* 0x000fe40007ffe0ff */
[----:B------:R-:W-:Y:S02]  /*10a0*/  ISETP.GE.AND P2, PT, R2, c[0x0][0x220], PT ;  /* 0x0000880002007a0c */ /* 0x000fe40003f46270 */
[----:B------:R-:W-:-:S05]  /*10b0*/  ISETP.GE.AND P3, PT, R38, c[0x0][0x220], PT ;  /* 0x0000880026007a0c */ /* 0x000fca0003f66270 */
[----:B------:R0:W5:Y:S06]  /*10c0*/  @!P0 LDG.E.128 R16, [R32.64] ;  /* 0x0000000420108981 */ /* 0x00016c000c1e1d00 */
[----:B------:R0:W5:Y:S04]  /*10d0*/  @!P2 LDG.E.128 R28, [R32.64+0x100] ;  /* 0x00010004201ca981 */ /* 0x000168000c1e1d00 */
[----:B------:R0:W5:Y:S02]  /*10e0*/  @!P3 LDG.E.128 R20, [R32.64+0x180] ;  /* 0x000180042014b981 */ /* 0x000164000c1e1d00 */
.L_x_381:
[----:B------:R-:W-:Y:S05]  /*10f0*/  BSYNC B0 ;  /* 0x0000000000007941 */ /* 0x000fea0003800000 */
.L_x_380:
[--C-:B------:R-:W-:Y:S01]  /*1100*/  HADD2.F32 R2, -RZ, R44.reuse.H1_H1 ;  /* 0x3000002cff027230 */ /* 0x100fe20000004100 */
[----:B0----5:R-:W-:Y:S01]  /*1110*/  MOV R32, R16 ;  /* 0x0000001000207202 */ /* 0x021fe20000000f00 */
[----:B------:R-:W-:Y:S01]  /*1120*/  HADD2.F32 R3, -RZ, R71.H1_H1 ;  /* 0x30000047ff037230 */ /* 0x000fe20000004100 */
[----:B------:R-:W-:Y:S01]  /*1130*/  LOP3.LUT P0, RZ, R0, 0x7, RZ, 0xc0, !PT ;  /* 0x0000000700ff7812 */ /* 0x000fe2000780c0ff */
[----:B------:R-:W-:-:S02]  /*1140*/  HADD2.F32 R44, -RZ, R44.H0_H0 ;  /* 0x2000002cff2c7230 */ /* 0x000fc40000004100 */
[----:B------:R-:W-:Y:S01]  /*1150*/  HADD2.F32 R71, -RZ, R71.H0_H0 ;  /* 0x20000047ff477230 */ /* 0x000fe20000004100 */
[----:B------:R-:W-:Y:S01]  /*1160*/  FMUL.FTZ R2, R2, R3 ;  /* 0x0000000302027220 */ /* 0x000fe20000410000 */
[----:B------:R-:W-:Y:S02]  /*1170*/  HADD2.F32 R3, -RZ, R73.H0_H0 ;  /* 0x20000049ff037230 */ /* 0x000fe40000004100 */
[----:B------:R-:W-:Y:S01]  /*1180*/  HADD2.F32 R16, -RZ, R55.H1_H1 ;  /* 0x30000037ff107230 */ /* 0x000fe20000004100 */
[----:B------:R-:W-:Y:S01]  /*1190*/  FFMA.FTZ R44, R44, R71, R2 ;  /* 0x000000472c2c7223 */ /* 0x000fe20000010002 */
[--C-:B------:R-:W-:Y:S02]  /*11a0*/  HADD2.F32 R2, -RZ, R45.reuse.H0_H0 ;  /* 0x2000002dff027230 */ /* 0x100fe40000004100 */
[----:B------:R-:W-:Y:S02]  /*11b0*/  HADD2.F32 R33, -RZ, R32.H1_H1 ;  /* 0x30000020ff217230 */ /* 0x000fe40000004100 */
[----:B------:R-:W-:Y:S01]  /*11c0*/  HADD2.F32 R45, -RZ, R45.H1_H1 ;  /* 0x3000002dff2d7230 */ /* 0x000fe20000004100 */
[----:B------:R-:W-:Y:S01]  /*11d0*/  FFMA.FTZ R3, R2, R3, R44 ;  /* 0x0000000302037223 */ /* 0x000fe2000001002c */
[----:B------:R-:W-:Y:S01]  /*11e0*/  HADD2.F32 R55, -RZ, R55.H0_H0 ;  /* 0x20000037ff377230 */ /* 0x000fe20000004100 */
[----:B------:R-:W-:Y:S01]  /*11f0*/  FMUL.FTZ R16, R16, R33 ;  /* 0x0000002110107220 */ /* 0x000fe20000410000 */
[----:B------:R-:W-:-:S02]  /*1200*/  HADD2.F32 R2, -RZ, R73.H1_H1 ;  /* 0x30000049ff027230 */ /* 0x000fc40000004100 */
[----:B------:R-:W-:Y:S02]  /*1210*/  HADD2.F32 R32, -RZ, R32.H0_H0 ;  /* 0x20000020ff207230 */ /* 0x000fe40000004100 */
[----:B------:R-:W-:Y:S01]  /*1220*/  HADD2.F32 R33, -RZ, R58.H0_H0 ;  /* 0x2000003aff217230 */ /* 0x000fe20000004100 */
[----:B------:R-:W-:Y:S01]  /*1230*/  FFMA.FTZ R45, R45, R2, R3 ;  /* 0x000000022d2d7223 */ /* 0x000fe20000010003 */
[----:B------:R-:W-:Y:S01]  /*1240*/  HADD2.F32 R2, -RZ, R46.H0_H0 ;  /* 0x2000002eff027230 */ /* 0x000fe20000004100 */
[----:B------:R-:W-:Y:S01]  /*1250*/  FFMA.FTZ R16, R55, R32, R16 ;  /* 0x0000002037107223 */ /* 0x000fe20000010010 */
[----:B------:R-:W-:Y:S02]  /*1260*/  HADD2.F32 R3, -RZ, R72.H0_H0 ;  /* 0x20000048ff037230 */ /* 0x000fe40000004100 */
[----:B------:R-:W-:Y:S02]  /*1270*/  HADD2.F32 R32, -RZ, R17.H0_H0 ;  /* 0x20000011ff207230 */ /* 0x000fe40000004100 */
[----:B------:R-:W-:Y:S01]  /*1280*/  HADD2.F32 R46, -RZ, R46.H1_H1 ;  /* 0x3000002eff2e7230 */ /* 0x000fe20000004100 */
[----:B------:R-:W-:Y:S01]  /*1290*/  FFMA.FTZ R2, R2, R3, R45 ;  /* 0x0000000302027223 */ /* 0x000fe2000001002d */
        /* <DEDUP_REMOVED lines=29> */
[----:B------:R-:W-:Y:S02]  /*1470*/  HADD2.F32 R2, -RZ, R49.H0_H0 ;  /* 0x20000031ff027230 */ /* 0x000fe40000004100 */
[----:B------:R-:W-:Y:S01]  /*1480*/  HADD2.F32 R3, -RZ, R77.H0_H0 ;  /* 0x2000004dff037230 */ /* 0x000fe20000004100 */
[----:B------:R-:W-:Y:S01]  /*1490*/  FFMA.FTZ R17, R62, R19, R17 ;  /* 0x000000133e117223 */ /* 0x000fe20000010011 */
[----:B------:R-:W-:-:S02]  /*14a0*/  HADD2.F32 R49, -RZ, R49.H1_H1 ;  /* 0x30000031ff317230 */ /* 0x000fc40000004100 */
[----:B------:R-:W-:Y:S01]  /*14b0*/  HADD2.F32 R18, -RZ, R61.H0_H0 ;  /* 0x2000003dff127230 */ /* 0x000fe20000004100 */
[----:B------:R-:W-:Y:S01]  /*14c0*/  FFMA.FTZ R2, R2, R3, R48 ;  /* 0x0000000302027223 */ /* 0x000fe20000010030 */
[----:B------:R-:W-:Y:S02]  /*14d0*/  HADD2.F32 R19, -RZ, R24.H0_H0 ;  /* 0x20000018ff137230 */ /* 0x000fe40000004100 */
[----:B------:R-:W-:Y:S02]  /*14e0*/  HADD2.F32 R16, -RZ, R77.H1_H1 ;  /* 0x3000004dff107230 */ /* 0x000fe40000004100 */
[----:B------:R-:W-:Y:S01]  /*14f0*/  HADD2.F32 R3, -RZ, R76.H0_H0 ;  /* 0x2000004cff037230 */ /* 0x000fe20000004100 */
[----:B------:R-:W-:Y:S01]  /*1500*/  FFMA.FTZ R17, R18, R19, R17 ;  /* 0x0000001312117223 */ /* 0x000fe20000010011 */
[----:B------:R-:W-:Y:S01]  /*1510*/  HADD2.F32 R18, -RZ, R61.H1_H1 ;  /* 0x3000003dff127230 */ /* 0x000fe20000004100 */
[----:B------:R-:W-:Y:S01]  /*1520*/  FFMA.FTZ R16, R49, R16, R2 ;  /* 0x0000001031107223 */ /* 0x000fe20000010002 */
[----:B------:R-:W-:-:S02]  /*1530*/  HADD2.F32 R19, -RZ, R24.H1_H1 ;  /* 0x30000018ff137230 */ /* 0x000fc40000004100 */
[----:B------:R-:W-:Y:S02]  /*1540*/  HADD2.F32 R2, -RZ, R50.H0_H0 ;  /* 0x20000032ff027230 */ /* 0x000fe40000004100 */
[----:B------:R-:W-:Y:S01]  /*1550*/  HADD2.F32 R24, -RZ, R64.H0_H0 ;  /* 0x20000040ff187230 */ /* 0x000fe20000004100 */
[----:B------:R-:W-:Y:S01]  /*1560*/  FFMA.FTZ R17, R18, R19, R17 ;  /* 0x0000001312117223 */ /* 0x000fe20000010011 */
        /* <DEDUP_REMOVED lines=28> */
[----:B------:R-:W-:Y:S01]  /*1730*/  HADD2.F32 R67, -RZ, R67.H1_H1 ;  /* 0x30000043ff437230 */ /* 0x000fe20000004100 */
[----:B------:R-:W-:Y:S01]  /*1740*/  FFMA.FTZ R18, R19, R16, R18 ;  /* 0x0000001013127223 */ /* 0x000fe20000010012 */
        /* <DEDUP_REMOVED lines=23> */
[--C-:B------:R-:W-:Y:S02]  /*18c0*/  HADD2.F32 R19, -RZ, R12.reuse.H0_H0 ;  /* 0x2000000cff137230 */ /* 0x100fe40000004100 */
[----:B------:R-:W-:Y:S01]  /*18d0*/  HADD2.F32 R25, -RZ, R12.H1_H1 ;  /* 0x3000000cff197230 */ /* 0x000fe20000004100 */
[----:B------:R-:W-:Y:S01]  /*18e0*/  FFMA.FTZ R53, R3, R24, R53 ;  /* 0x0000001803357223 */ /* 0x000fe20000010035 */
[----:B------:R-:W-:Y:S02]  /*18f0*/  HADD2.F32 R54, -RZ, R54.H1_H1 ;  /* 0x30000036ff367230 */ /* 0x000fe40000004100 */
[----:B------:R-:W-:Y:S02]  /*1900*/  HADD2.F32 R33, -RZ, R69.H0_H0 ;  /* 0x20000045ff217230 */ /* 0x000fe40000004100 */
[----:B------:R-:W-:-:S02]  /*1910*/  HADD2.F32 R3, -RZ, R34.H1_H1 ;  /* 0x30000022ff037230 */ /* 0x000fc40000004100 */
[----:B------:R-:W-:Y:S02]  /*1920*/  HADD2.F32 R12, -RZ, R30.H0_H0 ;  /* 0x2000001eff0c7230 */ /* 0x000fe40000004100 */
[----:B------:R-:W-:Y:S01]  /*1930*/  HADD2.F32 R69, -RZ, R69.H1_H1 ;  /* 0x30000045ff457230 */ /* 0x000fe20000004100 */
[----:B------:R-:W-:Y:S01]  /*1940*/  FFMA.FTZ R53, R54, R3, R53 ;  /* 0x0000000336357223 */ /* 0x000fe20000010035 */
[----:B------:R-:W-:Y:S01]  /*1950*/  HADD2.F32 R3, -RZ, R56.H0_H0 ;  /* 0x20000038ff037230 */ /* 0x000fe20000004100 */
[----:B------:R-:W-:Y:S01]  /*1960*/  FFMA.FTZ R28, R33, R12, R28 ;  /* 0x0000000c211c7223 */ /* 0x000fe2000001001c */
[----:B------:R-:W-:Y:S02]  /*1970*/  HADD2.F32 R12, -RZ, R35.H0_H0 ;  /* 0x20000023ff0c7230 */ /* 0x000fe40000004100 */
[----:B------:R-:W-:Y:S02]  /*1980*/  HADD2.F32 R30, -RZ, R30.H1_H1 ;  /* 0x3000001eff1e7230 */ /* 0x000fe40000004100 */
[--C-:B------:R-:W-:Y:S01]  /*1990*/  HADD2.F32 R24, -RZ, R13.reuse.H0_H0 ;  /* 0x2000000dff187230 */ /* 0x100fe20000004100 */
[----:B------:R-:W-:Y:S01]  /*19a0*/  FFMA.FTZ R3, R3, R12, R53 ;  /* 0x0000000c03037223 */ /* 0x000fe20000010035 */
[----:B------:R-:W-:Y:S01]  /*19b0*/  HADD2.F32 R26, -RZ, R13.H1_H1 ;  /* 0x3000000dff1a7230 */ /* 0x000fe20000004100 */
[----:B------:R-:W-:Y:S01]  /*19c0*/  FFMA.FTZ R28, R69, R30, R28 ;  /* 0x0000001e451c7223 */ /* 0x000fe2000001001c */
[----:B------:R-:W-:-:S02]  /*19d0*/  HADD2.F32 R13, -RZ, R14.H0_H0 ;  /* 0x2000000eff0d7230 */ /* 0x000fc40000004100 */
[----:B------:R-:W-:Y:S02]  /*19e0*/  HADD2.F32 R27, -RZ, R14.H1_H1 ;  /* 0x3000000eff1b7230 */ /* 0x000fe40000004100 */
[----:B------:R-:W-:Y:S02]  /*19f0*/  HADD2.F32 R56, -RZ, R56.H1_H1 ;  /* 0x30000038ff387230 */ /* 0x000fe40000004100 */
[----:B------:R-:W-:Y:S02]  /*1a00*/  HADD2.F32 R35, -RZ, R35.H1_H1 ;  /* 0x30000023ff237230 */ /* 0x000fe40000004100 */
[--C-:B------:R-:W-:Y:S02]  /*1a10*/  HADD2.F32 R29, -RZ, R15.reuse.H0_H0 ;  /* 0x2000000fff1d7230 */ /* 0x100fe40000004100 */
[----:B------:R-:W-:Y:S01]  /*1a20*/  HADD2.F32 R14, -RZ, R15.H1_H1 ;  /* 0x3000000fff0e7230 */ /* 0x000fe20000004100 */
[----:B------:R-:W-:Y:S01]  /*1a30*/  FFMA.FTZ R3, R56, R35, R3 ;  /* 0x0000002338037223 */ /* 0x000fe20000010003 */
[----:B------:R-:W-:-:S02]  /*1a40*/  HADD2.F32 R15, -RZ, R70.H0_H0 ;  /* 0x20000046ff0f7230 */ /* 0x000fc40000004100 */
[--C-:B------:R-:W-:Y:S02]  /*1a50*/  HADD2.F32 R12, -RZ, R31.reuse.H0_H0 ;  /* 0x2000001fff0c7230 */ /* 0x100fe40000004100 */
[----:B------:R-:W-:Y:S02]  /*1a60*/  HADD2.F32 R16, -RZ, R4.H0_H0 ;  /* 0x20000004ff107230 */ /* 0x000fe40000004100 */
[----:B------:R-:W-:Y:S01]  /*1a70*/  HADD2.F32 R33, -RZ, R70.H1_H1 ;  /* 0x30000046ff217230 */ /* 0x000fe20000004100 */
[----:B------:R-:W-:Y:S01]  /*1a80*/  FFMA.FTZ R28, R15, R12, R28 ;  /* 0x0000000c0f1c7223 */ /* 0x000fe2000001001c */
[----:B------:R-:W-:Y:S01]  /*1a90*/  HADD2.F32 R31, -RZ, R31.H1_H1 ;  /* 0x3000001fff1f7230 */ /* 0x000fe20000004100 */
[----:B------:R-:W-:Y:S01]  /*1aa0*/  FFMA.FTZ R3, R16, R19, R3 ;  /* 0x0000001310037223 */ /* 0x000fe20000010003 */
[----:B------:R-:W-:Y:S02]  /*1ab0*/  HADD2.F32 R4, -RZ, R4.H1_H1 ;  /* 0x30000004ff047230 */ /* 0x000fe40000004100 */
[----:B------:R-:W-:Y:S01]  /*1ac0*/  HADD2.F32 R15, -RZ, R8.H0_H0 ;  /* 0x20000008ff0f7230 */ /* 0x000fe20000004100 */
[----:B------:R-:W-:Y:S01]  /*1ad0*/  FFMA.FTZ R28, R33, R31, R28 ;  /* 0x0000001f211c7223 */ /* 0x000fe2000001001c */
[----:B------:R-:W-:Y:S01]  /*1ae0*/  HADD2.F32 R12, -RZ, R20.H0_H0 ;  /* 0x20000014ff0c7230 */ /* 0x000fe20000004100 */
[----:B------:R-:W-:Y:S01]  /*1af0*/  FFMA.FTZ R3, R4, R25, R3 ;  /* 0x0000001904037223 */ /* 0x000fe20000010003 */
[----:B------:R-:W-:-:S02]  /*1b00*/  HADD2.F32 R17, -RZ, R5.H0_H0 ;  /* 0x20000005ff117230 */ /* 0x000fc40000004100 */
        /* <DEDUP_REMOVED lines=27> */
[----:B------:R-:W-:Y:S01]  /*1cc0*/  HADD2.F32 R7, -RZ, R7.H1_H1 ;  /* 0x30000007ff077230 */ /* 0x000fe20000004100 */
[----:B------:R-:W-:Y:S01]  /*1cd0*/  SHF.L.U32 R9, R42, 0x2, RZ ;  /* 0x000000022a097819 */ /* 0x000fe200000006ff */
[----:B------:R-:W-:Y:S01]  /*1ce0*/  HADD2.F32 R11, -RZ, R11.H1_H1 ;  /* 0x3000000bff0b7230 */ /* 0x000fe20000004100 */
[----:B------:R-:W-:Y:S01]  /*1cf0*/  FFMA.FTZ R28, R3, R4, R28 ;  /* 0x00000004031c7223 */ /* 0x000fe2000001001c */
[----:B------:R-:W-:Y:S01]  /*1d00*/  HADD2.F32 R23, -RZ, R23.H1_H1 ;  /* 0x30000017ff177230 */ /* 0x000fe20000004100 */
[----:B------:R-:W-:-:S04]  /*1d10*/  FFMA.FTZ R2, R7, R14, R2 ;  /* 0x0000000e07027223 */ /* 0x000fc80000010002 */
[----:B------:R-:W-:Y:S01]  /*1d20*/  FFMA.FTZ R28, R11, R23, R28 ;  /* 0x000000170b1c7223 */ /* 0x000fe2000001001c */
[----:B------:R-:W0:Y:S01]  /*1d30*/  SHFL.BFLY PT, R3, R2, 0x4, 0x1f ;  /* 0x0c801f0002037f89 */ /* 0x000e2200000e0000 */
[----:B------:R-:W-:-:S03]  /*1d40*/  LEA.HI R11, P1, R0, R43, RZ, 0x1d ;  /* 0x0000002b000b7211 */ /* 0x000fc6000783e8ff */
[----:B------:R-:W1:Y:S01]  /*1d50*/  SHFL.BFLY PT, R5, R28, 0x4, 0x1f ;  /* 0x0c801f001c057f89 */ /* 0x000e6200000e0000 */
[----:B------:R-:W-:Y:S02]  /*1d60*/  LEA.HI.X.SX32 R0, R43, RZ, 0x1, P1 ;  /* 0x000000ff2b007211 */ /* 0x000fe400008f0eff */
[----:B------:R-:W-:-:S04]  /*1d70*/  LEA R10, P1, R11, c[0x0][0x3c8], 0x2 ;  /* 0x0000f2000b0a7a11 */ /* 0x000fc800078210ff */
[----:B------:R-:W-:Y:S01]  /*1d80*/  LEA.HI.X R11, R11, c[0x0][0x3cc], R0, 0x2, P1 ;  /* 0x0000f3000b0b7a11 */ /* 0x000fe200008f1400 */
[----:B0-----:R-:W-:Y:S02]  /*1d90*/  FADD.FTZ R3, R2, R3 ;  /* 0x0000000302037221 */ /* 0x001fe40000010000 */
[----:B-1----:R-:W-:-:S03]  /*1da0*/  FADD.FTZ R6, R28, R5 ;  /* 0x000000051c067221 */ /* 0x002fc60000010000 */
[----:B------:R-:W0:Y:S04]  /*1db0*/  SHFL.BFLY PT, R4, R3, 0x2, 0x1f ;  /* 0x0c401f0003047f89 */ /* 0x000e2800000e0000 */
[----:B------:R-:W1:Y:S01]  /*1dc0*/  SHFL.BFLY PT, R5, R6, 0x2, 0x1f ;  /* 0x0c401f0006057f89 */ /* 0x000e6200000e0000 */
[----:B0-----:R-:W-:Y:S02]  /*1dd0*/  FADD.FTZ R4, R3, R4 ;  /* 0x0000000403047221 */ /* 0x001fe40000010000 */
[----:B------:R-:W-:-:S04]  /*1de0*/  IMAD.WIDE R2, R9, 0x10, R36 ;  /* 0x0000001009027825 */ /* 0x000fc800078e0224 */
[----:B-1----:R-:W-:Y:S01]  /*1df0*/  FADD.FTZ R7, R6, R5 ;  /* 0x0000000506077221 */ /* 0x002fe20000010000 */
[C---:B------:R-:W-:Y:S01]  /*1e00*/  IADD3 R6, R9.reuse, 0x10, R9 ;  /* 0x0000001009067810 */ /* 0x040fe20007ffe009 */
[----:B------:R-:W0:Y:S03]  /*1e10*/  SHFL.BFLY PT, R5, R4, 0x1, 0x1f ;  /* 0x0c201f0004057f89 */ /* 0x000e2600000e0000 */
[----:B------:R-:W-:Y:S01]  /*1e20*/  IADD3 R9, R9, R6, RZ ;  /* 0x0000000609097210 */ /* 0x000fe20007ffe0ff */
[----:B------:R-:W1:Y:S01]  /*1e30*/  SHFL.BFLY PT, R8, R7, 0x1, 0x1f ;  /* 0x0c201f0007087f89 */ /* 0x000e6200000e0000 */
[----:B0-----:R-:W-:Y:S02]  /*1e40*/  FADD.FTZ R5, R4, R5 ;  /* 0x0000000504057221 */ /* 0x001fe40000010000 */
[----:B-1----:R-:W-:Y:S02]  /*1e50*/  FADD.FTZ R8, R7, R8 ;  /* 0x0000000807087221 */ /* 0x002fe40000010000 */
[----:B------:R-:W-:-:S02]  /*1e60*/  FMUL.FTZ R13, R5, c[0x0][0x2d4] ;  /* 0x0000b500050d7a20 */ /* 0x000fc40000410000 */
[----:B------:R-:W-:-:S03]  /*1e70*/  IMAD.WIDE R4, R42, 0x40, R2 ;  /* 0x000000402a047825 */ /* 0x000fc600078e0202 */
[----:B------:R-:W-:Y:S01]  /*1e80*/  @!P0 STG.E [R10.64], R13 ;  /* 0x0000000d0a008986 */ /* 0x000fe2000c101904 */
[----:B------:R-:W-:Y:S02]  /*1e90*/  FMUL.FTZ R15, R8, c[0x0][0x2d4] ;  /* 0x0000b500080f7a20 */ /* 0x000fe40000410000 */
[----:B------:R-:W-:-:S03]  /*1ea0*/  IMAD.WIDE R42, R42, 0x40, R4 ;  /* 0x000000402a2a7825 */ /* 0x000fc600078e0204 */
[----:B------:R-:W-:Y:S01]  /*1eb0*/  @!P0 STG.E [R10.64+0x80], R15 ;  /* 0x0000800f0a008986 */ /* 0x000fe2000c101904 */
[----:B------:R-:W-:-:S03]  /*1ec0*/  IMAD.WIDE R6, R6, 0x10, R36 ;  /* 0x0000001006067825 */ /* 0x000fc600078e0224 */
[----:B------:R-:W-:Y:S01]  /*1ed0*/  STG.E.128 [R36.64], RZ ;  /* 0x000000ff24007986 */ /* 0x000fe2000c101d04 */
[----:B------:R-:W-:-:S03]  /*1ee0*/  IMAD.WIDE R8, R9, 0x10, R36 ;  /* 0x0000001009087825 */ /* 0x000fc600078e0224 */
[----:B------:R-:W-:Y:S04]  /*1ef0*/  STG.E.128 [R2.64], RZ ;  /* 0x000000ff02007986 */ /* 0x000fe8000c101d04 */
[----:B------:R-:W-:Y:S04]  /*1f00*/  STG.E.128 [R4.64], RZ ;  /* 0x000000ff04007986 */ /* 0x000fe8000c101d04 */
[----:B------:R-:W-:Y:S04]  /*1f10*/  STG.E.128 [R42.64], RZ ;  /* 0x000000ff2a007986 */ /* 0x000fe8000c101d04 */
[----:B------:R-:W-:Y:S04]  /*1f20*/  STG.E.128 [R36.64+0x100], RZ ;  /* 0x000100ff24007986 */ /* 0x000fe8000c101d04 */
[----:B------:R-:W-:Y:S04]  /*1f30*/  STG.E.128 [R2.64+0x100], RZ ;  /* 0x000100ff02007986 */ /* 0x000fe8000c101d04 */
[----:B------:R-:W-:Y:S04]  /*1f40*/  STG.E.128 [R6.64], RZ ;  /* 0x000000ff06007986 */ /* 0x000fe8000c101d04 */
[----:B------:R-:W-:Y:S04]  /*1f50*/  STG.E.128 [R8.64], RZ ;  /* 0x000000ff08007986 */ /* 0x000fe8000c101d04 */
[----:B------:R-:W-:Y:S04]  /*1f60*/  STG.E.128 [R36.64+0x200], RZ ;  /* 0x000200ff24007986 */ /* 0x000fe8000c101d04 */
[----:B------:R-:W-:Y:S04]  /*1f70*/  STG.E.128 [R2.64+0x200], RZ ;  /* 0x000200ff02007986 */ /* 0x000fe8000c101d04 */
[----:B------:R-:W-:Y:S04]  /*1f80*/  STG.E.128 [R6.64+0x100], RZ ;  /* 0x000100ff06007986 */ /* 0x000fe8000c101d04 */
[----:B------:R-:W-:Y:S04]  /*1f90*/  STG.E.128 [R8.64+0x100], RZ ;  /* 0x000100ff08007986 */ /* 0x000fe8000c101d04 */
[----:B------:R-:W-:Y:S04]  /*1fa0*/  STG.E.128 [R36.64+0x300], RZ ;  /* 0x000300ff24007986 */ /* 0x000fe8000c101d04 */
[----:B------:R-:W-:Y:S04]  /*1fb0*/  STG.E.128 [R2.64+0x300], RZ ;  /* 0x000300ff02007986 */ /* 0x000fe8000c101d04 */
[----:B------:R-:W-:Y:S04]  /*1fc0*/  STG.E.128 [R6.64+0x200], RZ ;  /* 0x000200ff06007986 */ /* 0x000fe8000c101d04 */
[----:B------:R-:W-:Y:S01]  /*1fd0*/  STG.E.128 [R8.64+0x200], RZ ;  /* 0x000200ff08007986 */ /* 0x000fe2000c101d04 */
[----:B------:R-:W-:Y:S05]  /*1fe0*/  EXIT ;  /* 0x000000000000794d */ /* 0x000fea0003800000 */
.L_x_382:
        /* <DEDUP_REMOVED lines=9> */
.L_x_2011:


//--------------------- .text._ZN5flash44flash_bwd_dq_dk_dv_loop_seqk_parallel_kernelI23Flash_bwd_kernel_traitsILi256ELi64ELi64ELi8ELi4ELi2ELi2ELb0ELb1EN7cutlass6half_tE19Flash_kernel_traitsILi256ELi64ELi64ELi8ES3_EELb0ELb0ELb0ELb0ELb0ELb0ELb0EEEvNS_16Flash_bwd_paramsE --------------------------
	.section	.text._ZN5flash44flash_bwd_dq_dk_dv_loop_seqk_parallel_kernelI23Flash_bwd_kernel_traitsILi256ELi64ELi64ELi8ELi4ELi2ELi2ELb0ELb1EN7cutlass6half_tE19Flash_kernel_traitsILi256ELi64ELi64ELi8ES3_EELb0ELb0ELb0ELb0ELb0ELb0ELb0EEEvNS_16Flash_bwd_paramsE,"ax",@progbits
	.sectioninfo	@"SHI_REGISTERS=255"
	.align	128
        .global         _ZN5flash44flash_bwd_dq_dk_dv_loop_seqk_parallel_kernelI23Flash_bwd_kernel_traitsILi256ELi64ELi64ELi8ELi4ELi2ELi2ELb0ELb1EN7cutlass6half_tE19Flash_kernel_traitsILi256ELi64ELi64ELi8ES3_EELb0ELb0ELb0ELb0ELb0ELb0ELb0EEEvNS_16Flash_bwd_paramsE
        .type           _ZN5flash44flash_bwd_dq_dk_dv_loop_seqk_parallel_kernelI23Flash_bwd_kernel_traitsILi256ELi64ELi64ELi8ELi4ELi2ELi2ELb0ELb1EN7cutlass6half_tE19Flash_kernel_traitsILi256ELi64ELi64ELi8ES3_EELb0ELb0ELb0ELb0ELb0ELb0ELb0EEEvNS_16Flash_bwd_paramsE,@function
        .size           _ZN5flash44flash_bwd_dq_dk_dv_loop_seqk_parallel_kernelI23Flash_bwd_kernel_traitsILi256ELi64ELi64ELi8ELi4ELi2ELi2ELb0ELb1EN7cutlass6half_tE19Flash_kernel_traitsILi256ELi64ELi64ELi8ES3_EELb0ELb0ELb0ELb0ELb0ELb0ELb0EEEvNS_16Flash_bwd_paramsE,(.L_x_2012 - _ZN5flash44flash_bwd_dq_dk_dv_loop_seqk_parallel_kernelI23Flash_bwd_kernel_traitsILi256ELi64ELi64ELi8ELi4ELi2ELi2ELb0ELb1EN7cutlass6half_tE19Flash_kernel_traitsILi256ELi64ELi64ELi8ES3_EELb0ELb0ELb0ELb0ELb0ELb0ELb0EEEvNS_16Flash_bwd_paramsE)
        .other          _ZN5flash44flash_bwd_dq_dk_dv_loop_seqk_parallel_kernelI23Flash_bwd_kernel_traitsILi256ELi64ELi64ELi8ELi4ELi2ELi2ELb0ELb1EN7cutlass6half_tE19Flash_kernel_traitsILi256ELi64ELi64ELi8ES3_EELb0ELb0ELb0ELb0ELb0ELb0ELb0EEEvNS_16Flash_bwd_paramsE,@"STO_CUDA_ENTRY STV_DEFAULT"
_ZN5flash44flash_bwd_dq_dk_dv_loop_seqk_parallel_kernelI23Flash_bwd_kernel_traitsILi256ELi64ELi64ELi8ELi4ELi2ELi2ELb0ELb1EN7cutlass6half_tE19Flash_kernel_traitsILi256ELi64ELi64ELi8ES3_EELb0ELb0ELb0ELb0ELb0ELb0ELb0EEEvNS_16Flash_bwd_paramsE:
.text._ZN5flash44flash_bwd_dq_dk_dv_loop_seqk_parallel_kernelI23Flash_bwd_kernel_traitsILi256ELi64ELi64ELi8ELi4ELi2ELi2ELb0ELb1EN7cutlass6half_tE19Flash_kernel_traitsILi256ELi64ELi64ELi8ES3_EELb0ELb0ELb0ELb0ELb0ELb0ELb0EEEvNS_16Flash_bwd_paramsE:
[----:B------:R-:W-:Y:S02]  /*0000*/  MOV R1, c[0x0][0x28] ;  /* 0x00000a0000017a02 */ /* 0x000fe40000000f00 */
[----:B------:R-:W1:Y:S01]  /*0010*/  S2UR UR19, SR_CTAID.X ;  /* 0x00000000001379c3 */ /* 0x000e620000002500 */
[----:B------:R-:W-:Y:S02]  /*0020*/  ULDC UR4, c[0x0][0x218] ;  /* 0x0000860000047ab9 */ /* 0x000fe40000000800 */
[----:B------:R-:W-:-:S04]  /*0030*/  UIADD3 UR5, UR4, 0x3f, URZ ;  /* 0x0000003f04057890 */ /* 0x000fc8000fffe03f */
        /* <DEDUP_REMOVED lines=8> */
[----:B------:R-:W-:Y:S01]  /*00c0*/  IMAD.MOV.U32 R222, RZ, RZ, 0x20 ;  /* 0x00000020ffde7424 */ /* 0x000fe200078e00ff */
[----:B------:R-:W-:Y:S01]  /*00d0*/  ULDC.U8 UR7, c[0x0][0x328] ;  /* 0x0000ca0000077ab9 */ /* 0x000fe20000000000 */
[----:B------:R-:W-:Y:S01]  /*00e0*/  IMAD.MOV.U32 R218, RZ, RZ, 0x40 ;  /* 0x00000040ffda7424 */ /* 0x000fe200078e00ff */
[----:B------:R-:W-:Y:S01]  /*00f0*/  UISETP.NE.AND UP2, UPT, UR7, URZ, UPT ;  /* 0x0000003f0700728c */ /* 0x000fe2000bf45270 */
[----:B------:R-:W-:Y:S01]  /*0100*/  IMAD.MOV.U32 R235, RZ, RZ, -0x10 ;  /* 0xfffffff0ffeb7424 */ /* 0x000fe200078e00ff */
[----:B------:R-:W-:Y:S02]  /*0110*/  ULDC UR12, c[0x0][0x224] ;  /* 0x00008900000c7ab9 */ /* 0x000fe40000000800 */
[----:B------:R-:W3:Y:S01]  /*0120*/  S2UR UR35, SR_CTAID.Z ;  /* 0x00000000002379c3 */ /* 0x000ee20000002700 */
[----:B------:R-:W-:-:S02]  /*0130*/  UMOV UR6, 0x80 ;  /* 0x0000008000067882 */ /* 0x000fc40000000000 */
[----:B------:R-:W-:Y:S02]  /*0140*/  ULDC UR4, c[0x0][0x210] ;  /* 0x0000840000047ab9 */ /* 0x000fe40000000800 */
[----:B------:R-:W-:Y:S02]  /*0150*/  ULDC UR56, c[0x0][0x234] ;  /* 0x00008d0000387ab9 */ /* 0x000fe40000000800 */
[----:B------:R-:W-:Y:S02]  /*0160*/  ULDC UR47, c[0x0][0x22c] ;  /* 0x00008b00002f7ab9 */ /* 0x000fe40000000800 */
[----:B------:R-:W-:Y:S02]  /*0170*/  ULDC UR36, c[0x0][0x1c0] ;  /* 0x0000700000247ab9 */ /* 0x000fe40000000800 */
[----:B------:R-:W-:Y:S02]  /*0180*/  ULDC UR10, c[0x0][0x1c0] ;  /* 0x00007000000a7ab9 */ /* 0x000fe40000000800 */
[----:B------:R-:W-:Y:S01]  /*0190*/  USHF.R.S32.HI UR5, URZ, 0x1f, UR12 ;  /* 0x0000001f3f057899 */ /* 0x000fe2000801140c */
[----:B-1----:R-:W-:Y:S01]  /*01a0*/  SHF.R.S32.HI R10, RZ, 0x1f, R13 ;  /* 0x0000001fff0a7819 */ /* 0x002fe2000001140d */
[----:B------:R-:W-:Y:S01]  /*01b0*/  IMAD.SHL.U32 R247, R13, 0x2, RZ ;  /* 0x000000020df77824 */ /* 0x000fe200078e00ff */
[----:B--2---:R-:W-:-:S02]  /*01c0*/  UIMAD.WIDE.U32 UR44, UR33, UR12, URZ ;  /* 0x0000000c212c72a5 */ /* 0x004fc4000f8e003f */
[CC--:B------:R-:W-:Y:S01]  /*01d0*/  LEA.HI R5, R10.reuse, R13.reuse, RZ, 0x5 ;  /* 0x0000000d0a057211 */ /* 0x0c0fe200078f28ff */
[----:B------:R-:W-:Y:S01]  /*01e0*/  UIMAD UR56, UR6, UR4, UR56 ;  /* 0x00000004063872a4 */ /* 0x000fe2000f8e0238 */
[-C--:B------:R-:W-:Y:S01]  /*01f0*/  LEA.HI R6, R10, R13.reuse, RZ, 0x4 ;  /* 0x0000000d0a067211 */ /* 0x080fe200078f20ff */
[----:B------:R-:W-:Y:S01]  /*0200*/  UIMAD.WIDE UR36, UR47, UR36, URZ ;  /* 0x000000242f2472a5 */ /* 0x000fe2000f8e023f */
[--C-:B------:R-:W-:Y:S01]  /*0210*/  SHF.R.S32.HI R4, RZ, 0x5, R5.reuse ;  /* 0x00000005ff047819 */ /* 0x100fe20000011405 */
[----:B------:R-:W-:Y:S01]  /*0220*/  USHF.L.U32 UR12, UR33, 0x7, URZ ;  /* 0x00000007210c7899 */ /* 0x000fe2000800063f */
[----:B------:R-:W-:Y:S01]  /*0230*/  SHF.R.S32.HI R0, RZ, 0x1f, R5 ;  /* 0x0000001fff007819 */ /* 0x000fe20000011405 */
[----:B---3--:R-:W-:Y:S01]  /*0240*/  UIMAD UR48, UR35, UR47, URZ ;  /* 0x0000002f233072a4 */ /* 0x008fe2000f8e023f */
[-C--:B------:R-:W-:Y:S01]  /*0250*/  LEA.HI R3, R5, R4.reuse, RZ, 0x1 ;  /* 0x0000000405037211 */ /* 0x080fe200078f08ff */
[----:B------:R-:W-:Y:S01]  /*0260*/  USHF.R.S32.HI UR6, URZ, 0x1f, UR35 ;  /* 0x0000001f3f067899 */ /* 0x000fe20008011423 */
[----:B------:R-:W-:Y:S01]  /*0270*/  LEA.HI R0, R0, R4, RZ, 0x2 ;  /* 0x0000000400007211 */ /* 0x000fe200078f10ff */
[----:B------:R-:W-:Y:S01]  /*0280*/  UIMAD UR47, UR47, UR10, URZ ;  /* 0x0000000a2f2f72a4 */ /* 0x000fe2000f8e023f */
[----:B------:R-:W-:Y:S01]  /*0290*/  LEA.HI R15, R10, R13, RZ, 0x2 ;  /* 0x0000000d0a0f7211 */ /* 0x000fe200078f10ff */
[----:B------:R-:W-:Y:S01]  /*02a0*/  ULDC UR11, c[0x0][0x1c0] ;  /* 0x00007000000b7ab9 */ /* 0x000fe20000000800 */
[----:B------:R-:W-:Y:S01]  /*02b0*/  LOP3.LUT R2, R0, 0xfffffffc, RZ, 0xc0, !PT ;  /* 0xfffffffc00027812 */ /* 0x000fe200078ec0ff */
[----:B------:R-:W-:Y:S01]  /*02c0*/  ULDC UR9, c[0x0][0x1c0] ;  /* 0x0000700000097ab9 */ /* 0x000fe20000000800 */
[----:B------:R-:W-:Y:S01]  /*02d0*/  LOP3.LUT R0, R3, 0xfffffffe, RZ, 0xc0, !PT ;  /* 0xfffffffe03007812 */ /* 0x000fe200078ec0ff */
[----:B------:R-:W-:Y:S01]  /*02e0*/  UIMAD UR53, UR5, UR33, URZ ;  /* 0x00000021053572a4 */ /* 0x000fe2000f8e023f */
[----:B------:R-:W-:Y:S01]  /*02f0*/  SHF.R.S32.HI R3, RZ, 0x4, R6 ;  /* 0x00000004ff037819 */ /* 0x000fe20000011406 */
[C---:B------:R-:W-:Y:S01]  /*0300*/  IMAD.IADD R214, R4.reuse, 0x1, -R2 ;  /* 0x0000000104d67824 */ /* 0x040fe200078e0a02 */
[--C-:B------:R-:W-:Y:S01]  /*0310*/  SHF.R.S32.HI R7, RZ, 0x2, R15.reuse ;  /* 0x00000002ff077819 */ /* 0x100fe2000001140f */
[----:B------:R-:W-:Y:S01]  /*0320*/  IMAD.IADD R220, R4, 0x1, -R0 ;  /* 0x0000000104dc7824 */ /* 0x000fe200078e0a00 */
[----:B------:R-:W-:Y:S01]  /*0330*/  LEA.HI R0, R6, R3, RZ, 0x1 ;  /* 0x0000000306007211 */ /* 0x000fe200078f08ff */
[----:B------:R-:W-:Y:S01]  /*0340*/  UIMAD UR4, UR33, UR9, UR35 ;  /* 0x00000009210472a4 */ /* 0x000fe2000f8e0223 */
[----:B------:R-:W-:Y:S01]  /*0350*/  SHF.R.S32.HI R4, RZ, 0x1f, R15 ;  /* 0x0000001fff047819 */ /* 0x000fe2000001140f */
[----:B------:R-:W-:Y:S01]  /*0360*/  @!UP2 UIMAD UR5, UR33, UR11, UR35 ;  /* 0x0000000b2105a2a4 */ /* 0x000fe2000f8e0223 */
[----:B------:R-:W-:Y:S01]  /*0370*/  LOP3.LUT R2, R0, 0xfffffffe, RZ, 0xc0, !PT ;  /* 0xfffffffe00027812 */ /* 0x000fe200078ec0ff */
[----:B------:R-:W-:Y:S01]  /*0380*/  USHF.L.U32 UR46, UR47, 0x6, URZ ;  /* 0x000000062f2e7899 */ /* 0x000fe2000800063f */
[----:B------:R-:W-:Y:S01]  /*0390*/  LEA.HI R0, R4, R7, RZ, 0x3 ;  /* 0x0000000704007211 */ /* 0x000fe200078f18ff */
[----:B------:R-:W-:Y:S01]  /*03a0*/  ULDC UR50, c[0x0][0x214] ;  /* 0x0000850000327ab9 */ /* 0x000fe20000000800 */
[-C--:B------:R-:W-:Y:S01]  /*03b0*/  LEA.HI R14, R10, R13.reuse, RZ, 0x3 ;  /* 0x0000000d0a0e7211 */ /* 0x080fe200078f18ff */
[----:B------:R-:W-:Y:S01]  /*03c0*/  IMAD.IADD R11, R3, 0x1, -R2 ;  /* 0x00000001030b7824 */ /* 0x000fe200078e0a02 */
[----:B------:R-:W-:Y:S01]  /*03d0*/  LOP3.LUT R0, R0, 0xfffffff8, RZ, 0xc0, !PT ;  /* 0xfffffff800007812 */ /* 0x000fe200078ec0ff */
[----:B------:R-:W-:Y:S01]  /*03e0*/  IMAD.U32 R252, RZ, RZ, UR12 ;  /* 0x0000000cfffc7e24 */ /* 0x000fe2000f8e00ff */
[----:B------:R-:W-:Y:S01]  /*03f0*/  LOP3.LUT R2, R6, 0xfffffff0, RZ, 0xc0, !PT ;  /* 0xfffffff006027812 */ /* 0x000fe200078ec0ff */
[----:B------:R-:W-:Y:S01]  /*0400*/  IMAD.U32 R251, RZ, RZ, UR6 ;  /* 0x00000006fffb7e24 */ /* 0x000fe2000f8e00ff */
[----:B------:R-:W-:Y:S01]  /*0410*/  SHF.R.S32.HI R244, RZ, 0x3, R14 ;  /* 0x00000003fff47819 */ /* 0x000fe2000001140e */
[----:B------:R-:W-:Y:S01]  /*0420*/  IMAD.IADD R7, R7, 0x1, -R0 ;  /* 0x0000000107077824 */ /* 0x000fe200078e0a00 */
[----:B------:R-:W-:Y:S01]  /*0430*/  LOP3.LUT R0, R5, 0xffffffe0, RZ, 0xc0, !PT ;  /* 0xffffffe005007812 */ /* 0x000fe200078ec0ff */
[C---:B------:R-:W-:Y:S01]  /*0440*/  IMAD.IADD R2, R13.reuse, 0x1, -R2 ;  /* 0x000000010d027824 */ /* 0x040fe200078e0a02 */
[----:B------:R-:W-:Y:S01]  /*0450*/  LOP3.LUT R5, R14, 0xfffffff8, RZ, 0xc0, !PT ;  /* 0xfffffff80e057812 */ /* 0x000fe200078ec0ff */
[----:B------:R-:W-:Y:S01]  /*0460*/  IMAD.SHL.U32 R3, R244, 0x40, RZ ;  /* 0x00000040f4037824 */ /* 0x000fe200078e00ff */
[----:B------:R-:W-:Y:S01]  /*0470*/  ULDC UR57, c[0x0][0x1c8] ;  /* 0x0000720000397ab9 */ /* 0x000fe20000000800 */
[C---:B------:R-:W-:Y:S01]  /*0480*/  IMAD.IADD R4, R13.reuse, 0x1, -R0 ;  /* 0x000000010d047824 */ /* 0x040fe200078e0a00 */
[----:B------:R-:W-:Y:S01]  /*0490*/  ULDC.U8 UR8, c[0x0][0x3d0] ;  /* 0x0000f40000087ab9 */ /* 0x000fe20000000000 */
[----:B------:R-:W-:Y:S01]  /*04a0*/  IMAD.IADD R0, R13, 0x1, -R5 ;  /* 0x000000010d007824 */ /* 0x000fe200078e0a05 */
[----:B------:R-:W-:Y:S01]  /*04b0*/  SHF.R.S32.HI R5, RZ, 0x1f, R2 ;  /* 0x0000001fff057819 */ /* 0x000fe20000011402 */
[----:B------:R-:W-:Y:S01]  /*04c0*/  ULDC UR51, c[0x0][0x224] ;  /* 0x0000890000337ab9 */ /* 0x000fe20000000800 */
[----:B------:R-:W-:Y:S01]  /*04d0*/  SHF.R.S32.HI R6, RZ, 0x1f, R4 ;  /* 0x0000001fff067819 */ /* 0x000fe20000011404 */
[----:B------:R-:W-:Y:S01]  /*04e0*/  IMAD.SHL.U32 R232, R0, 0x8, RZ ;  /* 0x0000000800e87824 */ /* 0x000fe200078e00ff */
[----:B------:R-:W-:Y:S01]  /*04f0*/  LOP3.LUT R3, R3, 0x1c0, RZ, 0xc0, !PT ;  /* 0x000001c003037812 */ /* 0x000fe200078ec0ff */
[----:B------:R-:W-:Y:S01]  /*0500*/  @UP2 UIMAD UR55, UR33, UR50, URZ ;  /* 0x00000032213722a4 */ /* 0x000fe2000f8e023f */
[----:B------:R-:W-:Y:S01]  /*0510*/  LEA.HI R12, R5, R2, RZ, 0x3 ;  /* 0x00000002050c7211 */ /* 0x000fe200078f18ff */
[----:B------:R-:W-:Y:S01]  /*0520*/  UMOV UR39, URZ ;  /* 0x0000003f00277c82 */ /* 0x000fe20008000000 */
[----:B------:R-:W-:Y:S01]  /*0530*/  LEA.HI R16, R6, R4, RZ, 0x2 ;  /* 0x0000000406107211 */ /* 0x000fe200078f10ff */
[----:B------:R-:W-:Y:S01]  /*0540*/  ULOP3.LUT UR57, UR35, UR57, URZ, 0x3c, !UPT ;  /* 0x0000003923397292 */ /* 0x000fe2000f8e3c3f */
[----:B------:R-:W-:Y:S01]  /*0550*/  LOP3.LUT R5, R3, 0x38, R232, 0xf8, !PT ;  /* 0x0000003803057812 */ /* 0x000fe200078ef8e8 */
[----:B------:R-:W-:Y:S01]  /*0560*/  UISETP.NE.AND UP3, UPT, UR8, URZ, UPT ;  /* 0x0000003f0800728c */ /* 0x000fe2000bf65270 */
[----:B------:R-:W-:Y:S01]  /*0570*/  SHF.R.U32.HI R4, RZ, 0x3, R3 ;  /* 0x00000003ff047819 */ /* 0x000fe20000011603 */
[----:B------:R-:W-:Y:S01]  /*0580*/  USHF.R.S32.HI UR61, URZ, 0x1f, UR33 ;  /* 0x0000001f3f3d7899 */ /* 0x000fe20008011421 */
[----:B------:R-:W-:Y:S01]  /*0590*/  LOP3.LUT R3, R12, 0xfffffff8, RZ, 0xc0, !PT ;  /* 0xfffffff80c037812 */ /* 0x000fe200078ec0ff */
[----:B------:R-:W-:Y:S01]  /*05a0*/  USHF.R.S32.HI UR60, URZ, 0x1f, UR35 ;  /* 0x0000001f3f3c7899 */ /* 0x000fe20008011423 */
[C---:B------:R-:W-:Y:S01]  /*05b0*/  LOP3.LUT P4, RZ, R0.reuse, 0x4, RZ, 0xc0, !PT ;  /* 0x0000000400ff7812 */ /* 0x040fe2000788c0ff */
[----:B------:R-:W-:Y:S01]  /*05c0*/  USHF.R.S32.HI UR59, URZ, 0x1f, UR33 ;  /* 0x0000001f3f3b7899 */ /* 0x000fe20008011421 */
[C---:B------:R-:W-:Y:S01]  /*05d0*/  LOP3.LUT P3, RZ, R0.reuse, 0x2, RZ, 0xc0, !PT ;  /* 0x0000000200ff7812 */ /* 0x040fe2000786c0ff */
[----:B------:R-:W-:Y:S01]  /*05e0*/  IMAD.SHL.U32 R0, R0, 0x40, RZ ;  /* 0x0000004000007824 */ /* 0x000fe200078e00ff */
[-C--:B------:R-:W-:Y:S01]  /*05f0*/  LEA.HI R6, R10, R13.reuse, RZ, 0x7 ;  /* 0x0000000d0a067211 */ /* 0x080fe200078f38ff */
[----:B------:R-:W-:Y:S01]  /*0600*/  IMAD.IADD R9, R2, 0x1, -R3 ;  /* 0x0000000102097824 */ /* 0x000fe200078e0a03 */
[----:B------:R-:W-:Y:S01]  /*0610*/  LOP3.LUT R3, R7, 0x1, RZ, 0xc0, !PT ;  /* 0x0000000107037812 */ /* 0x000fe200078ec0ff */
[----:B------:R-:W-:Y:S01]  /*0620*/  IMAD.SHL.U32 R2, R220, 0x10, RZ ;  /* 0x00000010dc027824 */ /* 0x000fe200078e00ff */
[----:B------:R-:W-:Y:S01]  /*0630*/  LOP3.LUT R0, R0, 0x1c0, RZ, 0xc0, !PT ;  /* 0x000001c000007812 */ /* 0x000fe200078ec0ff */
[----:B------:R-:W-:Y:S01]  /*0640*/  USHF.R.S32.HI UR58, URZ, 0x1f, UR35 ;  /* 0x0000001f3f3a7899 */ /* 0x000fe20008011423 */
[----:B------:R-:W-:Y:S01]  /*0650*/  LOP3.LUT R8, R5, R4, RZ, 0x3c, !PT ;  /* 0x0000000405087212 */ /* 0x000fe200078e3cff */
[----:B------:R-:W-:Y:S01]  /*0660*/  UIMAD.WIDE.U32 UR42, UR36, UR44, URZ ;  /* 0x0000002c242a72a5 */ /* 0x000fe2000f8e003f */
[C---:B------:R-:W-:Y:S01]  /*0670*/  LOP3.LUT R2, R0.reuse, 0x10, R2, 0xf8, !PT ;  /* 0x0000001000027812 */ /* 0x040fe200078ef802 */
[----:B------:R-:W-:Y:S01]  /*0680*/  UIMAD UR52, UR37, UR44, URZ ;  /* 0x0000002c253472a4 */ /* 0x000fe2000f8e023f */
[----:B------:R-:W-:Y:S01]  /*0690*/  ISETP.NE.U32.AND P0, PT, R3, 0x1, PT ;  /* 0x000000010300780c */ /* 0x000fe20003f05070 */
[----:B------:R-:W-:Y:S01]  /*06a0*/  IMAD.SHL.U32 R3, R11, 0x200, RZ ;  /* 0x000002000b037824 */ /* 0x000fe200078e00ff */
[----:B------:R-:W-:Y:S01]  /*06b0*/  SHF.R.S32.HI R6, RZ, 0x7, R6 ;  /* 0x00000007ff067819 */ /* 0x000fe20000011406 */
[----:B------:R-:W-:Y:S01]  /*06c0*/  USHF.R.S32.HI UR54, URZ, 0x1f, UR48 ;  /* 0x0000001f3f367899 */ /* 0x000fe20008011430 */
[----:B------:R-:W-:Y:S01]  /*06d0*/  LOP3.LUT R4, R0, 0x8, R14, 0xf8, !PT ;  /* 0x0000000800047812 */ /* 0x000fe200078ef80e */
[----:B------:R-:W-:Y:S01]  /*06e0*/  UIMAD UR51, UR4, UR51, URZ ;  /* 0x00000033043372a4 */ /* 0x000fe2000f8e023f */
[----:B------:R-:W-:Y:S01]  /*06f0*/  SHF.R.U32.HI R216, RZ, 0x3, R0 ;  /* 0x00000003ffd87819 */ /* 0x000fe20000011600 */
[----:B------:R-:W-:Y:S01]  /*0700*/  IMAD R0, R6, 0x800, R3 ;  /* 0x0000080006007824 */ /* 0x000fe200078e0203 */
[----:B------:R-:W-:Y:S01]  /*0710*/  LOP3.LUT R5, R2, 0x8, R14, 0xf8, !PT ;  /* 0x0000000802057812 */ /* 0x000fe200078ef80e */
[----:B------:R-:W-:Y:S01]  /*0720*/  @!UP2 UIMAD UR50, UR5, UR50, URZ ;  /* 0x000000320532a2a4 */ /* 0x000fe2000f8e023f */
[----:B------:R-:W-:Y:S01]  /*0730*/  LOP3.LUT R2, R4, R216, RZ, 0x3c, !PT ;  /* 0x000000d804027212 */ /* 0x000fe200078e3cff */
[----:B------:R-:W-:Y:S01]  /*0740*/  USHF.R.S32.HI UR49, URZ, 0x1f, UR46 ;  /* 0x0000001f3f317899 */ /* 0x000fe2000801142e */
[----:B------:R-:W-:Y:S01]  /*0750*/  LEA.HI R4, R10, R13, RZ, 0x6 ;  /* 0x0000000d0a047211 */ /* 0x000fe200078f30ff */
[----:B------:R-:W-:Y:S01]  /*0760*/  ULDC.64 UR40, c[0x0][0x118] ;  /* 0x0000460000287ab9 */ /* 0x000fe20000000a00 */
[----:B------:R-:W-:Y:S01]  /*0770*/  LOP3.LUT R216, R3, R5, R216, 0xf6, !PT ;  /* 0x0000000503d87212 */ /* 0x000fe200078ef6d8 */
[----:B------:R-:W-:Y:S01]  /*0780*/  IMAD.IADD R2, R0, 0x1, R2 ;  /* 0x0000000100027824 */ /* 0x000fe200078e0202 */
[----:B------:R-:W-:Y:S01]  /*0790*/  SHF.R.S32.HI R0, RZ, 0x6, R4 ;  /* 0x00000006ff007819 */ /* 0x000fe20000011404 */
[----:B------:R-:W-:Y:S01]  /*07a0*/  IMAD.SHL.U32 R4, R6, 0x20, RZ ;  /* 0x0000002006047824 */ /* 0x000fe200078e00ff */
[----:B------:R-:W-:Y:S01]  /*07b0*/  LOP3.LUT R3, R15, 0x7ffffffc, RZ, 0xc0, !PT ;  /* 0x7ffffffc0f037812 */ /* 0x000fe200078ec0ff */
[----:B------:R-:W-:Y:S01]  /*07c0*/  IMAD.SHL.U32 R6, R11, 0x20, RZ ;  /* 0x000000200b067824 */ /* 0x000fe200078e00ff */
[----:B------:R-:W-:Y:S01]  /*07d0*/  R2P PR, R7, 0x6 ;  /* 0x0000000607007804 */ /* 0x000fe20000000000 */
[----:B------:R-:W-:Y:S01]  /*07e0*/  IMAD R226, R0, 0x200, R8 ;  /* 0x0000020000e27824 */ /* 0x000fe200078e0208 */
[----:B------:R-:W-:Y:S01]  /*07f0*/  LOP3.LUT R247, R4, 0x6, R247, 0xf8, !PT ;  /* 0x0000000604f77812 */ /* 0x000fe200078ef8f7 */
[----:B------:R-:W-:Y:S01]  /*0800*/  IMAD.SHL.U32 R5, R0, 0x8, RZ ;  /* 0x0000000800057824 */ /* 0x000fe200078e00ff */
[----:B------:R-:W-:Y:S01]  /*0810*/  LOP3.LUT P6, RZ, R9, 0x4, RZ, 0xc0, !PT ;  /* 0x0000000409ff7812 */ /* 0x000fe200078cc0ff */
[----:B------:R-:W-:Y:S01]  /*0820*/  IMAD.SHL.U32 R0, R7, 0x40, RZ ;  /* 0x0000004007007824 */ /* 0x000fe200078e00ff */
[----:B------:R-:W-:Y:S01]  /*0830*/  LOP3.LUT P5, RZ, R9, 0x2, RZ, 0xc0, !PT ;  /* 0x0000000209ff7812 */ /* 0x000fe200078ac0ff */
[----:B------:R-:W-:Y:S01]  /*0840*/  IMAD.IADD R8, R13, 0x1, -R3 ;  /* 0x000000010d087824 */ /* 0x000fe200078e0a03 */
[----:B------:R-:W-:Y:S01]  /*0850*/  LOP3.LUT R3, R5, 0x18, RZ, 0xc0, !PT ;  /* 0x0000001805037812 */ /* 0x000fe200078ec0ff */
[----:B------:R-:W-:Y:S01]  /*0860*/  IMAD.SHL.U32 R2, R2, 0x2, RZ ;  /* 0x0000000202027824 */ /* 0x000fe200078e00ff */
[----:B------:R-:W-:Y:S01]  /*0870*/  LOP3.LUT R0, R0, 0x1c0, RZ, 0xc0, !PT ;  /* 0x000001c000007812 */ /* 0x000fe200078ec0ff */
[----:B------:R-:W-:Y:S01]  /*0880*/  IMAD.SHL.U32 R217, R216, 0x2, RZ ;  /* 0x00000002d8d97824 */ /* 0x000fe200078e00ff */
[----:B------:R-:W-:Y:S01]  /*0890*/  LOP3.LUT R10, R3, 0x20, R6, 0xf8, !PT ;  /* 0x00000020030a7812 */ /* 0x000fe200078ef806 */
[----:B------:R-:W-:Y:S01]  /*08a0*/  IMAD.SHL.U32 R6, R9, 0x40, RZ ;  /* 0x0000004009067824 */ /* 0x000fe200078e00ff */
[----:B------:R-:W-:Y:S01]  /*08b0*/  SHF.R.U32.HI R5, RZ, 0x3, R0 ;  /* 0x00000003ff057819 */ /* 0x000fe20000011600 */
[----:B------:R-:W-:Y:S01]  /*08c0*/  IMAD.SHL.U32 R226, R226, 0x2, RZ ;  /* 0x00000002e2e27824 */ /* 0x000fe200078e00ff */
[----:B------:R-:W-:-:S02]  /*08d0*/  LOP3.LUT R4, R0, 0x20, R4, 0xf8, !PT ;  /* 0x0000002000047812 */ /* 0x000fc400078ef804 */
[----:B------:R-:W-:Y:S01]  /*08e0*/  LOP3.LUT R7, R5, R0, R3, 0x1e, !PT ;  /* 0x0000000005077212 */ /* 0x000fe200078e1e03 */
[----:B------:R-:W-:Y:S01]  /*08f0*/  IMAD.SHL.U32 R0, R8, 0x2, RZ ;  /* 0x0000000208007824 */ /* 0x000fe200078e00ff */
[----:B------:R-:W-:Y:S02]  /*0900*/  LOP3.LUT R5, R4, R5, RZ, 0x3c, !PT ;  /* 0x0000000504057212 */ /* 0x000fe400078e3cff */
[----:B------:R-:W-:Y:S01]  /*0910*/  SEL R212, R218, 0xffffffc0, !P4 ;  /* 0xffffffc0dad47807 */ /* 0x000fe20006000000 */
[--C-:B------:R-:W-:Y:S01]  /*0920*/  IMAD R4, R214, 0x400, R0.reuse ;  /* 0x00000400d6047824 */ /* 0x100fe200078e0200 */
[----:B------:R-:W-:Y:S01]  /*0930*/  SEL R218, R218, 0xffffffc0, !P6 ;  /* 0xffffffc0dada7807 */ /* 0x000fe20007000000 */
[----:B------:R-:W-:Y:S01]  /*0940*/  IMAD R3, R220, 0x400, R0 ;  /* 0x00000400dc037824 */ /* 0x000fe200078e0200 */
[----:B------:R-:W-:Y:S01]  /*0950*/  LOP3.LUT R0, R6, 0x1c0, RZ, 0xc0, !PT ;  /* 0x000001c006007812 */ /* 0x000fe200078ec0ff */
[----:B------:R-:W-:Y:S01]  /*0960*/  IMAD.IADD R231, R4, 0x1, R5 ;  /* 0x0000000104e77824 */ /* 0x000fe200078e0205 */
[----:B------:R-:W-:Y:S01]  /*0970*/  SEL R235, R235, 0x10, !P0 ;  /* 0x00000010ebeb7807 */ /* 0x000fe20004000000 */
[----:B------:R-:W-:Y:S01]  /*0980*/  IMAD.IADD R245, R3, 0x1, R7 ;  /* 0x0000000103f57824 */ /* 0x000fe200078e0207 */
[--C-:B------:R-:W-:Y:S01]  /*0990*/  SHF.R.U32.HI R3, RZ, 0x3, R0.reuse ;  /* 0x00000003ff037819 */ /* 0x100fe20000011600 */
[----:B------:R-:W-:Y:S01]  /*09a0*/  IMAD.SHL.U32 R4, R11, 0x8, RZ ;  /* 0x000000080b047824 */ /* 0x000fe200078e00ff */
[----:B------:R-:W-:Y:S01]  /*09b0*/  IADD3 R240, R232, 0x40, RZ ;  /* 0x00000040e8f07810 */ /* 0x000fe20007ffe0ff */
[----:B------:R-:W-:Y:S01]  /*09c0*/  IMAD.SHL.U32 R5, R12, 0x40, RZ ;  /* 0x000000400c057824 */ /* 0x000fe200078e00ff */
[----:B------:R-:W-:Y:S01]  /*09d0*/  LOP3.LUT R7, R3, R10, R0, 0x1e, !PT ;  /* 0x0000000a03077212 */ /* 0x000fe200078e1e00 */
[----:B------:R-:W-:Y:S01]  /*09e0*/  IMAD.SHL.U32 R231, R231, 0x2, RZ ;  /* 0x00000002e7e77824 */ /* 0x000fe200078e00ff */
[----:B------:R-:W-:Y:S01]  /*09f0*/  LOP3.LUT R6, R0, 0x8, R4, 0xf8, !PT ;  /* 0x0000000800067812 */ /* 0x000fe200078ef804 */
[--C-:B------:R-:W-:Y:S01]  /*0a00*/  IMAD R216, R216, 0x2, R212.reuse ;  /* 0x00000002d8d87824 */ /* 0x100fe200078e02d4 */
[----:B------:R-:W-:Y:S01]  /*0a10*/  LOP3.LUT R0, R5, 0xfffffe00, RZ, 0xc0, !PT ;  /* 0xfffffe0005007812 */ /* 0x000fe200078ec0ff */
[----:B------:R-:W-:Y:S01]  /*0a20*/  IMAD.IADD R213, R2, 0x1, R212 ;  /* 0x0000000102d57824 */ /* 0x000fe200078e02d4 */
[----:B------:R-:W-:Y:S01]  /*0a30*/  SHF.R.S32.HI R4, RZ, 0x2, R16 ;  /* 0x00000002ff047819 */ /* 0x000fe20000011410 */
[C---:B------:R-:W-:Y:S01]  /*0a40*/  IMAD.IADD R236, R231.reuse, 0x1, R235 ;  /* 0x00000001e7ec7824 */ /* 0x040fe200078e02eb */
[----:B------:R-:W-:Y:S01]  /*0a50*/  LOP3.LUT R3, R6, R3, RZ, 0x3c, !PT ;  /* 0x0000000306037212 */ /* 0x000fe200078e3cff */
[----:B------:R-:W-:Y:S01]  /*0a60*/  IMAD R220, R220, 0x400, R0 ;  /* 0x00000400dcdc7824 */ /* 0x000fe200078e0200 */
[----:B------:R-:W-:Y:S01]  /*0a70*/  IADD3 R234, R231, 0x20, RZ ;  /* 0x00000020e7ea7810 */ /* 0x000fe20007ffe0ff */
[C---:B------:R-:W-:Y:S01]  /*0a80*/  IMAD R249, R214.reuse, 0x10, R4 ;  /* 0x00000010d6f97824 */ /* 0x040fe200078e0204 */
[----:B------:R-:W-:Y:S01]  /*0a90*/  LEA R245, R245, 0x10000, 0x1 ;  /* 0x00010000f5f57811 */ /* 0x000fe200078e08ff */
[----:B------:R-:W-:Y:S01]  /*0aa0*/  IMAD R214, R214, 0x400, R0 ;  /* 0x00000400d6d67824 */ /* 0x000fe200078e0200 */
[----:B------:R-:W-:Y:S01]  /*0ab0*/  LOP3.LUT R0, R7, R0, RZ, 0xfc, !PT ;  /* 0x0000000007007212 */ /* 0x000fe200078efcff */
[----:B------:R-:W-:Y:S01]  /*0ac0*/  IMAD.IADD R220, R3, 0x1, R220 ;  /* 0x0000000103dc7824 */ /* 0x000fe200078e02dc */
[----:B------:R-:W-:Y:S01]  /*0ad0*/  @P1 IADD3 R234, R231, -0x20, RZ ;  /* 0xffffffe0e7ea1810 */ /* 0x000fe20007ffe0ff */
[----:B------:R-:W-:Y:S01]  /*0ae0*/  IMAD.IADD R214, R214, 0x1, R3 ;  /* 0x00000001d6d67824 */ /* 0x000fe200078e0203 */
[----:B------:R-:W-:Y:S01]  /*0af0*/  SEL R3, R222, 0xffffffe0, !P3 ;  /* 0xffffffe0de037807 */ /* 0x000fe20005800000 */
[----:B------:R-:W-:Y:S01]  /*0b00*/  IMAD.SHL.U32 R0, R0, 0x2, RZ ;  /* 0x0000000200007824 */ /* 0x000fe200078e00ff */
[----:B------:R-:W-:Y:S01]  /*0b10*/  SEL R222, R222, 0xffffffe0, !P5 ;  /* 0xffffffe0dede7807 */ /* 0x000fe20006800000 */
[----:B------:R-:W-:Y:S01]  /*0b20*/  IMAD.SHL.U32 R214, R214, 0x2, RZ ;  /* 0x00000002d6d67824 */ /* 0x000fe200078e00ff */
[----:B------:R-:W-:Y:S01]  /*0b30*/  LEA R220, R220, 0x20000, 0x1 ;  /* 0x00020000dcdc7811 */ /* 0x000fe200078e08ff */
[----:B------:R-:W-:Y:S01]  /*0b40*/  IMAD.IADD R3, R2, 0x1, R3 ;  /* 0x0000000102037824 */ /* 0x000fe200078e0203 */
[C---:B------:R-:W-:Y:S01]  /*0b50*/  IADD3 R246, R245.reuse, 0x40, RZ ;  /* 0x00000040f5f67810 */ /* 0x040fe20007ffe0ff */
[----:B------:R-:W-:Y:S01]  /*0b60*/  IMAD.IADD R215, R214, 0x1, R222 ;  /* 0x00000001d6d77824 */ /* 0x000fe200078e02de */
[----:B------:R-:W-:Y:S01]  /*0b70*/  IADD3 R239, R232, 0x80, RZ ;  /* 0x00000080e8ef7810 */ /* 0x000fe20007ffe0ff */
[----:B------:R-:W-:Y:S01]  /*0b80*/  IMAD.IADD R221, R218, 0x1, R220 ;  /* 0x00000001dadd7824 */ /* 0x000fe200078e02dc */
[----:B------:R-:W-:Y:S01]  /*0b90*/  IADD3 R241, R232, 0xc0, RZ ;  /* 0x000000c0e8f17810 */ /* 0x000fe20007ffe0ff */
[----:B------:R-:W-:Y:S01]  /*0ba0*/  IMAD.IADD R219, R214, 0x1, R218 ;  /* 0x00000001d6db7824 */ /* 0x000fe200078e02da */
[----:B------:R-:W-:Y:S01]  /*0bb0*/  @P2 IADD3 R246, R245, -0x40, RZ ;  /* 0xffffffc0f5f62810 */ /* 0x000fe20007ffe0ff */
[----:B------:R-:W-:-:S02]  /*0bc0*/  IMAD.IADD R223, R222, 0x1, R220 ;  /* 0x00000001dedf7824 */ /* 0x000fc400078e02dc */
[----:B------:R-:W-:Y:S02]  /*0bd0*/  IMAD.IADD R212, R212, 0x1, R3 ;  /* 0x00000001d4d47824 */ /* 0x000fe400078e0203 */
[----:B------:R-:W-:Y:S02]  /*0be0*/  IMAD.IADD R235, R235, 0x1, R234 ;  /* 0x00000001ebeb7824 */ /* 0x000fe400078e02ea */
[----:B------:R-:W-:Y:S02]  /*0bf0*/  IMAD.IADD R218, R215, 0x1, R218 ;  /* 0x00000001d7da7824 */ /* 0x000fe400078e02da */
[----:B------:R-:W-:Y:S02]  /*0c00*/  IMAD.IADD R222, R222, 0x1, R221 ;  /* 0x00000001dede7824 */ /* 0x000fe400078e02dd */
.L_x_427:
[----:B------:R-:W-:Y:S02]  /*0c10*/  ULDC.64 UR4, c[0x0][0x240] ;  /* 0x0000900000047ab9 */ /* 0x000fe40000000a00 */
[----:B------:R-:W-:Y:S02]  /*0c20*/  ULDC.64 UR6, c[0x0][0x250] ;  /* 0x0000940000067ab9 */ /* 0x000fe40000000a00 */
[----:B------:R-:W-:-:S02]  /*0c30*/  UISETP.NE.U32.AND UP6, UPT, URZ, UR4, UPT ;  /* 0x000000043f00728c */ /* 0x000fc4000bfc5070 */
[----:B------:R-:W-:Y:S02]  /*0c40*/  UISETP.NE.U32.AND UP4, UPT, URZ, UR6, UPT ;  /* 0x000000063f00728c */ /* 0x000fe4000bf85070 */
[----:B------:R-:W-:Y:S02]  /*0c50*/  USHF.R.S32.HI UR38, URZ, 0x1f, UR33 ;  /* 0x0000001f3f267899 */ /* 0x000fe40008011421 */
[----:B------:R-:W-:Y:S02]  /*0c60*/  USHF.L.U32 UR12, UR33, 0x2, URZ ;  /* 0x00000002210c7899 */ /* 0x000fe4000800063f */
[----:B------:R-:W-:Y:S02]  /*0c70*/  UISETP.NE.AND.EX UP6, UPT, URZ, UR5, UPT, UP6 ;  /* 0x000000053f00728c */ /* 0x000fe4000bfc5360 */
[----:B------:R-:W-:Y:S02]  /*0c80*/  UISETP.NE.AND.EX UP4, UPT, URZ, UR7, UPT, UP4 ;  /* 0x000000073f00728c */ /* 0x000fe4000bf85340 */
[----:B------:R-:W-:-:S02]  /*0c90*/  USHF.L.U64.HI UR11, UR33, 0x2, UR38 ;  /* 0x00000002210b7899 */ /* 0x000fc40008010226 */
[----:B------:R-:W-:Y:S01]  /*0ca0*/  UIADD3 UR4, UP0, UR12, UR4, URZ ;  /* 0x000000040c047290 */ /* 0x000fe2000ff1e03f */
[----:B------:R-:W-:Y:S01]  /*0cb0*/  PLOP3.LUT P2, PT, PT, PT, UP6, 0x80, 0x0 ;  /* 0x000000000000781c */ /* 0x000fe20003f4f068 */
[----:B------:R-:W-:Y:S02]  /*0cc0*/  ULDC.U8 UR10, c[0x0][0x312] ;  /* 0x0000c480000a7ab9 */ /* 0x000fe40000000000 */
[----:B------:R-:W-:Y:S02]  /*0cd0*/  UIADD3.X UR5, UR11, UR5, URZ, UP0, !UPT ;  /* 0x000000050b057290 */ /* 0x000fe400087fe43f */
[----:B------:R-:W-:Y:S01]  /*0ce0*/  ULDC.64 UR8, c[0x0][0x248] ;  /* 0x0000920000087ab9 */ /* 0x000fe20000000a00 */
[----:B-12---:R-:W-:Y:S01]  /*0cf0*/  IMAD.U32 R4, RZ, RZ, UR4 ;  /* 0x00000004ff047e24 */ /* 0x006fe2000f8e00ff */
[----:B------:R-:W-:Y:S02]  /*0d00*/  UISETP.NE.AND UP5, UPT, UR10, URZ, UPT ;  /* 0x0000003f0a00728c */ /* 0x000fe4000bfa5270 */
[----:B------:R-:W-:Y:S01]  /*0d10*/  UISETP.EQ.U32.AND UP1, UPT, URZ, UR8, UPT ;  /* 0x000000083f00728c */ /* 0x000fe2000bf22070 */
[----:B------:R-:W-:Y:S01]  /*0d20*/  IMAD.U32 R5, RZ, RZ, UR5 ;  /* 0x00000005ff057e24 */ /* 0x000fe2000f8e00ff */
[----:B------:R-:W-:-:S02]  /*0d30*/  @UP4 UIADD3 UR6, UP0, UR12, UR6, URZ ;  /* 0x000000060c064290 */ /* 0x000fc4000ff1e03f */
[----:B------:R-:W-:Y:S02]  /*0d40*/  UISETP.EQ.OR.EX UP1, UPT, URZ, UR9, !UP5, UP1 ;  /* 0x000000093f00728c */ /* 0x000fe4000ef22710 */
[----:B------:R-:W-:Y:S02]  /*0d50*/  @UP4 UIADD3.X UR7, UR11, UR7, URZ, UP0, !UPT ;  /* 0x000000070b074290 */ /* 0x000fe400087fe43f */
[----:B------:R-:W-:Y:S01]  /*0d60*/  ULDC.64 UR4, c[0x0][0x118] ;  /* 0x0000460000047ab9 */ /* 0x000fe20000000a00 */
[----:B------:R-:W-:Y:S01]  /*0d70*/  PLOP3.LUT P0, PT, PT, PT, UP4, 0x80, 0x0 ;  /* 0x000000000000781c */ /* 0x000fe20003f0f048 */
[----:B------:R-:W-:Y:S01]  /*0d80*/  UIADD3 UR10, UP0, UR12, UR8, URZ ;  /* 0x000000080c0a7290 */ /* 0x000fe2000ff1e03f */
[----:B------:R1:W2:Y:S01]  /*0d90*/  @P2 LDG.E R9, [R4.64] ;  /* 0x0000000404092981 */ /* 0x0002a2000c1e1900 */
[----:B------:R-:W-:-:S03]  /*0da0*/  PLOP3.LUT P1, PT, PT, PT, UP1, 0x80, 0x0 ;  /* 0x000000000000781c */ /* 0x000fc60003f2f018 */
[----:B------:R1:W3:Y:S01]  /*0db0*/  @P2 LDG.E R8, [R4.64+0x4] ;  /* 0x0000040404082981 */ /* 0x0002e2000c1e1900 */
[----:B------:R-:W-:Y:S01]  /*0dc0*/  UIADD3.X UR8, UR11, UR9, URZ, UP0, !UPT ;  /* 0x000000090b087290 */ /* 0x000fe200087fe43f */
[----:B------:R-:W-:Y:S02]  /*0dd0*/  IMAD.U32 R6, RZ, RZ, UR6 ;  /* 0x00000006ff067e24 */ /* 0x000fe4000f8e00ff */
[----:B----4-:R-:W-:-:S05]  /*0de0*/  IMAD.U32 R7, RZ, RZ, UR7 ;  /* 0x00000007ff077e24 */ /* 0x010fca000f8e00ff */
[----:B-----5:R4:W5:Y:S01]  /*0df0*/  @P0 LDG.E R6, [R6.64] ;  /* 0x0000000406060981 */ /* 0x020962000c1e1900 */
[----:B-1----:R-:W-:Y:S02]  /*0e00*/  IMAD.U32 R4, RZ, RZ, UR10 ;  /* 0x0000000aff047e24 */ /* 0x002fe4000f8e00ff */
[----:B------:R-:W-:-:S05]  /*0e10*/  IMAD.U32 R5, RZ, RZ, UR8 ;  /* 0x00000008ff057e24 */ /* 0x000fca000f8e00ff */
[----:B----4-:R-:W4:Y:S01]  /*0e20*/  @!P1 LDG.E R7, [R4.64] ;  /* 0x0000000404079981 */ /* 0x010f22000c1e1900 */
[----:B------:R-:W1:Y:S01]  /*0e30*/  S2UR UR28, SR_CTAID.X ;  /* 0x00000000001c79c3 */ /* 0x000e620000002500 */
[----:B------:R-:W-:Y:S02]  /*0e40*/  UMOV UR16, 0xffffffff ;  /* 0xffffffff00107882 */ /* 0x000fe40000000000 */
[----:B------:R-:W-:Y:S02]  /*0e50*/  UMOV UR25, 0xffffffff ;  /* 0xffffffff00197882 */ /* 0x000fe40000000000 */
[----:B------:R-:W-:Y:S02]  /*0e60*/  ULDC UR8, c[0x0][0xc] ;  /* 0x0000030000087ab9 */ /* 0x000fe40000000800 */
[----:B------:R-:W-:Y:S02]  /*0e70*/  USHF.L.U32 UR8, UR8, 0x6, URZ ;  /* 0x0000000608087899 */ /* 0x000fe4000800063f */
[----:B------:R-:W-:Y:S01]  /*0e80*/  UMOV UR17, URZ ;  /* 0x0000003f00117c82 */ /* 0x000fe20008000000 */
[----:B------:R-:W-:Y:S01]  /*0e90*/  SHF.R.S32.HI R23, RZ, 0x1f, R244 ;  /* 0x0000001fff177819 */ /* 0x000fe200000114f4 */
[----:B-1----:R-:W-:-:S04]  /*0ea0*/  USHF.L.U32 UR6, UR28, 0x6, URZ ;  /* 0x000000061c067899 */ /* 0x002fc8000800063f */
[----:B------:R-:W-:-:S03]  /*0eb0*/  UIMAD UR6, UR8, UR39, UR6 ;  /* 0x00000027080672a4 */ /* 0x000fc6000f8e0206 */
[----:B------:R-:W-:Y:S01]  /*0ec0*/  ULDC UR8, c[0x0][0x218] ;  /* 0x0000860000087ab9 */ /* 0x000fe20000000800 */
[----:B--2---:R-:W1:Y:S08]  /*0ed0*/  @P2 R2UR UR16, R9 ;  /* 0x00000000091023c2 */ /* 0x004e7000000e0000 */
[----:B---3--:R-:W1:Y:S08]  /*0ee0*/  @P2 R2UR UR7, R8 ;  /* 0x00000000080723c2 */ /* 0x008e7000000e0000 */
[----:B-----5:R2:W3:Y:S01]  /*0ef0*/  @P0 R2UR UR17, R6 ;  /* 0x00000000061103c2 */ /* 0x0204e200000e0000 */
[----:B------:R-:W-:-:S07]  /*0f00*/  IADD3 R19, P0, R244, UR6, RZ ;  /* 0x00000006f4137c10 */ /* 0x000fce000ff1e0ff */
[----:B----4-:R4:W3:Y:S01]  /*0f10*/  @!P1 R2UR UR25, R7 ;  /* 0x00000000071993c2 */ /* 0x0108e200000e0000 */
[----:B------:R-:W-:-:S04]  /*0f20*/  ISETP.NE.U32.AND P1, PT, RZ, c[0x0][0x248], PT ;  /* 0x00009200ff007a0c */ /* 0x000fc80003f25070 */
[----:B------:R-:W-:Y:S01]  /*0f30*/  ISETP.NE.AND.EX P1, PT, RZ, c[0x0][0x24c], PT, P1 ;  /* 0x00009300ff007a0c */ /* 0x000fe20003f25310 */
[----:B-1----:R-:W-:Y:S01]  /*0f40*/  @UP6 UIADD3 UR31, UR7, -UR16, URZ ;  /* 0x80000010071f6290 */ /* 0x002fe2000fffe03f */
[----:B--2---:R-:W-:-:S06]  /*0f50*/  IMAD.U32 R6, RZ, RZ, UR6 ;  /* 0x00000006ff067e24 */ /* 0x004fcc000f8e00ff */
[----:B------:R-:W-:Y:S01]  /*0f60*/  @!UP6 ULDC UR31, c[0x0][0x214] ;  /* 0x00008500001feab9 */ /* 0x000fe20000000800 */
[----:B------:R-:W-:-:S04]  /*0f70*/  LEA.HI.X.SX32 R20, R6, R23, 0x1, P0 ;  /* 0x0000001706147211 */ /* 0x000fc800000f0eff */
[----:B------:R-:W-:Y:S05]  /*0f80*/  @!P1 BRA `(.L_x_383) ;  /* 0x0000007000009947 */ /* 0x000fea0003800000 */
[----:B------:R-:W-:-:S13]  /*0f90*/  PLOP3.LUT P0, PT, PT, PT, UP5, 0x80, 0x0 ;  /* 0x000000000000781c */ /* 0x000fda0003f0f058 */
[----:B------:R-:W2:Y:S04]  /*0fa0*/  @P0 LDG.E R6, [R4.64+0x4] ;  /* 0x0000040404060981 */ /* 0x000ea8000c1e1900 */
[----:B------:R-:W5:Y:S01]  /*0fb0*/  @!P0 LDG.E R4, [R4.64] ;  /* 0x0000000404048981 */ /* 0x000f62000c1e1900 */
[----:B--2---:R-:W1:Y:S02]  /*0fc0*/  @P0 R2UR UR6, R6 ;  /* 0x00000000060603c2 */ /* 0x004e6400000e0000 */
[----:B-1-3--:R-:W-:-:S11]  /*0fd0*/  @UP5 UIADD3 UR8, UR6, -UR25, URZ ;  /* 0x8000001906085290 */ /* 0x00afd6000fffe03f */
[----:B-----5:R1:W2:Y:S01]  /*0fe0*/  @!P0 R2UR UR8, R4 ;  /* 0x00000000040883c2 */ /* 0x0202a200000e0000 */
[----:B------:R-:W-:-:S07]  /*0ff0*/  DEPBAR.LE SB1, 0x0, {2} ;  /* 0x000090040000791a */ /* 0x000fce0000000000 */
.L_x_383:
[----:B------:R-:W-:Y:S02]  /*1000*/  ULDC.64 UR6, c[0x0][0x258] ;  /* 0x0000960000067ab9 */ /* 0x000fe40000000a00 */
        /* <DEDUP_REMOVED lines=8> */
[----:B------:R-:W2:Y:S01]  /*1090*/  @P0 LDG.E R4, [R4.64] ;  /* 0x0000000404040981 */ /* 0x000ea2000c1e1900 */
[----:B------:R-:W-:Y:S02]  /*10a0*/  @!UP1 UISETP.NE.U32.AND UP0, UPT, URZ, UR6, UPT ;  /* 0x000000063f00928c */ /* 0x000fe4000bf05070 */
[----:B------:R-:W-:Y:S02]  /*10b0*/  ULDC UR10, c[0x0][0x21c] ;  /* 0x00008700000a7ab9 */ /* 0x000fe40000000800 */
[----:B------:R-:W-:Y:S02]  /*10c0*/  @!UP1 UISETP.NE.AND.EX UP0, UPT, URZ, UR7, UPT, UP0 ;  /* 0x000000073f00928c */ /* 0x000fe4000bf05300 */
[----:B------:R-:W-:Y:S02]  /*10d0*/  USHF.L.U32 UR24, UR19, 0x6, URZ ;  /* 0x0000000613187899 */ /* 0x000fe4000800063f */
[----:B------:R-:W-:Y:S01]  /*10e0*/  @!UP1 USEL UR7, URZ, UR10, !UP0 ;  /* 0x0000000a3f079287 */ /* 0x000fe2000c000000 */
[----:B--2---:R-:W1:Y:S02]  /*10f0*/  @P0 R2UR UR9, R4 ;  /* 0x00000000040903c2 */ /* 0x004e6400000e0000 */
[----:B-1-3--:R-:W-:-:S02]  /*1100*/  @UP1 UIADD3 UR6, UR9, -UR17, URZ ;  /* 0x8000001109061290 */ /* 0x00afc4000fffe03f */
[----:B------:R-:W-:-:S04]  /*1110*/  @!UP1 UIADD3 UR6, UR7, UR8, -UR17 ;  /* 0x0000000807069290 */ /* 0x000fc8000fffe811 */
[----:B------:R-:W-:-:S06]  /*1120*/  UISETP.GT.AND UP0, UPT, UR6, UR24, UPT ;  /* 0x000000180600728c */ /* 0x000fcc000bf04270 */
[----:B------:R-:W-:-:S13]  /*1130*/  PLOP3.LUT P0, PT, PT, PT, UP0, 0x80, 0x0 ;  /* 0x000000000000781c */ /* 0x000fda0003f0f008 */
[----:B------:R-:W-:Y:S05]  /*1140*/  @!P0 BRA `(.L_x_384) ;  /* 0x00008ce000008947 */ /* 0x000fea0003800000 */
[----:B------:R-:W-:Y:S02]  /*1150*/  UISETP.NE.AND UP0, UPT, UR25, -0x1, UPT ;  /* 0xffffffff1900788c */ /* 0x000fe4000bf05270 */
[----:B------:R-:W-:Y:S02]  /*1160*/  UIADD3 UR7, UR31, 0x3f, URZ ;  /* 0x0000003f1f077890 */ /* 0x000fe4000fffe03f */
[----:B------:R-:W-:Y:S02]  /*1170*/  UISETP.NE.AND UP1, UPT, UR16, -0x1, UPT ;  /* 0xffffffff1000788c */ /* 0x000fe4000bf25270 */
[----:B------:R-:W-:Y:S01]  /*1180*/  ULDC.64 UR12, c[0x0][0x178] ;  /* 0x00005e00000c7ab9 */ /* 0x000fe20000000a00 */
[----:B------:R-:W-:Y:S01]  /*1190*/  PLOP3.LUT P0, PT, PT, PT, UP0, 0x80, 0x0 ;  /* 0x000000000000781c */ /* 0x000fe20003f0f008 */
[----:B------:R-:W-:Y:S02]  /*11a0*/  UIMAD UR14, UR38, UR12, URZ ;  /* 0x0000000c260e72a4 */ /* 0x000fe4000f8e023f */
[----:B------:R-:W-:-:S02]  /*11b0*/  ULDC.64 UR10, c[0x0][0x190] ;  /* 0x00006400000a7ab9 */ /* 0x000fc40000000a00 */
[----:B------:R-:W-:Y:S02]  /*11c0*/  USHF.R.S32.HI UR15, URZ, 0x1f, UR7 ;  /* 0x0000001f3f0f7899 */ /* 0x000fe40008011407 */
[----:B------:R-:W-:Y:S02]  /*11d0*/  UIMAD.WIDE.U32 UR8, UR16, UR10, URZ ;  /* 0x0000000a100872a5 */ /* 0x000fe4000f8e003f */
[----:B------:R-:W-:Y:S02]  /*11e0*/  UIMAD UR18, UR16, UR11, URZ ;  /* 0x0000000b101272a4 */ /* 0x000fe4000f8e023f */
[----:B------:R-:W-:Y:S02]  /*11f0*/  UIMAD.WIDE.U32 UR10, UR33, UR12, URZ ;  /* 0x0000000c210a72a5 */ /* 0x000fe4000f8e003f */
[----:B------:R-:W-:Y:S02]  /*1200*/  UIMAD UR13, UR33, UR13, UR14 ;  /* 0x0000000d210d72a4 */ /* 0x000fe4000f8e020e */
[----:B------:R-:W-:-:S02]  /*1210*/  ULEA.HI UR34, UR15, UR7, URZ, 0x6 ;  /* 0x000000070f227291 */ /* 0x000fc4000f8f303f */
[----:B------:R-:W-:Y:S02]  /*1220*/  @UP0 UIADD3 UR7, UR17, UR25, URZ ;  /* 0x0000001911070290 */ /* 0x000fe4000fffe03f */
[----:B------:R-:W-:Y:S02]  /*1230*/  ULDC.64 UR14, c[0x0][0x198] ;  /* 0x00006600000e7ab9 */ /* 0x000fe40000000a00 */
[----:B------:R-:W-:Y:S02]  /*1240*/  UIADD3 UR29, UR11, UR13, URZ ;  /* 0x0000000d0b1d7290 */ /* 0x000fe4000fffe03f */
[----:B------:R-:W-:Y:S02]  /*1250*/  USEL UR30, UR10, UR8, !UP1 ;  /* 0x000000080a1e7287 */ /* 0x000fe4000c800000 */
[----:B------:R-:W-:Y:S02]  /*1260*/  @UP1 UIADD3 UR29, UR9, UR18, URZ ;  /* 0x00000012091d1290 */ /* 0x000fe4000fffe03f */
[----:B------:R-:W-:-:S02]  /*1270*/  ULOP3.LUT UR10, UR34, 0xffffffc0, URZ, 0xc0, !UPT ;  /* 0xffffffc0220a7892 */ /* 0x000fc4000f8ec03f */
[----:B------:R-:W-:Y:S02]  /*1280*/  @UP0 UIMAD.WIDE.U32 UR8, UR7, UR14, URZ ;  /* 0x0000000e070802a5 */ /* 0x000fe4000f8e003f */
[----:B------:R-:W-:Y:S02]  /*1290*/  UIADD3 UR20, UR10, -0x40, URZ ;  /* 0xffffffc00a147890 */ /* 0x000fe4000fffe03f */
[----:B------:R-:W-:Y:S02]  /*12a0*/  @UP0 UIMAD UR27, UR7, UR15, UR9 ;  /* 0x0000000f071b02a4 */ /* 0x000fe4000f8e0209 */
[----:B------:R-:W-:Y:S02]  /*12b0*/  USHF.R.S32.HI UR32, URZ, 0x1f, UR20 ;  /* 0x0000001f3f207899 */ /* 0x000fe40008011414 */
[----:B------:R-:W-:Y:S01]  /*12c0*/  @UP0 UMOV UR26, UR8 ;  /* 0x00000008001a0c82 */ /* 0x000fe20008000000 */
[----:B------:R-:W-:Y:S05]  /*12d0*/  @P0 BRA `(.L_x_385) ;  /* 0x000000c000000947 */ /* 0x000fea0003800000 */
[----:B------:R-:W-:Y:S02]  /*12e0*/  USHF.R.S32.HI UR7, URZ, 0x1f, UR17 ;  /* 0x0000001f3f077899 */ /* 0x000fe40008011411 */
[----:B------:R-:W-:-:S02]  /*12f0*/  ULDC.64 UR10, c[0x0][0x198] ;  /* 0x00006600000a7ab9 */ /* 0x000fc40000000a00 */
        /* <DEDUP_REMOVED lines=10> */
.L_x_385:
[----:B------:R-:W-:Y:S01]  /*13a0*/  IABS R8, c[0x0][0x1c8] ;  /* 0x0000720000087a13 */ /* 0x000fe20000000000 */
[----:B------:R-:W-:Y:S01]  /*13b0*/  @UP0 UIADD3 UR7, UR17, UR25, URZ ;  /* 0x0000001911070290 */ /* 0x000fe2000fffe03f */
[----:B----4-:R-:W-:Y:S01]  /*13c0*/  IABS R7, UR35 ;  /* 0x0000002300077c13 */ /* 0x010fe20008000000 */
[----:B------:R-:W-:Y:S01]  /*13d0*/  ULDC.64 UR10, c[0x0][0x1a0] ;  /* 0x00006800000a7ab9 */ /* 0x000fe20000000a00 */
[----:B------:R-:W1:Y:S01]  /*13e0*/  I2F.RP R4, R8 ;  /* 0x0000000800047306 */ /* 0x000e620000209400 */
[----:B------:R-:W-:Y:S01]  /*13f0*/  ISETP.LE.AND P1, PT, RZ, UR57, PT ;  /* 0x00000039ff007c0c */ /* 0x000fe2000bf23270 */
[----:B------:R-:W-:-:S04]  /*1400*/  @UP0 UIMAD.WIDE.U32 UR8, UR7, UR10, URZ ;  /* 0x0000000a070802a5 */ /* 0x000fc8000f8e003f */
[----:B------:R-:W-:-:S03]  /*1410*/  @UP0 UIMAD UR23, UR7, UR11, UR9 ;  /* 0x0000000b071702a4 */ /* 0x000fc6000f8e0209 */
[----:B------:R-:W-:Y:S01]  /*1420*/  @UP0 UMOV UR22, UR8 ;  /* 0x0000000800160c82 */ /* 0x000fe20008000000 */
[----:B-1----:R-:W1:Y:S02]  /*1430*/  MUFU.RCP R4, R4 ;  /* 0x0000000400047308 */ /* 0x002e640000001000 */
[----:B-1----:R-:W-:-:S06]  /*1440*/  IADD3 R4, R4, 0xffffffe, RZ ;  /* 0x0ffffffe04047810 */ /* 0x002fcc0007ffe0ff */
[----:B------:R-:W1:Y:S02]  /*1450*/  F2I.FTZ.U32.TRUNC.NTZ R5, R4 ;  /* 0x0000000400057305 */ /* 0x000e64000021f000 */
[----:B-1----:R-:W-:-:S04]  /*1460*/  IMAD.MOV R4, RZ, RZ, -R5 ;  /* 0x000000ffff047224 */ /* 0x002fc800078e0a05 */
[----:B------:R-:W-:Y:S02]  /*1470*/  IMAD R6, R4, R8, RZ ;  /* 0x0000000804067224 */ /* 0x000fe400078e02ff */
[----:B------:R-:W-:-:S04]  /*1480*/  IMAD.MOV.U32 R4, RZ, RZ, RZ ;  /* 0x000000ffff047224 */ /* 0x000fc800078e00ff */
[----:B------:R-:W-:-:S04]  /*1490*/  IMAD.HI.U32 R4, R5, R6, R4 ;  /* 0x0000000605047227 */ /* 0x000fc800078e0004 */
[----:B------:R-:W-:-:S04]  /*14a0*/  IMAD.MOV.U32 R5, RZ, RZ, R7 ;  /* 0x000000ffff057224 */ /* 0x000fc800078e0007 */
[----:B------:R-:W-:-:S04]  /*14b0*/  IMAD.HI.U32 R4, R4, R5, RZ ;  /* 0x0000000504047227 */ /* 0x000fc800078e00ff */
[----:B------:R-:W-:-:S04]  /*14c0*/  IMAD.MOV R6, RZ, RZ, -R4 ;  /* 0x000000ffff067224 */ /* 0x000fc800078e0a04 */
[----:B------:R-:W-:-:S05]  /*14d0*/  IMAD R5, R8, R6, R5 ;  /* 0x0000000608057224 */ /* 0x000fca00078e0205 */
[----:B------:R-:W-:-:S13]  /*14e0*/  ISETP.GT.U32.AND P2, PT, R8, R5, PT ;  /* 0x000000050800720c */ /* 0x000fda0003f44070 */
[----:B------:R-:W-:Y:S01]  /*14f0*/  @!P2 IMAD.IADD R5, R5, 0x1, -R8 ;  /* 0x000000010505a824 */ /* 0x000fe200078e0a08 */
[----:B------:R-:W-:Y:S02]  /*1500*/  @!P2 IADD3 R4, R4, 0x1, RZ ;  /* 0x000000010404a810 */ /* 0x000fe40007ffe0ff */
[----:B------:R-:W-:Y:S02]  /*1510*/  ISETP.NE.AND P2, PT, RZ, c[0x0][0x1c8], PT ;  /* 0x00007200ff007a0c */ /* 0x000fe40003f45270 */
[----:B------:R-:W-:-:S13]  /*1520*/  ISETP.GE.U32.AND P3, PT, R5, R8, PT ;  /* 0x000000080500720c */ /* 0x000fda0003f66070 */
[----:B------:R-:W-:-:S05]  /*1530*/  @P3 IADD3 R4, R4, 0x1, RZ ;  /* 0x0000000104043810 */ /* 0x000fca0007ffe0ff */
[----:B------:R-:W-:-:S04]  /*1540*/  IMAD.MOV.U32 R15, RZ, RZ, R4 ;  /* 0x000000ffff0f7224 */ /* 0x000fc800078e0004 */
[----:B------:R-:W-:Y:S01]  /*1550*/  @!P1 IMAD.MOV R15, RZ, RZ, -R15 ;  /* 0x000000ffff0f9224 */ /* 0x000fe200078e0a0f */
[----:B------:R-:W-:-:S04]  /*1560*/  @!P2 LOP3.LUT R15, RZ, c[0x0][0x1c8], RZ, 0x33, !PT ;  /* 0x00007200ff0faa12 */ /* 0x000fc800078e33ff */
[----:B------:R-:W-:Y:S01]  /*1570*/  SHF.R.S32.HI R21, RZ, 0x1f, R15 ;  /* 0x0000001fff157819 */ /* 0x000fe2000001140f */
        /* <DEDUP_REMOVED lines=13> */
.L_x_386:
[----:B------:R-:W-:Y:S01]  /*1650*/  ULDC.64 UR10, c[0x0][0x370] ;  /* 0x0000dc00000a7ab9 */ /* 0x000fe20000000a00 */
[----:B------:R-:W-:Y:S01]  /*1660*/  PLOP3.LUT P0, PT, PT, PT, UP2, 0x80, 0x0 ;  /* 0x000000000000781c */ /* 0x000fe20003f0f028 */
[----:B------:R-:W-:Y:S02]  /*1670*/  @UP1 UIMAD.WIDE.U32 UR8, UR16, UR10, URZ ;  /* 0x0000000a100812a5 */ /* 0x000fe4000f8e003f */
[----:B------:R-:W-:Y:S02]  /*1680*/  ULDC UR13, c[0x0][0x224] ;  /* 0x00008900000d7ab9 */ /* 0x000fe40000000800 */
[----:B------:R-:W-:Y:S02]  /*1690*/  @UP1 UIMAD UR21, UR16, UR11, UR9 ;  /* 0x0000000b101512a4 */ /* 0x000fe4000f8e0209 */
[----:B------:R-:W-:Y:S02]  /*16a0*/  USHF.L.U32 UR14, UR33, 0x7, URZ ;  /* 0x00000007210e7899 */ /* 0x000fe4000800063f */
[----:B------:R-:W-:-:S02]  /*16b0*/  @UP1 UMOV UR18, UR8 ;  /* 0x0000000800121c82 */ /* 0x000fc40008000000 */
[----:B------:R-:W-:Y:S02]  /*16c0*/  ULDC.64 UR8, c[0x0][0x368] ;  /* 0x0000da0000087ab9 */ /* 0x000fe40000000a00 */
[----:B------:R-:W-:Y:S02]  /*16d0*/  @!UP1 UIMAD UR7, UR38, UR8, URZ ;  /* 0x00000008260792a4 */ /* 0x000fe4000f8e023f */
[----:B------:R-:W-:Y:S02]  /*16e0*/  ULDC.64 UR10, c[0x0][0x3d8] ;  /* 0x0000f600000a7ab9 */ /* 0x000fe40000000a00 */
[----:B------:R-:W-:Y:S02]  /*16f0*/  @!UP1 UIMAD UR7, UR33, UR9, UR7 ;  /* 0x00000009210792a4 */ /* 0x000fe4000f8e0207 */
[----:B------:R-:W-:-:S04]  /*1700*/  @!UP1 UIMAD.WIDE.U32 UR8, UR33, UR8, URZ ;  /* 0x00000008210892a5 */ /* 0x000fc8000f8e003f */
[----:B------:R-:W-:Y:S02]  /*1710*/  @!UP1 UIADD3 UR21, UR9, UR7, URZ ;  /* 0x0000000709159290 */ /* 0x000fe4000fffe03f */
[----:B------:R-:W-:Y:S02]  /*1720*/  UIMAD UR7, UR38, UR13, UR53 ;  /* 0x0000000d260772a4 */ /* 0x000fe4000f8e0235 */
[----:B------:R-:W-:Y:S02]  /*1730*/  @!UP1 UMOV UR18, UR8 ;  /* 0x0000000800129c82 */ /* 0x000fe40008000000 */
[----:B------:R-:W-:Y:S02]  /*1740*/  UIADD3 UR7, UR45, UR7, URZ ;  /* 0x000000072d077290 */ /* 0x000fe4000fffe03f */
[----:B------:R-:W-:Y:S02]  /*1750*/  UIMAD.WIDE.U32 UR8, UR28, UR10, URZ ;  /* 0x0000000a1c0872a5 */ /* 0x000fe4000f8e003f */
[----:B------:R-:W-:-:S02]  /*1760*/  UIMAD UR7, UR36, UR7, UR52 ;  /* 0x00000007240772a4 */ /* 0x000fc4000f8e0234 */
[----:B------:R-:W-:Y:S02]  /*1770*/  UIMAD UR12, UR28, UR11, UR9 ;  /* 0x0000000b1c0c72a4 */ /* 0x000fe4000f8e0209 */
[----:B------:R-:W-:Y:S02]  /*1780*/  UIADD3 UR13, UR43, UR7, URZ ;  /* 0x000000072b0d7290 */ /* 0x000fe4000fffe03f */
[----:B------:R-:W-:Y:S02]  /*1790*/  UIMAD UR7, UR37, UR16, URZ ;  /* 0x00000010250772a4 */ /* 0x000fe4000f8e023f */
[----:B------:R-:W-:Y:S02]  /*17a0*/  UIMAD.WIDE.U32 UR10, UR36, UR16, URZ ;  /* 0x00000010240a72a5 */ /* 0x000fe4000f8e003f */
[----:B------:R-:W-:Y:S02]  /*17b0*/  USEL UR15, UR8, URZ, UP3 ;  /* 0x0000003f080f7287 */ /* 0x000fe40009800000 */
[----:B------:R-:W-:-:S02]  /*17c0*/  @UP1 UIADD3 UR13, UR11, UR7, URZ ;  /* 0x000000070b0d1290 */ /* 0x000fc4000fffe03f */
[----:B------:R-:W-:Y:S02]  /*17d0*/  USHF.L.U64.HI UR7, UR33, 0x7, UR38 ;  /* 0x0000000721077899 */ /* 0x000fe40008010226 */
[----:B------:R-:W-:Y:S02]  /*17e0*/  USEL UR8, UR14, URZ, UP6 ;  /* 0x0000003f0e087287 */ /* 0x000fe4000b000000 */
[----:B------:R-:W-:Y:S02]  /*17f0*/  USEL UR7, UR7, URZ, UP6 ;  /* 0x0000003f07077287 */ /* 0x000fe4000b000000 */
[----:B------:R-:W-:Y:S02]  /*1800*/  UIADD3 UR8, UP0, UR20, UR8, URZ ;  /* 0x0000000814087290 */ /* 0x000fe4000ff1e03f */
[----:B------:R-:W-:Y:S02]  /*1810*/  USEL UR28, UR42, UR10, !UP1 ;  /* 0x0000000a2a1c7287 */ /* 0x000fe4000c800000 */
[----:B------:R-:W-:-:S02]  /*1820*/  UIADD3.X UR9, UR32, UR7, URZ, UP0, !UPT ;  /* 0x0000000720097290 */ /* 0x000fc400087fe43f */
[----:B------:R-:W-:Y:S02]  /*1830*/  UIMAD UR7, UR37, UR8, URZ ;  /* 0x00000008250772a4 */ /* 0x000fe4000f8e023f */
[----:B------:R-:W-:Y:S02]  /*1840*/  ULDC UR14, c[0x0][0x234] ;  /* 0x00008d00000e7ab9 */ /* 0x000fe40000000800 */
[----:B------:R-:W-:Y:S02]  /*1850*/  UIMAD UR10, UR36, UR9, UR7 ;  /* 0x00000009240a72a4 */ /* 0x000fe4000f8e0207 */
[----:B------:R-:W-:Y:S02]  /*1860*/  @UP2 USEL UR7, UR55, UR16, !UP1 ;  /* 0x0000001037072287 */ /* 0x000fe4000c800000 */
[----:B------:R-:W-:Y:S02]  /*1870*/  UIMAD.WIDE.U32 UR8, UR36, UR8, URZ ;  /* 0x00000008240872a5 */ /* 0x000fe4000f8e003f */
[----:B------:R-:W-:-:S02]  /*1880*/  @UP2 UIMAD UR14, UR35, UR14, UR7 ;  /* 0x0000000e230e22a4 */ /* 0x000fc4000f8e0207 */
[----:B------:R-:W-:Y:S02]  /*1890*/  USEL UR12, UR12, URZ, UP3 ;  /* 0x0000003f0c0c7287 */ /* 0x000fe40009800000 */
[----:B------:R-:W-:-:S03]  /*18a0*/  UIADD3 UR10, UR9, UR10, URZ ;  /* 0x0000000a090a7290 */ /* 0x000fc6000fffe03f */
[----:B------:R-:W-:Y:S01]  /*18b0*/  @!UP2 UMOV UR14, UR50 ;  /* 0x00000032000eac82 */ /* 0x000fe20008000000 */
[----:B------:R-:W-:Y:S05]  /*18c0*/  @!P0 BRA `(.L_x_387) ;  /* 0x0000005000008947 */ /* 0x000fea0003800000 */
[----:B------:R-:W-:Y:S02]  /*18d0*/  ULDC UR7, c[0x0][0x224] ;  /* 0x0000890000077ab9 */ /* 0x000fe40000000800 */
[----:B------:R-:W-:-:S04]  /*18e0*/  @!UP1 UIMAD UR16, UR33, UR7, URZ ;  /* 0x00000007211092a4 */ /* 0x000fc8000f8e023f */
[----:B------:R-:W-:-:S04]  /*18f0*/  ULEA UR7, UR33, UR16, 0x7 ;  /* 0x0000001021077291 */ /* 0x000fc8000f8e383f */
[----:B------:R-:W-:Y:S01]  /*1900*/  UIMAD UR11, UR56, UR35, UR7 ;  /* 0x00000023380b72a4 */ /* 0x000fe2000f8e0207 */
[----:B------:R-:W-:Y:S05]  /*1910*/  BRA `(.L_x_388) ;  /* 0x0000001000007947 */ /* 0x000fea0003800000 */
.L_x_387:
[----:B------:R-:W-:-:S03]  /*1920*/  UMOV UR11, UR51 ;  /* 0x00000033000b7c82 */ /* 0x000fc60008000000 */
.L_x_388:
[----:B------:R-:W1:Y:S01]  /*1930*/  S2R R8, SR_TID.X ;  /* 0x0000000000087919 */ /* 0x000e620000002100 */
[----:B------:R-:W-:Y:S01]  /*1940*/  SHF.R.S32.HI R233, RZ, 0x1f, R232 ;  /* 0x0000001fffe97819 */ /* 0x000fe200000114e8 */
[----:B------:R-:W-:Y:S01]  /*1950*/  IMAD.U32 R6, RZ, RZ, UR20 ;  /* 0x00000014ff067e24 */ /* 0x000fe2000f8e00ff */
[----:B------:R-:W-:Y:S01]  /*1960*/  IADD3 R4, P0, R232, UR18, RZ ;  /* 0x00000012e8047c10 */ /* 0x000fe2000ff1e0ff */
[----:B------:R-:W-:Y:S01]  /*1970*/  UIADD3 UR8, UP5, UP4, UR8, UR46, UR48 ;  /* 0x0000002e08087290 */ /* 0x000fe2000fcbe030 */
[----:B------:R-:W-:Y:S01]  /*1980*/  IADD3 R14, P1, R244, UR20, RZ ;  /* 0x00000014f40e7c10 */ /* 0x000fe2000ff3e0ff */
[----:B------:R-:W-:Y:S01]  /*1990*/  USHF.R.S32.HI UR16, URZ, 0x1f, UR35 ;  /* 0x0000001f3f107899 */ /* 0x000fe20008011423 */
[----:B------:R-:W-:Y:S01]  /*19a0*/  IADD3.X R5, R233, UR21, RZ, P0, !PT ;  /* 0x00000015e9057c10 */ /* 0x000fe200087fe4ff */
[----:B------:R-:W-:Y:S01]  /*19b0*/  UIADD3 UR15, UP1, UP0, UR15, UR8, UR28 ;  /* 0x000000080f0f7290 */ /* 0x000fe2000f83e01c */
[----:B------:R-:W-:Y:S01]  /*19c0*/  IADD3.X R11, R23, UR32, RZ, P1, !PT ;  /* 0x00000020170b7c10 */ /* 0x000fe20008ffe4ff */
[----:B------:R-:W-:Y:S01]  /*19d0*/  UIADD3.X UR7, UR10, UR49, UR54, UP5, UP4 ;  /* 0x000000310a077290 */ /* 0x000fe2000afe8436 */
[----:B------:R-:W-:Y:S01]  /*19e0*/  IMAD.U32 R16, RZ, RZ, UR5 ;  /* 0x00000005ff107e24 */ /* 0x000fe2000f8e00ff */
[----:B------:R-:W-:Y:S01]  /*19f0*/  ULDC.64 UR8, c[0x0][0x370] ;  /* 0x0000dc0000087ab9 */ /* 0x000fe20000000a00 */
[----:B------:R-:W-:Y:S01]  /*1a00*/  IMAD.WIDE.U32 R4, R6, c[0x0][0x370], R4 ;  /* 0x0000dc0006047a25 */ /* 0x000fe200078e0004 */
[----:B------:R-:W-:Y:S01]  /*1a10*/  UIADD3.X UR12, UR12, UR7, UR13, UP1, UP0 ;  /* 0x000000070c0c7290 */ /* 0x000fe20008fe040d */
[----:B------:R-:W-:Y:S01]  /*1a20*/  BSSY B1, `(.L_x_384) ;  /* 0x0000840000017945 */ /* 0x000fe20003800000 */
[----:B------:R-:W-:Y:S01]  /*1a30*/  UISETP.GE.AND UP0, UPT, UR31, 0x1, UPT ;  /* 0x000000011f00788c */ /* 0x000fe2000bf06270 */
[----:B------:R-:W-:Y:S01]  /*1a40*/  IMAD.U32 R13, RZ, RZ, UR4 ;  /* 0x00000004ff0d7e24 */ /* 0x000fe2000f8e00ff */
[----:B------:R-:W-:-:S02]  /*1a50*/  UIMAD UR7, UR32, UR8, URZ ;  /* 0x00000008200772a4 */ /* 0x000fc4000f8e023f */
[----:B------:R-:W-:Y:S02]  /*1a60*/  UIADD3 UR14, UR20, UR14, URZ ;  /* 0x0000000e140e7290 */ /* 0x000fe4000fffe03f */
[----:B------:R-:W-:Y:S01]  /*1a70*/  UIMAD UR10, UR20, UR9, UR7 ;  /* 0x00000009140a72a4 */ /* 0x000fe2000f8e0207 */
[----:B-1----:R-:W-:Y:S02]  /*1a80*/  SHF.R.S32.HI R6, RZ, 0x1f, R8 ;  /* 0x0000001fff067819 */ /* 0x002fe40000011408 */
[----:B------:R-:W-:Y:S02]  /*1a90*/  ULDC.64 UR8, c[0x0][0x378] ;  /* 0x0000de0000087ab9 */ /* 0x000fe40000000a00 */
[----:B------:R-:W-:Y:S01]  /*1aa0*/  UIMAD UR7, UR16, UR8, URZ ;  /* 0x00000008100772a4 */ /* 0x000fe2000f8e023f */
[----:B------:R-:W-:Y:S01]  /*1ab0*/  LEA.HI R6, R6, R8, RZ, 0x5 ;  /* 0x0000000806067211 */ /* 0x000fe200078f28ff */
[----:B------:R-:W-:Y:S01]  /*1ac0*/  UIADD3 UR8, UR20, UR11, URZ ;  /* 0x0000000b14087290 */ /* 0x000fe2000fffe03f */
[----:B------:R-:W-:Y:S01]  /*1ad0*/  IADD3 R5, R5, UR10, RZ ;  /* 0x0000000a05057c10 */ /* 0x000fe2000fffe0ff */
[----:B------:R-:W-:Y:S01]  /*1ae0*/  ULDC.64 UR4, c[0x0][0x3c8] ;  /* 0x0000f20000047ab9 */ /* 0x000fe20000000a00 */
[----:B------:R-:W-:Y:S01]  /*1af0*/  LOP3.LUT R7, R6, 0xffffffe0, RZ, 0xc0, !PT ;  /* 0xffffffe006077812 */ /* 0x000fe200078ec0ff */
[----:B------:R-:W-:Y:S01]  /*1b00*/  UIMAD UR16, UR35, UR9, UR7 ;  /* 0x00000009231072a4 */ /* 0x000fe2000f8e0207 */
[----:B------:R-:W-:Y:S01]  /*1b10*/  SHF.R.S32.HI R6, RZ, 0x5, R6 ;  /* 0x00000005ff067819 */ /* 0x000fe20000011406 */
[----:B------:R-:W-:-:S02]  /*1b20*/  UMOV UR13, 0x4 ;  /* 0x00000004000d7882 */ /* 0x000fc40000000000 */
[----:B------:R-:W-:Y:S01]  /*1b30*/  IMAD.IADD R7, R8, 0x1, -R7 ;  /* 0x0000000108077824 */ /* 0x000fe200078e0a07 */
[----:B------:R-:W-:Y:S01]  /*1b40*/  ULDC.64 UR10, c[0x0][0x200] ;  /* 0x00008000000a7ab9 */ /* 0x000fe20000000a00 */
[----:B------:R-:W-:Y:S01]  /*1b50*/  IMAD.WIDE.U32 R8, R14, c[0x0][0x190], R232 ;  /* 0x000064000e087a25 */ /* 0x000fe200078e00e8 */
[----:B------:R-:W-:Y:S01]  /*1b60*/  UIMAD.WIDE UR8, UR8, UR13, UR4 ;  /* 0x0000000d080872a5 */ /* 0x000fe2000f8e0204 */
[----:B------:R1:W2:Y:S01]  /*1b70*/  R2UR UR5, R16 ;  /* 0x00000000100573c2 */ /* 0x0002a200000e0000 */
[----:B------:R-:W-:Y:S01]  /*1b80*/  ULEA.HI.SX32 UR7, UR34, 0xffffffff, 0x1a ;  /* 0xffffffff22077891 */ /* 0x000fe2000f8fd23f */
[----:B------:R-:W-:Y:S01]  /*1b90*/  IMAD R6, R6, UR47, R7 ;  /* 0x0000002f06067c24 */ /* 0x000fe2000f8e0207 */
[----:B------:R-:W-:Y:S01]  /*1ba0*/  IADD3 R8, P1, R8, UR30, RZ ;  /* 0x0000001e08087c10 */ /* 0x000fe2000ff3e0ff */
[----:B------:R-:W-:-:S03]  /*1bb0*/  IMAD.U32 R7, RZ, RZ, UR35 ;  /* 0x00000023ff077e24 */ /* 0x000fc6000f8e00ff */
[C---:B------:R-:W-:Y:S01]  /*1bc0*/  IADD3 R10, P0, R6.reuse, UR15, RZ ;  /* 0x0000000f060a7c10 */ /* 0x040fe2000ff1e0ff */
[----:B------:R-:W-:Y:S01]  /*1bd0*/  IMAD.WIDE.U32 R4, R7, c[0x0][0x378], R4 ;  /* 0x0000de0007047a25 */ /* 0x000fe200078e0004 */
[----:B------:R1:W3:Y:S01]  /*1be0*/  R2UR UR4, R13 ;  /* 0x000000000d0473c2 */ /* 0x0002e200000e0000 */
[----:B------:R-:W-:Y:S01]  /*1bf0*/  UIMAD.WIDE UR14, UR14, UR13, UR10 ;  /* 0x0000000d0e0e72a5 */ /* 0x000fe2000f8e020a */
[----:B------:R-:W-:Y:S01]  /*1c00*/  LEA.HI.X.SX32 R12, R6, UR12, 0x1, P0 ;  /* 0x0000000c060c7c11 */ /* 0x000fe200080f0eff */
[----:B------:R-:W-:Y:S01]  /*1c10*/  IMAD R6, R11, c[0x0][0x190], RZ ;  /* 0x000064000b067a24 */ /* 0x000fe200078e02ff */
[----:B------:R-:W-:Y:S02]  /*1c20*/  LEA R224, P0, R10, c[0x0][0x350], 0x2 ;  /* 0x0000d4000ae07a11 */ /* 0x000fe400078010ff */
[----:B------:R-:W-:Y:S01]  /*1c30*/  IADD3 R7, R5, UR16, RZ ;  /* 0x0000001005077c10 */ /* 0x000fe2000fffe0ff */
[----:B------:R-:W-:Y:S01]  /*1c40*/  IMAD R17, R14, c[0x0][0x194], R6 ;  /* 0x000065000e117a24 */ /* 0x000fe200078e0206 */
[----:B------:R-:W-:Y:S01]  /*1c50*/  LEA.HI.X R225, R10, c[0x0][0x354], R12, 0x2, P0 ;  /* 0x0000d5000ae17a11 */ /* 0x000fe200000f140c */
[----:B------:R-:W-:Y:S01]  /*1c60*/  IMAD.MOV.U32 R6, RZ, RZ, R4 ;  /* 0x000000ffff067224 */ /* 0x000fe200078e0004 */
[----:B------:R-:W-:-:S02]  /*1c70*/  PLOP3.LUT P0, PT, PT, PT, UP0, 0x80, 0x0 ;  /* 0x000000000000781c */ /* 0x000fc40003f0f008 */
[----:B------:R-:W-:-:S11]  /*1c80*/  IADD3.X R9, R9, UR29, R17, P1, !PT ;  /* 0x0000001d09097c10 */ /* 0x000fd60008ffe411 */
[----:B-123--:R-:W-:Y:S05]  /*1c90*/  @!P0 BRA `(.L_x_389) ;  /* 0x0000784000008947 */ /* 0x00efea0003800000 */
[----:B------:R-:W-:Y:S01]  /*1ca0*/  PLOP3.LUT P0, PT, PT, PT, UP3, 0x80, 0x0 ;  /* 0x000000000000781c */ /* 0x000fe20003f0f038 */
[----:B------:R-:W-:Y:S01]  /*1cb0*/  USHF.R.S32.HI UR12, URZ, 0x1f, UR35 ;  /* 0x0000001f3f0c7899 */ /* 0x000fe20008011423 */
[----:B------:R-:W-:Y:S01]  /*1cc0*/  IMAD.U32 R12, RZ, RZ, UR35 ;  /* 0x00000023ff0c7e24 */ /* 0x000fe2000f8e00ff */
[----:B------:R-:W-:Y:S01]  /*1cd0*/  UMOV UR11, UR8 ;  /* 0x00000008000b7c82 */ /* 0x000fe20008000000 */
[----:B------:R-:W-:Y:S01]  /*1ce0*/  IMAD R4, R23, c[0x0][0x370], RZ ;  /* 0x0000dc0017047a24 */ /* 0x000fe200078e02ff */
[----:B------:R-:W-:Y:S01]  /*1cf0*/  UMOV UR10, UR9 ;  /* 0x00000009000a7c82 */ /* 0x000fe20008000000 */
[----:B------:R-:W-:Y:S01]  /*1d00*/  IMAD.WIDE.U32 R6, R244, c[0x0][0x370], R6 ;  /* 0x0000dc00f4067a25 */ /* 0x000fe200078e0006 */
[----:B------:R-:W-:Y:S01]  /*1d10*/  ULDC.64 UR8, c[0x0][0x1a8] ;  /* 0x00006a0000087ab9 */ /* 0x000fe20000000a00 */
[----:B------:R-:W-:Y:S01]  /*1d20*/  BSSY B0, `(.L_x_390) ;  /* 0x000003d000007945 */ /* 0x000fe20003800000 */
[----:B------:R-:W-:Y:S01]  /*1d30*/  UIMAD UR13, UR12, UR8, URZ ;  /* 0x000000080c0d72a4 */ /* 0x000fe2000f8e023f */
[----:B------:R-:W-:Y:S01]  /*1d40*/  IMAD.WIDE.U32 R12, R12, c[0x0][0x1a8], R8 ;  /* 0x00006a000c0c7a25 */ /* 0x000fe200078e0008 */
[----:B------:R-:W-:-:S02]  /*1d50*/  UIMAD UR12, UR7, -0x40, UR31 ;  /* 0xffffffc0070c78a4 */ /* 0x000fc4000f8e021f */
[----:B------:R-:W-:Y:S01]  /*1d60*/  @P0 BAR.SYNC.DEFER_BLOCKING 0x0 ;  /* 0x0000000000000b1d */ /* 0x000fe20000010000 */
[----:B------:R-:W-:Y:S01]  /*1d70*/  UIMAD UR13, UR35, UR9, UR13 ;  /* 0x00000009230d72a4 */ /* 0x000fe2000f8e020d */
[----:B------:R-:W-:Y:S01]  /*1d80*/  IMAD R4, R244, c[0x0][0x374], R4 ;  /* 0x0000dd00f4047a24 */ /* 0x000fe200078e0204 */
[----:B------:R-:W-:Y:S02]  /*1d90*/  LEA R228, P0, R6, c[0x0][0x330], 0x1 ;  /* 0x0000cc0006e47a11 */ /* 0x000fe400078008ff */
[----:B------:R-:W-:Y:S01]  /*1da0*/  ISETP.GE.AND P6, PT, R244, UR12, PT ;  /* 0x0000000cf4007c0c */ /* 0x000fe2000bfc6270 */
[----:B------:R-:W-:Y:S01]  /*1db0*/  IMAD.IADD R16, R7, 0x1, R4 ;  /* 0x0000000107107824 */ /* 0x000fe200078e0204 */
[----:B------:R-:W-:Y:S01]  /*1dc0*/  LEA R227, P1, R12, c[0x0][0x160], 0x1 ;  /* 0x000058000ce37a11 */ /* 0x000fe200078208ff */
[----:B------:R-:W-:Y:S01]  /*1dd0*/  UMOV UR9, UR14 ;  /* 0x0000000e00097c82 */ /* 0x000fe20008000000 */
[----:B------:R-:W-:Y:S01]  /*1de0*/  IADD3 R18, R13, UR13, RZ ;  /* 0x0000000d0d127c10 */ /* 0x000fe2000fffe0ff */
[----:B------:R-:W-:Y:S01]  /*1df0*/  UMOV UR8, UR15 ;  /* 0x0000000f00087c82 */ /* 0x000fe20008000000 */
[----:B------:R-:W-:-:S02]  /*1e00*/  LEA.HI.X R230, R6, c[0x0][0x334], R16, 0x1, P0 ;  /* 0x0000cd0006e67a11 */ /* 0x000fc400000f0c10 */
[----:B------:R-:W-:-:S05]  /*1e10*/  LEA.HI.X R229, R12, c[0x0][0x164], R18, 0x1, P1 ;  /* 0x000059000ce57a11 */ /* 0x000fca00008f0c12 */
[----:B------:R1:W-:Y:S04]  /*1e20*/  @P6 STS.128 [R226+0x8000], RZ ;  /* 0x008000ffe2006388 */ /* 0x0003e80000000c00 */
[----:B------:R1:W-:Y:S04]  /*1e30*/  @P6 STS.128 [R226+0xa000], RZ ;  /* 0x00a000ffe2006388 */ /* 0x0003e80000000c00 */
[----:B------:R1:W-:Y:S04]  /*1e40*/  @P6 STS.128 [R226+0xc000], RZ ;  /* 0x00c000ffe2006388 */ /* 0x0003e80000000c00 */
[----:B------:R1:W-:Y:S01]  /*1e50*/  @P6 STS.128 [R226+0xe000], RZ ;  /* 0x00e000ffe2006388 */ /* 0x0003e20000000c00 */
[----:B------:R-:W-:Y:S05]  /*1e60*/  @P6 BRA `(.L_x_391) ;  /* 0x0000028000006947 */ /* 0x000fea0003800000 */
[----:B------:R-:W-:Y:S01]  /*1e70*/  MOV R5, UR21 ;  /* 0x0000001500057c02 */ /* 0x000fe20008000f00 */
[----:B------:R-:W-:Y:S01]  /*1e80*/  IMAD R8, R11, c[0x0][0x370], RZ ;  /* 0x0000dc000b087a24 */ /* 0x000fe200078e02ff */
[----:B------:R-:W-:Y:S01]  /*1e90*/  ISETP.GE.AND P4, PT, R232, c[0x0][0x220], PT ;  /* 0x00008800e8007a0c */ /* 0x000fe20003f86270 */
[----:B------:R-:W-:Y:S01]  /*1ea0*/  IMAD.U32 R4, RZ, RZ, UR18 ;  /* 0x00000012ff047e24 */ /* 0x000fe2000f8e00ff */
[----:B------:R-:W-:Y:S01]  /*1eb0*/  ISETP.GE.AND P3, PT, R240, c[0x0][0x220], PT ;  /* 0x00008800f0007a0c */ /* 0x000fe20003f66270 */
[C---:B------:R-:W-:Y:S01]  /*1ec0*/  IMAD R8, R14.reuse, c[0x0][0x374], R8 ;  /* 0x0000dd000e087a24 */ /* 0x040fe200078e0208 */
[----:B------:R-:W-:Y:S01]  /*1ed0*/  ISETP.GE.AND P2, PT, R239, c[0x0][0x220], PT ;  /* 0x00008800ef007a0c */ /* 0x000fe20003f46270 */
[----:B------:R-:W-:Y:S01]  /*1ee0*/  IMAD.WIDE.U32 R4, R14, c[0x0][0x370], R4 ;  /* 0x0000dc000e047a25 */ /* 0x000fe200078e0004 */
[----:B------:R-:W-:-:S03]  /*1ef0*/  ISETP.GE.AND P1, PT, R241, c[0x0][0x220], PT ;  /* 0x00008800f1007a0c */ /* 0x000fc60003f26270 */
[----:B------:R-:W-:Y:S01]  /*1f00*/  IMAD.IADD R5, R5, 0x1, R8 ;  /* 0x0000000105057824 */ /* 0x000fe200078e0208 */
[----:B------:R-:W-:Y:S01]  /*1f10*/  MOV R8, UR35 ;  /* 0x0000002300087c02 */ /* 0x000fe20008000f00 */
[----:B------:R-:W-:Y:S02]  /*1f20*/  IMAD.MOV.U32 R10, RZ, RZ, 0x2 ;  /* 0x00000002ff0a7424 */ /* 0x000fe400078e00ff */
[----:B------:R2:W-:Y:S02]  /*1f30*/  @P4 STS.128 [R226+0x8000], RZ ;  /* 0x008000ffe2004388 */ /* 0x0005e40000000c00 */
[----:B------:R-:W-:-:S04]  /*1f40*/  IMAD.WIDE.U32 R8, R8, c[0x0][0x378], R4 ;  /* 0x0000de0008087a25 */ /* 0x000fc800078e0004 */
[----:B------:R-:W-:Y:S01]  /*1f50*/  IMAD.WIDE R4, R232, R10, c[0x0][0x330] ;  /* 0x0000cc00e8047625 */ /* 0x000fe200078e020a */
[----:B------:R-:W-:-:S04]  /*1f60*/  IADD3 R9, R9, UR16, RZ ;  /* 0x0000001009097c10 */ /* 0x000fc8000fffe0ff */
[----:B------:R-:W-:-:S04]  /*1f70*/  LEA R4, P0, R8, R4, 0x1 ;  /* 0x0000000408047211 */ /* 0x000fc800078008ff */
[----:B------:R-:W-:Y:S01]  /*1f80*/  LEA.HI.X R5, R8, R5, R9, 0x1, P0 ;  /* 0x0000000508057211 */ /* 0x000fe200000f0c09 */
[----:B------:R-:W-:Y:S01]  /*1f90*/  @!P4 IMAD.MOV.U32 R9, RZ, RZ, R230 ;  /* 0x000000ffff09c224 */ /* 0x000fe200078e00e6 */
        /* <DEDUP_REMOVED lines=21> */
.L_x_391:
[----:B------:R-:W-:Y:S05]  /*20f0*/  BSYNC B0 ;  /* 0x0000000000007941 */ /* 0x000fea0003800000 */
.L_x_390:
[----:B------:R-:W-:Y:S01]  /*2100*/  IADD3 R22, R244, 0x20, RZ ;  /* 0x00000020f4167810 */ /* 0x000fe20007ffe0ff */
        /* <DEDUP_REMOVED lines=8> */
[----:B------:R-:W-:Y:S01]  /*2190*/  ISETP.GE.AND P4, PT, R232, c[0x0][0x220], PT ;  /* 0x00008800e8007a0c */ /* 0x000fe20003f86270 */
[----:B--23--:R-:W-:Y:S01]  /*21a0*/  IMAD.WIDE.U32 R4, R24, c[0x0][0x370], RZ ;  /* 0x0000dc0018047a25 */ /* 0x00cfe200078e00ff */
[----:B------:R-:W-:-:S02]  /*21b0*/  ISETP.GE.AND P3, PT, R240, c[0x0][0x220], PT ;  /* 0x00008800f0007a0c */ /* 0x000fc40003f66270 */
[----:B------:R-:W-:Y:S01]  /*21c0*/  ISETP.GE.AND P2, PT, R239, c[0x0][0x220], PT ;  /* 0x00008800ef007a0c */ /* 0x000fe20003f46270 */
[----:B------:R-:W-:Y:S01]  /*21d0*/  IMAD R8, R24, c[0x0][0x374], RZ ;  /* 0x0000dd0018087a24 */ /* 0x000fe200078e02ff */
[----:B------:R-:W-:-:S04]  /*21e0*/  IADD3 R4, P1, R6, R4, RZ ;  /* 0x0000000406047210 */ /* 0x000fc80007f3e0ff */
[----:B------:R-:W-:-:S03]  /*21f0*/  IADD3.X R5, R16, R5, R8, P1, !PT ;  /* 0x0000000510057210 */ /* 0x000fc60000ffe408 */
[----:B------:R-:W-:Y:S01]  /*2200*/  @!P4 IMAD.MOV.U32 R7, RZ, RZ, c[0x0][0x370] ;  /* 0x0000dc00ff07c624 */ /* 0x000fe200078e00ff */
[----:B------:R2:W-:Y:S01]  /*2210*/  @P4 STS.128 [R226+0x9000], RZ ;  /* 0x009000ffe2004388 */ /* 0x0005e20000000c00 */
[----:B------:R-:W-:-:S03]  /*2220*/  @!P4 IMAD.MOV.U32 R6, RZ, RZ, c[0x0][0x374] ;  /* 0x0000dd00ff06c624 */ /* 0x000fc600078e00ff */
[----:B------:R-:W-:-:S04]  /*2230*/  @!P4 LEA R10, P0, R7, R228, 0x6 ;  /* 0x000000e4070ac211 */ /* 0x000fc800078030ff */
[----:B------:R-:W-:Y:S02]  /*2240*/  @!P4 LEA.HI.X R11, R7, R230, R6, 0x6, P0 ;  /* 0x000000e6070bc211 */ /* 0x000fe400000f3406 */
[C---:B------:R-:W-:Y:S02]  /*2250*/  @!P3 LEA R8, P0, R4.reuse, c[0x0][0x330], 0x1 ;  /* 0x0000cc000408ba11 */ /* 0x040fe400078008ff */
[C---:B------:R-:W-:Y:S01]  /*2260*/  @!P2 LEA R6, P1, R4.reuse, c[0x0][0x330], 0x1 ;  /* 0x0000cc000406aa11 */ /* 0x040fe200078208ff */
[----:B------:R-:W-:Y:S01]  /*2270*/  @!PT LDS RZ, [RZ] ;  /* 0x00000000fffff984 */ /* 0x000fe20000000800 */
[----:B------:R-:W-:Y:S01]  /*2280*/  @!PT LDS RZ, [RZ] ;  /* 0x00000000fffff984 */ /* 0x000fe20000000800 */
[----:B------:R-:W-:Y:S01]  /*2290*/  @!PT LDS RZ, [RZ] ;  /* 0x00000000fffff984 */ /* 0x000fe20000000800 */
[----:B------:R2:W-:Y:S01]  /*22a0*/  @!P4 LDGSTS.E.BYPASS.LTC128B.128 [R226+0x9000], [R10.64] ;  /* 0x090000000ae2cfae */ /* 0x0005e2000b901d44 */
[C-C-:B------:R-:W-:Y:S02]  /*22b0*/  @!P3 LEA.HI.X R9, R4.reuse, c[0x0][0x334], R5.reuse, 0x1, P0 ;  /* 0x0000cd000409ba11 */ /* 0x140fe400000f0c05 */
[----:B------:R-:W-:Y:S01]  /*22c0*/  ISETP.GE.AND P0, PT, R241, c[0x0][0x220], PT ;  /* 0x00008800f1007a0c */ /* 0x000fe20003f06270 */
[----:B------:R2:W-:Y:S01]  /*22d0*/  @P3 STS.128 [R226+0xb000], RZ ;  /* 0x00b000ffe2003388 */ /* 0x0005e20000000c00 */
[----:B------:R-:W-:-:S03]  /*22e0*/  @!P2 LEA.HI.X R7, R4, c[0x0][0x334], R5, 0x1, P1 ;  /* 0x0000cd000407aa11 */ /* 0x000fc600008f0c05 */
        /* <DEDUP_REMOVED lines=11> */
[----:B--2---:R-:W-:-:S04]  /*23a0*/  LEA R6, P0, R4, c[0x0][0x330], 0x1 ;  /* 0x0000cc0004067a11 */ /* 0x004fc800078008ff */
[----:B------:R-:W-:-:S05]  /*23b0*/  LEA.HI.X R7, R4, c[0x0][0x334], R5, 0x1, P0 ;  /* 0x0000cd0004077a11 */ /* 0x000fca00000f0c05 */
[----:B------:R-:W-:Y:S01]  /*23c0*/  @!PT LDS RZ, [RZ] ;  /* 0x00000000fffff984 */ /* 0x000fe20000000800 */
[----:B------:R-:W-:Y:S01]  /*23d0*/  @!PT LDS RZ, [RZ] ;  /* 0x00000000fffff984 */ /* 0x000fe20000000800 */
[----:B------:R-:W-:Y:S01]  /*23e0*/  @!PT LDS RZ, [RZ] ;  /* 0x00000000fffff984 */ /* 0x000fe20000000800 */
[----:B------:R2:W-:Y:S04]  /*23f0*/  LDGSTS.E.BYPASS.LTC128B.128 [R226+0xf000], [R6.64+0x180] ;  /* 0x0f00018006e27fae */ /* 0x0005e8000b901d44 */
.L_x_393:
[----:B------:R-:W-:Y:S05]  /*2400*/  BSYNC B0 ;  /* 0x0000000000007941 */ /* 0x000fea0003800000 */
.L_x_392:
[----:B------:R1:W-:Y:S01]  /*2410*/  @P6 STS.128 [R226], RZ ;  /* 0x000000ffe2006388 */ /* 0x0003e20000000c00 */
[----:B------:R-:W-:Y:S03]  /*2420*/  BSSY B0, `(.L_x_394) ;  /* 0x000002b000007945 */ /* 0x000fe60003800000 */
[----:B------:R1:W-:Y:S04]  /*2430*/  @P6 STS.128 [R226+0x2000], RZ ;  /* 0x002000ffe2006388 */ /* 0x0003e80000000c00 */
[----:B------:R1:W-:Y:S04]  /*2440*/  @P6 STS.128 [R226+0x4000], RZ ;  /* 0x004000ffe2006388 */ /* 0x0003e80000000c00 */
[----:B------:R1:W-:Y:S01]  /*2450*/  @P6 STS.128 [R226+0x6000], RZ ;  /* 0x006000ffe2006388 */ /* 0x0003e20000000c00 */
[----:B------:R-:W-:Y:S05]  /*2460*/  @P6 BRA `(.L_x_395) ;  /* 0x0000026000006947 */ /* 0x000fea0003800000 */
[----:B--23--:R-:W-:Y:S01]  /*2470*/  IMAD.U32 R4, RZ, RZ, UR30 ;  /* 0x0000001eff047e24 */ /* 0x00cfe2000f8e00ff */
[----:B------:R-:W-:Y:S01]  /*2480*/  MOV R8, 0x2 ;  /* 0x0000000200087802 */ /* 0x000fe20000000f00 */
[----:B------:R-:W-:Y:S01]  /*2490*/  IMAD.U32 R5, RZ, RZ, UR29 ;  /* 0x0000001dff057e24 */ /* 0x000fe2000f8e00ff */
[----:B------:R-:W-:Y:S01]  /*24a0*/  ISETP.GE.AND P3, PT, R232, c[0x0][0x220], PT ;  /* 0x00008800e8007a0c */ /* 0x000fe20003f66270 */
[----:B------:R-:W-:Y:S01]  /*24b0*/  IMAD.U32 R6, RZ, RZ, UR35 ;  /* 0x00000023ff067e24 */ /* 0x000fe2000f8e00ff */
[----:B------:R-:W-:Y:S01]  /*24c0*/  ISETP.GE.AND P2, PT, R240, c[0x0][0x220], PT ;  /* 0x00008800f0007a0c */ /* 0x000fe20003f46270 */
[----:B------:R-:W-:Y:S01]  /*24d0*/  IMAD.WIDE.U32 R4, R14, c[0x0][0x190], R4 ;  /* 0x000064000e047a25 */ /* 0x000fe200078e0004 */
[----:B------:R-:W-:-:S02]  /*24e0*/  ISETP.GE.AND P1, PT, R239, c[0x0][0x220], PT ;  /* 0x00008800ef007a0c */ /* 0x000fc40003f26270 */
[----:B------:R-:W-:Y:S02]  /*24f0*/  ISETP.GE.AND P0, PT, R241, c[0x0][0x220], PT ;  /* 0x00008800f1007a0c */ /* 0x000fe40003f06270 */
[----:B------:R-:W-:-:S05]  /*2500*/  IADD3 R5, R17, R5, RZ ;  /* 0x0000000511057210 */ /* 0x000fca0007ffe0ff */
[----:B------:R-:W-:Y:S01]  /*2510*/  IMAD.WIDE.U32 R6, R6, c[0x0][0x1a8], R4 ;  /* 0x00006a0006067a25 */ /* 0x000fe200078e0004 */
[----:B------:R2:W-:Y:S03]  /*2520*/  @P3 STS.128 [R226], RZ ;  /* 0x000000ffe2003388 */ /* 0x0005e60000000c00 */
        /* <DEDUP_REMOVED lines=26> */
.L_x_395:
[----:B------:R-:W-:Y:S05]  /*26d0*/  BSYNC B0 ;  /* 0x0000000000007941 */ /* 0x000fea0003800000 */
.L_x_394:
[----:B------:R1:W-:Y:S01]  /*26e0*/  @P5 STS.128 [R226+0x1000], RZ ;  /* 0x001000ffe2005388 */ /* 0x0003e20000000c00 */
[----:B------:R-:W-:Y:S03]  /*26f0*/  BSSY B0, `(.L_x_396) ;  /* 0x000002c000007945 */ /* 0x000fe60003800000 */
        /* <DEDUP_REMOVED lines=13> */
[----:B------:R-:W-:Y:S01]  /*27d0*/  @!P4 IMAD.MOV.U32 R7, RZ, RZ, c[0x0][0x194] ;  /* 0x00006500ff07c624 */ /* 0x000fe200078e00ff */
[----:B------:R-:W-:Y:S02]  /*27e0*/  @!P3 LEA R8, P5, R4, c[0x0][0x160], 0x1 ;  /* 0x000058000408ba11 */ /* 0x000fe400078a08ff */
[----:B------:R-:W-:Y:S02]  /*27f0*/  @!P4 LEA R10, P0, R6, R227, 0x6 ;  /* 0x000000e3060ac211 */ /* 0x000fe400078030ff */
[----:B------:R-:W-:Y:S02]  /*2800*/  @!P3 LEA.HI.X R9, R4, c[0x0][0x164], R5, 0x1, P5 ;  /* 0x000059000409ba11 */ /* 0x000fe400028f0c05 */
[----:B------:R-:W-:Y:S02]  /*2810*/  @!P4 LEA.HI.X R11, R6, R229, R7, 0x6, P0 ;  /* 0x000000e5060bc211 */ /* 0x000fe400000f3407 */
[----:B------:R-:W-:-:S02]  /*2820*/  ISETP.GE.AND P0, PT, R241, c[0x0][0x220], PT ;  /* 0x00008800f1007a0c */ /* 0x000fc40003f06270 */
[C---:B------:R-:W-:Y:S01]  /*2830*/  @!P2 LEA R6, P1, R4.reuse, c[0x0][0x160], 0x1 ;  /* 0x000058000406aa11 */ /* 0x040fe200078208ff */
[----:B------:R-:W-:Y:S01]  /*2840*/  @!PT LDS RZ, [RZ] ;  /* 0x00000000fffff984 */ /* 0x000fe20000000800 */
[----:B------:R-:W-:Y:S01]  /*2850*/  @!PT LDS RZ, [RZ] ;  /* 0x00000000fffff984 */ /* 0x000fe20000000800 */
[----:B------:R-:W-:Y:S01]  /*2860*/  @!PT LDS RZ, [RZ] ;  /* 0x00000000fffff984 */ /* 0x000fe20000000800 */
[----:B------:R2:W-:Y:S03]  /*2870*/  @!P4 LDGSTS.E.BYPASS.LTC128B.128 [R226+0x1000], [R10.64] ;  /* 0x010000000ae2cfae */ /* 0x0005e6000b901d44 */
[----:B------:R-:W-:Y:S01]  /*2880*/  @!P2 LEA.HI.X R7, R4, c[0x0][0x164], R5, 0x1, P1 ;  /* 0x000059000407aa11 */ /* 0x000fe200008f0c05 */
        /* <DEDUP_REMOVED lines=18> */
.L_x_397:
[----:B------:R-:W-:Y:S05]  /*29b0*/  BSYNC B0 ;  /* 0x0000000000007941 */ /* 0x000fea0003800000 */
.L_x_396:
[----:B------:R-:W-:Y:S01]  /*29c0*/  UIADD3 UR13, -UR24, UR6, URZ ;  /* 0x00000006180d7290 */ /* 0x000fe2000fffe13f */
[C---:B--23--:R-:W-:Y:S01]  /*29d0*/  IADD3 R4, R249.reuse, 0x8, RZ ;  /* 0x00000008f9047810 */ /* 0x04cfe20007ffe0ff */
[C---:B------:R-:W-:Y:S01]  /*29e0*/  IMAD.SHL.U32 R5, R249.reuse, 0x4, RZ ;  /* 0x00000004f9057824 */ /* 0x040fe200078e00ff */
[----:B------:R-:W-:Y:S01]  /*29f0*/  SHF.R.S32.HI R242, RZ, 0x1f, R249 ;  /* 0x0000001ffff27819 */ /* 0x000fe200000114f9 */
[----:B------:R-:W-:Y:S01]  /*2a00*/  ULDC.64 UR14, c[0x0][0x198] ;  /* 0x00006600000e7ab9 */ /* 0x000fe20000000a00 */
[----:B------:R-:W-:Y:S01]  /*2a10*/  ISETP.GE.AND P2, PT, R249, UR12, PT ;  /* 0x0000000cf9007c0c */ /* 0x000fe2000bf46270 */
[----:B------:R-:W-:Y:S01]  /*2a20*/  IMAD.MOV.U32 R237, RZ, RZ, 0x7f800000 ;  /* 0x7f800000ffed7424 */ /* 0x000fe200078e00ff */
[----:B------:R-:W-:Y:S01]  /*2a30*/  ISETP.GE.AND P5, PT, R244, UR13, PT ;  /* 0x0000000df4007c0c */ /* 0x000fe2000bfa6270 */
[----:B------:R-:W-:Y:S01]  /*2a40*/  IMAD.MOV.U32 R238, RZ, RZ, 0x7f800000 ;  /* 0x7f800000ffee7424 */ /* 0x000fe200078e00ff */
[----:B------:R-:W-:Y:S01]  /*2a50*/  ISETP.GE.AND P1, PT, R4, UR12, PT ;  /* 0x0000000c04007c0c */ /* 0x000fe2000bf26270 */
[----:B------:R-:W-:Y:S01]  /*2a60*/  USHF.R.S32.HI UR12, URZ, 0x1f, UR24 ;  /* 0x0000001f3f0c7899 */ /* 0x000fe20008011418 */
[----:B------:R-:W-:-:S02]  /*2a70*/  IADD3 R4, P0, R5, UR9, RZ ;  /* 0x0000000905047c10 */ /* 0x000fc4000ff1e0ff */
[----:B------:R-:W-:Y:S01]  /*2a80*/  SHF.L.U64.HI R5, R249, 0x2, R242 ;  /* 0x00000002f9057819 */ /* 0x000fe200000102f2 */
[----:B------:R-:W-:Y:S01]  /*2a90*/  UIMAD UR14, UR12, UR14, URZ ;  /* 0x0000000e0c0e72a4 */ /* 0x000fe2000f8e023f */
[----:B------:R-:W-:Y:S02]  /*2aa0*/  IMAD.U32 R17, RZ, RZ, UR24 ;  /* 0x00000018ff117e24 */ /* 0x000fe4000f8e00ff */
[----:B------:R-:W-:Y:S01]  /*2ab0*/  IADD3.X R5, R5, UR8, RZ, P0, !PT ;  /* 0x0000000805057c10 */ /* 0x000fe200087fe4ff */
[----:B------:R-:W-:Y:S02]  /*2ac0*/  UIMAD UR14, UR24, UR15, UR14 ;  /* 0x0000000f180e72a4 */ /* 0x000fe4000f8e020e */
[----:B------:R2:W-:Y:S04]  /*2ad0*/  @P5 STS.128 [R226+0x10000], RZ ;  /* 0x010000ffe2005388 */ /* 0x0005e80000000c00 */
[----:B------:R2:W-:Y:S04]  /*2ae0*/  @P5 STS.128 [R226+0x12000], RZ ;  /* 0x012000ffe2005388 */ /* 0x0005e80000000c00 */
[----:B------:R2:W-:Y:S04]  /*2af0*/  @P5 STS.128 [R226+0x14000], RZ ;  /* 0x014000ffe2005388 */ /* 0x0005e80000000c00 */
[----:B------:R2:W-:Y:S04]  /*2b00*/  @P5 STS.128 [R226+0x16000], RZ ;  /* 0x016000ffe2005388 */ /* 0x0005e80000000c00 */
[----:B------:R3:W5:Y:S04]  /*2b10*/  @!P2 LDG.E R237, [R4.64] ;  /* 0x0000000404eda981 */ /* 0x000768000c1e1900 */
[----:B------:R3:W5:Y:S01]  /*2b20*/  @!P1 LDG.E R238, [R4.64+0x20] ;  /* 0x0000200404ee9981 */ /* 0x000762000c1e1900 */
[----:B------:R-:W-:Y:S01]  /*2b30*/  IMAD.U32 R6, RZ, RZ, UR14 ;  /* 0x0000000eff067e24 */ /* 0x000fe2000f8e00ff */
[----:B------:R-:W-:Y:S01]  /*2b40*/  BSSY B0, `(.L_x_398) ;  /* 0x0000036000007945 */ /* 0x000fe20003800000 */
[----:B---3--:R-:W-:-:S05]  /*2b50*/  IMAD.WIDE.U32 R4, R17, c[0x0][0x198], R232 ;  /* 0x0000660011047a25 */ /* 0x008fca00078e00e8 */
[----:B------:R-:W-:-:S04]  /*2b60*/  IADD3 R4, P0, R4, UR26, RZ ;  /* 0x0000001a04047c10 */ /* 0x000fc8000ff1e0ff */
[----:B------:R-:W-:Y:S01]  /*2b70*/  IADD3.X R5, R5, UR27, R6, P0, !PT ;  /* 0x0000001b05057c10 */ /* 0x000fe200087fe406 */
[----:B------:R-:W-:-:S04]  /*2b80*/  IMAD R6, R21, c[0x0][0x1b0], RZ ;  /* 0x00006c0015067a24 */ /* 0x000fc800078e02ff */
[C---:B------:R-:W-:Y:S02]  /*2b90*/  IMAD R14, R15.reuse, c[0x0][0x1b4], R6 ;  /* 0x00006d000f0e7a24 */ /* 0x040fe400078e0206 */
[----:B------:R-:W-:-:S04]  /*2ba0*/  IMAD.WIDE.U32 R10, R15, c[0x0][0x1b0], R4 ;  /* 0x00006c000f0a7a25 */ /* 0x000fc800078e0004 */
[----:B------:R-:W-:Y:S01]  /*2bb0*/  IMAD.IADD R16, R11, 0x1, R14 ;  /* 0x000000010b107824 */ /* 0x000fe200078e020e */
[----:B------:R-:W-:Y:S05]  /*2bc0*/  @P5 BRA `(.L_x_399) ;  /* 0x000002d000005947 */ /* 0x000fea0003800000 */
[----:B--2---:R-:W-:Y:S01]  /*2bd0*/  ISETP.GE.AND P3, PT, R232, c[0x0][0x220], PT ;  /* 0x00008800e8007a0c */ /* 0x004fe20003f66270 */
[----:B------:R-:W-:Y:S01]  /*2be0*/  IMAD.U32 R4, RZ, RZ, UR26 ;  /* 0x0000001aff047e24 */ /* 0x000fe2000f8e00ff */
[----:B------:R-:W-:Y:S01]  /*2bf0*/  ISETP.GE.AND P2, PT, R240, c[0x0][0x220], PT ;  /* 0x00008800f0007a0c */ /* 0x000fe20003f46270 */
[----:B------:R-:W-:Y:S01]  /*2c00*/  IMAD.U32 R5, RZ, RZ, UR27 ;  /* 0x0000001bff057e24 */ /* 0x000fe2000f8e00ff */
[----:B------:R-:W-:Y:S01]  /*2c10*/  ISETP.GE.AND P1, PT, R239, c[0x0][0x220], PT ;  /* 0x00008800ef007a0c */ /* 0x000fe20003f26270 */
[----:B------:R-:W-:Y:S01]  /*2c20*/  IMAD R6, R20, c[0x0][0x198], RZ ;  /* 0x0000660014067a24 */ /* 0x000fe200078e02ff */
[----:B------:R-:W-:Y:S01]  /*2c30*/  ISETP.GE.AND P0, PT, R241, c[0x0][0x220], PT ;  /* 0x00008800f1007a0c */ /* 0x000fe20003f06270 */
[----:B------:R-:W-:-:S04]  /*2c40*/  IMAD.WIDE.U32 R4, R19, c[0x0][0x198], R4 ;  /* 0x0000660013047a25 */ /* 0x000fc800078e0004 */
[----:B------:R-:W-:Y:S02]  /*2c50*/  IMAD R6, R19, c[0x0][0x19c], R6 ;  /* 0x0000670013067a24 */ /* 0x000fe400078e0206 */
[----:B------:R-:W-:Y:S01]  /*2c60*/  @!P3 IMAD R12, R23, c[0x0][0x198], RZ ;  /* 0x00006600170cba24 */ /* 0x000fe200078e02ff */
[----:B------:R2:W-:Y:S01]  /*2c70*/  @P3 STS.128 [R226+0x10000], RZ ;  /* 0x010000ffe2003388 */ /* 0x0005e20000000c00 */
[----:B------:R-:W-:Y:S01]  /*2c80*/  @!P3 IMAD.MOV.U32 R7, RZ, RZ, R16 ;  /* 0x000000ffff07b224 */ /* 0x000fe200078e0010 */
[----:B------:R-:W-:Y:S01]  /*2c90*/  IADD3 R5, R5, R6, RZ ;  /* 0x0000000605057210 */ /* 0x000fe20007ffe0ff */
[----:B------:R-:W-:Y:S01]  /*2ca0*/  IMAD.MOV.U32 R13, RZ, RZ, 0x2 ;  /* 0x00000002ff0d7424 */ /* 0x000fe200078e00ff */
[----:B------:R-:W-:Y:S01]  /*2cb0*/  @!P3 MOV R6, R10 ;  /* 0x0000000a0006b202 */ /* 0x000fe20000000f00 */
[----:B------:R-:W-:-:S04]  /*2cc0*/  @!P3 IMAD R12, R244, c[0x0][0x19c], R12 ;  /* 0x00006700f40cba24 */ /* 0x000fc800078e020c */
[----:B------:R-:W-:-:S04]  /*2cd0*/  @!P3 IMAD.WIDE.U32 R8, R244, c[0x0][0x198], R6 ;  /* 0x00006600f408ba25 */ /* 0x000fc800078e0006 */
[----:B------:R-:W-:Y:S01]  /*2ce0*/  IMAD.WIDE.U32 R6, R15, c[0x0][0x1b0], R4 ;  /* 0x00006c000f067a25 */ /* 0x000fe200078e0004 */
[----:B------:R-:W-:Y:S02]  /*2cf0*/  @!P3 IADD3 R9, R9, R12, RZ ;  /* 0x0000000c0909b210 */ /* 0x000fe40007ffe0ff */
[----:B------:R-:W-:Y:S01]  /*2d00*/  @!P3 LEA R12, P6, R8, c[0x0][0x168], 0x1 ;  /* 0x00005a00080cba11 */ /* 0x000fe200078c08ff */
[----:B------:R-:W-:Y:S01]  /*2d10*/  IMAD.WIDE R4, R232, R13, c[0x0][0x168] ;  /* 0x00005a00e8047625 */ /* 0x000fe200078e020d */
[----:B------:R-:W-:Y:S02]  /*2d20*/  IADD3 R7, R14, R7, RZ ;  /* 0x000000070e077210 */ /* 0x000fe40007ffe0ff */
[----:B------:R-:W-:Y:S02]  /*2d30*/  @!P3 LEA.HI.X R13, R8, c[0x0][0x16c], R9, 0x1, P6 ;  /* 0x00005b00080dba11 */ /* 0x000fe400030f0c09 */
[----:B------:R-:W-:-:S03]  /*2d40*/  LEA R4, P4, R6, R4, 0x1 ;  /* 0x0000000406047211 */ /* 0x000fc600078808ff */
[----:B------:R-:W-:Y:S01]  /*2d50*/  @!PT LDS RZ, [RZ] ;  /* 0x00000000fffff984 */ /* 0x000fe20000000800 */
[----:B------:R-:W-:Y:S01]  /*2d60*/  @!PT LDS RZ, [RZ] ;  /* 0x00000000fffff984 */ /* 0x000fe20000000800 */
[----:B------:R-:W-:Y:S01]  /*2d70*/  @!PT LDS RZ, [RZ] ;  /* 0x00000000fffff984 */ /* 0x000fe20000000800 */
[----:B------:R2:W-:Y:S01]  /*2d80*/  @!P3 LDGSTS.E.BYPASS.LTC128B.128 [R226+0x10000], [R12.64] ;  /* 0x100000000ce2bfae */ /* 0x0005e2000b901d44 */
[----:B------:R-:W-:-:S03]  /*2d90*/  LEA.HI.X R5, R6, R5, R7, 0x1, P4 ;  /* 0x0000000506057211 */ /* 0x000fc600020f0c07 */
        /* <DEDUP_REMOVED lines=16> */
.L_x_399:
[----:B--2---:R-:W-:Y:S05]  /*2ea0*/  BSYNC B0 ;  /* 0x0000000000007941 */ /* 0x004fea0003800000 */
.L_x_398:
[----:B------:R-:W-:Y:S01]  /*2eb0*/  ISETP.GE.AND P4, PT, R22, UR13, PT ;  /* 0x0000000d16007c0c */ /* 0x000fe2000bf86270 */
[----:B------:R-:W-:-:S12]  /*2ec0*/  BSSY B0, `(.L_x_400) ;  /* 0x0000036000007945 */ /* 0x000fd80003800000 */
[----:B------:R2:W-:Y:S04]  /*2ed0*/  @P4 STS.128 [R226+0x11000], RZ ;  /* 0x011000ffe2004388 */ /* 0x0005e80000000c00 */
[----:B------:R2:W-:Y:S04]  /*2ee0*/  @P4 STS.128 [R226+0x13000], RZ ;  /* 0x013000ffe2004388 */ /* 0x0005e80000000c00 */
[----:B------:R2:W-:Y:S04]  /*2ef0*/  @P4 STS.128 [R226+0x15000], RZ ;  /* 0x015000ffe2004388 */ /* 0x0005e80000000c00 */
[----:B------:R2:W-:Y:S01]  /*2f00*/  @P4 STS.128 [R226+0x17000], RZ ;  /* 0x017000ffe2004388 */ /* 0x0005e20000000c00 */
[----:B------:R-:W-:Y:S05]  /*2f10*/  @P4 BRA `(.L_x_401) ;  /* 0x0000030000004947 */ /* 0x000fea0003800000 */
[----:B------:R-:W-:Y:S01]  /*2f20*/  IADD3 R6, P0, R19, 0x20, RZ ;  /* 0x0000002013067810 */ /* 0x000fe20007f1e0ff */
[----:B---3--:R-:W-:Y:S01]  /*2f30*/  IMAD.U32 R4, RZ, RZ, UR26 ;  /* 0x0000001aff047e24 */ /* 0x008fe2000f8e00ff */
[----:B------:R-:W-:Y:S01]  /*2f40*/  ISETP.GE.AND P3, PT, R232, c[0x0][0x220], PT ;  /* 0x00008800e8007a0c */ /* 0x000fe20003f66270 */
[----:B------:R-:W-:Y:S01]  /*2f50*/  IMAD.U32 R5, RZ, RZ, UR27 ;  /* 0x0000001bff057e24 */ /* 0x000fe2000f8e00ff */
[----:B------:R-:W-:Y:S01]  /*2f60*/  IADD3.X R8, RZ, R20, RZ, P0, !PT ;  /* 0x00000014ff087210 */ /* 0x000fe200007fe4ff */
[----:B------:R-:W-:Y:S01]  /*2f70*/  IMAD.MOV.U32 R12, RZ, RZ, 0x2 ;  /* 0x00000002ff0c7424 */ /* 0x000fe200078e00ff */
[----:B------:R-:W-:Y:S01]  /*2f80*/  IADD3 R7, P0, R244, 0x20, RZ ;  /* 0x00000020f4077810 */ /* 0x000fe20007f1e0ff */
[----:B------:R-:W-:Y:S01]  /*2f90*/  IMAD.WIDE.U32 R4, R6, c[0x0][0x198], R4 ;  /* 0x0000660006047a25 */ /* 0x000fe200078e0004 */
[----:B------:R-:W-:-:S02]  /*2fa0*/  MOV R11, R16 ;  /* 0x00000010000b7202 */ /* 0x000fc40000000f00 */
[----:B------:R-:W-:Y:S01]  /*2fb0*/  ISETP.GE.AND P2, PT, R240, c[0x0][0x220], PT ;  /* 0x00008800f0007a0c */ /* 0x000fe20003f46270 */
[----:B------:R-:W-:Y:S01]  /*2fc0*/  IMAD R9, R8, c[0x0][0x198], RZ ;  /* 0x0000660008097a24 */ /* 0x000fe200078e02ff */
[----:B------:R-:W-:Y:S01]  /*2fd0*/  IADD3.X R8, RZ, R23, RZ, P0, !PT ;  /* 0x00000017ff087210 */ /* 0x000fe200007fe4ff */
[----:B------:R-:W-:Y:S01]  /*2fe0*/  IMAD.WIDE.U32 R10, R7, c[0x0][0x198], R10 ;  /* 0x00006600070a7a25 */ /* 0x000fe200078e000a */
[----:B------:R-:W-:Y:S01]  /*2ff0*/  ISETP.GE.AND P1, PT, R239, c[0x0][0x220], PT ;  /* 0x00008800ef007a0c */ /* 0x000fe20003f26270 */
[----:B------:R3:W-:Y:S02]  /*3000*/  @P3 STS.128 [R226+0x11000], RZ ;  /* 0x011000ffe2003388 */ /* 0x0007e40000000c00 */
[----:B------:R-:W-:Y:S02]  /*3010*/  IMAD R8, R8, c[0x0][0x198], RZ ;  /* 0x0000660008087a24 */ /* 0x000fe400078e02ff */
[----:B------:R-:W-:Y:S02]  /*3020*/  IMAD R6, R6, c[0x0][0x19c], R9 ;  /* 0x0000670006067a24 */ /* 0x000fe400078e0209 */
[----:B------:R-:W-:Y:S01]  /*3030*/  IMAD R7, R7, c[0x0][0x19c], R8 ;  /* 0x0000670007077a24 */ /* 0x000fe200078e0208 */
[----:B------:R-:W-:Y:S01]  /*3040*/  @!P3 LEA R8, P0, R10, c[0x0][0x168], 0x1 ;  /* 0x00005a000a08ba11 */ /* 0x000fe200078008ff */
[----:B------:R-:W-:-:S03]  /*3050*/  IMAD.IADD R5, R5, 0x1, R6 ;  /* 0x0000000105057824 */ /* 0x000fc600078e0206 */
[----:B------:R-:W-:Y:S01]  /*3060*/  IADD3 R9, R11, R7, RZ ;  /* 0x000000070b097210 */ /* 0x000fe20007ffe0ff */
[----:B------:R-:W-:-:S03]  /*3070*/  IMAD.WIDE.U32 R6, R15, c[0x0][0x1b0], R4 ;  /* 0x00006c000f067a25 */ /* 0x000fc600078e0004 */
[----:B------:R-:W-:Y:S01]  /*3080*/  @!P3 LEA.HI.X R9, R10, c[0x0][0x16c], R9, 0x1, P0 ;  /* 0x00005b000a09ba11 */ /* 0x000fe200000f0c09 */
[----:B------:R-:W-:Y:S01]  /*3090*/  IMAD.WIDE R4, R232, R12, c[0x0][0x168] ;  /* 0x00005a00e8047625 */ /* 0x000fe200078e020c */
[----:B------:R-:W-:-:S03]  /*30a0*/  ISETP.GE.AND P0, PT, R241, c[0x0][0x220], PT ;  /* 0x00008800f1007a0c */ /* 0x000fc60003f06270 */
[----:B------:R-:W-:Y:S01]  /*30b0*/  IMAD.IADD R7, R14, 0x1, R7 ;  /* 0x000000010e077824 */ /* 0x000fe200078e0207 */
[C---:B------:R-:W-:Y:S01]  /*30c0*/  LEA R4, P6, R6.reuse, R4, 0x1 ;  /* 0x0000000406047211 */ /* 0x040fe200078c08ff */
[----:B------:R-:W-:Y:S01]  /*30d0*/  @!PT LDS RZ, [RZ] ;  /* 0x00000000fffff984 */ /* 0x000fe20000000800 */
[----:B------:R-:W-:Y:S01]  /*30e0*/  @!PT LDS RZ, [RZ] ;  /* 0x00000000fffff984 */ /* 0x000fe20000000800 */
[----:B------:R-:W-:Y:S01]  /*30f0*/  @!PT LDS RZ, [RZ] ;  /* 0x00000000fffff984 */ /* 0x000fe20000000800 */
[----:B------:R3:W-:Y:S03]  /*3100*/  @!P3 LDGSTS.E.BYPASS.LTC128B.128 [R226+0x11000], [R8.64] ;  /* 0x1100000008e2bfae */ /* 0x0007e6000b901d44 */
[----:B------:R-:W-:Y:S01]  /*3110*/  LEA.HI.X R5, R6, R5, R7, 0x1, P6 ;  /* 0x0000000506057211 */ /* 0x000fe200030f0c07 */
        /* <DEDUP_REMOVED lines=16> */
.L_x_401:
[----:B------:R-:W-:Y:S05]  /*3220*/  BSYNC B0 ;  /* 0x0000000000007941 */ /* 0x000fea0003800000 */
.L_x_400:
[----:B------:R-:W-:Y:S01]  /*3230*/  ULDC.64 UR14, c[0x0][0x1a0] ;  /* 0x00006800000e7ab9 */ /* 0x000fe20000000a00 */
[----:B------:R1:W-:Y:S01]  /*3240*/  @P5 STS.128 [R226+0x18000], RZ ;  /* 0x018000ffe2005388 */ /* 0x0003e20000000c00 */
[----:B------:R-:W-:Y:S01]  /*3250*/  UIMAD UR12, UR12, UR14, URZ ;  /* 0x0000000e0c0c72a4 */ /* 0x000fe2000f8e023f */
[----:B-1-3--:R-:W-:Y:S01]  /*3260*/  IMAD.WIDE.U32 R4, R17, c[0x0][0x1a0], R232 ;  /* 0x0000680011047a25 */ /* 0x00afe200078e00e8 */
[----:B------:R-:W-:Y:S01]  /*3270*/  BSSY B0, `(.L_x_402) ;  /* 0x000003a000007945 */ /* 0x000fe20003800000 */
[----:B------:R1:W-:Y:S01]  /*3280*/  @P5 STS.128 [R226+0x1a000], RZ ;  /* 0x01a000ffe2005388 */ /* 0x0003e20000000c00 */
[----:B------:R-:W-:-:S02]  /*3290*/  UIMAD UR12, UR24, UR15, UR12 ;  /* 0x0000000f180c72a4 */ /* 0x000fc4000f8e020c */
[----:B------:R-:W-:Y:S01]  /*32a0*/  IADD3 R4, P0, R4, UR22, RZ ;  /* 0x0000001604047c10 */ /* 0x000fe2000ff1e0ff */
[----:B------:R1:W-:Y:S03]  /*32b0*/  @P5 STS.128 [R226+0x1c000], RZ ;  /* 0x01c000ffe2005388 */ /* 0x0003e60000000c00 */
[----:B------:R-:W-:Y:S01]  /*32c0*/  MOV R6, UR12 ;  /* 0x0000000c00067c02 */ /* 0x000fe20008000f00 */
[----:B------:R1:W-:Y:S03]  /*32d0*/  @P5 STS.128 [R226+0x1e000], RZ ;  /* 0x01e000ffe2005388 */ /* 0x0003e60000000c00 */
[----:B------:R-:W-:Y:S01]  /*32e0*/  IADD3.X R5, R5, UR23, R6, P0, !PT ;  /* 0x0000001705057c10 */ /* 0x000fe200087fe406 */
[----:B------:R-:W-:-:S04]  /*32f0*/  IMAD R6, R21, c[0x0][0x1b8], RZ ;  /* 0x00006e0015067a24 */ /* 0x000fc800078e02ff */
[C---:B------:R-:W-:Y:S02]  /*3300*/  IMAD R14, R15.reuse, c[0x0][0x1bc], R6 ;  /* 0x00006f000f0e7a24 */ /* 0x040fe400078e0206 */
[----:B------:R-:W-:-:S05]  /*3310*/  IMAD.WIDE.U32 R10, R15, c[0x0][0x1b8], R4 ;  /* 0x00006e000f0a7a25 */ /* 0x000fca00078e0004 */
[----:B------:R-:W-:Y:S01]  /*3320*/  IADD3 R16, R11, R14, RZ ;  /* 0x0000000e0b107210 */ /* 0x000fe20007ffe0ff */
[----:B------:R-:W-:Y:S05]  /*3330*/  @P5 BRA `(.L_x_403) ;  /* 0x000002d000005947 */ /* 0x000fea0003800000 */
[----:B------:R-:W-:Y:S01]  /*3340*/  ISETP.GE.AND P3, PT, R232, c[0x0][0x220], PT ;  /* 0x00008800e8007a0c */ /* 0x000fe20003f66270 */
        /* <DEDUP_REMOVED lines=44> */
.L_x_403:
[----:B------:R-:W-:Y:S05]  /*3610*/  BSYNC B0 ;  /* 0x0000000000007941 */ /* 0x000fea0003800000 */
.L_x_402:
[----:B------:R1:W-:Y:S01]  /*3620*/  @P4 STS.128 [R226+0x19000], RZ ;  /* 0x019000ffe2004388 */ /* 0x0003e20000000c00 */
[----:B------:R-:W-:Y:S03]  /*3630*/  BSSY B0, `(.L_x_404) ;  /* 0x0000035000007945 */ /* 0x000fe60003800000 */
[----:B------:R1:W-:Y:S04]  /*3640*/  @P4 STS.128 [R226+0x1b000], RZ ;  /* 0x01b000ffe2004388 */ /* 0x0003e80000000c00 */
[----:B------:R1:W-:Y:S04]  /*3650*/  @P4 STS.128 [R226+0x1d000], RZ ;  /* 0x01d000ffe2004388 */ /* 0x0003e80000000c00 */
[----:B------:R1:W-:Y:S01]  /*3660*/  @P4 STS.128 [R226+0x1f000], RZ ;  /* 0x01f000ffe2004388 */ /* 0x0003e20000000c00 */
[----:B------:R-:W-:Y:S05]  /*3670*/  @P4 BRA `(.L_x_405) ;  /* 0x0000030000004947 */ /* 0x000fea0003800000 */
[----:B------:R-:W-:Y:S01]  /*3680*/  IADD3 R6, P0, R19, 0x20, RZ ;  /* 0x0000002013067810 */ /* 0x000fe20007f1e0ff */
[----:B-1-3--:R-:W-:Y:S01]  /*3690*/  IMAD.U32 R5, RZ, RZ, UR23 ;  /* 0x00000017ff057e24 */ /* 0x00afe2000f8e00ff */
[----:B------:R-:W-:-:S02]  /*36a0*/  IADD3 R7, P1, R244, 0x20, RZ ;  /* 0x00000020f4077810 */ /* 0x000fc40007f3e0ff */
[----:B------:R-:W-:Y:S01]  /*36b0*/  MOV R4, UR22 ;  /* 0x0000001600047c02 */ /* 0x000fe20008000f00 */
[----:B------:R-:W-:Y:S01]  /*36c0*/  IMAD.X R8, RZ, RZ, R20, P0 ;  /* 0x000000ffff087224 */ /* 0x000fe200000e0614 */
[----:B------:R-:W-:Y:S02]  /*36d0*/  ISETP.GE.AND P3, PT, R232, c[0x0][0x220], PT ;  /* 0x00008800e8007a0c */ /* 0x000fe40003f66270 */
[----:B------:R-:W-:Y:S01]  /*36e0*/  MOV R11, R16 ;  /* 0x00000010000b7202 */ /* 0x000fe20000000f00 */
[----:B------:R-:W-:Y:S01]  /*36f0*/  IMAD R9, R8, c[0x0][0x1a0], RZ ;  /* 0x0000680008097a24 */ /* 0x000fe200078e02ff */
[----:B------:R-:W-:Y:S01]  /*3700*/  IADD3.X R8, RZ, R23, RZ, P1, !PT ;  /* 0x00000017ff087210 */ /* 0x000fe20000ffe4ff */
[----:B------:R-:W-:Y:S01]  /*3710*/  IMAD.WIDE.U32 R4, R6, c[0x0][0x1a0], R4 ;  /* 0x0000680006047a25 */ /* 0x000fe200078e0004 */
[----:B------:R-:W-:Y:S02]  /*3720*/  ISETP.GE.AND P2, PT, R240, c[0x0][0x220], PT ;  /* 0x00008800f0007a0c */ /* 0x000fe40003f46270 */
[----:B------:R-:W-:Y:S01]  /*3730*/  ISETP.GE.AND P1, PT, R239, c[0x0][0x220], PT ;  /* 0x00008800ef007a0c */ /* 0x000fe20003f26270 */
[----:B------:R-:W-:Y:S01]  /*3740*/  IMAD R6, R6, c[0x0][0x1a4], R9 ;  /* 0x0000690006067a24 */ /* 0x000fe200078e0209 */
[----:B------:R-:W-:Y:S01]  /*3750*/  ISETP.GE.AND P0, PT, R241, c[0x0][0x220], PT ;  /* 0x00008800f1007a0c */ /* 0x000fe20003f06270 */
[----:B------:R-:W-:-:S02]  /*3760*/  IMAD R8, R8, c[0x0][0x1a0], RZ ;  /* 0x0000680008087a24 */ /* 0x000fc400078e02ff */
[----:B------:R-:W-:Y:S01]  /*3770*/  IMAD.IADD R5, R5, 0x1, R6 ;  /* 0x0000000105057824 */ /* 0x000fe200078e0206 */
[----:B------:R1:W-:Y:S01]  /*3780*/  @P3 STS.128 [R226+0x19000], RZ ;  /* 0x019000ffe2003388 */ /* 0x0003e20000000c00 */
[C---:B------:R-:W-:Y:S02]  /*3790*/  IMAD R9, R7.reuse, c[0x0][0x1a4], R8 ;  /* 0x0000690007097a24 */ /* 0x040fe400078e0208 */
[----:B------:R-:W-:Y:S02]  /*37a0*/  IMAD.MOV.U32 R8, RZ, RZ, 0x2 ;  /* 0x00000002ff087424 */ /* 0x000fe400078e00ff */
[----:B------:R-:W-:-:S04]  /*37b0*/  IMAD.WIDE.U32 R10, R7, c[0x0][0x1a0], R10 ;  /* 0x00006800070a7a25 */ /* 0x000fc800078e000a */
[----:B------:R-:W-:Y:S01]  /*37c0*/  IMAD.WIDE.U32 R6, R15, c[0x0][0x1b8], R4 ;  /* 0x00006e000f067a25 */ /* 0x000fe200078e0004 */
[----:B------:R-:W-:-:S03]  /*37d0*/  IADD3 R9, R11, R9, RZ ;  /* 0x000000090b097210 */ /* 0x000fc60007ffe0ff */
[----:B------:R-:W-:Y:S01]  /*37e0*/  IMAD.WIDE R4, R232, R8, c[0x0][0x170] ;  /* 0x00005c00e8047625 */ /* 0x000fe200078e0208 */
[----:B------:R-:W-:-:S03]  /*37f0*/  @!P3 LEA R8, P5, R10, c[0x0][0x170], 0x1 ;  /* 0x00005c000a08ba11 */ /* 0x000fc600078a08ff */
[----:B------:R-:W-:Y:S01]  /*3800*/  IMAD.IADD R7, R14, 0x1, R7 ;  /* 0x000000010e077824 */ /* 0x000fe200078e0207 */
[----:B------:R-:W-:Y:S02]  /*3810*/  LEA R4, P4, R6, R4, 0x1 ;  /* 0x0000000406047211 */ /* 0x000fe400078808ff */
[----:B------:R-:W-:Y:S02]  /*3820*/  @!P3 LEA.HI.X R9, R10, c[0x0][0x174], R9, 0x1, P5 ;  /* 0x00005d000a09ba11 */ /* 0x000fe400028f0c09 */
[----:B------:R-:W-:-:S03]  /*3830*/  LEA.HI.X R5, R6, R5, R7, 0x1, P4 ;  /* 0x0000000506057211 */ /* 0x000fc600020f0c07 */
        /* <DEDUP_REMOVED lines=20> */
.L_x_405:
[----:B------:R-:W-:Y:S05]  /*3980*/  BSYNC B0 ;  /* 0x0000000000007941 */ /* 0x000fea0003800000 */
.L_x_404:
[----:B------:R-:W0:Y:S01]  /*3990*/  LDGDEPBAR ;  /* 0x00000000000079af */ /* 0x000e220000000000 */
[----:B------:R-:W-:Y:S01]  /*39a0*/  MOV R248, c[0x0][0x22c] ;  /* 0x00008b0000f87a02 */ /* 0x000fe20000000f00 */
[----:B------:R-:W-:Y:S01]  /*39b0*/  UIADD3 UR12, UR24, 0x40, URZ ;  /* 0x00000040180c7890 */ /* 0x000fe2000fffe03f */
[----:B------:R-:W-:Y:S01]  /*39c0*/  CS2R R190, SRZ ;  /* 0x0000000000be7805 */ /* 0x000fe2000001ff00 */
[----:B------:R-:W-:Y:S01]  /*39d0*/  CS2R R188, SRZ ;  /* 0x0000000000bc7805 */ /* 0x000fe2000001ff00 */
[----:B------:R-:W-:Y:S01]  /*39e0*/  CS2R R194, SRZ ;  /* 0x0000000000c27805 */ /* 0x000fe2000001ff00 */
[----:B------:R-:W-:Y:S01]  /*39f0*/  IMAD R248, R248, c[0x0][0x1c0], RZ ;  /* 0x00007000f8f87a24 */ /* 0x000fe200078e02ff */
        /* <DEDUP_REMOVED lines=61> */
[C---:B------:R-:W-:Y:S01]  /*3dd0*/  SHF.L.U64.HI R242, R249.reuse, 0x2, R242 ;  /* 0x00000002f9f27819 */ /* 0x040fe200000102f2 */
[----:B------:R-:W-:Y:S01]  /*3de0*/  UISETP.GE.AND UP0, UPT, UR12, UR6, UPT ;  /* 0x000000060c00728c */ /* 0x000fe2000bf06270 */
[----:B------:R-:W-:-:S02]  /*3df0*/  SHF.L.U32 R243, R249, 0x2, RZ ;  /* 0x00000002f9f37819 */ /* 0x000fc400000006ff */
[----:B------:R-:W-:Y:S02]  /*3e00*/  LEA R250, -R248, RZ, 0x6 ;  /* 0x000000fff8fa7211 */ /* 0x000fe400078e31ff */
.L_x_408:
[----:B------:R-:W0:Y:S01]  /*3e10*/  LDGDEPBAR ;  /* 0x00000000000079af */ /* 0x000e220000000000 */
[----:B------:R-:W-:Y:S01]  /*3e20*/  PLOP3.LUT P1, PT, PT, PT, UP0, 0x80, 0x0 ;  /* 0x000000000000781c */ /* 0x000fe20003f2f008 */
[----:B------:R-:W-:Y:S01]  /*3e30*/  UISETP.GE.AND UP5, UPT, UR7, 0x1, UPT ;  /* 0x000000010700788c */ /* 0x000fe2000bfa6270 */
[----:B------:R-:W-:Y:S02]  /*3e40*/  PLOP3.LUT P4, PT, PT, PT, UP0, 0x80, 0x0 ;  /* 0x000000000000781c */ /* 0x000fe40003f8f008 */
[----:B------:R-:W-:Y:S02]  /*3e50*/  PLOP3.LUT P0, PT, PT, PT, UP0, 0x80, 0x0 ;  /* 0x000000000000781c */ /* 0x000fe40003f0f008 */
[----:B------:R-:W-:Y:S02]  /*3e60*/  PLOP3.LUT P5, PT, PT, PT, UP0, 0x80, 0x0 ;  /* 0x000000000000781c */ /* 0x000fe40003faf008 */
[----:B-----5:R-:W-:Y:S02]  /*3e70*/  FSETP.NEU.FTZ.AND P2, PT, R237, -INF , PT ;  /* 0xff800000ed00780b */ /* 0x020fe40003f5d000 */
[----:B------:R-:W-:Y:S02]  /*3e80*/  PLOP3.LUT P3, PT, PT, PT, UP0, 0x80, 0x0 ;  /* 0x000000000000781c */ /* 0x000fe40003f6f008 */
[----:B------:R-:W-:Y:S01]  /*3e90*/  PLOP3.LUT P6, PT, PT, PT, UP0, 0x80, 0x0 ;  /* 0x000000000000781c */ /* 0x000fe20003fcf008 */
[----:B------:R-:W-:Y:S04]  /*3ea0*/  DEPBAR.LE SB0, 0x0 ;  /* 0x000080000000791a */ /* 0x000fe80000000000 */
[----:B------:R-:W-:Y:S06]  /*3eb0*/  BAR.SYNC.DEFER_BLOCKING 0x0 ;  /* 0x0000000000007b1d */ /* 0x000fec0000010000 */
[----:B------:R-:W-:Y:S05]  /*3ec0*/  LDSM.16.M88.4 R16, [R214] ;  /* 0x00000000d610783b */ /* 0x000fea0000000200 */
[----:B-1----:R-:W1:Y:S05]  /*3ed0*/  LDSM.16.M88.4 R8, [R2+0x10000] ;  /* 0x010000000208783b */ /* 0x002e6a0000000200 */
[----:B------:R-:W2:Y:S05]  /*3ee0*/  LDSM.16.M88.4 R84, [R2+0x10800] ;  /* 0x010800000254783b */ /* 0x000eaa0000000200 */
[----:B------:R-:W-:Y:S05]  /*3ef0*/  LDSM.16.M88.4 R88, [R215] ;  /* 0x00000000d758783b */ /* 0x000fea0000000200 */
[----:B------:R-:W3:Y:S05]  /*3f00*/  LDSM.16.M88.4 R92, [R3+0x10000] ;  /* 0x01000000035c783b */ /* 0x000eea0000000200 */
[----:B------:R-:W4:Y:S05]  /*3f10*/  LDSM.16.M88.4 R96, [R3+0x10800] ;  /* 0x010800000360783b */ /* 0x000f2a0000000200 */
[----:B------:R-:W-:Y:S05]  /*3f20*/  LDSM.16.M88.4 R100, [R219] ;  /* 0x00000000db64783b */ /* 0x000fea0000000200 */
[----:B------:R-:W3:Y:S05]  /*3f30*/  LDSM.16.M88.4 R104, [R213+0x10000] ;  /* 0x01000000d568783b */ /* 0x000eea0000000200 */
[----:B------:R-:W-:Y:S01]  /*3f40*/  LDSM.16.M88.4 R108, [R212+0x10000] ;  /* 0x01000000d46c783b */ /* 0x000fe20000000200 */
[C---:B-1-3--:R-:W-:Y:S08]  /*3f50*/  HMMA.16816.F32 R4, R16.reuse, R8, RZ ;  /* 0x000000081004723c */ /* 0x04aff000000018ff */
[C---:B------:R-:W-:Y:S08]  /*3f60*/  HMMA.16816.F32 R8, R16.reuse, R10, RZ ;  /* 0x0000000a1008723c */ /* 0x040ff000000018ff */
[C---:B--2---:R-:W-:Y:S08]  /*3f70*/  HMMA.16816.F32 R12, R16.reuse, R84, RZ ;  /* 0x00000054100c723c */ /* 0x044ff000000018ff */
[----:B------:R-:W-:Y:S01]  /*3f80*/  HMMA.16816.F32 R16, R16, R86, RZ ;  /* 0x000000561010723c */ /* 0x000fe200000018ff */
[----:B------:R-:W1:Y:S07]  /*3f90*/  LDSM.16.M88.4 R84, [R213+0x10800] ;  /* 0x01080000d554783b */ /* 0x000e6e0000000200 */
[C---:B------:R-:W-:Y:S08]  /*3fa0*/  HMMA.16816.F32 R4, R88.reuse, R92, R4 ;  /* 0x0000005c5804723c */ /* 0x040ff00000001804 */
[C---:B------:R-:W-:Y:S01]  /*3fb0*/  HMMA.16816.F32 R8, R88.reuse, R94, R8 ;  /* 0x0000005e5808723c */ /* 0x040fe20000001808 */
[----:B------:R-:W2:Y:S07]  /*3fc0*/  LDSM.16.M88.4 R92, [R218] ;  /* 0x00000000da5c783b */ /* 0x000eae0000000200 */
[C---:B----4-:R-:W-:Y:S08]  /*3fd0*/  HMMA.16816.F32 R12, R88.reuse, R96, R12 ;  /* 0x00000060580c723c */ /* 0x050ff0000000180c */
[----:B------:R-:W-:Y:S01]  /*3fe0*/  HMMA.16816.F32 R16, R88, R98, R16 ;  /* 0x000000625810723c */ /* 0x000fe20000001810 */
[----:B------:R-:W3:Y:S05]  /*3ff0*/  LDSM.16.M88.4 R88, [R212+0x10800] ;  /* 0x01080000d458783b */ /* 0x000eea0000000200 */
[----:B------:R-:W-:Y:S02]  /*4000*/  LDSM.16.M88.4 R96, [R214+0x2000] ;  /* 0x00200000d660783b */ /* 0x000fe40000000200 */
[C---:B------:R-:W-:Y:S08]  /*4010*/  HMMA.16816.F32 R4, R100.reuse, R104, R4 ;  /* 0x000000686404723c */ /* 0x040ff00000001804 */
[C---:B------:R-:W-:Y:S01]  /*4020*/  HMMA.16816.F32 R8, R100.reuse, R106, R8 ;  /* 0x0000006a6408723c */ /* 0x040fe20000001808 */
[----:B------:R-:W4:Y:S07]  /*4030*/  LDSM.16.M88.4 R104, [R2+0x12000] ;  /* 0x012000000268783b */ /* 0x000f2e0000000200 */
[C---:B-1----:R-:W-:Y:S08]  /*4040*/  HMMA.16816.F32 R12, R100.reuse, R84, R12 ;  /* 0x00000054640c723c */ /* 0x042ff0000000180c */
[----:B------:R-:W-:Y:S01]  /*4050*/  HMMA.16816.F32 R16, R100, R86, R16 ;  /* 0x000000566410723c */ /* 0x000fe20000001810 */
[----:B------:R-:W1:Y:S05]  /*4060*/  LDSM.16.M88.4 R84, [R2+0x12800] ;  /* 0x012800000254783b */ /* 0x000e6a0000000200 */
[----:B------:R-:W-:Y:S02]  /*4070*/  LDSM.16.M88.4 R100, [R215+0x2000] ;  /* 0x00200000d764783b */ /* 0x000fe40000000200 */
[C---:B--2---:R-:W-:Y:S08]  /*4080*/  HMMA.16816.F32 R4, R92.reuse, R108, R4 ;  /* 0x0000006c5c04723c */ /* 0x044ff00000001804 */
[C---:B------:R-:W-:Y:S01]  /*4090*/  HMMA.16816.F32 R8, R92.reuse, R110, R8 ;  /* 0x0000006e5c08723c */ /* 0x040fe20000001808 */
[----:B------:R-:W2:Y:S07]  /*40a0*/  LDSM.16.M88.4 R108, [R3+0x12000] ;  /* 0x01200000036c783b */ /* 0x000eae0000000200 */
[C---:B---3--:R-:W-:Y:S08]  /*40b0*/  HMMA.16816.F32 R12, R92.reuse, R88, R12 ;  /* 0x000000585c0c723c */ /* 0x048ff0000000180c */
[----:B------:R-:W-:Y:S01]  /*40c0*/  HMMA.16816.F32 R16, R92, R90, R16 ;  /* 0x0000005a5c10723c */ /* 0x000fe20000001810 */
[----:B------:R-:W3:Y:S05]  /*40d0*/  LDSM.16.M88.4 R88, [R3+0x12800] ;  /* 0x012800000358783b */ /* 0x000eea0000000200 */
[----:B------:R-:W-:Y:S02]  /*40e0*/  LDSM.16.M88.4 R92, [R219+0x2000] ;  /* 0x00200000db5c783b */ /* 0x000fe40000000200 */
[C---:B----4-:R-:W-:Y:S08]  /*40f0*/  HMMA.16816.F32 R4, R96.reuse, R104, R4 ;  /* 0x000000686004723c */ /* 0x050ff00000001804 */
        /* <DEDUP_REMOVED lines=65> */
[C---:B---3--:R-:W-:Y:S07]  /*4510*/  HMMA.16816.F32 R12, R96.reuse, R88, R12 ;  /* 0x00000058600c723c */ /* 0x048fee000000180c */
[----:B------:R-:W-:Y:S01]  /*4520*/  IMAD.U32 R89, RZ, RZ, UR19 ;  /* 0x00000013ff597e24 */ /* 0x000fe2000f8e00ff */
[----:B------:R-:W-:Y:S04]  /*4530*/  HMMA.16816.F32 R16, R96, R90, R16 ;  /* 0x0000005a6010723c */ /* 0x000fe80000001810 */
[----:B------:R-:W-:Y:S01]  /*4540*/  @P0 IMAD R89, R89, 0x40, R247 ;  /* 0x0000004059590824 */ /* 0x000fe200078e02f7 */
[----:B------:R-:W-:Y:S01]  /*4550*/  PLOP3.LUT P0, PT, PT, PT, UP0, 0x80, 0x0 ;  /* 0x000000000000781c */ /* 0x000fe20003f0f008 */
[----:B------:R-:W-:Y:S02]  /*4560*/  FMUL.FTZ R88, R237, 1.4426950216293334961 ;  /* 0x3fb8aa3bed587820 */ /* 0x000fe40000410000 */
[C---:B----4-:R-:W-:Y:S05]  /*4570*/  HMMA.16816.F32 R4, R100.reuse, R104, R4 ;  /* 0x000000686404723c */ /* 0x050fea0000001804 */
[C---:B------:R-:W-:Y:S02]  /*4580*/  @P5 ISETP.GE.AND P5, PT, R89.reuse, UR6, PT ;  /* 0x0000000659005c0c */ /* 0x040fe4000bfa6270 */
[----:B------:R-:W-:Y:S01]  /*4590*/  FSEL R88, R88, RZ, P2 ;  /* 0x000000ff58587208 */ /* 0x000fe20001000000 */
[C---:B------:R-:W-:Y:S03]  /*45a0*/  HMMA.16816.F32 R8, R100.reuse, R106, R8 ;  /* 0x0000006a6408723c */ /* 0x040fe60000001808 */
[----:B------:R-:W-:Y:S05]  /*45b0*/  FSETP.NEU.FTZ.AND P2, PT, R238, -INF , PT ;  /* 0xff800000ee00780b */ /* 0x000fea0003f5d000 */
[C---:B-1----:R-:W-:Y:S07]  /*45c0*/  HMMA.16816.F32 R12, R100.reuse, R84, R12 ;  /* 0x00000054640c723c */ /* 0x042fee000000180c */
[----:B------:R-:W-:Y:S01]  /*45d0*/  @P1 IADD3 R84, R89, 0x1, RZ ;  /* 0x0000000159541810 */ /* 0x000fe20007ffe0ff */
[----:B------:R-:W-:Y:S01]  /*45e0*/  HMMA.16816.F32 R16, R100, R86, R16 ;  /* 0x000000566410723c */ /* 0x000fe20000001810 */
[----:B------:R-:W-:Y:S02]  /*45f0*/  PLOP3.LUT P1, PT, PT, PT, UP0, 0x80, 0x0 ;  /* 0x000000000000781c */ /* 0x000fe40003f2f008 */
[----:B------:R-:W-:Y:S02]  /*4600*/  @P4 ISETP.GE.AND P4, PT, R84, UR6, PT ;  /* 0x0000000654004c0c */ /* 0x000fe4000bf86270 */
[----:B------:R-:W1:Y:S03]  /*4610*/  LDSM.16.M88.4 R84, [R212+0x16800] ;  /* 0x01680000d454783b */ /* 0x000e660000000200 */
[C---:B--2---:R-:W-:Y:S08]  /*4620*/  HMMA.16816.F32 R4, R92.reuse, R108, R4 ;  /* 0x0000006c5c04723c */ /* 0x044ff00000001804 */
[C---:B------:R-:W-:Y:S11]  /*4630*/  HMMA.16816.F32 R8, R92.reuse, R110, R8 ;  /* 0x0000006e5c08723c */ /* 0x040ff60000001808 */
[----:B------:R-:W-:Y:S05]  /*4640*/  @!UPT UIADD3 URZ, URZ, URZ, URZ ;  /* 0x0000003f3f3ff290 */ /* 0x000fea000fffe03f */
[----:B------:R-:W-:Y:S02]  /*4650*/  @P0 FSEL R4, R4, -INF , !P5 ;  /* 0xff80000004040808 */ /* 0x000fe40006800000 */
[----:B------:R-:W-:Y:S02]  /*4660*/  @P1 FSEL R5, R5, -INF , !P4 ;  /* 0xff80000005051808 */ /* 0x000fe40006000000 */
[----:B------:R-:W-:Y:S01]  /*4670*/  PLOP3.LUT P0, PT, PT, PT, UP0, 0x80, 0x0 ;  /* 0x000000000000781c */ /* 0x000fe20003f0f008 */
[--C-:B------:R-:W-:Y:S01]  /*4680*/  FFMA.FTZ R4, R4, c[0x0][0x23c], -R88.reuse ;  /* 0x00008f0004047a23 */ /* 0x100fe20000010858 */
[----:B------:R-:W-:Y:S01]  /*4690*/  PLOP3.LUT P1, PT, PT, PT, UP0, 0x80, 0x0 ;  /* 0x000000000000781c */ /* 0x000fe20003f2f008 */
[----:B------:R-:W-:Y:S02]  /*46a0*/  FFMA.FTZ R5, R5, c[0x0][0x23c], -R88 ;  /* 0x00008f0005057a23 */ /* 0x000fe40000010858 */
[----:B------:R2:W-:Y:S01]  /*46b0*/  MUFU.EX2 R128, R4 ;  /* 0x0000000400807308 */ /* 0x0005e20000000800 */
[C---:B-1----:R-:W-:Y:S07]  /*46c0*/  HMMA.16816.F32 R12, R92.reuse, R84, R12 ;  /* 0x000000545c0c723c */ /* 0x042fee000000180c */
[----:B------:R-:W-:Y:S02]  /*46d0*/  @P0 FSEL R6, R6, -INF , !P5 ;  /* 0xff80000006060808 */ /* 0x000fe40006800000 */
[----:B------:R1:W3:Y:S01]  /*46e0*/  MUFU.EX2 R126, R5 ;  /* 0x00000005007e7308 */ /* 0x0002e20000000800 */
[----:B------:R-:W-:Y:S01]  /*46f0*/  PLOP3.LUT P0, PT, PT, PT, UP0, 0x80, 0x0 ;  /* 0x000000000000781c */ /* 0x000fe20003f0f008 */
[----:B------:R-:W-:Y:S01]  /*4700*/  HMMA.16816.F32 R16, R92, R86, R16 ;  /* 0x000000565c10723c */ /* 0x000fe20000001810 */
[----:B------:R-:W-:Y:S02]  /*4710*/  PLOP3.LUT P5, PT, PT, PT, UP0, 0x80, 0x0 ;  /* 0x000000000000781c */ /* 0x000fe40003faf008 */
[----:B------:R-:W-:Y:S02]  /*4720*/  @P1 FSEL R7, R7, -INF , !P4 ;  /* 0xff80000007071808 */ /* 0x000fe40006000000 */
[----:B------:R-:W-:Y:S02]  /*4730*/  PLOP3.LUT P1, PT, PT, PT, UP0, 0x80, 0x0 ;  /* 0x000000000000781c */ /* 0x000fe40003f2f008 */
[----:B------:R-:W-:Y:S01]  /*4740*/  PLOP3.LUT P4, PT, PT, PT, UP0, 0x80, 0x0 ;  /* 0x000000000000781c */ /* 0x000fe20003f8f008 */
[----:B--2---:R-:W-:Y:S05]  /*4750*/  FMUL.FTZ R4, R238, 1.4426950216293334961 ;  /* 0x3fb8aa3bee047820 */ /* 0x004fea0000410000 */
[----:B------:R-:W-:Y:S02]  /*4760*/  FSEL R4, R4, RZ, P2 ;  /* 0x000000ff04047208 */ /* 0x000fe40001000000 */
[----:B------:R-:W-:Y:S02]  /*4770*/  PLOP3.LUT P2, PT, PT, PT, UP0, 0x80, 0x0 ;  /* 0x000000000000781c */ /* 0x000fe40003f4f008 */
[----:B-1----:R-:W-:Y:S01]  /*4780*/  @P3 IADD3 R5, R89, 0x8, RZ ;  /* 0x0000000859053810 */ /* 0x002fe20007ffe0ff */
[--C-:B------:R-:W-:Y:S01]  /*4790*/  FFMA.FTZ R6, R6, c[0x0][0x23c], -R4.reuse ;  /* 0x00008f0006067a23 */ /* 0x100fe20000010804 */
[----:B------:R-:W-:Y:S01]  /*47a0*/  PLOP3.LUT P3, PT, PT, PT, UP0, 0x80, 0x0 ;  /* 0x000000000000781c */ /* 0x000fe20003f6f008 */
[----:B------:R-:W-:Y:S01]  /*47b0*/  FFMA.FTZ R7, R7, c[0x0][0x23c], -R4 ;  /* 0x00008f0007077a23 */ /* 0x000fe20000010804 */
[----:B------:R-:W-:Y:S01]  /*47c0*/  @P6 ISETP.GE.AND P6, PT, R5, UR6, PT ;  /* 0x0000000605006c0c */ /* 0x000fe2000bfc6270 */
[----:B------:R3:W-:Y:S06]  /*47d0*/  MUFU.EX2 R131, R6 ;  /* 0x0000000600837308 */ /* 0x0007ec0000000800 */
[----:B------:R-:W-:Y:S02]  /*47e0*/  @P2 IADD3 R5, R89, 0x9, RZ ;  /* 0x0000000959052810 */ /* 0x000fe40007ffe0ff */
[----:B------:R-:W-:Y:S02]  /*47f0*/  PLOP3.LUT P2, PT, PT, PT, UP0, 0x80, 0x0 ;  /* 0x000000000000781c */ /* 0x000fe40003f4f008 */
[----:B------:R-:W-:Y:S01]  /*4800*/  @P3 ISETP.GE.AND P3, PT, R5, UR6, PT ;  /* 0x0000000605003c0c */ /* 0x000fe2000bf66270 */
[----:B------:R-:W1:Y:S01]  /*4810*/  MUFU.EX2 R130, R7 ;  /* 0x0000000700827308 */ /* 0x000e620000000800 */
[----:B------:R-:W-:Y:S02]  /*4820*/  @P0 FSEL R8, R8, -INF , !P6 ;  /* 0xff80000008080808 */ /* 0x000fe40007000000 */
[----:B------:R-:W-:Y:S02]  /*4830*/  PLOP3.LUT P0, PT, PT, PT, UP0, 0x80, 0x0 ;  /* 0x000000000000781c */ /* 0x000fe40003f0f008 */
[----:B------:R-:W-:Y:S01]  /*4840*/  @P4 IADD3 R5, R89, 0x10, RZ ;  /* 0x0000001059054810 */ /* 0x000fe20007ffe0ff */
[--C-:B------:R-:W-:Y:S01]  /*4850*/  FFMA.FTZ R8, R8, c[0x0][0x23c], -R88.reuse ;  /* 0x00008f0008087a23 */ /* 0x100fe20000010858 */
[----:B------:R-:W-:Y:S02]  /*4860*/  PLOP3.LUT P4, PT, PT, PT, UP0, 0x80, 0x0 ;  /* 0x000000000000781c */ /* 0x000fe40003f8f008 */
[----:B------:R-:W-:Y:S01]  /*4870*/  @P5 ISETP.GE.AND P5, PT, R5, UR6, PT ;  /* 0x0000000605005c0c */ /* 0x000fe2000bfa6270 */
[----:B------:R-:W-:Y:S01]  /*4880*/  MUFU.EX2 R125, R8 ;  /* 0x00000008007d7308 */ /* 0x000fe20000000800 */
[----:B------:R-:W-:Y:S02]  /*4890*/  @P2 IADD3 R5, R89, 0x11, RZ ;  /* 0x0000001159052810 */ /* 0x000fe40007ffe0ff */
[----:B------:R-:W-:Y:S02]  /*48a0*/  @P1 FSEL R9, R9, -INF , !P3 ;  /* 0xff80000009091808 */ /* 0x000fe40005800000 */
[----:B------:R-:W-:Y:S02]  /*48b0*/  PLOP3.LUT P1, PT, PT, PT, UP0, 0x80, 0x0 ;  /* 0x000000000000781c */ /* 0x000fe40003f2f008 */
[----:B------:R-:W-:Y:S01]  /*48c0*/  @P0 FSEL R10, R10, -INF , !P6 ;  /* 0xff8000000a0a0808 */ /* 0x000fe20007000000 */
[----:B------:R-:W-:Y:S01]  /*48d0*/  FFMA.FTZ R9, R9, c[0x0][0x23c], -R88 ;  /* 0x00008f0009097a23 */ /* 0x000fe20000010858 */
[----:B------:R-:W-:Y:S02]  /*48e0*/  PLOP3.LUT P6, PT, PT, PT, UP0, 0x80, 0x0 ;  /* 0x000000000000781c */ /* 0x000fe40003fcf008 */
[----:B------:R-:W-:Y:S01]  /*48f0*/  PLOP3.LUT P0, PT, PT, PT, UP0, 0x80, 0x0 ;  /* 0x000000000000781c */ /* 0x000fe20003f0f008 */
[--C-:B------:R-:W-:Y:S01]  /*4900*/  FFMA.FTZ R10, R10, c[0x0][0x23c], -R4.reuse ;  /* 0x00008f000a0a7a23 */ /* 0x100fe20000010804 */
[----:B------:R-:W-:Y:S01]  /*4910*/  PLOP3.LUT P2, PT, PT, PT, UP0, 0x80, 0x0 ;  /* 0x000000000000781c */ /* 0x000fe20003f4f008 */
[----:B------:R-:W-:Y:S01]  /*4920*/  MUFU.EX2 R123, R9 ;  /* 0x00000009007b7308 */ /* 0x000fe20000000800 */
[----:B---3--:R-:W-:Y:S03]  /*4930*/  F2FP.PACK_AB R6, R126, R128 ;  /* 0x000000807e06723e */ /* 0x008fe600000000ff */
[----:B------:R-:W-:Y:S02]  /*4940*/  @P1 FSEL R11, R11, -INF , !P3 ;  /* 0xff8000000b0b1808 */ /* 0x000fe40005800000 */
[----:B------:R-:W-:Y:S01]  /*4950*/  PLOP3.LUT P1, PT, PT, PT, UP0, 0x80, 0x0 ;  /* 0x000000000000781c */ /* 0x000fe20003f2f008 */
[----:B------:R2:W-:Y:S01]  /*4960*/  STS [R231+0x22000], R6 ;  /* 0x02200006e7007388 */ /* 0x0005e20000000800 */
[----:B------:R-:W-:Y:S01]  /*4970*/  @P6 ISETP.GE.AND P6, PT, R5, UR6, PT ;  /* 0x0000000605006c0c */ /* 0x000fe2000bfc6270 */
[----:B------:R-:W-:Y:S01]  /*4980*/  FFMA.FTZ R11, R11, c[0x0][0x23c], -R4 ;  /* 0x00008f000b0b7a23 */ /* 0x000fe20000010804 */
[----:B------:R-:W-:Y:S01]  /*4990*/  PLOP3.LUT P3, PT, PT, PT, UP0, 0x80, 0x0 ;  /* 0x000000000000781c */ /* 0x000fe20003f6f008 */
[----:B------:R-:W-:Y:S01]  /*49a0*/  MUFU.EX2 R129, R10 ;  /* 0x0000000a00817308 */ /* 0x000fe20000000800 */
[----:B------:R-:W-:Y:S02]  /*49b0*/  @P0 FSEL R12, R12, -INF , !P5 ;  /* 0xff8000000c0c0808 */ /* 0x000fe40006800000 */
[----:B------:R-:W-:Y:S03]  /*49c0*/  PLOP3.LUT P0, PT, PT, PT, UP0, 0x80, 0x0 ;  /* 0x000000000000781c */ /* 0x000fe60003f0f008 */
[----:B------:R-:W-:Y:S02]  /*49d0*/  FFMA.FTZ R12, R12, c[0x0][0x23c], -R88 ;  /* 0x00008f000c0c7a23 */ /* 0x000fe40000010858 */
[----:B------:R-:W-:Y:S02]  /*49e0*/  @P1 FSEL R14, R14, -INF , !P5 ;  /* 0xff8000000e0e1808 */ /* 0x000fe40006800000 */
[----:B------:R-:W-:Y:S01]  /*49f0*/  PLOP3.LUT P1, PT, PT, PT, UP0, 0x80, 0x0 ;  /* 0x000000000000781c */ /* 0x000fe20003f2f008 */
[----:B------:R-:W3:Y:S01]  /*4a00*/  MUFU.EX2 R127, R11 ;  /* 0x0000000b007f7308 */ /* 0x000ee20000000800 */
[----:B------:R-:W-:Y:S01]  /*4a10*/  @P2 FSEL R13, R13, -INF , !P6 ;  /* 0xff8000000d0d2808 */ /* 0x000fe20007000000 */
[----:B------:R-:W-:Y:S01]  /*4a20*/  FFMA.FTZ R14, R14, c[0x0][0x23c], -R4 ;  /* 0x00008f000e0e7a23 */ /* 0x000fe20000010804 */
[----:B------:R-:W-:Y:S02]  /*4a30*/  PLOP3.LUT P2, PT, PT, PT, UP0, 0x80, 0x0 ;  /* 0x000000000000781c */ /* 0x000fe40003f4f008 */
[----:B------:R-:W-:Y:S01]  /*4a40*/  @P3 IADD3 R5, R89, 0x18, RZ ;  /* 0x0000001859053810 */ /* 0x000fe20007ffe0ff */
[----:B------:R-:W-:Y:S01]  /*4a50*/  FFMA.FTZ R13, R13, c[0x0][0x23c], -R88 ;  /* 0x00008f000d0d7a23 */ /* 0x000fe20000010858 */
[----:B------:R-:W-:Y:S02]  /*4a60*/  @P4 IADD3 R89, R89, 0x19, RZ ;  /* 0x0000001959594810 */ /* 0x000fe40007ffe0ff */
[----:B------:R-:W-:Y:S01]  /*4a70*/  @P0 FSEL R15, R15, -INF , !P6 ;  /* 0xff8000000f0f0808 */ /* 0x000fe20007000000 */
[----:B------:R-:W-:Y:S01]  /*4a80*/  MUFU.EX2 R121, R12 ;  /* 0x0000000c00797308 */ /* 0x000fe20000000800 */
[----:B------:R-:W-:Y:S02]  /*4a90*/  PLOP3.LUT P0, PT, PT, PT, UP0, 0x80, 0x0 ;  /* 0x000000000000781c */ /* 0x000fe40003f0f008 */
[----:B------:R-:W-:Y:S01]  /*4aa0*/  @P1 ISETP.GE.AND P1, PT, R89, UR6, PT ;  /* 0x0000000659001c0c */ /* 0x000fe2000bf26270 */
[----:B------:R-:W-:Y:S02]  /*4ab0*/  FFMA.FTZ R15, R15, c[0x0][0x23c], -R4 ;  /* 0x00008f000f0f7a23 */ /* 0x000fe40000010804 */
[----:B------:R-:W-:Y:S02]  /*4ac0*/  @P2 ISETP.GE.AND P3, PT, R5, UR6, PT ;  /* 0x0000000605002c0c */ /* 0x000fe4000bf66270 */
[----:B------:R-:W-:Y:S02]  /*4ad0*/  PLOP3.LUT P2, PT, PT, PT, UP0, 0x80, 0x0 ;  /* 0x000000000000781c */ /* 0x000fe40003f4f008 */
[----:B-1----:R-:W-:Y:S01]  /*4ae0*/  F2FP.PACK_AB R5, R130, R131 ;  /* 0x000000838205723e */ /* 0x002fe200000000ff */
[----:B------:R-:W1:Y:S01]  /*4af0*/  MUFU.EX2 R118, R13 ;  /* 0x0000000d00767308 */ /* 0x000e620000000800 */
[----:B---3--:R-:W-:Y:S03]  /*4b00*/  F2FP.PACK_AB R8, R127, R129 ;  /* 0x000000817f08723e */ /* 0x008fe600000000ff */
[----:B------:R3:W-:Y:S01]  /*4b10*/  STS [R231+0x22400], R5 ;  /* 0x02240005e7007388 */ /* 0x0007e20000000800 */
[----:B------:R-:W-:Y:S02]  /*4b20*/  @P0 FSEL R17, R17, -INF , !P1 ;  /* 0xff80000011110808 */ /* 0x000fe40004800000 */
[----:B------:R-:W-:Y:S02]  /*4b30*/  PLOP3.LUT P0, PT, PT, PT, UP0, 0x80, 0x0 ;  /* 0x000000000000781c */ /* 0x000fe40003f0f008 */
[----:B------:R-:W-:Y:S01]  /*4b40*/  STS [R236+0x22400], R8 ;  /* 0x02240008ec007388 */ /* 0x000fe20000000800 */
[----:B------:R-:W-:Y:S01]  /*4b50*/  @P2 FSEL R16, R16, -INF , !P3 ;  /* 0xff80000010102808 */ /* 0x000fe20005800000 */
[----:B------:R-:W-:Y:S01]  /*4b60*/  MUFU.EX2 R124, R14 ;  /* 0x0000000e007c7308 */ /* 0x000fe20000000800 */
[----:B------:R-:W-:Y:S03]  /*4b70*/  PLOP3.LUT P2, PT, PT, PT, UP0, 0x80, 0x0 ;  /* 0x000000000000781c */ /* 0x000fe60003f4f008 */
[--C-:B------:R-:W-:Y:S02]  /*4b80*/  FFMA.FTZ R16, R16, c[0x0][0x23c], -R88.reuse ;  /* 0x00008f0010107a23 */ /* 0x100fe40000010858 */
[----:B------:R-:W-:Y:S03]  /*4b90*/  FFMA.FTZ R88, R17, c[0x0][0x23c], -R88 ;  /* 0x00008f0011587a23 */ /* 0x000fe60000010858 */
[----:B------:R-:W-:Y:S01]  /*4ba0*/  @P0 FSEL R19, R19, -INF , !P1 ;  /* 0xff80000013130808 */ /* 0x000fe20004800000 */
[----:B------:R-:W2:Y:S01]  /*4bb0*/  MUFU.EX2 R122, R15 ;  /* 0x0000000f007a7308 */ /* 0x000ea20000000800 */
[----:B------:R-:W-:Y:S02]  /*4bc0*/  PLOP3.LUT P1, PT, PT, PT, UP5, 0x80, 0x0 ;  /* 0x000000000000781c */ /* 0x000fe40003f2f058 */
[----:B-1----:R-:W-:Y:S02]  /*4bd0*/  F2FP.PACK_AB R7, R118, R121 ;  /* 0x000000797607723e */ /* 0x002fe400000000ff */
[----:B------:R-:W-:Y:S05]  /*4be0*/  @P2 FSEL R18, R18, -INF , !P3 ;  /* 0xff80000012122808 */ /* 0x000fea0005800000 */
[--C-:B------:R-:W-:Y:S01]  /*4bf0*/  FFMA.FTZ R18, R18, c[0x0][0x23c], -R4.reuse ;  /* 0x00008f0012127a23 */ /* 0x100fe20000010804 */
[----:B------:R-:W-:Y:S01]  /*4c00*/  MUFU.EX2 R117, R16 ;  /* 0x0000001000757308 */ /* 0x000fe20000000800 */
[----:B------:R-:W-:Y:S09]  /*4c10*/  FFMA.FTZ R4, R19, c[0x0][0x23c], -R4 ;  /* 0x00008f0013047a23 */ /* 0x000ff20000010804 */
[----:B------:R1:W-:Y:S01]  /*4c20*/  MUFU.EX2 R119, R4 ;  /* 0x0000000400777308 */ /* 0x0003e20000000800 */
[----:B--2---:R-:W-:Y:S09]  /*4c30*/  F2FP.PACK_AB R6, R122, R124 ;  /* 0x0000007c7a06723e */ /* 0x004ff200000000ff */
[----:B------:R-:W3:Y:S10]  /*4c40*/  MUFU.EX2 R116, R88 ;  /* 0x0000005800747308 */ /* 0x000ef40000000800 */
[----:B------:R-:W2:Y:S01]  /*4c50*/  MUFU.EX2 R120, R18 ;  /* 0x0000001200787308 */ /* 0x000ea20000000800 */
[----:B-1----:R-:W-:Y:S05]  /*4c60*/  F2FP.PACK_AB R4, R123, R125 ;  /* 0x0000007d7b04723e */ /* 0x002fea00000000ff */
[----:B------:R2:W-:Y:S05]  /*4c70*/  STS [R236+0x22000], R4 ;  /* 0x02200004ec007388 */ /* 0x0005ea0000000800 */
[----:B------:R-:W-:Y:S01]  /*4c80*/  STS [R234+0x22000], R7 ;  /* 0x02200007ea007388 */ /* 0x000fe20000000800 */
[----:B---3--:R-:W-:Y:S04]  /*4c90*/  F2FP.PACK_AB R5, R116, R117 ;  /* 0x000000757405723e */ /* 0x008fe800000000ff */
[----:B------:R-:W-:Y:S05]  /*4ca0*/  STS [R234+0x22400], R6 ;  /* 0x02240006ea007388 */ /* 0x000fea0000000800 */
[----:B------:R-:W-:Y:S01]  /*4cb0*/  STS [R235+0x22000], R5 ;  /* 0x02200005eb007388 */ /* 0x000fe20000000800 */
[----:B--2---:R-:W-:Y:S05]  /*4cc0*/  F2FP.PACK_AB R4, R119, R120 ;  /* 0x000000787704723e */ /* 0x004fea00000000ff */
[----:B------:R-:W-:Y:S05]  /*4cd0*/  STS [R235+0x22400], R4 ;  /* 0x02240004eb007388 */ /* 0x000fea0000000800 */
[----:B------:R-:W-:Y:S05]  /*4ce0*/  LDSM.16.M88.4 R16, [R214+0x8000] ;  /* 0x00800000d610783b */ /* 0x000fea0000000200 */
[----:B------:R-:W1:Y:S05]  /*4cf0*/  LDSM.16.M88.4 R8, [R2+0x18000] ;  /* 0x018000000208783b */ /* 0x000e6a0000000200 */
[----:B------:R-:W2:Y:S05]  /*4d00*/  LDSM.16.M88.4 R84, [R2+0x18800] ;  /* 0x018800000254783b */ /* 0x000eaa0000000200 */
[----:B------:R-:W-:Y:S05]  /*4d10*/  LDSM.16.M88.4 R88, [R215+0x8000] ;  /* 0x00800000d758783b */ /* 0x000fea0000000200 */
[----:B------:R-:W3:Y:S05]  /*4d20*/  LDSM.16.M88.4 R92, [R3+0x18000] ;  /* 0x01800000035c783b */ /* 0x000eea0000000200 */
[----:B------:R-:W4:Y:S05]  /*4d30*/  LDSM.16.M88.4 R96, [R3+0x18800] ;  /* 0x018800000360783b */ /* 0x000f2a0000000200 */
[----:B------:R-:W-:Y:S05]  /*4d40*/  LDSM.16.M88.4 R100, [R219+0x8000] ;  /* 0x00800000db64783b */ /* 0x000fea0000000200 */
[----:B------:R-:W3:Y:S05]  /*4d50*/  LDSM.16.M88.4 R104, [R213+0x18000] ;  /* 0x01800000d568783b */ /* 0x000eea0000000200 */
[----:B------:R-:W4:Y:S01]  /*4d60*/  LDSM.16.M88.4 R108, [R213+0x18800] ;  /* 0x01880000d56c783b */ /* 0x000f220000000200 */
[C---:B-1----:R-:W-:Y:S04]  /*4d70*/  HMMA.16816.F32 R4, R16.reuse, R8, RZ ;  /* 0x000000081004723c */ /* 0x042fe800000018ff */
[----:B------:R-:W-:Y:S04]  /*4d80*/  LDSM.16.M88.4 R112, [R212+0x18800] ;  /* 0x01880000d470783b */ /* 0x000fe80000000200 */
[C---:B------:R-:W-:Y:S08]  /*4d90*/  HMMA.16816.F32 R8, R16.reuse, R10, RZ ;  /* 0x0000000a1008723c */ /* 0x040ff000000018ff */
[C---:B--2---:R-:W-:Y:S08]  /*4da0*/  HMMA.16816.F32 R12, R16.reuse, R84, RZ ;  /* 0x00000054100c723c */ /* 0x044ff000000018ff */
[----:B------:R-:W-:Y:S01]  /*4db0*/  HMMA.16816.F32 R16, R16, R86, RZ ;  /* 0x000000561010723c */ /* 0x000fe200000018ff */
[----:B------:R-:W-:Y:S07]  /*4dc0*/  LDSM.16.M88.4 R84, [R218+0x8000] ;  /* 0x00800000da54783b */ /* 0x000fee0000000200 */
[C---:B---3--:R-:W-:Y:S08]  /*4dd0*/  HMMA.16816.F32 R4, R88.reuse, R92, R4 ;  /* 0x0000005c5804723c */ /* 0x048ff00000001804 */
[C---:B------:R-:W-:Y:S01]  /*4de0*/  HMMA.16816.F32 R8, R88.reuse, R94, R8 ;  /* 0x0000005e5808723c */ /* 0x040fe20000001808 */
[----:B------:R-:W1:Y:S07]  /*4df0*/  LDSM.16.M88.4 R92, [R212+0x18000] ;  /* 0x01800000d45c783b */ /* 0x000e6e0000000200 */
[C---:B----4-:R-:W-:Y:S08]  /*4e00*/  HMMA.16816.F32 R12, R88.reuse, R96, R12 ;  /* 0x00000060580c723c */ /* 0x050ff0000000180c */
[----:B------:R-:W-:Y:S01]  /*4e10*/  HMMA.16816.F32 R16, R88, R98, R16 ;  /* 0x000000625810723c */ /* 0x000fe20000001810 */
[----:B------:R-:W-:Y:S05]  /*4e20*/  LDSM.16.M88.4 R88, [R214+0xa000] ;  /* 0x00a00000d658783b */ /* 0x000fea0000000200 */
[----:B------:R-:W2:Y:S02]  /*4e30*/  LDSM.16.M88.4 R96, [R2+0x1a000] ;  /* 0x01a000000260783b */ /* 0x000ea40000000200 */
[C---:B------:R-:W-:Y:S08]  /*4e40*/  HMMA.16816.F32 R4, R100.reuse, R104, R4 ;  /* 0x000000686404723c */ /* 0x040ff00000001804 */
[C---:B------:R-:W-:Y:S01]  /*4e50*/  HMMA.16816.F32 R8, R100.reuse, R106, R8 ;  /* 0x0000006a6408723c */ /* 0x040fe20000001808 */
[----:B------:R-:W-:Y:S07]  /*4e60*/  LDSM.16.M88.4 R104, [R3+0x1a000] ;  /* 0x01a000000368783b */ /* 0x000fee0000000200 */
[C---:B------:R-:W-:Y:S08]  /*4e70*/  HMMA.16816.F32 R12, R100.reuse, R108, R12 ;  /* 0x0000006c640c723c */ /* 0x040ff0000000180c */
[----:B------:R-:W-:Y:S01]  /*4e80*/  HMMA.16816.F32 R16, R100, R110, R16 ;  /* 0x0000006e6410723c */ /* 0x000fe20000001810 */
[----:B------:R-:W3:Y:S05]  /*4e90*/  LDSM.16.M88.4 R100, [R2+0x1a800] ;  /* 0x01a800000264783b */ /* 0x000eea0000000200 */
[----:B------:R-:W-:Y:S02]  /*4ea0*/  LDSM.16.M88.4 R108, [R213+0x1a000] ;  /* 0x01a00000d56c783b */ /* 0x000fe40000000200 */
[C---:B-1----:R-:W-:Y:S08]  /*4eb0*/  HMMA.16816.F32 R4, R84.reuse, R92, R4 ;  /* 0x0000005c5404723c */ /* 0x042ff00000001804 */
[C---:B------:R-:W-:Y:S01]  /*4ec0*/  HMMA.16816.F32 R8, R84.reuse, R94, R8 ;  /* 0x0000005e5408723c */ /* 0x040fe20000001808 */
[----:B------:R-:W1:Y:S07]  /*4ed0*/  LDSM.16.M88.4 R92, [R215+0xa000] ;  /* 0x00a00000d75c783b */ /* 0x000e6e0000000200 */
[C---:B------:R-:W-:Y:S07]  /*4ee0*/  HMMA.16816.F32 R12, R84.reuse, R112, R12 ;  /* 0x00000070540c723c */ /* 0x040fee000000180c */
[----:B------:R-:W-:Y:S01]  /*4ef0*/  IADD3 R112, P0, R243, UR11, RZ ;  /* 0x0000000bf3707c10 */ /* 0x000fe2000ff1e0ff */
[----:B------:R-:W-:Y:S01]  /*4f00*/  HMMA.16816.F32 R16, R84, R114, R16 ;  /* 0x000000725410723c */ /* 0x000fe20000001810 */
[----:B------:R-:W2:Y:S03]  /*4f10*/  LDSM.16.M88.4 R84, [R3+0x1a800] ;  /* 0x01a800000354783b */ /* 0x000ea60000000200 */
[----:B------:R-:W-:Y:S02]  /*4f20*/  IADD3.X R113, R242, UR10, RZ, P0, !PT ;  /* 0x0000000af2717c10 */ /* 0x000fe400087fe4ff */
[C---:B------:R-:W-:Y:S02]  /*4f30*/  LEA R224, P0, R250.reuse, R224, 0x2 ;  /* 0x000000e0fae07211 */ /* 0x040fe400078010ff */
[C---:B--2---:R-:W-:Y:S01]  /*4f40*/  HMMA.16816.F32 R4, R88.reuse, R96, R4 ;  /* 0x000000605804723c */ /* 0x044fe20000001804 */
[----:B------:R2:W4:Y:S04]  /*4f50*/  LDG.E R114, [R112.64] ;  /* 0x0000000470727981 */ /* 0x000528000c1e1900 */
[----:B------:R-:W-:Y:S03]  /*4f60*/  LEA.HI.X.SX32 R225, R250, R225, 0x2, P0 ;  /* 0x000000e1fae17211 */ /* 0x000fe600000f16ff */
[C---:B------:R-:W-:Y:S01]  /*4f70*/  HMMA.16816.F32 R8, R88.reuse, R98, R8 ;  /* 0x000000625808723c */ /* 0x040fe20000001808 */
[----:B------:R-:W2:Y:S07]  /*4f80*/  LDSM.16.M88.4 R96, [R219+0xa000] ;  /* 0x00a00000db60783b */ /* 0x000eae0000000200 */
[C---:B---3--:R-:W-:Y:S08]  /*4f90*/  HMMA.16816.F32 R12, R88.reuse, R100, R12 ;  /* 0x00000064580c723c */ /* 0x048ff0000000180c */
[----:B------:R-:W-:Y:S01]  /*4fa0*/  HMMA.16816.F32 R16, R88, R102, R16 ;  /* 0x000000665810723c */ /* 0x000fe20000001810 */
[----:B------:R-:W3:Y:S05]  /*4fb0*/  LDSM.16.M88.4 R88, [R213+0x1a800] ;  /* 0x01a80000d558783b */ /* 0x000eea0000000200 */
[----:B--2---:R-:W2:Y:S02]  /*4fc0*/  LDG.E R112, [R112.64+0x20] ;  /* 0x0000200470707981 */ /* 0x004ea4000c1e1900 */
[C---:B-1----:R-:W-:Y:S03]  /*4fd0*/  HMMA.16816.F32 R4, R92.reuse, R104, R4 ;  /* 0x000000685c04723c */ /* 0x042fe60000001804 */
[----:B------:R-:W-:Y:S05]  /*4fe0*/  LDSM.16.M88.4 R100, [R218+0xa000] ;  /* 0x00a00000da64783b */ /* 0x000fea0000000200 */
[C---:B------:R-:W-:Y:S01]  /*4ff0*/  HMMA.16816.F32 R8, R92.reuse, R106, R8 ;  /* 0x0000006a5c08723c */ /* 0x040fe20000001808 */
[----:B------:R-:W1:Y:S07]  /*5000*/  LDSM.16.M88.4 R104, [R212+0x1a000] ;  /* 0x01a00000d468783b */ /* 0x000e6e0000000200 */
[C---:B------:R-:W-:Y:S08]  /*5010*/  HMMA.16816.F32 R12, R92.reuse, R84, R12 ;  /* 0x000000545c0c723c */ /* 0x040ff0000000180c */
[----:B------:R-:W-:Y:S01]  /*5020*/  HMMA.16816.F32 R16, R92, R86, R16 ;  /* 0x000000565c10723c */ /* 0x000fe20000001810 */
[----:B------:R-:W1:Y:S05]  /*5030*/  LDSM.16.M88.4 R84, [R212+0x1a800] ;  /* 0x01a80000d454783b */ /* 0x000e6a0000000200 */
[----:B------:R-:W-:Y:S02]  /*5040*/  LDSM.16.M88.4 R92, [R214+0xc000] ;  /* 0x00c00000d65c783b */ /* 0x000fe40000000200 */
[C---:B------:R-:W-:Y:S08]  /*5050*/  HMMA.16816.F32 R4, R96.reuse, R108, R4 ;  /* 0x0000006c6004723c */ /* 0x040ff00000001804 */
[C---:B------:R-:W-:Y:S01]  /*5060*/  HMMA.16816.F32 R8, R96.reuse, R110, R8 ;  /* 0x0000006e6008723c */ /* 0x040fe20000001808 */
[----:B------:R-:W1:Y:S07]  /*5070*/  LDSM.16.M88.4 R108, [R2+0x1c000] ;  /* 0x01c00000026c783b */ /* 0x000e6e0000000200 */
[C---:B---3--:R-:W-:Y:S08]  /*5080*/  HMMA.16816.F32 R12, R96.reuse, R88, R12 ;  /* 0x00000058600c723c */ /* 0x048ff0000000180c */
[----:B------:R-:W-:Y:S01]  /*5090*/  HMMA.16816.F32 R16, R96, R90, R16 ;  /* 0x0000005a6010723c */ /* 0x000fe20000001810 */
[----:B------:R-:W3:Y:S05]  /*50a0*/  LDSM.16.M88.4 R88, [R2+0x1c800] ;  /* 0x01c800000258783b */ /* 0x000eea0000000200 */
[----:B------:R-:W-:Y:S02]  /*50b0*/  LDSM.16.M88.4 R96, [R215+0xc000] ;  /* 0x00c00000d760783b */ /* 0x000fe40000000200 */
[C---:B-1----:R-:W-:Y:S08]  /*50c0*/  HMMA.16816.F32 R4, R100.reuse, R104, R4 ;  /* 0x000000686404723c */ /* 0x042ff00000001804 */
        /* <DEDUP_REMOVED lines=32> */
[----:B------:R-:W4:Y:S05]  /*52d0*/  LDSM.16.M88.4 R84, [R3+0x1e800] ;  /* 0x01e800000354783b */ /* 0x000f2a0000000200 */
[----:B------:R-:W-:Y:S02]  /*52e0*/  LDSM.16.M88.4 R92, [R219+0xe000] ;  /* 0x00e00000db5c783b */ /* 0x000fe40000000200 */
[C---:B------:R-:W-:Y:S08]  /*52f0*/  HMMA.16816.F32 R4, R96.reuse, R108, R4 ;  /* 0x0000006c6004723c */ /* 0x040ff00000001804 */
[C---:B------:R-:W-:Y:S01]  /*5300*/  HMMA.16816.F32 R8, R96.reuse, R110, R8 ;  /* 0x0000006e6008723c */ /* 0x040fe20000001808 */
[----:B------:R-:W4:Y:S07]  /*5310*/  LDSM.16.M88.4 R108, [R213+0x1e000] ;  /* 0x01e00000d56c783b */ /* 0x000f2e0000000200 */
[C---:B---3--:R-:W-:Y:S08]  /*5320*/  HMMA.16816.F32 R12, R96.reuse, R88, R12 ;  /* 0x00000058600c723c */ /* 0x048ff0000000180c */
[----:B------:R-:W-:Y:S01]  /*5330*/  HMMA.16816.F32 R16, R96, R90, R16 ;  /* 0x0000005a6010723c */ /* 0x000fe20000001810 */
[----:B------:R-:W3:Y:S05]  /*5340*/  LDSM.16.M88.4 R88, [R213+0x1e800] ;  /* 0x01e80000d558783b */ /* 0x000eea0000000200 */
[----:B------:R-:W-:Y:S02]  /*5350*/  LDSM.16.M88.4 R96, [R218+0xe000] ;  /* 0x00e00000da60783b */ /* 0x000fe40000000200 */
[C---:B-1----:R-:W-:Y:S08]  /*5360*/  HMMA.16816.F32 R4, R100.reuse, R104, R4 ;  /* 0x000000686404723c */ /* 0x042ff00000001804 */
[C---:B------:R-:W-:Y:S01]  /*5370*/  HMMA.16816.F32 R8, R100.reuse, R106, R8 ;  /* 0x0000006a6408723c */ /* 0x040fe20000001808 */
[----:B------:R-:W1:Y:S07]  /*5380*/  LDSM.16.M88.4 R104, [R212+0x1e000] ;  /* 0x01e00000d468783b */ /* 0x000e6e0000000200 */
[C---:B----4-:R-:W-:Y:S08]  /*5390*/  HMMA.16816.F32 R12, R100.reuse, R84, R12 ;  /* 0x00000054640c723c */ /* 0x050ff0000000180c */
[----:B------:R-:W-:Y:S01]  /*53a0*/  HMMA.16816.F32 R16, R100, R86, R16 ;  /* 0x000000566410723c */ /* 0x000fe20000001810 */
[----:B------:R-:W4:Y:S07]  /*53b0*/  LDSM.16.M88.4 R84, [R212+0x1e800] ;  /* 0x01e80000d454783b */ /* 0x000f2e0000000200 */
[C---:B------:R-:W-:Y:S08]  /*53c0*/  HMMA.16816.F32 R4, R92.reuse, R108, R4 ;  /* 0x0000006c5c04723c */ /* 0x040ff00000001804 */
[C---:B------:R-:W-:Y:S08]  /*53d0*/  HMMA.16816.F32 R8, R92.reuse, R110, R8 ;  /* 0x0000006e5c08723c */ /* 0x040ff00000001808 */
[C---:B---3--:R-:W-:Y:S08]  /*53e0*/  HMMA.16816.F32 R12, R92.reuse, R88, R12 ;  /* 0x000000585c0c723c */ /* 0x048ff0000000180c */
[----:B------:R-:W-:Y:S08]  /*53f0*/  HMMA.16816.F32 R16, R92, R90, R16 ;  /* 0x0000005a5c10723c */ /* 0x000ff00000001810 */
[C---:B-1----:R-:W-:Y:S08]  /*5400*/  HMMA.16816.F32 R4, R96.reuse, R104, R4 ;  /* 0x000000686004723c */ /* 0x042ff00000001804 */
[C---:B------:R-:W-:Y:S08]  /*5410*/  HMMA.16816.F32 R8, R96.reuse, R106, R8 ;  /* 0x0000006a6008723c */ /* 0x040ff00000001808 */
[C---:B----4-:R-:W-:Y:S08]  /*5420*/  HMMA.16816.F32 R12, R96.reuse, R84, R12 ;  /* 0x00000054600c723c */ /* 0x050ff0000000180c */
[----:B------:R-:W-:Y:S04]  /*5430*/  HMMA.16816.F32 R16, R96, R86, R16 ;  /* 0x000000566010723c */ /* 0x000fe80000001810 */
[C---:B------:R-:W-:Y:S02]  /*5440*/  FADD.FTZ R84, -R114.reuse, R4 ;  /* 0x0000000472547221 */ /* 0x040fe40000010100 */
[----:B------:R-:W-:Y:S02]  /*5450*/  FADD.FTZ R4, -R114, R5 ;  /* 0x0000000572047221 */ /* 0x000fe40000010100 */
[----:B------:R-:W-:Y:S04]  /*5460*/  FMUL.FTZ R5, R128, R84 ;  /* 0x0000005480057220 */ /* 0x000fe80000410000 */
[----:B------:R-:W-:Y:S02]  /*5470*/  FMUL.FTZ R4, R126, R4 ;  /* 0x000000047e047220 */ /* 0x000fe40000410000 */
[----:B--2---:R-:W-:Y:S02]  /*5480*/  FADD.FTZ R6, -R112, R6 ;  /* 0x0000000670067221 */ /* 0x004fe40000010100 */
[----:B------:R-:W-:Y:S01]  /*5490*/  FADD.FTZ R8, -R114, R8 ;  /* 0x0000000872087221 */ /* 0x000fe20000010100 */
[----:B------:R-:W-:Y:S01]  /*54a0*/  F2FP.PACK_AB R4, R4, R5 ;  /* 0x000000050404723e */ /* 0x000fe200000000ff */
[----:B------:R-:W-:Y:S02]  /*54b0*/  FADD.FTZ R5, -R114, R12 ;  /* 0x0000000c72057221 */ /* 0x000fe40000010100 */
[----:B------:R-:W-:Y:S02]  /*54c0*/  FADD.FTZ R12, -R112, R7 ;  /* 0x00000007700c7221 */ /* 0x000fe40000010100 */
[----:B------:R1:W-:Y:S01]  /*54d0*/  STS [R231+0x20000], R4 ;  /* 0x02000004e7007388 */ /* 0x0003e20000000800 */
[----:B------:R-:W-:Y:S02]  /*54e0*/  FMUL.FTZ R84, R125, R8 ;  /* 0x000000087d547220 */ /* 0x000fe40000410000 */
[C---:B------:R-:W-:Y:S02]  /*54f0*/  FADD.FTZ R17, -R114.reuse, R17 ;  /* 0x0000001172117221 */ /* 0x040fe40000010100 */
[----:B------:R-:W-:Y:S02]  /*5500*/  FADD.FTZ R16, -R114, R16 ;  /* 0x0000001072107221 */ /* 0x000fe40000010100 */
[----:B------:R-:W-:Y:S02]  /*5510*/  FMUL.FTZ R7, R116, R17 ;  /* 0x0000001174077220 */ /* 0x000fe40000410000 */
[----:B------:R-:W-:Y:S02]  /*5520*/  FMUL.FTZ R12, R130, R12 ;  /* 0x0000000c820c7220 */ /* 0x000fe40000410000 */
[----:B------:R-:W-:Y:S02]  /*5530*/  FADD.FTZ R8, -R114, R13 ;  /* 0x0000000d72087221 */ /* 0x000fe40000010100 */
[----:B------:R-:W-:Y:S02]  /*5540*/  FMUL.FTZ R5, R121, R5 ;  /* 0x0000000579057220 */ /* 0x000fe40000410000 */
[----:B------:R-:W-:Y:S02]  /*5550*/  FMUL.FTZ R8, R118, R8 ;  /* 0x0000000876087220 */ /* 0x000fe40000410000 */
[----:B------:R-:W-:Y:S02]  /*5560*/  FADD.FTZ R10, -R112, R10 ;  /* 0x0000000a700a7221 */ /* 0x000fe40000010100 */
[----:B------:R-:W-:Y:S01]  /*5570*/  FADD.FTZ R9, -R114, R9 ;  /* 0x0000000972097221 */ /* 0x000fe20000010100 */
[----:B------:R-:W-:Y:S01]  /*5580*/  F2FP.PACK_AB R8, R8, R5 ;  /* 0x000000050808723e */ /* 0x000fe200000000ff */
[----:B------:R-:W-:Y:S02]  /*5590*/  FMUL.FTZ R13, R129, R10 ;  /* 0x0000000a810d7220 */ /* 0x000fe40000410000 */
[----:B------:R-:W-:Y:S02]  /*55a0*/  FMUL.FTZ R9, R123, R9 ;  /* 0x000000097b097220 */ /* 0x000fe40000410000 */
[----:B-1----:R-:W-:Y:S02]  /*55b0*/  FMUL.FTZ R4, R117, R16 ;  /* 0x0000001075047220 */ /* 0x002fe40000410000 */
[----:B------:R-:W-:Y:S01]  /*55c0*/  FMUL.FTZ R16, R131, R6 ;  /* 0x0000000683107220 */ /* 0x000fe20000410000 */
[----:B------:R-:W-:Y:S01]  /*55d0*/  F2FP.PACK_AB R9, R9, R84 ;  /* 0x000000540909723e */ /* 0x000fe200000000ff */
[C---:B------:R-:W-:Y:S01]  /*55e0*/  FADD.FTZ R6, -R112.reuse, R11 ;  /* 0x0000000b70067221 */ /* 0x040fe20000010100 */
[----:B------:R-:W-:Y:S01]  /*55f0*/  F2FP.PACK_AB R7, R7, R4 ;  /* 0x000000040707723e */ /* 0x000fe200000000ff */
[----:B------:R-:W-:Y:S01]  /*5600*/  FADD.FTZ R10, -R112, R14 ;  /* 0x0000000e700a7221 */ /* 0x000fe20000010100 */
[----:B------:R-:W-:Y:S01]  /*5610*/  F2FP.PACK_AB R4, R12, R16 ;  /* 0x000000100c04723e */ /* 0x000fe200000000ff */
[----:B------:R-:W-:Y:S02]  /*5620*/  FMUL.FTZ R6, R127, R6 ;  /* 0x000000067f067220 */ /* 0x000fe40000410000 */
[----:B------:R-:W-:Y:S02]  /*5630*/  FADD.FTZ R5, -R112, R15 ;  /* 0x0000000f70057221 */ /* 0x000fe40000010100 */
[----:B------:R1:W-:Y:S01]  /*5640*/  STS [R231+0x20400], R4 ;  /* 0x02040004e7007388 */ /* 0x0003e20000000800 */
[----:B------:R-:W-:Y:S01]  /*5650*/  FMUL.FTZ R10, R124, R10 ;  /* 0x0000000a7c0a7220 */ /* 0x000fe20000410000 */
[----:B------:R-:W-:Y:S01]  /*5660*/  F2FP.PACK_AB R6, R6, R13 ;  /* 0x0000000d0606723e */ /* 0x000fe200000000ff */
[----:B------:R-:W-:Y:S02]  /*5670*/  FMUL.FTZ R5, R122, R5 ;  /* 0x000000057a057220 */ /* 0x000fe40000410000 */
[C---:B------:R-:W-:Y:S01]  /*5680*/  FADD.FTZ R12, -R112.reuse, R18 ;  /* 0x00000012700c7221 */ /* 0x040fe20000010100 */
[----:B------:R-:W-:Y:S01]  /*5690*/  STS [R236+0x20000], R9 ;  /* 0x02000009ec007388 */ /* 0x000fe20000000800 */
[----:B------:R-:W-:Y:S01]  /*56a0*/  FADD.FTZ R11, -R112, R19 ;  /* 0x00000013700b7221 */ /* 0x000fe20000010100 */
[----:B------:R-:W-:Y:S01]  /*56b0*/  F2FP.PACK_AB R5, R5, R10 ;  /* 0x0000000a0505723e */ /* 0x000fe200000000ff */
[----:B------:R-:W-:Y:S02]  /*56c0*/  FMUL.FTZ R12, R120, R12 ;  /* 0x0000000c780c7220 */ /* 0x000fe40000410000 */
[----:B------:R-:W-:Y:S01]  /*56d0*/  STS [R236+0x20400], R6 ;  /* 0x02040006ec007388 */ /* 0x000fe20000000800 */
[----:B------:R-:W-:Y:S04]  /*56e0*/  FMUL.FTZ R11, R119, R11 ;  /* 0x0000000b770b7220 */ /* 0x000fe80000410000 */
[----:B------:R-:W-:Y:S05]  /*56f0*/  STS [R234+0x20000], R8 ;  /* 0x02000008ea007388 */ /* 0x000fea0000000800 */
[----:B------:R-:W-:Y:S01]  /*5700*/  STS [R234+0x20400], R5 ;  /* 0x02040005ea007388 */ /* 0x000fe20000000800 */
[----:B-1----:R-:W-:Y:S04]  /*5710*/  F2FP.PACK_AB R4, R11, R12 ;  /* 0x0000000c0b04723e */ /* 0x002fe800000000ff */
[----:B------:R-:W-:Y:S05]  /*5720*/  STS [R235+0x20000], R7 ;  /* 0x02000007eb007388 */ /* 0x000fea0000000800 */
[----:B------:R-:W-:Y:S05]  /*5730*/  STS [R235+0x20400], R4 ;  /* 0x02040004eb007388 */ /* 0x000fea0000000800 */
[----:B------:R-:W-:Y:S06]  /*5740*/  BAR.SYNC.DEFER_BLOCKING 0x0 ;  /* 0x0000000000007b1d */ /* 0x000fec0000010000 */
[----:B------:R-:W-:Y:S05]  /*5750*/  LDSM.16.MT88.4 R4, [R217+0x22000] ;  /* 0x02200000d904783b */ /* 0x000fea0000004200 */
[----:B------:R-:W1:Y:S05]  /*5760*/  LDSM.16.MT88.4 R8, [R0+0x8000] ;  /* 0x008000000008783b */ /* 0x000e6a0000004200 */
[----:B------:R-:W2:Y:S05]  /*5770*/  LDSM.16.MT88.4 R12, [R216+0x22000] ;  /* 0x02200000d80c783b */ /* 0x000eaa0000004200 */
[----:B------:R-:W3:Y:S05]  /*5780*/  LDSM.16.MT88.4 R16, [R0+0xa000] ;  /* 0x00a000000010783b */ /* 0x000eea0000004200 */
[----:B------:R-:W4:Y:S05]  /*5790*/  LDSM.16.MT88.4 R84, [R0+0xc000] ;  /* 0x00c000000054783b */ /* 0x000f2a0000004200 */
[----:B------:R-:W3:Y:S05]  /*57a0*/  LDSM.16.MT88.4 R88, [R0+0xe000] ;  /* 0x00e000000058783b */ /* 0x000eea0000004200 */
[----:B------:R-:W-:Y:S05]  /*57b0*/  LDSM.16.MT88.4 R92, [R0+0x8800] ;  /* 0x00880000005c783b */ /* 0x000fea0000004200 */
[----:B------:R-:W-:Y:S05]  /*57c0*/  LDSM.16.MT88.4 R96, [R216+0x22800] ;  /* 0x02280000d860783b */ /* 0x000fea0000004200 */
[----:B------:R-:W-:Y:S01]  /*57d0*/  LDSM.16.MT88.4 R100, [R0+0xa800] ;  /* 0x00a800000064783b */ /* 0x000fe20000004200 */
[-C--:B-1----:R-:W-:Y:S04]  /*57e0*/  HMMA.16816.F32 R20, R4, R8.reuse, R20 ;  /* 0x000000080414723c */ /* 0x082fe80000001814 */
[----:B------:R-:W-:Y:S05]  /*57f0*/  LDSM.16.MT88.4 R104, [R0+0xc800] ;  /* 0x00c800000068783b */ /* 0x000fea0000004200 */
[----:B------:R-:W-:Y:S01]  /*5800*/  LDSM.16.MT88.4 R108, [R0+0xe800] ;  /* 0x00e80000006c783b */ /* 0x000fe20000004200 */
[C---:B--2---:R-:W-:Y:S08]  /*5810*/  HMMA.16816.F32 R24, R12.reuse, R8, R24 ;  /* 0x000000080c18723c */ /* 0x044ff00000001818 */
[-C--:B------:R-:W-:Y:S08]  /*5820*/  HMMA.16816.F32 R28, R12, R10.reuse, R28 ;  /* 0x0000000a0c1c723c */ /* 0x080ff0000000181c */
[C---:B------:R-:W-:Y:S01]  /*5830*/  HMMA.16816.F32 R32, R4.reuse, R10, R32 ;  /* 0x0000000a0420723c */ /* 0x040fe20000001820 */
[----:B------:R-:W1:Y:S07]  /*5840*/  LDSM.16.MT88.4 R8, [R217+0x22800] ;  /* 0x02280000d908783b */ /* 0x000e6e0000004200 */
[-C--:B---3--:R-:W-:Y:S08]  /*5850*/  HMMA.16816.F32 R36, R4, R16.reuse, R36 ;  /* 0x000000100424723c */ /* 0x088ff00000001824 */
[C---:B------:R-:W-:Y:S08]  /*5860*/  HMMA.16816.F32 R40, R12.reuse, R16, R40 ;  /* 0x000000100c28723c */ /* 0x040ff00000001828 */
[-C--:B------:R-:W-:Y:S08]  /*5870*/  HMMA.16816.F32 R44, R12, R18.reuse, R44 ;  /* 0x000000120c2c723c */ /* 0x080ff0000000182c */
[C---:B------:R-:W-:Y:S01]  /*5880*/  HMMA.16816.F32 R48, R4.reuse, R18, R48 ;  /* 0x000000120430723c */ /* 0x040fe20000001830 */
[----:B------:R-:W-:Y:S07]  /*5890*/  LDSM.16.MT88.4 R16, [R216+0x23000] ;  /* 0x02300000d810783b */ /* 0x000fee0000004200 */
        /* <DEDUP_REMOVED lines=10> */
[----:B------:R-:W2:Y:S05]  /*5940*/  LDSM.16.MT88.4 R4, [R217+0x23000] ;  /* 0x02300000d904783b */ /* 0x000eaa0000004200 */
[----:B------:R-:W3:Y:S02]  /*5950*/  LDSM.16.MT88.4 R88, [R0+0xd000] ;  /* 0x00d000000058783b */ /* 0x000ee40000004200 */
[-C--:B-1----:R-:W-:Y:S08]  /*5960*/  HMMA.16816.F32 R20, R8, R92.reuse, R20 ;  /* 0x0000005c0814723c */ /* 0x082ff00000001814 */
[C---:B------:R-:W-:Y:S08]  /*5970*/  HMMA.16816.F32 R24, R96.reuse, R92, R24 ;  /* 0x0000005c6018723c */ /* 0x040ff00000001818 */
[-C--:B------:R-:W-:Y:S08]  /*5980*/  HMMA.16816.F32 R28, R96, R94.reuse, R28 ;  /* 0x0000005e601c723c */ /* 0x080ff0000000181c */
[C---:B------:R-:W-:Y:S01]  /*5990*/  HMMA.16816.F32 R32, R8.reuse, R94, R32 ;  /* 0x0000005e0820723c */ /* 0x040fe20000001820 */
[----:B------:R-:W1:Y:S07]  /*59a0*/  LDSM.16.MT88.4 R92, [R0+0xf000] ;  /* 0x00f00000005c783b */ /* 0x000e6e0000004200 */
[-C--:B------:R-:W-:Y:S08]  /*59b0*/  HMMA.16816.F32 R36, R8, R100.reuse, R36 ;  /* 0x000000640824723c */ /* 0x080ff00000001824 */
[C---:B------:R-:W-:Y:S08]  /*59c0*/  HMMA.16816.F32 R40, R96.reuse, R100, R40 ;  /* 0x000000646028723c */ /* 0x040ff00000001828 */
[-C--:B------:R-:W-:Y:S08]  /*59d0*/  HMMA.16816.F32 R44, R96, R102.reuse, R44 ;  /* 0x00000066602c723c */ /* 0x080ff0000000182c */
[C---:B------:R-:W-:Y:S01]  /*59e0*/  HMMA.16816.F32 R48, R8.reuse, R102, R48 ;  /* 0x000000660830723c */ /* 0x040fe20000001830 */
[----:B------:R-:W-:Y:S07]  /*59f0*/  LDSM.16.MT88.4 R100, [R216+0x23800] ;  /* 0x02380000d864783b */ /* 0x000fee0000004200 */
        /* <DEDUP_REMOVED lines=10> */
[----:B------:R-:W4:Y:S05]  /*5aa0*/  LDSM.16.MT88.4 R8, [R217+0x23800] ;  /* 0x02380000d908783b */ /* 0x000f2a0000004200 */
[----:B------:R-:W1:Y:S02]  /*5ab0*/  LDSM.16.MT88.4 R108, [R0+0xd800] ;  /* 0x00d80000006c783b */ /* 0x000e640000004200 */
[-C--:B--2---:R-:W-:Y:S08]  /*5ac0*/  HMMA.16816.F32 R20, R4, R12.reuse, R20 ;  /* 0x0000000c0414723c */ /* 0x084ff00000001814 */
[C---:B------:R-:W-:Y:S08]  /*5ad0*/  HMMA.16816.F32 R24, R16.reuse, R12, R24 ;  /* 0x0000000c1018723c */ /* 0x040ff00000001818 */
[-C--:B------:R-:W-:Y:S08]  /*5ae0*/  HMMA.16816.F32 R28, R16, R14.reuse, R28 ;  /* 0x0000000e101c723c */ /* 0x080ff0000000181c */
[C---:B------:R-:W-:Y:S01]  /*5af0*/  HMMA.16816.F32 R32, R4.reuse, R14, R32 ;  /* 0x0000000e0420723c */ /* 0x040fe20000001820 */
[----:B------:R-:W2:Y:S05]  /*5b00*/  LDSM.16.MT88.4 R12, [R0+0xf800] ;  /* 0x00f80000000c783b */ /* 0x000eaa0000004200 */
[----:B------:R-:W-:Y:S02]  /*5b10*/  BAR.SYNC.DEFER_BLOCKING 0x0 ;  /* 0x0000000000007b1d */ /* 0x000fe40000010000 */
[-C--:B------:R-:W-:Y:S08]  /*5b20*/  HMMA.16816.F32 R36, R4, R84.reuse, R36 ;  /* 0x000000540424723c */ /* 0x080ff00000001824 */
[C---:B------:R-:W-:Y:S08]  /*5b30*/  HMMA.16816.F32 R40, R16.reuse, R84, R40 ;  /* 0x000000541028723c */ /* 0x040ff00000001828 */
[-C--:B------:R-:W-:Y:S08]  /*5b40*/  HMMA.16816.F32 R44, R16, R86.reuse, R44 ;  /* 0x00000056102c723c */ /* 0x080ff0000000182c */
[C---:B------:R-:W-:Y:S08]  /*5b50*/  HMMA.16816.F32 R48, R4.reuse, R86, R48 ;  /* 0x000000560430723c */ /* 0x040ff00000001830 */
[-C--:B---3--:R-:W-:Y:S08]  /*5b60*/  HMMA.16816.F32 R52, R4, R88.reuse, R52 ;  /* 0x000000580434723c */ /* 0x088ff00000001834 */
[C---:B------:R-:W-:Y:S08]  /*5b70*/  HMMA.16816.F32 R56, R16.reuse, R88, R56 ;  /* 0x000000581038723c */ /* 0x040ff00000001838 */
[-C--:B------:R-:W-:Y:S08]  /*5b80*/  HMMA.16816.F32 R60, R16, R90.reuse, R60 ;  /* 0x0000005a103c723c */ /* 0x080ff0000000183c */
[C---:B------:R-:W-:Y:S08]  /*5b90*/  HMMA.16816.F32 R64, R4.reuse, R90, R64 ;  /* 0x0000005a0440723c */ /* 0x040ff00000001840 */
[-C--:B-1----:R-:W-:Y:S08]  /*5ba0*/  HMMA.16816.F32 R68, R4, R92.reuse, R68 ;  /* 0x0000005c0444723c */ /* 0x082ff00000001844 */
[C---:B------:R-:W-:Y:S08]  /*5bb0*/  HMMA.16816.F32 R72, R16.reuse, R92, R72 ;  /* 0x0000005c1048723c */ /* 0x040ff00000001848 */
[-C--:B------:R-:W-:Y:S08]  /*5bc0*/  HMMA.16816.F32 R76, R16, R94.reuse, R76 ;  /* 0x0000005e104c723c */ /* 0x080ff0000000184c */
[----:B------:R-:W-:Y:S08]  /*5bd0*/  HMMA.16816.F32 R80, R4, R94, R80 ;  /* 0x0000005e0450723c */ /* 0x000ff00000001850 */
[-C--:B----4-:R-:W-:Y:S08]  /*5be0*/  HMMA.16816.F32 R20, R8, R96.reuse, R20 ;  /* 0x000000600814723c */ /* 0x090ff00000001814 */
[C---:B------:R-:W-:Y:S08]  /*5bf0*/  HMMA.16816.F32 R24, R100.reuse, R96, R24 ;  /* 0x000000606418723c */ /* 0x040ff00000001818 */
[-C--:B------:R-:W-:Y:S08]  /*5c00*/  HMMA.16816.F32 R28, R100, R98.reuse, R28 ;  /* 0x00000062641c723c */ /* 0x080ff0000000181c */
        /* <DEDUP_REMOVED lines=9> */
[-C--:B--2---:R-:W-:Y:S08]  /*5ca0*/  HMMA.16816.F32 R68, R8, R12.reuse, R68 ;  /* 0x0000000c0844723c */ /* 0x084ff00000001844 */
[C---:B------:R-:W-:Y:S08]  /*5cb0*/  HMMA.16816.F32 R72, R100.reuse, R12, R72 ;  /* 0x0000000c6448723c */ /* 0x040ff00000001848 */
[-C--:B------:R-:W-:Y:S08]  /*5cc0*/  HMMA.16816.F32 R76, R100, R14.reuse, R76 ;  /* 0x0000000e644c723c */ /* 0x080ff0000000184c */
[----:B------:R-:W-:Y:S01]  /*5cd0*/  HMMA.16816.F32 R80, R8, R14, R80 ;  /* 0x0000000e0850723c */ /* 0x000fe20000001850 */
[----:B------:R-:W-:-:S07]  /*5ce0*/  @!P1 BRA `(.L_x_406) ;  /* 0x0000041000009947 */ /* 0x000fce0003800000 */
[----:B------:R-:W-:Y:S01]  /*5cf0*/  IMAD.MOV.U32 R15, RZ, RZ, c[0x0][0x370] ;  /* 0x0000dc00ff0f7624 */ /* 0x000fe200078e00ff */
[----:B------:R-:W-:Y:S01]  /*5d00*/  ISETP.GE.AND P5, PT, R232, c[0x0][0x220], PT ;  /* 0x00008800e8007a0c */ /* 0x000fe20003fa6270 */
[----:B------:R-:W-:Y:S01]  /*5d10*/  IMAD.MOV.U32 R4, RZ, RZ, R228 ;  /* 0x000000ffff047224 */ /* 0x000fe200078e00e4 */
[----:B------:R-:W-:Y:S01]  /*5d20*/  ISETP.GE.AND P4, PT, R240, c[0x0][0x220], PT ;  /* 0x00008800f0007a0c */ /* 0x000fe20003f86270 */
[----:B------:R-:W-:Y:S01]  /*5d30*/  IMAD.U32 R8, R15, -0x40, RZ ;  /* 0xffffffc00f087824 */ /* 0x000fe200078e00ff */
[----:B------:R-:W-:Y:S01]  /*5d40*/  ISETP.GE.AND P3, PT, R239, c[0x0][0x220], PT ;  /* 0x00008800ef007a0c */ /* 0x000fe20003f66270 */
[----:B------:R-:W-:Y:S01]  /*5d50*/  IMAD.MOV.U32 R5, RZ, RZ, R230 ;  /* 0x000000ffff057224 */ /* 0x000fe200078e00e6 */
[----:B------:R-:W-:Y:S01]  /*5d60*/  ISETP.GE.AND P2, PT, R241, c[0x0][0x220], PT ;  /* 0x00008800f1007a0c */ /* 0x000fe20003f46270 */
[----:B------:R-:W-:Y:S01]  /*5d70*/  IMAD.MOV.U32 R16, RZ, RZ, c[0x0][0x374] ;  /* 0x0000dd00ff107624 */ /* 0x000fe200078e00ff */
[C---:B------:R-:W-:Y:S02]  /*5d80*/  LEA R4, P0, R8.reuse, R4, 0x1 ;  /* 0x0000000408047211 */ /* 0x040fe400078008ff */
[----:B------:R-:W-:Y:S02]  /*5d90*/  SHF.R.S32.HI R7, RZ, 0x1f, R8 ;  /* 0x0000001fff077819 */ /* 0x000fe40000011408 */
[----:B------:R-:W-:Y:S01]  /*5da0*/  LEA.HI.X.SX32 R5, R8, R5, 0x1, P0 ;  /* 0x0000000508057211 */ /* 0x000fe200000f0eff */
[----:B------:R1:W-:Y:S01]  /*5db0*/  @P5 STS.128 [R226+0x8000], RZ ;  /* 0x008000ffe2005388 */ /* 0x0003e20000000c00 */
        /* <DEDUP_REMOVED lines=52> */
.L_x_406:
[----:B------:R-:W-:Y:S01]  /*6100*/  LDSM.16.M88.4 R128, [R220] ;  /* 0x00000000dc80783b */ /* 0x000fe20000000200 */
[----:B------:R-:W-:Y:S02]  /*6110*/  @UP5 UIADD3 UR13, UP4, UR9, -0x100, URZ ;  /* 0xffffff00090d5890 */ /* 0x000fe4000ff9e03f */
[----:B------:R-:W-:Y:S02]  /*6120*/  @UP5 UIADD3 UR11, UP1, UR11, -0x100, URZ ;  /* 0xffffff000b0b5890 */ /* 0x000fe4000ff3e03f */
[----:B------:R-:W2:Y:S01]  /*6130*/  LDSM.16.MT88.4 R16, [R0+0x10000] ;  /* 0x010000000010783b */ /* 0x000ea20000004200 */
[----:B------:R-:W-:Y:S02]  /*6140*/  @UP5 UIADD3.X UR12, UR8, -0x1, URZ, UP4, !UPT ;  /* 0xffffffff080c5890 */ /* 0x000fe4000a7fe43f */
[----:B------:R-:W-:Y:S02]  /*6150*/  @UP5 UIADD3.X UR10, UR10, -0x1, URZ, UP1, !UPT ;  /* 0xffffffff0a0a5890 */ /* 0x000fe40008ffe43f */
[----:B------:R-:W3:Y:S05]  /*6160*/  LDSM.16.M88.4 R124, [R220+0x1000] ;  /* 0x00100000dc7c783b */ /* 0x000eea0000000200 */
[----:B------:R-:W4:Y:S05]  /*6170*/  LDSM.16.MT88.4 R96, [R0+0x12000] ;  /* 0x012000000060783b */ /* 0x000f2a0000004200 */
[----:B------:R-:W1:Y:S05]  /*6180*/  LDSM.16.MT88.4 R112, [R0+0x14000] ;  /* 0x014000000070783b */ /* 0x000e6a0000004200 */
[----:B------:R-:W1:Y:S05]  /*6190*/  LDSM.16.MT88.4 R196, [R0+0x16000] ;  /* 0x0160000000c4783b */ /* 0x000e6a0000004200 */
[----:B------:R-:W-:Y:S05]  /*61a0*/  LDSM.16.M88.4 R200, [R223] ;  /* 0x00000000dfc8783b */ /* 0x000fea0000000200 */
[----:B------:R-:W1:Y:S05]  /*61b0*/  LDSM.16.MT88.4 R204, [R0+0x10800] ;  /* 0x0108000000cc783b */ /* 0x000e6a0000004200 */
[----:B------:R-:W1:Y:S02]  /*61c0*/  LDSM.16.M88.4 R208, [R223+0x1000] ;  /* 0x00100000dfd0783b */ /* 0x000e640000000200 */
[-C--:B-12---:R-:W-:Y:S08]  /*61d0*/  HMMA.16816.F32 R4, R128, R16.reuse, RZ ;  /* 0x000000108004723c */ /* 0x086ff000000018ff */
        /* <DEDUP_REMOVED lines=14> */
[----:B------:R-:W-:Y:S01]  /*62c0*/  HMMA.16816.F32 R128, R128, R198, RZ ;  /* 0x000000c68080723c */ /* 0x000fe200000018ff */
[----:B------:R-:W1:Y:S07]  /*62d0*/  LDSM.16.MT88.4 R196, [R0+0x12800] ;  /* 0x0128000000c4783b */ /* 0x000e6e0000004200 */
[-C--:B------:R-:W-:Y:S08]  /*62e0*/  HMMA.16816.F32 R4, R200, R204.reuse, R4 ;  /* 0x000000ccc804723c */ /* 0x080ff00000001804 */
[C---:B------:R-:W-:Y:S08]  /*62f0*/  HMMA.16816.F32 R8, R208.reuse, R204, R8 ;  /* 0x000000ccd008723c */ /* 0x040ff00000001808 */
[-C--:B------:R-:W-:Y:S08]  /*6300*/  HMMA.16816.F32 R12, R208, R206.reuse, R12 ;  /* 0x000000ced00c723c */ /* 0x080ff0000000180c */
[C---:B------:R-:W-:Y:S01]  /*6310*/  HMMA.16816.F32 R16, R200.reuse, R206, R16 ;  /* 0x000000cec810723c */ /* 0x040fe20000001810 */
[----:B------:R-:W2:Y:S07]  /*6320*/  LDSM.16.MT88.4 R204, [R0+0x14800] ;  /* 0x0148000000cc783b */ /* 0x000eae0000004200 */
[-C--:B-1----:R-:W-:Y:S08]  /*6330*/  HMMA.16816.F32 R84, R200, R196.reuse, R84 ;  /* 0x000000c4c854723c */ /* 0x082ff00000001854 */
[C---:B------:R-:W-:Y:S08]  /*6340*/  HMMA.16816.F32 R88, R208.reuse, R196, R88 ;  /* 0x000000c4d058723c */ /* 0x040ff00000001858 */
[-C--:B------:R-:W-:Y:S08]  /*6350*/  HMMA.16816.F32 R92, R208, R198.reuse, R92 ;  /* 0x000000c6d05c723c */ /* 0x080ff0000000185c */
[C---:B------:R-:W-:Y:S01]  /*6360*/  HMMA.16816.F32 R96, R200.reuse, R198, R96 ;  /* 0x000000c6c860723c */ /* 0x040fe20000001860 */
[----:B------:R-:W1:Y:S07]  /*6370*/  LDSM.16.MT88.4 R196, [R0+0x16800] ;  /* 0x0168000000c4783b */ /* 0x000e6e0000004200 */
[-C--:B--2---:R-:W-:Y:S08]  /*6380*/  HMMA.16816.F32 R100, R200, R204.reuse, R100 ;  /* 0x000000ccc864723c */ /* 0x084ff00000001864 */
[C---:B------:R-:W-:Y:S08]  /*6390*/  HMMA.16816.F32 R104, R208.reuse, R204, R104 ;  /* 0x000000ccd068723c */ /* 0x040ff00000001868 */
[-C--:B------:R-:W-:Y:S08]  /*63a0*/  HMMA.16816.F32 R108, R208, R206.reuse, R108 ;  /* 0x000000ced06c723c */ /* 0x080ff0000000186c */
[C---:B------:R-:W-:Y:S01]  /*63b0*/  HMMA.16816.F32 R112, R200.reuse, R206, R112 ;  /* 0x000000cec870723c */ /* 0x040fe20000001870 */
[----:B------:R-:W-:Y:S07]  /*63c0*/  LDSM.16.M88.4 R204, [R221] ;  /* 0x00000000ddcc783b */ /* 0x000fee0000000200 */
[-C--:B-1----:R-:W-:Y:S08]  /*63d0*/  HMMA.16816.F32 R116, R200, R196.reuse, R116 ;  /* 0x000000c4c874723c */ /* 0x082ff00000001874 */
[C---:B------:R-:W-:Y:S08]  /*63e0*/  HMMA.16816.F32 R120, R208.reuse, R196, R120 ;  /* 0x000000c4d078723c */ /* 0x040ff00000001878 */
[-C--:B------:R-:W-:Y:S01]  /*63f0*/  HMMA.16816.F32 R124, R208, R198.reuse, R124 ;  /* 0x000000c6d07c723c */ /* 0x080fe2000000187c */
[----:B------:R-:W1:Y:S07]  /*6400*/  LDSM.16.MT88.4 R208, [R0+0x11000] ;  /* 0x0110000000d0783b */ /* 0x000e6e0000004200 */
[----:B------:R-:W-:Y:S01]  /*6410*/  HMMA.16816.F32 R128, R200, R198, R128 ;  /* 0x000000c6c880723c */ /* 0x000fe20000001880 */
[----:B------:R-:W2:Y:S05]  /*6420*/  LDSM.16.M88.4 R196, [R221+0x1000] ;  /* 0x00100000ddc4783b */ /* 0x000eaa0000000200 */
[----:B------:R-:W3:Y:S02]  /*6430*/  LDSM.16.MT88.4 R200, [R0+0x13000] ;  /* 0x0130000000c8783b */ /* 0x000ee40000004200 */
[-C--:B-1----:R-:W-:Y:S08]  /*6440*/  HMMA.16816.F32 R4, R204, R208.reuse, R4 ;  /* 0x000000d0cc04723c */ /* 0x082ff00000001804 */
        /* <DEDUP_REMOVED lines=13> */
[----:B------:R-:W-:Y:S07]  /*6520*/  LDSM.16.MT88.4 R208, [R0+0x11800] ;  /* 0x0118000000d0783b */ /* 0x000fee0000004200 */
[-C--:B--2---:R-:W-:Y:S08]  /*6530*/  HMMA.16816.F32 R116, R204, R200.reuse, R116 ;  /* 0x000000c8cc74723c */ /* 0x084ff00000001874 */
[C---:B------:R-:W-:Y:S08]  /*6540*/  HMMA.16816.F32 R120, R196.reuse, R200, R120 ;  /* 0x000000c8c478723c */ /* 0x040ff00000001878 */
[-C--:B------:R-:W-:Y:S01]  /*6550*/  HMMA.16816.F32 R124, R196, R202.reuse, R124 ;  /* 0x000000cac47c723c */ /* 0x080fe2000000187c */
[----:B------:R-:W1:Y:S07]  /*6560*/  LDSM.16.M88.4 R196, [R222] ;  /* 0x00000000dec4783b */ /* 0x000e6e0000000200 */
        /* <DEDUP_REMOVED lines=16> */
[C---:B------:R-:W-:Y:S08]  /*6670*/  HMMA.16816.F32 R112, R196.reuse, R210, R112 ;  /* 0x000000d2c470723c */ /* 0x040ff00000001870 */
[-C--:B--2---:R-:W-:Y:S08]  /*6680*/  HMMA.16816.F32 R116, R196, R204.reuse, R116 ;  /* 0x000000ccc474723c */ /* 0x084ff00000001874 */
[C---:B------:R-:W-:Y:S07]  /*6690*/  HMMA.16816.F32 R120, R200.reuse, R204, R120 ;  /* 0x000000ccc878723c */ /* 0x040fee0000001878 */
[----:B------:R-:W-:Y:S01]  /*66a0*/  @P1 IADD3 R204, P0, R243, UR9, RZ ;  /* 0x00000009f3cc1c10 */ /* 0x000fe2000ff1e0ff */
[-C--:B------:R-:W-:Y:S01]  /*66b0*/  HMMA.16816.F32 R124, R200, R206.reuse, R124 ;  /* 0x000000cec87c723c */ /* 0x080fe2000000187c */
[----:B------:R-:W-:Y:S03]  /*66c0*/  @UP5 UMOV UR9, UR13 ;  /* 0x0000000d00095c82 */ /* 0x000fe60008000000 */
[----:B------:R-:W-:Y:S01]  /*66d0*/  @P1 IADD3.X R205, R242, UR8, RZ, P0, !PT ;  /* 0x00000008f2cd1c10 */ /* 0x000fe200087fe4ff */
[----:B------:R-:W-:Y:S02]  /*66e0*/  @UP5 UMOV UR8, UR12 ;  /* 0x0000000c00085c82 */ /* 0x000fe40008000000 */
[----:B------:R-:W-:Y:S01]  /*66f0*/  IMAD.SHL.U32 R202, R248, 0x8, RZ ;  /* 0x00000008f8ca7824 */ /* 0x000fe200078e00ff */
[----:B------:R-:W-:Y:S01]  /*6700*/  HMMA.16816.F32 R128, R196, R206, R128 ;  /* 0x000000cec480723c */ /* 0x000fe20000001880 */
[----:B------:R1:W5:Y:S03]  /*6710*/  @P1 LDG.E R237, [R204.64+-0x100] ;  /* 0xffff0004cced1981 */ /* 0x000366000c1e1900 */
[-C--:B------:R-:W-:Y:S01]  /*6720*/  LEA R200, P0, R202, R224.reuse, 0x2 ;  /* 0x000000e0cac87211 */ /* 0x080fe200078010ff */
[C---:B------:R-:W-:Y:S01]  /*6730*/  IMAD.SHL.U32 R203, R248.reuse, 0x10, RZ ;  /* 0x00000010f8cb7824 */ /* 0x040fe200078e00ff */
[----:B------:R1:W5:Y:S01]  /*6740*/  @P1 LDG.E R238, [R204.64+-0xe0] ;  /* 0xffff2004ccee1981 */ /* 0x000362000c1e1900 */
[----:B------:R-:W-:Y:S01]  /*6750*/  IMAD R199, R248, 0x18, RZ ;  /* 0x00000018f8c77824 */ /* 0x000fe200078e02ff */
[-C--:B------:R-:W-:Y:S01]  /*6760*/  LEA.HI.X.SX32 R201, R202, R225.reuse, 0x2, P0 ;  /* 0x000000e1cac97211 */ /* 0x080fe200000f16ff */
[C---:B------:R-:W-:Y:S02]  /*6770*/  IMAD R206, R248.reuse, 0x28, RZ ;  /* 0x00000028f8ce7824 */ /* 0x040fe400078e02ff */
[----:B------:R2:W-:Y:S01]  /*6780*/  RED.E.ADD.F32.FTZ.RN.STRONG.GPU [R224.64], R4 ;  /* 0x00000004e000798e */ /* 0x0005e2000c10e784 */
[CC--:B------:R-:W-:Y:S04]  /*6790*/  LEA R196, P2, R203.reuse, R224.reuse, 0x2 ;  /* 0x000000e0cbc47211 */ /* 0x0c0fe800078410ff */
[----:B------:R3:W-:Y:S01]  /*67a0*/  RED.E.ADD.F32.FTZ.RN.STRONG.GPU [R200.64], R5 ;  /* 0x00000005c800798e */ /* 0x0007e2000c10e784 */
[-C--:B------:R-:W-:Y:S05]  /*67b0*/  LEA.HI.X.SX32 R197, R203, R225.reuse, 0x2, P2 ;  /* 0x000000e1cbc57211 */ /* 0x080fea00010f16ff */
[----:B------:R4:W-:Y:S01]  /*67c0*/  RED.E.ADD.F32.FTZ.RN.STRONG.GPU [R196.64], R6 ;  /* 0x00000006c400798e */ /* 0x0009e2000c10e784 */
[C---:B-1----:R-:W-:Y:S02]  /*67d0*/  IMAD.SHL.U32 R205, R248.reuse, 0x20, RZ ;  /* 0x00000020f8cd7824 */ /* 0x042fe400078e00ff */
[----:B------:R-:W-:Y:S03]  /*67e0*/  IMAD R204, R248, 0x30, RZ ;  /* 0x00000030f8cc7824 */ /* 0x000fe600078e02ff */
[-C--:B------:R-:W-:Y:S02]  /*67f0*/  LEA R198, P2, R205, R224.reuse, 0x2 ;  /* 0x000000e0cdc67211 */ /* 0x080fe400078410ff */
[CC--:B--2---:R-:W-:Y:S04]  /*6800*/  LEA R4, P0, R199.reuse, R224.reuse, 0x2 ;  /* 0x000000e0c7047211 */ /* 0x0c4fe800078010ff */
[-C--:B---3--:R-:W-:Y:S02]  /*6810*/  LEA.HI.X.SX32 R5, R199, R225.reuse, 0x2, P0 ;  /* 0x000000e1c7057211 */ /* 0x088fe400000f16ff */
[-C--:B------:R-:W-:Y:S03]  /*6820*/  LEA.HI.X.SX32 R199, R205, R225.reuse, 0x2, P2 ;  /* 0x000000e1cdc77211 */ /* 0x080fe600010f16ff */
[----:B------:R1:W-:Y:S01]  /*6830*/  RED.E.ADD.F32.FTZ.RN.STRONG.GPU [R4.64], R7 ;  /* 0x000000070400798e */ /* 0x0003e2000c10e784 */
[CC--:B----4-:R-:W-:Y:S04]  /*6840*/  LEA R196, P0, R206.reuse, R224.reuse, 0x2 ;  /* 0x000000e0cec47211 */ /* 0x0d0fe800078010ff */
[----:B------:R-:W-:Y:S01]  /*6850*/  RED.E.ADD.F32.FTZ.RN.STRONG.GPU [R198.64], R8 ;  /* 0x00000008c600798e */ /* 0x000fe2000c10e784 */
[-C--:B------:R-:W-:Y:S05]  /*6860*/  LEA.HI.X.SX32 R197, R206, R225.reuse, 0x2, P0 ;  /* 0x000000e1cec57211 */ /* 0x080fea00000f16ff */
[----:B------:R2:W-:Y:S01]  /*6870*/  RED.E.ADD.F32.FTZ.RN.STRONG.GPU [R196.64], R9 ;  /* 0x00000009c400798e */ /* 0x0005e2000c10e784 */
[-C--:B-1----:R-:W-:Y:S01]  /*6880*/  LEA R4, P2, R204, R224.reuse, 0x2 ;  /* 0x000000e0cc047211 */ /* 0x082fe200078410ff */
[----:B------:R-:W-:Y:S03]  /*6890*/  IMAD R7, R248, 0x38, RZ ;  /* 0x00000038f8077824 */ /* 0x000fe600078e02ff */
[-C--:B------:R-:W-:Y:S02]  /*68a0*/  LEA.HI.X.SX32 R5, R204, R225.reuse, 0x2, P2 ;  /* 0x000000e1cc057211 */ /* 0x080fe400010f16ff */
[CC--:B------:R-:W-:Y:S03]  /*68b0*/  LEA R6, P0, R7.reuse, R224.reuse, 0x2 ;  /* 0x000000e007067211 */ /* 0x0c0fe600078010ff */
[----:B------:R1:W-:Y:S01]  /*68c0*/  RED.E.ADD.F32.FTZ.RN.STRONG.GPU [R4.64], R10 ;  /* 0x0000000a0400798e */ /* 0x0003e2000c10e784 */
[-C--:B------:R-:W-:Y:S02]  /*68d0*/  LEA.HI.X.SX32 R7, R7, R225.reuse, 0x2, P0 ;  /* 0x000000e107077211 */ /* 0x080fe400000f16ff */
[----:B--2---:R-:W-:Y:S03]  /*68e0*/  IADD3 R9, R203, 0x20, RZ ;  /* 0x00000020cb097810 */ /* 0x004fe60007ffe0ff */
[----:B------:R2:W-:Y:S01]  /*68f0*/  RED.E.ADD.F32.FTZ.RN.STRONG.GPU [R6.64], R11 ;  /* 0x0000000b0600798e */ /* 0x0005e2000c10e784 */
[CC--:B------:R-:W-:Y:S04]  /*6900*/  LEA R8, P0, R9.reuse, R224.reuse, 0x2 ;  /* 0x000000e009087211 */ /* 0x0c0fe800078010ff */
[----:B------:R3:W-:Y:S05]  /*6910*/  RED.E.ADD.F32.FTZ.RN.STRONG.GPU [R224.64+0x80], R16 ;  /* 0x00008010e000798e */ /* 0x0007ea000c10e784 */
        /* <DEDUP_REMOVED lines=11> */
[-C--:B------:R-:W-:Y:S02]  /*69d0*/  LEA.HI.X.SX32 R11, R6, R225.reuse, 0x2, P2 ;  /* 0x000000e1060b7211 */ /* 0x080fe400010f16ff */
[CC--:B---3--:R-:W-:Y:S03]  /*69e0*/  LEA R16, P0, R5.reuse, R224.reuse, 0x2 ;  /* 0x000000e005107211 */ /* 0x0c8fe600078010ff */
[----:B------:R2:W-:Y:S01]  /*69f0*/  RED.E.ADD.F32.FTZ.RN.STRONG.GPU [R10.64], R12 ;  /* 0x0000000c0a00798e */ /* 0x0005e2000c10e784 */
[-C--:B----4-:R-:W-:Y:S01]  /*6a00*/  LEA.HI.X.SX32 R17, R5, R225.reuse, 0x2, P0 ;  /* 0x000000e105117211 */ /* 0x090fe200000f16ff */
[----:B------:R-:W-:Y:S04]  /*6a10*/  IMAD.IADD R5, R202, 0x1, R4 ;  /* 0x00000001ca057824 */ /* 0x000fe800078e0204 */
[----:B------:R-:W-:Y:S05]  /*6a20*/  RED.E.ADD.F32.FTZ.RN.STRONG.GPU [R16.64], R13 ;  /* 0x0000000d1000798e */ /* 0x000fea000c10e784 */
[----:B------:R-:W-:Y:S01]  /*6a30*/  LDSM.16.MT88.4 R16, [R0+0x2000] ;  /* 0x002000000010783b */ /* 0x000fe20000004200 */
[CC--:B-1----:R-:W-:Y:S04]  /*6a40*/  LEA R8, P0, R4.reuse, R224.reuse, 0x2 ;  /* 0x000000e004087211 */ /* 0x0c2fe800078010ff */
[-C--:B------:R-:W-:Y:S02]  /*6a50*/  LEA.HI.X.SX32 R9, R4, R225.reuse, 0x2, P0 ;  /* 0x000000e104097211 */ /* 0x080fe400000f16ff */
[CC--:B------:R-:W-:Y:S03]  /*6a60*/  LEA R6, P0, R5.reuse, R224.reuse, 0x2 ;  /* 0x000000e005067211 */ /* 0x0c0fe600078010ff */
[----:B------:R1:W-:Y:S01]  /*6a70*/  RED.E.ADD.F32.FTZ.RN.STRONG.GPU [R8.64], R14 ;  /* 0x0000000e0800798e */ /* 0x0003e2000c10e784 */
[-C--:B------:R-:W-:Y:S05]  /*6a80*/  LEA.HI.X.SX32 R7, R5, R225.reuse, 0x2, P0 ;  /* 0x000000e105077211 */ /* 0x080fea00000f16ff */
[----:B------:R3:W-:Y:S01]  /*6a90*/  RED.E.ADD.F32.FTZ.RN.STRONG.GPU [R6.64], R15 ;  /* 0x0000000f0600798e */ /* 0x0007e2000c10e784 */
[----:B--2---:R-:W-:Y:S04]  /*6aa0*/  IADD3 R10, R203, 0x40, RZ ;  /* 0x00000040cb0a7810 */ /* 0x004fe80007ffe0ff */
[----:B------:R-:W-:Y:S01]  /*6ab0*/  RED.E.ADD.F32.FTZ.RN.STRONG.GPU [R224.64+0x100], R84 ;  /* 0x00010054e000798e */ /* 0x000fe2000c10e784 */
[----:B------:R-:W-:Y:S04]  /*6ac0*/  IMAD.IADD R4, R202, 0x1, R10 ;  /* 0x00000001ca047824 */ /* 0x000fe800078e020a */
[----:B------:R-:W-:Y:S01]  /*6ad0*/  RED.E.ADD.F32.FTZ.RN.STRONG.GPU [R200.64+0x100], R85 ;  /* 0x00010055c800798e */ /* 0x000fe2000c10e784 */
[CC--:B-1----:R-:W-:Y:S04]  /*6ae0*/  LEA R8, P0, R10.reuse, R224.reuse, 0x2 ;  /* 0x000000e00a087211 */ /* 0x0c2fe800078010ff */
[-C--:B------:R-:W-:Y:S02]  /*6af0*/  LEA.HI.X.SX32 R9, R10, R225.reuse, 0x2, P0 ;  /* 0x000000e10a097211 */ /* 0x080fe400000f16ff */
[-C--:B------:R-:W-:Y:S01]  /*6b00*/  LEA R14, P0, R4, R224.reuse, 0x2 ;  /* 0x000000e0040e7211 */ /* 0x080fe200078010ff */
[----:B---3--:R-:W-:Y:S02]  /*6b10*/  IMAD.IADD R6, R202, 0x1, R4 ;  /* 0x00000001ca067824 */ /* 0x008fe400078e0204 */
[----:B------:R1:W-:Y:S01]  /*6b20*/  RED.E.ADD.F32.FTZ.RN.STRONG.GPU [R8.64], R86 ;  /* 0x000000560800798e */ /* 0x0003e2000c10e784 */
[-C--:B------:R-:W-:Y:S01]  /*6b30*/  LEA.HI.X.SX32 R15, R4, R225.reuse, 0x2, P0 ;  /* 0x000000e1040f7211 */ /* 0x080fe200000f16ff */
[----:B------:R-:W-:Y:S01]  /*6b40*/  IMAD.IADD R5, R202, 0x1, R6 ;  /* 0x00000001ca057824 */ /* 0x000fe200078e0206 */
[CC--:B------:R-:W-:Y:S03]  /*6b50*/  LEA R10, P2, R6.reuse, R224.reuse, 0x2 ;  /* 0x000000e0060a7211 */ /* 0x0c0fe600078410ff */
[----:B------:R-:W-:Y:S01]  /*6b60*/  RED.E.ADD.F32.FTZ.RN.STRONG.GPU [R14.64], R87 ;  /* 0x000000570e00798e */ /* 0x000fe2000c10e784 */
[-C--:B------:R-:W-:Y:S01]  /*6b70*/  LEA.HI.X.SX32 R11, R6, R225.reuse, 0x2, P2 ;  /* 0x000000e1060b7211 */ /* 0x080fe200010f16ff */
[C---:B------:R-:W-:Y:S01]  /*6b80*/  IMAD.IADD R4, R202.reuse, 0x1, R5 ;  /* 0x00000001ca047824 */ /* 0x040fe200078e0205 */
[CC--:B------:R-:W-:Y:S02]  /*6b90*/  LEA R12, P0, R5.reuse, R224.reuse, 0x2 ;  /* 0x000000e0050c7211 */ /* 0x0c0fe400078010ff */
[----:B------:R-:W-:Y:S02]  /*6ba0*/  LDSM.16.MT88.4 R84, [R0+0x4000] ;  /* 0x004000000054783b */ /* 0x000fe40000004200 */
[-C--:B------:R-:W-:Y:S01]  /*6bb0*/  LEA.HI.X.SX32 R13, R5, R225.reuse, 0x2, P0 ;  /* 0x000000e1050d7211 */ /* 0x080fe200000f16ff */
[----:B------:R-:W-:Y:S02]  /*6bc0*/  IMAD.IADD R5, R202, 0x1, R4 ;  /* 0x00000001ca057824 */ /* 0x000fe400078e0204 */
[----:B------:R2:W-:Y:S05]  /*6bd0*/  RED.E.ADD.F32.FTZ.RN.STRONG.GPU [R10.64], R88 ;  /* 0x000000580a00798e */ /* 0x0005ea000c10e784 */
[----:B------:R-:W-:Y:S01]  /*6be0*/  RED.E.ADD.F32.FTZ.RN.STRONG.GPU [R12.64], R89 ;  /* 0x000000590c00798e */ /* 0x000fe2000c10e784 */
        /* <DEDUP_REMOVED lines=9> */
[----:B------:R-:W-:Y:S05]  /*6c80*/  RED.E.ADD.F32.FTZ.RN.STRONG.GPU [R200.64+0x180], R97 ;  /* 0x00018061c800798e */ /* 0x000fea000c10e784 */
[----:B------:R-:W-:Y:S01]  /*6c90*/  LDSM.16.MT88.4 R88, [R0+0x6000] ;  /* 0x006000000058783b */ /* 0x000fe20000004200 */
        /* <DEDUP_REMOVED lines=67> */
[CC--:B------:R-:W-:Y:S03]  /*70d0*/  LEA R12, P0, R5.reuse, R224.reuse, 0x2 ;  /* 0x000000e0050c7211 */ /* 0x0c0fe600078010ff */
[----:B------:R2:W-:Y:S01]  /*70e0*/  RED.E.ADD.F32.FTZ.RN.STRONG.GPU [R10.64], R108 ;  /* 0x0000006c0a00798e */ /* 0x0005e2000c10e784 */
[-C--:B------:R-:W-:Y:S01]  /*70f0*/  LEA.HI.X.SX32 R13, R5, R225.reuse, 0x2, P0 ;  /* 0x000000e1050d7211 */ /* 0x080fe200000f16ff */
[----:B------:R-:W-:Y:S04]  /*7100*/  IMAD.IADD R5, R202, 0x1, R4 ;  /* 0x00000001ca057824 */ /* 0x000fe800078e0204 */
        /* <DEDUP_REMOVED lines=8> */
[----:B------:R-:W-:Y:S03]  /*7190*/  IMAD.IADD R4, R202, 0x1, R10 ;  /* 0x00000001ca047824 */ /* 0x000fe600078e020a */
[----:B------:R-:W-:Y:S05]  /*71a0*/  RED.E.ADD.F32.FTZ.RN.STRONG.GPU [R224.64+0x300], R116 ;  /* 0x00030074e000798e */ /* 0x000fea000c10e784 */
[----:B------:R-:W-:Y:S05]  /*71b0*/  RED.E.ADD.F32.FTZ.RN.STRONG.GPU [R200.64+0x300], R117 ;  /* 0x00030075c800798e */ /* 0x000fea000c10e784 */
[----:B------:R-:W-:Y:S01]  /*71c0*/  LDSM.16.MT88.4 R108, [R0+0x6800] ;  /* 0x00680000006c783b */ /* 0x000fe20000004200 */
[CC--:B-1----:R-:W-:Y:S04]  /*71d0*/  LEA R8, P0, R10.reuse, R224.reuse, 0x2 ;  /* 0x000000e00a087211 */ /* 0x0c2fe800078010ff */
[-C--:B------:R-:W-:Y:S02]  /*71e0*/  LEA.HI.X.SX32 R9, R10, R225.reuse, 0x2, P0 ;  /* 0x000000e10a097211 */ /* 0x080fe400000f16ff */
[-C--:B------:R-:W-:Y:S01]  /*71f0*/  LEA R12, P0, R4, R224.reuse, 0x2 ;  /* 0x000000e0040c7211 */ /* 0x080fe200078010ff */
[----:B--2---:R-:W-:Y:S02]  /*7200*/  IMAD.IADD R6, R202, 0x1, R4 ;  /* 0x00000001ca067824 */ /* 0x004fe400078e0204 */
[----:B------:R1:W-:Y:S01]  /*7210*/  RED.E.ADD.F32.FTZ.RN.STRONG.GPU [R8.64], R118 ;  /* 0x000000760800798e */ /* 0x0003e2000c10e784 */
[-C--:B------:R-:W-:Y:S01]  /*7220*/  LEA.HI.X.SX32 R13, R4, R225.reuse, 0x2, P0 ;  /* 0x000000e1040d7211 */ /* 0x080fe200000f16ff */
[C---:B------:R-:W-:Y:S04]  /*7230*/  IMAD.IADD R5, R202.reuse, 0x1, R6 ;  /* 0x00000001ca057824 */ /* 0x040fe800078e0206 */
[----:B------:R-:W-:Y:S01]  /*7240*/  RED.E.ADD.F32.FTZ.RN.STRONG.GPU [R12.64], R119 ;  /* 0x000000770c00798e */ /* 0x000fe2000c10e784 */
[CC--:B------:R-:W-:Y:S01]  /*7250*/  LEA R10, P0, R5.reuse, R224.reuse, 0x2 ;  /* 0x000000e0050a7211 */ /* 0x0c0fe200078010ff */
[C---:B------:R-:W-:Y:S03]  /*7260*/  IMAD.IADD R4, R202.reuse, 0x1, R5 ;  /* 0x00000001ca047824 */ /* 0x040fe600078e0205 */
[-C--:B------:R-:W-:Y:S01]  /*7270*/  LEA.HI.X.SX32 R11, R5, R225.reuse, 0x2, P0 ;  /* 0x000000e1050b7211 */ /* 0x080fe200000f16ff */
[----:B------:R-:W-:Y:S01]  /*7280*/  IMAD.IADD R5, R202, 0x1, R4 ;  /* 0x00000001ca057824 */ /* 0x000fe200078e0204 */
[CC--:B-1----:R-:W-:Y:S04]  /*7290*/  LEA R8, P2, R6.reuse, R224.reuse, 0x2 ;  /* 0x000000e006087211 */ /* 0x0c2fe800078410ff */
[-C--:B------:R-:W-:Y:S02]  /*72a0*/  LEA.HI.X.SX32 R9, R6, R225.reuse, 0x2, P2 ;  /* 0x000000e106097211 */ /* 0x080fe400010f16ff */
[CC--:B------:R-:W-:Y:S03]  /*72b0*/  LEA R6, P0, R4.reuse, R224.reuse, 0x2 ;  /* 0x000000e004067211 */ /* 0x0c0fe600078010ff */
[----:B------:R1:W-:Y:S01]  /*72c0*/  RED.E.ADD.F32.FTZ.RN.STRONG.GPU [R8.64], R120 ;  /* 0x000000780800798e */ /* 0x0003e2000c10e784 */
[-C--:B------:R-:W-:Y:S02]  /*72d0*/  LEA.HI.X.SX32 R7, R4, R225.reuse, 0x2, P0 ;  /* 0x000000e104077211 */ /* 0x080fe400000f16ff */
[----:B------:R-:W-:Y:S02]  /*72e0*/  IADD3 R4, R203, 0xe0, RZ ;  /* 0x000000e0cb047810 */ /* 0x000fe40007ffe0ff */
[----:B------:R2:W-:Y:S05]  /*72f0*/  RED.E.ADD.F32.FTZ.RN.STRONG.GPU [R10.64], R121 ;  /* 0x000000790a00798e */ /* 0x0005ea000c10e784 */
[----:B------:R3:W-:Y:S01]  /*7300*/  RED.E.ADD.F32.FTZ.RN.STRONG.GPU [R6.64], R122 ;  /* 0x0000007a0600798e */ /* 0x0007e2000c10e784 */
[CC--:B-1----:R-:W-:Y:S04]  /*7310*/  LEA R8, P0, R5.reuse, R224.reuse, 0x2 ;  /* 0x000000e005087211 */ /* 0x0c2fe800078010ff */
[-C--:B------:R-:W-:Y:S02]  /*7320*/  LEA.HI.X.SX32 R9, R5, R225.reuse, 0x2, P0 ;  /* 0x000000e105097211 */ /* 0x080fe400000f16ff */
[CC--:B--2---:R-:W-:Y:S03]  /*7330*/  LEA R10, P0, R4.reuse, R224.reuse, 0x2 ;  /* 0x000000e0040a7211 */ /* 0x0c4fe600078010ff */
[----:B------:R1:W-:Y:S01]  /*7340*/  RED.E.ADD.F32.FTZ.RN.STRONG.GPU [R8.64], R123 ;  /* 0x0000007b0800798e */ /* 0x0003e2000c10e784 */
[-C--:B------:R-:W-:Y:S01]  /*7350*/  LEA.HI.X.SX32 R11, R4, R225.reuse, 0x2, P0 ;  /* 0x000000e1040b7211 */ /* 0x080fe200000f16ff */
[----:B---3--:R-:W-:Y:S03]  /*7360*/  IMAD.IADD R6, R202, 0x1, R4 ;  /* 0x00000001ca067824 */ /* 0x008fe600078e0204 */
[----:B------:R-:W-:Y:S02]  /*7370*/  RED.E.ADD.F32.FTZ.RN.STRONG.GPU [R224.64+0x380], R128 ;  /* 0x00038080e000798e */ /* 0x000fe4000c10e784 */
[CC--:B------:R-:W-:Y:S03]  /*7380*/  LEA R14, P0, R6.reuse, R224.reuse, 0x2 ;  /* 0x000000e0060e7211 */ /* 0x0c0fe600078010ff */
[----:B------:R-:W-:Y:S01]  /*7390*/  RED.E.ADD.F32.FTZ.RN.STRONG.GPU [R200.64+0x380], R129 ;  /* 0x00038081c800798e */ /* 0x000fe2000c10e784 */
[-C--:B------:R-:W-:Y:S04]  /*73a0*/  LEA.HI.X.SX32 R15, R6, R225.reuse, 0x2, P0 ;  /* 0x000000e1060f7211 */ /* 0x080fe800000f16ff */
[----:B------:R2:W-:Y:S05]  /*73b0*/  RED.E.ADD.F32.FTZ.RN.STRONG.GPU [R10.64], R130 ;  /* 0x000000820a00798e */ /* 0x0005ea000c10e784 */
[----:B------:R-:W-:Y:S01]  /*73c0*/  RED.E.ADD.F32.FTZ.RN.STRONG.GPU [R14.64], R131 ;  /* 0x000000830e00798e */ /* 0x000fe2000c10e784 */
[C---:B-1----:R-:W-:Y:S04]  /*73d0*/  IMAD.IADD R8, R202.reuse, 0x1, R6 ;  /* 0x00000001ca087824 */ /* 0x042fe800078e0206 */
[----:B------:R-:W-:Y:S01]  /*73e0*/  IMAD.IADD R5, R202, 0x1, R8 ;  /* 0x00000001ca057824 */ /* 0x000fe200078e0208 */
[-C--:B------:R-:W-:Y:S03]  /*73f0*/  LEA R12, P0, R8, R224.reuse, 0x2 ;  /* 0x000000e0080c7211 */ /* 0x080fe600078010ff */
[----:B------:R-:W-:Y:S01]  /*7400*/  IMAD.IADD R4, R202, 0x1, R5 ;  /* 0x00000001ca047824 */ /* 0x000fe200078e0205 */
[-C--:B------:R-:W-:Y:S03]  /*7410*/  LEA.HI.X.SX32 R13, R8, R225.reuse, 0x2, P0 ;  /* 0x000000e1080d7211 */ /* 0x080fe600000f16ff */
[----:B------:R-:W-:Y:S01]  /*7420*/  IMAD.IADD R7, R202, 0x1, R4 ;  /* 0x00000001ca077824 */ /* 0x000fe200078e0204 */
[CC--:B------:R-:W-:Y:S01]  /*7430*/  LEA R8, P2, R4.reuse, R224.reuse, 0x2 ;  /* 0x000000e004087211 */ /* 0x0c0fe200078410ff */
[----:B------:R-:W-:Y:S01]  /*7440*/  RED.E.ADD.F32.FTZ.RN.STRONG.GPU [R12.64], R124 ;  /* 0x0000007c0c00798e */ /* 0x000fe2000c10e784 */
[-C--:B--2---:R-:W-:Y:S02]  /*7450*/  LEA R10, P3, R5, R224.reuse, 0x2 ;  /* 0x000000e0050a7211 */ /* 0x084fe400078610ff */
[----:B------:R-:W-:Y:S02]  /*7460*/  LEA R6, P0, R7, R224, 0x2 ;  /* 0x000000e007067211 */ /* 0x000fe400078010ff */
[-C--:B------:R-:W-:Y:S01]  /*7470*/  LEA.HI.X.SX32 R11, R5, R225.reuse, 0x2, P3 ;  /* 0x000000e1050b7211 */ /* 0x080fe200018f16ff */
[----:B------:R-:W-:Y:S01]  /*7480*/  LDSM.16.MT88.4 R12, [R216+0x20000] ;  /* 0x02000000d80c783b */ /* 0x000fe20000004200 */
[-C--:B------:R-:W-:Y:S02]  /*7490*/  LEA.HI.X.SX32 R9, R4, R225.reuse, 0x2, P2 ;  /* 0x000000e104097211 */ /* 0x080fe400010f16ff */
[----:B------:R-:W-:Y:S02]  /*74a0*/  LEA.HI.X.SX32 R7, R7, R225, 0x2, P0 ;  /* 0x000000e107077211 */ /* 0x000fe400000f16ff */
[----:B------:R-:W-:Y:S05]  /*74b0*/  RED.E.ADD.F32.FTZ.RN.STRONG.GPU [R10.64], R125 ;  /* 0x0000007d0a00798e */ /* 0x000fea000c10e784 */
[----:B------:R-:W-:Y:S05]  /*74c0*/  RED.E.ADD.F32.FTZ.RN.STRONG.GPU [R8.64], R126 ;  /* 0x0000007e0800798e */ /* 0x000fea000c10e784 */
[----:B------:R-:W-:Y:S05]  /*74d0*/  LDSM.16.MT88.4 R8, [R0] ;  /* 0x000000000008783b */ /* 0x000fea0000004200 */
[----:B------:R-:W-:Y:S05]  /*74e0*/  RED.E.ADD.F32.FTZ.RN.STRONG.GPU [R6.64], R127 ;  /* 0x0000007f0600798e */ /* 0x000fea000c10e784 */
[----:B------:R-:W1:Y:S02]  /*74f0*/  LDSM.16.MT88.4 R4, [R217+0x20000] ;  /* 0x02000000d904783b */ /* 0x000e640000004200 */
        /* <DEDUP_REMOVED lines=48> */
[----:B------:R-:W2:Y:S07]  /*7800*/  LDSM.16.MT88.4 R12, [R0+0x7800] ;  /* 0x00780000000c783b */ /* 0x000eae0000004200 */
        /* <DEDUP_REMOVED lines=29> */
[----:B------:R-:W-:Y:S01]  /*79e0*/  BAR.SYNC.DEFER_BLOCKING 0x0 ;  /* 0x0000000000007b1d */ /* 0x000fe20000010000 */
        /* <DEDUP_REMOVED lines=11> */
[----:B------:R-:W-:Y:S02]  /*7aa0*/  LEA.HI.X.SX32 R5, R7, R5, 0x1, P0 ;  /* 0x0000000507057211 */ /* 0x000fe400000f0eff */
[C---:B------:R-:W-:Y:S04]  /*7ab0*/  LEA R6, P1, R15.reuse, R7, 0x5 ;  /* 0x000000070f067211 */ /* 0x040fe800078228ff */
[CC--:B------:R-:W-:Y:S02]  /*7ac0*/  @!P4 LEA R12, P6, R6.reuse, R227.reuse, 0x1 ;  /* 0x000000e3060cc211 */ /* 0x0c0fe400078c08ff */
[C-C-:B------:R-:W-:Y:S01]  /*7ad0*/  LEA.HI.X R7, R15.reuse, R8, R16.reuse, 0x5, P1 ;  /* 0x000000080f077211 */ /* 0x140fe200008f2c10 */
[----:B------:R1:W-:Y:S01]  /*7ae0*/  @P5 STS.128 [R226], RZ ;  /* 0x000000ffe2005388 */ /* 0x0003e20000000c00 */
[C---:B------:R-:W-:Y:S02]  /*7af0*/  @!P3 LEA R10, P1, R6.reuse, R227, 0x1 ;  /* 0x000000e3060ab211 */ /* 0x040fe400078208ff */
[CCC-:B------:R-:W-:Y:S01]  /*7b00*/  @!P4 LEA.HI.X R13, R6.reuse, R229.reuse, R7.reuse, 0x1, P6 ;  /* 0x000000e5060dc211 */ /* 0x1c0fe200030f0c07 */
[----:B------:R-:W-:Y:S01]  /*7b10*/  @!PT LDS RZ, [RZ] ;  /* 0x00000000fffff984 */ /* 0x000fe20000000800 */
[----:B------:R-:W-:Y:S01]  /*7b20*/  @!PT LDS RZ, [RZ] ;  /* 0x00000000fffff984 */ /* 0x000fe20000000800 */
[----:B------:R-:W-:Y:S01]  /*7b30*/  @!PT LDS RZ, [RZ] ;  /* 0x00000000fffff984 */ /* 0x000fe20000000800 */
[----:B------:R1:W-:Y:S01]  /*7b40*/  @!P5 LDGSTS.E.BYPASS.LTC128B.128 [R226], [R4.64] ;  /* 0x0000000004e2dfae */ /* 0x0003e2000b901d44 */
        /* <DEDUP_REMOVED lines=43> */
.L_x_407:
        /* <DEDUP_REMOVED lines=31> */
[----:B------:R2:W-:Y:S01]  /*7ff0*/  STS [R245], R35 ;  /* 0x00000023f5007388 */ /* 0x0005e20000000800 */
[----:B------:R-:W-:Y:S01]  /*8000*/  FMUL.FTZ R29, R141, c[0x0][0x2e0] ;  /* 0x0000b8008d1d7a20 */ /* 0x000fe20000410000 */
[----:B------:R-:W-:Y:S01]  /*8010*/  F2FP.PACK_AB R32, R32, R138 ;  /* 0x0000008a2020723e */ /* 0x000fe200000000ff */
[----:B------:R-:W-:Y:S01]  /*8020*/  FMUL.FTZ R142, R142, c[0x0][0x2e0] ;  /* 0x0000b8008e8e7a20 */ /* 0x000fe20000410000 */
[----:B------:R2:W-:Y:S01]  /*8030*/  STS [R245+0x400], R34 ;  /* 0x00040022f5007388 */ /* 0x0005e20000000800 */
        /* <DEDUP_REMOVED lines=44> */
[----:B-1----:R-:W-:Y:S01]  /*8300*/  FMUL.FTZ R15, R177, c[0x0][0x2e0] ;  /* 0x0000b800b10f7a20 */ /* 0x002fe20000410000 */
        /* <DEDUP_REMOVED lines=53> */
[----:B------:R-:W-:Y:S01]  /*8660*/  UISETP.NE.AND UP0, UPT, UR25, -0x1, UPT ;  /* 0xffffffff1900788c */ /* 0x000fe2000bf05270 */
[----:B------:R2:W-:Y:S01]  /*8670*/  STS [R246+0x6000], R7 ;  /* 0x00600007f6007388 */ /* 0x0005e20000000800 */
[----:B------:R-:W-:Y:S01]  /*8680*/  F2FP.PACK_AB R36, R37, R36 ;  /* 0x000000242524723e */ /* 0x000fe200000000ff */
[----:B------:R-:W-:Y:S01]  /*8690*/  ULDC.64 UR10, c[0x0][0x3a0] ;  /* 0x0000e800000a7ab9 */ /* 0x000fe20000000a00 */
[----:B------:R-:W-:Y:S01]  /*86a0*/  F2FP.PACK_AB R4, R4, R190 ;  /* 0x000000be0404723e */ /* 0x000fe200000000ff */
[----:B------:R2:W-:Y:S01]  /*86b0*/  STS [R246+0x6400], R6 ;  /* 0x00640006f6007388 */ /* 0x0005e20000000800 */
[----:B------:R-:W-:-:S02]  /*86c0*/  F2FP.PACK_AB R38, R39, R38 ;  /* 0x000000262726723e */ /* 0x000fc400000000ff */
[----:B------:R-:W-:Y:S01]  /*86d0*/  F2FP.PACK_AB R48, R49, R48 ;  /* 0x000000303130723e */ /* 0x000fe200000000ff */
[----:B------:R2:W-:Y:S01]  /*86e0*/  STS [R245+0x7000], R9 ;  /* 0x00700009f5007388 */ /* 0x0005e20000000800 */
[----:B------:R-:W-:Y:S01]  /*86f0*/  F2FP.PACK_AB R50, R51, R50 ;  /* 0x000000323332723e */ /* 0x000fe200000000ff */
[----:B------:R-:W-:Y:S01]  /*8700*/  @UP0 UIADD3 UR7, UR17, UR25, URZ ;  /* 0x0000001911070290 */ /* 0x000fe2000fffe03f */
[----:B------:R-:W-:Y:S01]  /*8710*/  F2FP.PACK_AB R40, R41, R40 ;  /* 0x000000282928723e */ /* 0x000fe200000000ff */
[----:B------:R2:W-:Y:S01]  /*8720*/  STS [R245+0x7400], R8 ;  /* 0x00740008f5007388 */ /* 0x0005e20000000800 */
[----:B------:R-:W-:Y:S01]  /*8730*/  F2FP.PACK_AB R42, R43, R42 ;  /* 0x0000002a2b2a723e */ /* 0x000fe200000000ff */
[----:B------:R-:W-:Y:S01]  /*8740*/  @UP0 UIMAD.WIDE.U32 UR8, UR7, UR10, URZ ;  /* 0x0000000a070802a5 */ /* 0x000fe2000f8e003f */
[----:B------:R-:W-:Y:S01]  /*8750*/  F2FP.PACK_AB R44, R45, R44 ;  /* 0x0000002c2d2c723e */ /* 0x000fe200000000ff */
[----:B------:R2:W-:Y:S01]  /*8760*/  STS [R246+0x7000], R5 ;  /* 0x00700005f6007388 */ /* 0x0005e20000000800 */
[----:B------:R-:W-:Y:S01]  /*8770*/  F2FP.PACK_AB R46, R47, R46 ;  /* 0x0000002e2f2e723e */ /* 0x000fe200000000ff */
[----:B------:R-:W-:Y:S01]  /*8780*/  @UP0 UIMAD UR15, UR7, UR11, UR9 ;  /* 0x0000000b070f02a4 */ /* 0x000fe2000f8e0209 */
[----:B------:R-:W-:Y:S01]  /*8790*/  F2FP.PACK_AB R52, R53, R52 ;  /* 0x000000343534723e */ /* 0x000fe200000000ff */
[----:B------:R2:W-:Y:S01]  /*87a0*/  STS [R246+0x7400], R4 ;  /* 0x00740004f6007388 */ /* 0x0005e20000000800 */
[----:B------:R-:W-:Y:S01]  /*87b0*/  F2FP.PACK_AB R54, R55, R54 ;  /* 0x000000363736723e */ /* 0x000fe200000000ff */
[----:B------:R-:W-:Y:S01]  /*87c0*/  @UP0 UMOV UR14, UR8 ;  /* 0x00000008000e0c82 */ /* 0x000fe20008000000 */
[----:B------:R-:W-:Y:S01]  /*87d0*/  F2FP.PACK_AB R64, R65, R64 ;  /* 0x000000404140723e */ /* 0x000fe200000000ff */
[----:B------:R2:W-:Y:S01]  /*87e0*/  STS [R245+0x8000], R91 ;  /* 0x0080005bf5007388 */ /* 0x0005e20000000800 */
[----:B------:R-:W-:-:S02]  /*87f0*/  F2FP.PACK_AB R66, R67, R66 ;  /* 0x000000424342723e */ /* 0x000fc400000000ff */
[----:B------:R-:W-:Y:S01]  /*8800*/  F2FP.PACK_AB R56, R57, R56 ;  /* 0x000000383938723e */ /* 0x000fe200000000ff */
[----:B------:R2:W-:Y:S01]  /*8810*/  STS [R245+0x8400], R90 ;  /* 0x0084005af5007388 */ /* 0x0005e20000000800 */
[----:B------:R-:W-:Y:S02]  /*8820*/  F2FP.PACK_AB R58, R59, R58 ;  /* 0x0000003a3b3a723e */ /* 0x000fe400000000ff */
[----:B------:R-:W-:Y:S01]  /*8830*/  F2FP.PACK_AB R60, R61, R60 ;  /* 0x0000003c3d3c723e */ /* 0x000fe200000000ff */
[----:B------:R2:W-:Y:S01]  /*8840*/  STS [R246+0x8000], R87 ;  /* 0x00800057f6007388 */ /* 0x0005e20000000800 */
[----:B------:R-:W-:Y:S02]  /*8850*/  F2FP.PACK_AB R62, R63, R62 ;  /* 0x0000003e3f3e723e */ /* 0x000fe400000000ff */
        /* <DEDUP_REMOVED lines=12> */
[----:B------:R-:W-:Y:S01]  /*8920*/  PLOP3.LUT P0, PT, PT, PT, UP0, 0x80, 0x0 ;  /* 0x000000000000781c */ /* 0x000fe20003f0f008 */
        /* <DEDUP_REMOVED lines=38> */
.L_x_409:
        /* <DEDUP_REMOVED lines=18> */
.L_x_410:
[----:B------:R-:W-:Y:S01]  /*8cb0*/  BAR.SYNC.DEFER_BLOCKING 0x0 ;  /* 0x0000000000007b1d */ /* 0x000fe20000010000 */
[----:B------:R-:W-:Y:S01]  /*8cc0*/  USHF.L.U32 UR7, UR19, 0x6, URZ ;  /* 0x0000000613077899 */ /* 0x000fe2000800063f */
[--C-:B--2---:R-:W-:Y:S01]  /*8cd0*/  SHF.R.S32.HI R7, RZ, 0x1f, R232.reuse ;  /* 0x0000001fff077819 */ /* 0x104fe200000114e8 */
[----:B------:R-:W-:Y:S01]  /*8ce0*/  IMAD.MOV.U32 R6, RZ, RZ, R232 ;  /* 0x000000ffff067224 */ /* 0x000fe200078e00e8 */
[----:B------:R-:W-:Y:S01]  /*8cf0*/  UIMAD UR6, UR19, -0x40, UR6 ;  /* 0xffffffc0130678a4 */ /* 0x000fe2000f8e0206 */
[----:B------:R-:W-:Y:S01]  /*8d00*/  SHF.R.S32.HI R14, RZ, 0x1f, R244 ;  /* 0x0000001fff0e7819 */ /* 0x000fe200000114f4 */
[----:B------:R-:W-:Y:S01]  /*8d10*/  USHF.R.S32.HI UR10, URZ, 0x1f, UR7 ;  /* 0x0000001f3f0a7899 */ /* 0x000fe20008011407 */
[----:B------:R-:W-:Y:S01]  /*8d20*/  IMAD.U32 R13, RZ, RZ, UR7 ;  /* 0x00000007ff0d7e24 */ /* 0x000fe2000f8e00ff */
[----:B------:R-:W-:Y:S01]  /*8d30*/  ULDC.64 UR8, c[0x0][0x3a0] ;  /* 0x0000e80000087ab9 */ /* 0x000fe20000000a00 */
[----:B------:R-:W-:Y:S01]  /*8d40*/  BSSY B0, `(.L_x_411) ;  /* 0x000002f000007945 */ /* 0x000fe20003800000 */
[----:B------:R-:W-:Y:S01]  /*8d50*/  UIMAD UR8, UR10, UR8, URZ ;  /* 0x000000080a0872a4 */ /* 0x000fe2000f8e023f */
[----:B------:R-:W-:Y:S01]  /*8d60*/  IMAD.WIDE.U32 R4, R13, c[0x0][0x3a0], R6 ;  /* 0x0000e8000d047a25 */ /* 0x000fe200078e0006 */
[----:B------:R-:W-:-:S02]  /*8d70*/  ISETP.GE.AND P5, PT, R244, UR6, PT ;  /* 0x00000006f4007c0c */ /* 0x000fc4000bfa6270 */
[----:B------:R-:W-:Y:S02]  /*8d80*/  UIMAD UR8, UR7, UR9, UR8 ;  /* 0x00000009070872a4 */ /* 0x000fe4000f8e0208 */
[----:B------:R-:W-:-:S04]  /*8d90*/  IADD3 R4, P0, R4, UR14, RZ ;  /* 0x0000000e04047c10 */ /* 0x000fc8000ff1e0ff */
[----:B------:R-:W-:Y:S01]  /*8da0*/  IMAD.U32 R8, RZ, RZ, UR8 ;  /* 0x00000008ff087e24 */ /* 0x000fe2000f8e00ff */
[----:B------:R-:W-:Y:S02]  /*8db0*/  ULDC.64 UR8, c[0x0][0x3b8] ;  /* 0x0000ee0000087ab9 */ /* 0x000fe40000000a00 */
[----:B------:R-:W-:Y:S01]  /*8dc0*/  UIMAD UR8, UR60, UR8, URZ ;  /* 0x000000083c0872a4 */ /* 0x000fe2000f8e023f */
[----:B------:R1:W2:Y:S01]  /*8dd0*/  LDS.128 R44, [R226+0x11000] ;  /* 0x01100000e22c7984 */ /* 0x0002a20000000c00 */
[----:B------:R-:W-:Y:S01]  /*8de0*/  IADD3.X R5, R5, UR15, R8, P0, !PT ;  /* 0x0000000f05057c10 */ /* 0x000fe200087fe408 */
[----:B------:R-:W-:Y:S01]  /*8df0*/  IMAD.U32 R8, RZ, RZ, UR35 ;  /* 0x00000023ff087e24 */ /* 0x000fe2000f8e00ff */
[----:B------:R-:W-:Y:S01]  /*8e00*/  UIMAD UR8, UR35, UR9, UR8 ;  /* 0x00000009230872a4 */ /* 0x000fe2000f8e0208 */
[----:B------:R1:W3:Y:S02]  /*8e10*/  LDS.128 R40, [R226+0x13000] ;  /* 0x01300000e2287984 */ /* 0x0002e40000000c00 */
[----:B------:R-:W-:-:S02]  /*8e20*/  IMAD.WIDE.U32 R8, R8, c[0x0][0x3b8], R4 ;  /* 0x0000ee0008087a25 */ /* 0x000fc400078e0004 */
[----:B------:R1:W4:Y:S03]  /*8e30*/  LDS.128 R36, [R226+0x15000] ;  /* 0x01500000e2247984 */ /* 0x0003260000000c00 */
[----:B------:R-:W-:Y:S01]  /*8e40*/  IADD3 R12, R9, UR8, RZ ;  /* 0x00000008090c7c10 */ /* 0x000fe2000fffe0ff */
[----:B------:R1:W1:Y:S04]  /*8e50*/  LDS.128 R32, [R226+0x17000] ;  /* 0x01700000e2207984 */ /* 0x0002680000000c00 */
[----:B------:R1:W1:Y:S04]  /*8e60*/  LDS.128 R60, [R226+0x18000] ;  /* 0x01800000e23c7984 */ /* 0x0002680000000c00 */
[----:B------:R1:W1:Y:S04]  /*8e70*/  LDS.128 R76, [R226+0x19000] ;  /* 0x01900000e24c7984 */ /* 0x0002680000000c00 */
[----:B------:R1:W1:Y:S04]  /*8e80*/  LDS.128 R56, [R226+0x1a000] ;  /* 0x01a00000e2387984 */ /* 0x0002680000000c00 */
[----:B------:R1:W1:Y:S04]  /*8e90*/  LDS.128 R72, [R226+0x1b000] ;  /* 0x01b00000e2487984 */ /* 0x0002680000000c00 */
[----:B------:R1:W1:Y:S04]  /*8ea0*/  LDS.128 R52, [R226+0x1c000] ;  /* 0x01c00000e2347984 */ /* 0x0002680000000c00 */
[----:B------:R1:W1:Y:S04]  /*8eb0*/  LDS.128 R68, [R226+0x1d000] ;  /* 0x01d00000e2447984 */ /* 0x0002680000000c00 */
[----:B------:R1:W1:Y:S04]  /*8ec0*/  LDS.128 R48, [R226+0x1e000] ;  /* 0x01e00000e2307984 */ /* 0x0002680000000c00 */
[----:B------:R1:W1:Y:S01]  /*8ed0*/  LDS.128 R64, [R226+0x1f000] ;  /* 0x01f00000e2407984 */ /* 0x0002620000000c00 */
[----:B------:R-:W-:Y:S05]  /*8ee0*/  @P5 BRA `(.L_x_412) ;  /* 0x0000014000005947 */ /* 0x000fea0003800000 */
[----:B--23--:R-:W-:Y:S01]  /*8ef0*/  ISETP.GE.AND P4, PT, R232, c[0x0][0x220], PT ;  /* 0x00008800e8007a0c */ /* 0x00cfe20003f86270 */
[----:B------:R-:W2:Y:S01]  /*8f00*/  LDS.128 R28, [R226+0x12000] ;  /* 0x01200000e21c7984 */ /* 0x000ea20000000c00 */
[----:B------:R-:W-:Y:S01]  /*8f10*/  IMAD.MOV.U32 R4, RZ, RZ, R8 ;  /* 0x000000ffff047224 */ /* 0x000fe200078e0008 */
[----:B------:R-:W-:Y:S01]  /*8f20*/  ISETP.GE.AND P3, PT, R240, c[0x0][0x220], PT ;  /* 0x00008800f0007a0c */ /* 0x000fe20003f66270 */
[----:B------:R-:W-:Y:S01]  /*8f30*/  IMAD.MOV.U32 R5, RZ, RZ, R12 ;  /* 0x000000ffff057224 */ /* 0x000fe200078e000c */
[----:B------:R-:W3:Y:S01]  /*8f40*/  LDS.128 R24, [R226+0x14000] ;  /* 0x01400000e2187984 */ /* 0x000ee20000000c00 */
[----:B------:R-:W-:Y:S01]  /*8f50*/  IMAD R15, R14, c[0x0][0x3a0], RZ ;  /* 0x0000e8000e0f7a24 */ /* 0x000fe200078e02ff */
[----:B------:R-:W-:Y:S01]  /*8f60*/  ISETP.GE.AND P2, PT, R239, c[0x0][0x220], PT ;  /* 0x00008800ef007a0c */ /* 0x000fe20003f46270 */
[----:B------:R-:W-:Y:S01]  /*8f70*/  IMAD.WIDE.U32 R10, R244, c[0x0][0x3a0], R4 ;  /* 0x0000e800f40a7a25 */ /* 0x000fe200078e0004 */
[----:B------:R-:W4:Y:S01]  /*8f80*/  LDS.128 R20, [R226+0x16000] ;  /* 0x01600000e2147984 */ /* 0x000f220000000c00 */
[----:B------:R-:W-:-:S02]  /*8f90*/  ISETP.GE.AND P1, PT, R241, c[0x0][0x220], PT ;  /* 0x00008800f1007a0c */ /* 0x000fc40003f26270 */
[----:B------:R-:W-:Y:S01]  /*8fa0*/  IMAD R4, R244, c[0x0][0x3a4], R15 ;  /* 0x0000e900f4047a24 */ /* 0x000fe200078e020f */
[----:B------:R-:W1:Y:S03]  /*8fb0*/  @!P4 LDS.128 R16, [R226+0x10000] ;  /* 0x01000000e210c984 */ /* 0x000e660000000c00 */
[----:B------:R-:W-:Y:S01]  /*8fc0*/  IMAD.IADD R5, R11, 0x1, R4 ;  /* 0x000000010b057824 */ /* 0x000fe200078e0204 */
[----:B------:R-:W-:-:S04]  /*8fd0*/  LEA R4, P0, R10, c[0x0][0x340], 0x1 ;  /* 0x0000d0000a047a11 */ /* 0x000fc800078008ff */
[----:B------:R-:W-:-:S05]  /*8fe0*/  LEA.HI.X R5, R10, c[0x0][0x344], R5, 0x1, P0 ;  /* 0x0000d1000a057a11 */ /* 0x000fca00000f0c05 */
[----:B--2---:R2:W-:Y:S04]  /*8ff0*/  @!P3 STG.E.128 [R4.64+0x80], R28 ;  /* 0x0000801c0400b986 */ /* 0x0045e8000c101d04 */
[----:B---3--:R2:W-:Y:S04]  /*9000*/  @!P2 STG.E.128 [R4.64+0x100], R24 ;  /* 0x000100180400a986 */ /* 0x0085e8000c101d04 */
[----:B----4-:R2:W-:Y:S04]  /*9010*/  @!P1 STG.E.128 [R4.64+0x180], R20 ;  /* 0x0001801404009986 */ /* 0x0105e8000c101d04 */
[----:B-1----:R2:W-:Y:S02]  /*9020*/  @!P4 STG.E.128 [R4.64], R16 ;  /* 0x000000100400c986 */ /* 0x0025e4000c101d04 */
.L_x_412:
[----:B--23--:R-:W-:Y:S05]  /*9030*/  BSYNC B0 ;  /* 0x0000000000007941 */ /* 0x00cfea0003800000 */
.L_x_411:
[----:B------:R-:W-:Y:S01]  /*9040*/  IADD3 R4, R244, 0x20, RZ ;  /* 0x00000020f4047810 */ /* 0x000fe20007ffe0ff */
[----:B------:R-:W-:Y:S03]  /*9050*/  BSSY B0, `(.L_x_413) ;  /* 0x0000014000007945 */ /* 0x000fe60003800000 */
[----:B------:R-:W-:-:S13]  /*9060*/  ISETP.GE.AND P4, PT, R4, UR6, PT ;  /* 0x0000000604007c0c */ /* 0x000fda000bf86270 */
[----:B------:R-:W-:Y:S05]  /*9070*/  @P4 BRA `(.L_x_414) ;  /* 0x0000011000004947 */ /* 0x000fea0003800000 */
[----:B------:R-:W-:Y:S01]  /*9080*/  IADD3 R4, P0, R244, 0x20, RZ ;  /* 0x00000020f4047810 */ /* 0x000fe20007f1e0ff */
[----:B------:R-:W-:Y:S01]  /*9090*/  IMAD.MOV.U32 R9, RZ, RZ, R12 ;  /* 0x000000ffff097224 */ /* 0x000fe200078e000c */
[----:B------:R-:W-:Y:S02]  /*90a0*/  ISETP.GE.AND P3, PT, R232, c[0x0][0x220], PT ;  /* 0x00008800e8007a0c */ /* 0x000fe40003f66270 */
[----:B------:R-:W-:Y:S01]  /*90b0*/  ISETP.GE.AND P2, PT, R240, c[0x0][0x220], PT ;  /* 0x00008800f0007a0c */ /* 0x000fe20003f46270 */
[----:B------:R-:W-:Y:S01]  /*90c0*/  IMAD.X R5, RZ, RZ, R14, P0 ;  /* 0x000000ffff057224 */ /* 0x000fe200000e060e */
[----:B------:R-:W-:Y:S01]  /*90d0*/  ISETP.GE.AND P1, PT, R239, c[0x0][0x220], PT ;  /* 0x00008800ef007a0c */ /* 0x000fe20003f26270 */
[----:B------:R-:W-:Y:S01]  /*90e0*/  IMAD.WIDE.U32 R8, R4, c[0x0][0x3a0], R8 ;  /* 0x0000e80004087a25 */ /* 0x000fe200078e0008 */
[----:B------:R-:W-:-:S03]  /*90f0*/  ISETP.GE.AND P0, PT, R241, c[0x0][0x220], PT ;  /* 0x00008800f1007a0c */ /* 0x000fc60003f06270 */
[----:B------:R-:W-:-:S04]  /*9100*/  IMAD R5, R5, c[0x0][0x3a0], RZ ;  /* 0x0000e80005057a24 */ /* 0x000fc800078e02ff */
[----:B------:R-:W-:Y:S01]  /*9110*/  IMAD R5, R4, c[0x0][0x3a4], R5 ;  /* 0x0000e90004057a24 */ /* 0x000fe200078e0205 */
[----:B------:R-:W-:-:S03]  /*9120*/  LEA R4, P6, R8, c[0x0][0x340], 0x1 ;  /* 0x0000d00008047a11 */ /* 0x000fc600078c08ff */
[----:B------:R-:W-:-:S05]  /*9130*/  IMAD.IADD R5, R9, 0x1, R5 ;  /* 0x0000000109057824 */ /* 0x000fca00078e0205 */
[----:B------:R-:W-:-:S05]  /*9140*/  LEA.HI.X R5, R8, c[0x0][0x344], R5, 0x1, P6 ;  /* 0x0000d10008057a11 */ /* 0x000fca00030f0c05 */
[----:B------:R2:W-:Y:S04]  /*9150*/  @!P3 STG.E.128 [R4.64], R44 ;  /* 0x0000002c0400b986 */ /* 0x0005e8000c101d04 */
[----:B------:R2:W-:Y:S04]  /*9160*/  @!P2 STG.E.128 [R4.64+0x80], R40 ;  /* 0x000080280400a986 */ /* 0x0005e8000c101d04 */
[----:B----4-:R2:W-:Y:S04]  /*9170*/  @!P1 STG.E.128 [R4.64+0x100], R36 ;  /* 0x0001002404009986 */ /* 0x0105e8000c101d04 */
[----:B-1----:R2:W-:Y:S02]  /*9180*/  @!P0 STG.E.128 [R4.64+0x180], R32 ;  /* 0x0001802004008986 */ /* 0x0025e4000c101d04 */
.L_x_414:
[----:B------:R-:W-:Y:S05]  /*9190*/  BSYNC B0 ;  /* 0x0000000000007941 */ /* 0x000fea0003800000 */
.L_x_413:
[----:B------:R-:W-:Y:S01]  /*91a0*/  ULDC.64 UR8, c[0x0][0x3a8] ;  /* 0x0000ea0000087ab9 */ /* 0x000fe20000000a00 */
[----:B------:R-:W-:Y:S01]  /*91b0*/  IMAD.WIDE.U32 R6, R13, c[0x0][0x3a8], R6 ;  /* 0x0000ea000d067a25 */ /* 0x000fe200078e0006 */
[----:B------:R-:W-:Y:S01]  /*91c0*/  UIMAD UR6, UR10, UR8, URZ ;  /* 0x000000080a0672a4 */ /* 0x000fe2000f8e023f */
[----:B------:R-:W-:Y:S03]  /*91d0*/  BSSY B0, `(.L_x_415) ;  /* 0x000001c000007945 */ /* 0x000fe60003800000 */
[----:B------:R-:W-:Y:S01]  /*91e0*/  UIMAD UR7, UR7, UR9, UR6 ;  /* 0x00000009070772a4 */ /* 0x000fe2000f8e0206 */
[----:B------:R-:W-:-:S05]  /*91f0*/  IADD3 R6, P0, R6, UR11, RZ ;  /* 0x0000000b06067c10 */ /* 0x000fca000ff1e0ff */
[----:B--2---:R-:W-:Y:S01]  /*9200*/  IMAD.U32 R4, RZ, RZ, UR7 ;  /* 0x00000007ff047e24 */ /* 0x004fe2000f8e00ff */
[----:B------:R-:W-:Y:S02]  /*9210*/  ULDC.64 UR6, c[0x0][0x3c0] ;  /* 0x0000f00000067ab9 */ /* 0x000fe40000000a00 */
[----:B------:R-:W-:Y:S02]  /*9220*/  UIMAD UR6, UR60, UR6, URZ ;  /* 0x000000063c0672a4 */ /* 0x000fe4000f8e023f */
[----:B------:R-:W-:Y:S02]  /*9230*/  IADD3.X R7, R7, UR12, R4, P0, !PT ;  /* 0x0000000c07077c10 */ /* 0x000fe400087fe404 */
[----:B------:R-:W-:Y:S01]  /*9240*/  MOV R4, UR35 ;  /* 0x0000002300047c02 */ /* 0x000fe20008000f00 */
[----:B------:R-:W-:-:S04]  /*9250*/  UIMAD UR6, UR35, UR7, UR6 ;  /* 0x00000007230672a4 */ /* 0x000fc8000f8e0206 */
[----:B------:R-:W-:-:S05]  /*9260*/  IMAD.WIDE.U32 R6, R4, c[0x0][0x3c0], R6 ;  /* 0x0000f00004067a25 */ /* 0x000fca00078e0006 */
[----:B------:R-:W-:Y:S01]  /*9270*/  IADD3 R10, R7, UR6, RZ ;  /* 0x00000006070a7c10 */ /* 0x000fe2000fffe0ff */
[----:B------:R-:W-:Y:S05]  /*9280*/  @P5 BRA `(.L_x_416) ;  /* 0x0000010000005947 */ /* 0x000fea0003800000 */
[----:B------:R-:W-:Y:S01]  /*9290*/  IMAD.MOV.U32 R4, RZ, RZ, R6 ;  /* 0x000000ffff047224 */ /* 0x000fe200078e0006 */
[----:B------:R-:W-:Y:S01]  /*92a0*/  ISETP.GE.AND P3, PT, R232, c[0x0][0x220], PT ;  /* 0x00008800e8007a0c */ /* 0x000fe20003f66270 */
[----:B------:R-:W-:Y:S01]  /*92b0*/  IMAD.MOV.U32 R5, RZ, RZ, R10 ;  /* 0x000000ffff057224 */ /* 0x000fe200078e000a */
[----:B------:R-:W-:Y:S01]  /*92c0*/  ISETP.GE.AND P2, PT, R240, c[0x0][0x220], PT ;  /* 0x00008800f0007a0c */ /* 0x000fe20003f46270 */
[----:B------:R-:W-:Y:S01]  /*92d0*/  IMAD R11, R14, c[0x0][0x3a8], RZ ;  /* 0x0000ea000e0b7a24 */ /* 0x000fe200078e02ff */
[----:B------:R-:W-:Y:S01]  /*92e0*/  ISETP.GE.AND P1, PT, R239, c[0x0][0x220], PT ;  /* 0x00008800ef007a0c */ /* 0x000fe20003f26270 */
[----:B------:R-:W-:Y:S01]  /*92f0*/  IMAD.WIDE.U32 R8, R244, c[0x0][0x3a8], R4 ;  /* 0x0000ea00f4087a25 */ /* 0x000fe200078e0004 */
[----:B------:R-:W-:-:S03]  /*9300*/  ISETP.GE.AND P0, PT, R241, c[0x0][0x220], PT ;  /* 0x00008800f1007a0c */ /* 0x000fc60003f06270 */
[----:B------:R-:W-:-:S04]  /*9310*/  IMAD R4, R244, c[0x0][0x3ac], R11 ;  /* 0x0000eb00f4047a24 */ /* 0x000fc800078e020b */
[----:B------:R-:W-:Y:S01]  /*9320*/  IMAD.IADD R5, R9, 0x1, R4 ;  /* 0x0000000109057824 */ /* 0x000fe200078e0204 */
[----:B------:R-:W-:-:S04]  /*9330*/  LEA R4, P5, R8, c[0x0][0x348], 0x1 ;  /* 0x0000d20008047a11 */ /* 0x000fc800078a08ff */
[----:B------:R-:W-:-:S05]  /*9340*/  LEA.HI.X R5, R8, c[0x0][0x34c], R5, 0x1, P5 ;  /* 0x0000d30008057a11 */ /* 0x000fca00028f0c05 */
[----:B-1----:R1:W-:Y:S04]  /*9350*/  @!P3 STG.E.128 [R4.64], R60 ;  /* 0x0000003c0400b986 */ /* 0x0023e8000c101d04 */
[----:B------:R1:W-:Y:S04]  /*9360*/  @!P2 STG.E.128 [R4.64+0x80], R56 ;  /* 0x000080380400a986 */ /* 0x0003e8000c101d04 */
[----:B------:R1:W-:Y:S04]  /*9370*/  @!P1 STG.E.128 [R4.64+0x100], R52 ;  /* 0x0001003404009986 */ /* 0x0003e8000c101d04 */
[----:B------:R1:W-:Y:S02]  /*9380*/  @!P0 STG.E.128 [R4.64+0x180], R48 ;  /* 0x0001803004008986 */ /* 0x0003e4000c101d04 */
.L_x_416:
[----:B------:R-:W-:Y:S05]  /*9390*/  BSYNC B0 ;  /* 0x0000000000007941 */ /* 0x000fea0003800000 */
.L_x_415:
[----:B------:R-:W-:Y:S05]  /*93a0*/  @P4 BRA `(.L_x_417) ;  /* 0x00000a7000004947 */ /* 0x000fea0003800000 */
[----:B-1----:R-:W-:Y:S01]  /*93b0*/  IADD3 R4, P0, R244, 0x20, RZ ;  /* 0x00000020f4047810 */ /* 0x002fe20007f1e0ff */
[----:B------:R-:W-:Y:S01]  /*93c0*/  IMAD.MOV.U32 R7, RZ, RZ, R10 ;  /* 0x000000ffff077224 */ /* 0x000fe200078e000a */
[----:B------:R-:W-:-:S02]  /*93d0*/  ISETP.GE.AND P2, PT, R232, c[0x0][0x220], PT ;  /* 0x00008800e8007a0c */ /* 0x000fc40003f46270 */
[----:B------:R-:W-:Y:S01]  /*93e0*/  ISETP.GE.AND P1, PT, R240, c[0x0][0x220], PT ;  /* 0x00008800f0007a0c */ /* 0x000fe20003f26270 */
[----:B------:R-:W-:Y:S01]  /*93f0*/  IMAD.X R5, RZ, RZ, R14, P0 ;  /* 0x000000ffff057224 */ /* 0x000fe200000e060e */
[----:B------:R-:W-:Y:S01]  /*9400*/  ISETP.GE.AND P0, PT, R239, c[0x0][0x220], PT ;  /* 0x00008800ef007a0c */ /* 0x000fe20003f06270 */
[----:B------:R-:W-:-:S04]  /*9410*/  IMAD.WIDE.U32 R6, R4, c[0x0][0x3a8], R6 ;  /* 0x0000ea0004067a25 */ /* 0x000fc800078e0006 */
[----:B------:R-:W-:-:S04]  /*9420*/  IMAD R5, R5, c[0x0][0x3a8], RZ ;  /* 0x0000ea0005057a24 */ /* 0x000fc800078e02ff */
[----:B------:R-:W-:Y:S01]  /*9430*/  IMAD R5, R4, c[0x0][0x3ac], R5 ;  /* 0x0000eb0004057a24 */ /* 0x000fe200078e0205 */
[----:B------:R-:W-:-:S03]  /*9440*/  LEA R4, P3, R6, c[0x0][0x348], 0x1 ;  /* 0x0000d20006047a11 */ /* 0x000fc600078608ff */
[----:B------:R-:W-:-:S05]  /*9450*/  IMAD.IADD R5, R7, 0x1, R5 ;  /* 0x0000000107057824 */ /* 0x000fca00078e0205 */
[----:B------:R-:W-:-:S05]  /*9460*/  LEA.HI.X R5, R6, c[0x0][0x34c], R5, 0x1, P3 ;  /* 0x0000d30006057a11 */ /* 0x000fca00018f0c05 */
[----:B------:R1:W-:Y:S04]  /*9470*/  @!P2 STG.E.128 [R4.64], R76 ;  /* 0x0000004c0400a986 */ /* 0x0003e8000c101d04 */
[----:B------:R1:W-:Y:S04]  /*9480*/  @!P1 STG.E.128 [R4.64+0x80], R72 ;  /* 0x0000804804009986 */ /* 0x0003e8000c101d04 */
[----:B------:R1:W-:Y:S01]  /*9490*/  @!P0 STG.E.128 [R4.64+0x100], R68 ;  /* 0x0001004404008986 */ /* 0x0003e2000c101d04 */
[----:B------:R-:W-:-:S13]  /*94a0*/  ISETP.GE.AND P0, PT, R241, c[0x0][0x220], PT ;  /* 0x00008800f1007a0c */ /* 0x000fda0003f06270 */
[----:B------:R-:W-:Y:S05]  /*94b0*/  @P0 BRA `(.L_x_417) ;  /* 0x0000096000000947 */ /* 0x000fea0003800000 */
[----:B------:R2:W-:Y:S01]  /*94c0*/  STG.E.128 [R4.64+0x180], R64 ;  /* 0x0001804004007986 */ /* 0x0005e2000c101d04 */
[----:B------:R-:W-:Y:S05]  /*94d0*/  BRA `(.L_x_417) ;  /* 0x0000094000007947 */ /* 0x000fea0003800000 */
.L_x_389:
[----:B------:R-:W-:Y:S02]  /*94e0*/  UISETP.NE.AND UP0, UPT, UR25, -0x1, UPT ;  /* 0xffffffff1900788c */ /* 0x000fe4000bf05270 */
        /* <DEDUP_REMOVED lines=19> */
.L_x_418:
        /* <DEDUP_REMOVED lines=18> */
.L_x_419:
[----:B------:R-:W-:Y:S01]  /*9740*/  USHF.L.U32 UR7, UR19, 0x6, URZ ;  /* 0x0000000613077899 */ /* 0x000fe2000800063f */
[----:B------:R-:W-:Y:S01]  /*9750*/  BSSY B0, `(.L_x_420) ;  /* 0x0000024000007945 */ /* 0x000fe20003800000 */
[----:B------:R-:W-:Y:S01]  /*9760*/  ULDC.64 UR4, c[0x0][0x3a0] ;  /* 0x0000e80000047ab9 */ /* 0x000fe20000000a00 */
[----:B------:R-:W-:Y:S01]  /*9770*/  SHF.R.S32.HI R13, RZ, 0x1f, R244 ;  /* 0x0000001fff0d7819 */ /* 0x000fe200000114f4 */
[----:B------:R-:W-:Y:S02]  /*9780*/  USHF.R.S32.HI UR10, URZ, 0x1f, UR7 ;  /* 0x0000001f3f0a7899 */ /* 0x000fe40008011407 */
[----:B------:R-:W-:Y:S01]  /*9790*/  IMAD.U32 R11, RZ, RZ, UR7 ;  /* 0x00000007ff0b7e24 */ /* 0x000fe2000f8e00ff */
[----:B------:R-:W-:Y:S02]  /*97a0*/  UIADD3 UR6, -UR7, UR6, URZ ;  /* 0x0000000607067290 */ /* 0x000fe4000fffe13f */
[----:B------:R-:W-:Y:S01]  /*97b0*/  UIMAD UR4, UR10, UR4, URZ ;  /* 0x000000040a0472a4 */ /* 0x000fe2000f8e023f */
[----:B------:R-:W-:Y:S01]  /*97c0*/  IMAD.WIDE.U32 R4, R11, c[0x0][0x3a0], R232 ;  /* 0x0000e8000b047a25 */ /* 0x000fe200078e00e8 */
[----:B------:R-:W-:-:S02]  /*97d0*/  ULDC.64 UR8, c[0x0][0x3b8] ;  /* 0x0000ee0000087ab9 */ /* 0x000fc40000000a00 */
[----:B------:R-:W-:Y:S01]  /*97e0*/  UIMAD UR4, UR7, UR5, UR4 ;  /* 0x00000005070472a4 */ /* 0x000fe2000f8e0204 */
[----:B------:R-:W-:Y:S02]  /*97f0*/  ISETP.GE.AND P5, PT, R244, UR6, PT ;  /* 0x00000006f4007c0c */ /* 0x000fe4000bfa6270 */
[----:B------:R-:W-:-:S03]  /*9800*/  IADD3 R6, P0, R4, UR13, RZ ;  /* 0x0000000d04067c10 */ /* 0x000fc6000ff1e0ff */
[----:B------:R-:W-:Y:S01]  /*9810*/  IMAD.U32 R4, RZ, RZ, UR4 ;  /* 0x00000004ff047e24 */ /* 0x000fe2000f8e00ff */
[----:B------:R-:W-:-:S04]  /*9820*/  UIMAD UR4, UR58, UR8, URZ ;  /* 0x000000083a0472a4 */ /* 0x000fc8000f8e023f */
[----:B------:R-:W-:Y:S01]  /*9830*/  IADD3.X R7, R5, UR14, R4, P0, !PT ;  /* 0x0000000e05077c10 */ /* 0x000fe200087fe404 */
[----:B------:R-:W-:Y:S01]  /*9840*/  IMAD.U32 R4, RZ, RZ, UR35 ;  /* 0x00000023ff047e24 */ /* 0x000fe2000f8e00ff */
[----:B------:R-:W-:-:S03]  /*9850*/  UIMAD UR4, UR35, UR9, UR4 ;  /* 0x00000009230472a4 */ /* 0x000fc6000f8e0204 */
        /* <DEDUP_REMOVED lines=15> */
[----:B------:R1:W-:Y:S04]  /*9950*/  @!P3 STG.E.128 [R4.64], RZ ;  /* 0x000000ff0400b986 */ /* 0x0003e8000c101d28 */
[----:B------:R1:W-:Y:S04]  /*9960*/  @!P2 STG.E.128 [R4.64+0x80], RZ ;  /* 0x000080ff0400a986 */ /* 0x0003e8000c101d28 */
[----:B------:R1:W-:Y:S04]  /*9970*/  @!P1 STG.E.128 [R4.64+0x100], RZ ;  /* 0x000100ff04009986 */ /* 0x0003e8000c101d28 */
[----:B------:R1:W-:Y:S02]  /*9980*/  @!P0 STG.E.128 [R4.64+0x180], RZ ;  /* 0x000180ff04008986 */ /* 0x0003e4000c101d28 */
.L_x_421:
[----:B------:R-:W-:Y:S05]  /*9990*/  BSYNC B0 ;  /* 0x0000000000007941 */ /* 0x000fea0003800000 */
.L_x_420:
[----:B-1----:R-:W-:Y:S01]  /*99a0*/  IADD3 R4, R244, 0x20, RZ ;  /* 0x00000020f4047810 */ /* 0x002fe20007ffe0ff */
        /* <DEDUP_REMOVED lines=16> */
[----:B------:R1:W-:Y:S04]  /*9ab0*/  @!P3 STG.E.128 [R4.64], RZ ;  /* 0x000000ff0400b986 */ /* 0x0003e8000c101d28 */
[----:B------:R1:W-:Y:S04]  /*9ac0*/  @!P2 STG.E.128 [R4.64+0x80], RZ ;  /* 0x000080ff0400a986 */ /* 0x0003e8000c101d28 */
[----:B------:R1:W-:Y:S04]  /*9ad0*/  @!P1 STG.E.128 [R4.64+0x100], RZ ;  /* 0x000100ff04009986 */ /* 0x0003e8000c101d28 */
[----:B------:R1:W-:Y:S02]  /*9ae0*/  @!P0 STG.E.128 [R4.64+0x180], RZ ;  /* 0x000180ff04008986 */ /* 0x0003e4000c101d28 */
.L_x_423:
[----:B------:R-:W-:Y:S05]  /*9af0*/  BSYNC B0 ;  /* 0x0000000000007941 */ /* 0x000fea0003800000 */
.L_x_422:
[----:B------:R-:W-:Y:S01]  /*9b00*/  ULDC.64 UR4, c[0x0][0x3a8] ;  /* 0x0000ea0000047ab9 */ /* 0x000fe20000000a00 */
[----:B-1----:R-:W-:Y:S01]  /*9b10*/  IMAD.WIDE.U32 R4, R11, c[0x0][0x3a8], R232 ;  /* 0x0000ea000b047a25 */ /* 0x002fe200078e00e8 */
[----:B------:R-:W-:Y:S01]  /*9b20*/  UIMAD UR4, UR10, UR4, URZ ;  /* 0x000000040a0472a4 */ /* 0x000fe2000f8e023f */
[----:B------:R-:W-:Y:S03]  /*9b30*/  BSSY B0, `(.L_x_424) ;  /* 0x000001c000007945 */ /* 0x000fe60003800000 */
[----:B------:R-:W-:Y:S01]  /*9b40*/  UIMAD UR4, UR7, UR5, UR4 ;  /* 0x00000005070472a4 */ /* 0x000fe2000f8e0204 */
[----:B------:R-:W-:-:S05]  /*9b50*/  IADD3 R6, P0, R4, UR11, RZ ;  /* 0x0000000b04067c10 */ /* 0x000fca000ff1e0ff */
[----:B------:R-:W-:Y:S01]  /*9b60*/  IMAD.U32 R4, RZ, RZ, UR4 ;  /* 0x00000004ff047e24 */ /* 0x000fe2000f8e00ff */
        /* <DEDUP_REMOVED lines=24> */
.L_x_425:
[----:B------:R-:W-:Y:S05]  /*9cf0*/  BSYNC B0 ;  /* 0x0000000000007941 */ /* 0x000fea0003800000 */
.L_x_424:
[----:B------:R-:W-:Y:S05]  /*9d00*/  @P4 BRA `(.L_x_417) ;  /* 0x0000011000004947 */ /* 0x000fea0003800000 */
[----:B-1----:R-:W-:Y:S01]  /*9d10*/  IADD3 R4, P0, R244, 0x20, RZ ;  /* 0x00000020f4047810 */ /* 0x002fe20007f1e0ff */
[----:B------:R-:W-:Y:S01]  /*9d20*/  IMAD.MOV.U32 R7, RZ, RZ, R10 ;  /* 0x000000ffff077224 */ /* 0x000fe200078e000a */
[----:B------:R-:W-:-:S02]  /*9d30*/  ISETP.GE.AND P3, PT, R232, c[0x0][0x220], PT ;  /* 0x00008800e8007a0c */ /* 0x000fc40003f66270 */
        /* <DEDUP_REMOVED lines=14> */
.L_x_417:
[----:B------:R-:W-:Y:S05]  /*9e20*/  BSYNC B1 ;  /* 0x0000000000017941 */ /* 0x000fea0003800000 */
.L_x_384:
[----:B------:R-:W-:Y:S02]  /*9e30*/  ULDC UR4, c[0x0][0x218] ;  /* 0x0000860000047ab9 */ /* 0x000fe40000000800 */
[----:B------:R-:W-:-:S02]  /*9e40*/  UIADD3 UR5, UR4, 0x3f, URZ ;  /* 0x0000003f04057890 */ /* 0x000fc4000fffe03f */
[----:B------:R-:W-:Y:S02]  /*9e50*/  UIADD3 UR39, UR39, 0x1, URZ ;  /* 0x0000000127277890 */ /* 0x000fe4000fffe03f */
        /* <DEDUP_REMOVED lines=9> */
.L_x_426:
[----:B------:R-:W-:Y:S05]  /*9ef0*/  EXIT ;  /* 0x000000000000794d */ /* 0x000fea0003800000 */
.L_x_428:
        /* <DEDUP_REMOVED lines=16> */
.L_x_2012:


//--------------------- .text._ZN5flash44flash_bwd_dq_dk_dv_loop_seqk_parallel_kernelI23Flash_bwd_kernel_traitsILi256ELi64ELi64ELi8ELi4ELi2ELi2ELb0ELb1EN7cutlass6half_tE19Flash_kernel_traitsILi256ELi64ELi64ELi8ES3_EELb0ELb0ELb1ELb0ELb0ELb0ELb0EEEvNS_16Flash_bwd_paramsE --------------------------
	.section	.text._ZN5flash44flash_bwd_dq_dk_dv_loop_seqk_parallel_kernelI23Flash_bwd_kernel_traitsILi256ELi64ELi64ELi8ELi4ELi2ELi2ELb0ELb1EN7cutlass6half_tE19Flash_kernel_traitsILi256ELi64ELi64ELi8ES3_EELb0ELb0ELb1ELb0ELb0ELb0ELb0EEEvNS_16Flash_bwd_paramsE,"ax",@progbits
	.sectioninfo	@"SHI_REGISTERS=254"
	.align	128
        .global         _ZN5flash44flash_bwd_dq_dk_dv_loop_seqk_parallel_kernelI23Flash_bwd_kernel_traitsILi256ELi64ELi64ELi8ELi4ELi2ELi2ELb0ELb1EN7cutlass6half_tE19Flash_kernel_traitsILi256ELi64ELi64ELi8ES3_EELb0ELb0ELb1ELb0ELb0ELb0ELb0EEEvNS_16Flash_bwd_paramsE
        .type           _ZN5flash44flash_bwd_dq_dk_dv_loop_seqk_parallel_kernelI23Flash_bwd_kernel_traitsILi256ELi64ELi64ELi8ELi4ELi2ELi2ELb0ELb1EN7cutlass6half_tE19Flash_kernel_traitsILi256ELi64ELi64ELi8ES3_EELb0ELb0ELb1ELb0ELb0ELb0ELb0EEEvNS_16Flash_bwd_paramsE,@function
        .size           _ZN5flash44flash_bwd_dq_dk_dv_loop_seqk_parallel_kernelI23Flash_bwd_kernel_traitsILi256ELi64ELi64ELi8ELi4ELi2ELi2ELb0ELb1EN7cutlass6half_tE19Flash_kernel_traitsILi256ELi64ELi64ELi8ES3_EELb0ELb0ELb1ELb0ELb0ELb0ELb0EEEvNS_16Flash_bwd_paramsE,(.L_x_2013 - _ZN5flash44flash_bwd_dq_dk_dv_loop_seqk_parallel_kernelI23Flash_bwd_kernel_traitsILi256ELi64ELi64ELi8ELi4ELi2ELi2ELb0ELb1EN7cutlass6half_tE19Flash_kernel_traitsILi256ELi64ELi64ELi8ES3_EELb0ELb0ELb1ELb0ELb0ELb0ELb0EEEvNS_16Flash_bwd_paramsE)
        .other          _ZN5flash44flash_bwd_dq_dk_dv_loop_seqk_parallel_kernelI23Flash_bwd_kernel_traitsILi256ELi64ELi64ELi8ELi4ELi2ELi2ELb0ELb1EN7cutlass6half_tE19Flash_kernel_traitsILi256ELi64ELi64ELi8ES3_EELb0ELb0ELb1ELb0ELb0ELb0ELb0EEEvNS_16Flash_bwd_paramsE,@"STO_CUDA_ENTRY STV_DEFAULT"
_ZN5flash44flash_bwd_dq_dk_dv_loop_seqk_parallel_kernelI23Flash_bwd_kernel_traitsILi256ELi64ELi64ELi8ELi4ELi2ELi2ELb0ELb1EN7cutlass6half_tE19Flash_kernel_traitsILi256ELi64ELi64ELi8ES3_EELb0ELb0ELb1ELb0ELb0ELb0ELb0EEEvNS_16Flash_bwd_paramsE:
.text._ZN5flash44flash_bwd_dq_dk_dv_loop_seqk_parallel_kernelI23Flash_bwd_kernel_traitsILi256ELi64ELi64ELi8ELi4ELi2ELi2ELb0ELb1EN7cutlass6half_tE19Flash_kernel_traitsILi256ELi64ELi64ELi8ES3_EELb0ELb0ELb1ELb0ELb0ELb0ELb0EEEvNS_16Flash_bwd_paramsE:
        /* <DEDUP_REMOVED lines=13> */
[----:B------:R-:W-:Y:S02]  /*00d0*/  ULDC.U8 UR7, c[0x0][0x328] ;  /* 0x0000ca0000077ab9 */ /* 0x000fe40000000000 */
[----:B------:R-:W-:Y:S02]  /*00e0*/  UISETP.NE.AND UP5, UPT, UR7, URZ, UPT ;  /* 0x0000003f0700728c */ /* 0x000fe4000bfa5270 */
[----:B------:R-:W-:Y:S02]  /*00f0*/  ULDC UR12, c[0x0][0x224] ;  /* 0x00008900000c7ab9 */ /* 0x000fe40000000800 */
[----:B------:R-:W3:Y:S01]  /*0100*/  S2UR UR37, SR_CTAID.Z ;  /* 0x00000000002579c3 */ /* 0x000ee20000002700 */
[----:B------:R-:W-:-:S02]  /*0110*/  ULDC UR48, c[0x0][0x22c] ;  /* 0x00008b0000307ab9 */ /* 0x000fc40000000800 */
[----:B------:R-:W-:Y:S02]  /*0120*/  ULDC UR38, c[0x0][0x1c0] ;  /* 0x0000700000267ab9 */ /* 0x000fe40000000800 */
[----:B------:R-:W-:Y:S02]  /*0130*/  ULDC UR10, c[0x0][0x1c0] ;  /* 0x00007000000a7ab9 */ /* 0x000fe40000000800 */
[----:B------:R-:W-:Y:S02]  /*0140*/  USHF.R.S32.HI UR5, URZ, 0x1f, UR12 ;  /* 0x0000001f3f057899 */ /* 0x000fe4000801140c */
[----:B------:R-:W-:Y:S02]  /*0150*/  UIMAD.WIDE UR38, UR48, UR38, URZ ;  /* 0x00000026302672a5 */ /* 0x000fe4000f8e023f */
[----:B------:R-:W-:Y:S02]  /*0160*/  UMOV UR6, 0x80 ;  /* 0x0000008000067882 */ /* 0x000fe40000000000 */
        /* <DEDUP_REMOVED lines=12> */
[-C--:B------:R-:W-:Y:S01]  /*0230*/  LEA.HI R2, R11, R0.reuse, RZ, 0x1 ;  /* 0x000000000b027211 */ /* 0x080fe200078f08ff */
[----:B------:R-:W-:Y:S01]  /*0240*/  ULDC UR9, c[0x0][0x1c0] ;  /* 0x0000700000097ab9 */ /* 0x000fe20000000800 */
[----:B------:R-:W-:Y:S01]  /*0250*/  LEA.HI R3, R3, R0, RZ, 0x2 ;  /* 0x0000000003037211 */ /* 0x000fe200078f10ff */
[----:B------:R-:W-:Y:S01]  /*0260*/  UIMAD UR57, UR6, UR4, UR57 ;  /* 0x00000004063972a4 */ /* 0x000fe2000f8e0239 */
[----:B------:R-:W-:Y:S01]  /*0270*/  LOP3.LUT R2, R2, 0xfffffffe, RZ, 0xc0, !PT ;  /* 0xfffffffe02027812 */ /* 0x000fe200078ec0ff */
[----:B------:R-:W-:Y:S01]  /*0280*/  UIMAD UR54, UR5, UR36, URZ ;  /* 0x00000024053672a4 */ /* 0x000fe2000f8e023f */
[----:B------:R-:W-:Y:S01]  /*0290*/  LOP3.LUT R3, R3, 0xfffffffc, RZ, 0xc0, !PT ;  /* 0xfffffffc03037812 */ /* 0x000fe200078ec0ff */
[----:B------:R-:W-:Y:S01]  /*02a0*/  UIMAD UR4, UR36, UR9, UR37 ;  /* 0x00000009240472a4 */ /* 0x000fe2000f8e0225 */
[----:B------:R-:W-:Y:S01]  /*02b0*/  LEA.HI R13, R19, R224, RZ, 0x4 ;  /* 0x000000e0130d7211 */ /* 0x000fe200078f20ff */
[C---:B------:R-:W-:Y:S01]  /*02c0*/  IMAD.IADD R2, R0.reuse, 0x1, -R2 ;  /* 0x0000000100027824 */ /* 0x040fe200078e0a02 */
[----:B------:R-:W-:Y:S01]  /*02d0*/  SHF.R.S32.HI R7, RZ, 0x2, R5 ;  /* 0x00000002ff077819 */ /* 0x000fe20000011405 */
[----:B------:R-:W-:Y:S01]  /*02e0*/  IMAD.IADD R3, R0, 0x1, -R3 ;  /* 0x0000000100037824 */ /* 0x000fe200078e0a03 */
[----:B------:R-:W-:Y:S01]  /*02f0*/  SHF.R.S32.HI R12, RZ, 0x1f, R5 ;  /* 0x0000001fff0c7819 */ /* 0x000fe20000011405 */
[----:B------:R-:W-:Y:S01]  /*0300*/  IMAD.SHL.U32 R15, R2, 0x10, RZ ;  /* 0x00000010020f7824 */ /* 0x000fe200078e00ff */
[----:B------:R-:W-:Y:S01]  /*0310*/  SHF.R.S32.HI R0, RZ, 0x4, R13 ;  /* 0x00000004ff007819 */ /* 0x000fe2000001140d */
[----:B------:R-:W-:Y:S01]  /*0320*/  @!UP5 UIMAD UR5, UR36, UR11, UR37 ;  /* 0x0000000b2405d2a4 */ /* 0x000fe2000f8e0225 */
[----:B------:R-:W-:Y:S01]  /*0330*/  LEA.HI R12, R12, R7, RZ, 0x3 ;  /* 0x000000070c0c7211 */ /* 0x000fe200078f18ff */
[----:B------:R-:W-:Y:S01]  /*0340*/  USHF.L.U32 UR43, UR48, 0x6, URZ ;  /* 0x00000006302b7899 */ /* 0x000fe2000800063f */
[----:B------:R-:W-:Y:S01]  /*0350*/  LEA.HI R6, R13, R0, RZ, 0x1 ;  /* 0x000000000d067211 */ /* 0x000fe200078f08ff */
[----:B------:R-:W-:Y:S01]  /*0360*/  ULDC UR51, c[0x0][0x214] ;  /* 0x0000850000337ab9 */ /* 0x000fe20000000800 */
[----:B------:R-:W-:Y:S01]  /*0370*/  LOP3.LUT R12, R12, 0xfffffff8, RZ, 0xc0, !PT ;  /* 0xfffffff80c0c7812 */ /* 0x000fe200078ec0ff */
[----:B------:R-:W-:Y:S01]  /*0380*/  IMAD.U32 R231, RZ, RZ, UR12 ;  /* 0x0000000cffe77e24 */ /* 0x000fe2000f8e00ff */
[----:B------:R-:W-:Y:S01]  /*0390*/  LOP3.LUT R6, R6, 0xfffffffe, RZ, 0xc0, !PT ;  /* 0xfffffffe06067812 */ /* 0x000fe200078ec0ff */
[----:B------:R-:W-:Y:S01]  /*03a0*/  ULDC UR58, c[0x0][0x1c8] ;  /* 0x00007200003a7ab9 */ /* 0x000fe20000000800 */
[----:B------:R-:W-:Y:S01]  /*03b0*/  LEA.HI R17, R19, R224, RZ, 0x3 ;  /* 0x000000e013117211 */ /* 0x000fe200078f18ff */
[----:B------:R-:W-:Y:S01]  /*03c0*/  IMAD.IADD R12, R7, 0x1, -R12 ;  /* 0x00000001070c7824 */ /* 0x000fe200078e0a0c */
[----:B------:R-:W-:Y:S01]  /*03d0*/  LOP3.LUT R13, R13, 0xfffffff0, RZ, 0xc0, !PT ;  /* 0xfffffff00d0d7812 */ /* 0x000fe200078ec0ff */
[----:B------:R-:W-:Y:S01]  /*03e0*/  IMAD.IADD R6, R0, 0x1, -R6 ;  /* 0x0000000100067824 */ /* 0x000fe200078e0a06 */
[----:B------:R-:W-:Y:S01]  /*03f0*/  LOP3.LUT R7, R17, 0xfffffff8, RZ, 0xc0, !PT ;  /* 0xfffffff811077812 */ /* 0x000fe200078ec0ff */
[----:B------:R-:W-:Y:S01]  /*0400*/  ULDC.U8 UR8, c[0x0][0x3d0] ;  /* 0x0000f40000087ab9 */ /* 0x000fe20000000000 */
[----:B------:R-:W-:Y:S01]  /*0410*/  LOP3.LUT R11, R11, 0xffffffe0, RZ, 0xc0, !PT ;  /* 0xffffffe00b0b7812 */ /* 0x000fe200078ec0ff */
[C---:B------:R-:W-:Y:S01]  /*0420*/  IMAD.IADD R0, R224.reuse, 0x1, -R13 ;  /* 0x00000001e0007824 */ /* 0x040fe200078e0a0d */
[----:B------:R-:W-:Y:S01]  /*0430*/  SHF.R.S32.HI R230, RZ, 0x3, R17 ;  /* 0x00000003ffe67819 */ /* 0x000fe20000011411 */
[C---:B------:R-:W-:Y:S01]  /*0440*/  IMAD.IADD R8, R224.reuse, 0x1, -R7 ;  /* 0x00000001e0087824 */ /* 0x040fe200078e0a07 */
[----:B------:R-:W-:Y:S01]  /*0450*/  LOP3.LUT R5, R5, 0x7ffffffc, RZ, 0xc0, !PT ;  /* 0x7ffffffc05057812 */ /* 0x000fe200078ec0ff */
[----:B------:R-:W-:Y:S01]  /*0460*/  IMAD.IADD R11, R224, 0x1, -R11 ;  /* 0x00000001e00b7824 */ /* 0x000fe200078e0a0b */
[----:B------:R-:W-:Y:S01]  /*0470*/  SHF.R.S32.HI R7, RZ, 0x1f, R0 ;  /* 0x0000001fff077819 */ /* 0x000fe20000011400 */
[C---:B------:R-:W-:Y:S01]  /*0480*/  IMAD.SHL.U32 R232, R8.reuse, 0x8, RZ ;  /* 0x0000000808e87824 */ /* 0x040fe200078e00ff */
[----:B------:R-:W-:Y:S01]  /*0490*/  LOP3.LUT P4, RZ, R8, 0x4, RZ, 0xc0, !PT ;  /* 0x0000000408ff7812 */ /* 0x000fe2000788c0ff */
[----:B------:R-:W-:Y:S01]  /*04a0*/  IMAD.SHL.U32 R9, R230, 0x40, RZ ;  /* 0x00000040e6097824 */ /* 0x000fe200078e00ff */
[----:B------:R-:W-:Y:S01]  /*04b0*/  LEA.HI R7, R7, R0, RZ, 0x3 ;  /* 0x0000000007077211 */ /* 0x000fe200078f18ff */
[----:B------:R-:W-:Y:S01]  /*04c0*/  ULDC UR52, c[0x0][0x224] ;  /* 0x0000890000347ab9 */ /* 0x000fe20000000800 */
[C---:B------:R-:W-:Y:S01]  /*04d0*/  LOP3.LUT P3, RZ, R8.reuse, 0x2, RZ, 0xc0, !PT ;  /* 0x0000000208ff7812 */ /* 0x040fe2000786c0ff */
[----:B------:R-:W-:Y:S01]  /*04e0*/  IMAD.SHL.U32 R8, R8, 0x40, RZ ;  /* 0x0000004008087824 */ /* 0x000fe200078e00ff */
[C---:B------:R-:W-:Y:S01]  /*04f0*/  LOP3.LUT R13, R7.reuse, 0xfffffff8, RZ, 0xc0, !PT ;  /* 0xfffffff8070d7812 */ /* 0x040fe200078ec0ff */
[----:B------:R-:W-:Y:S01]  /*0500*/  IMAD.SHL.U32 R7, R7, 0x40, RZ ;  /* 0x0000004007077824 */ /* 0x000fe200078e00ff */
[----:B------:R-:W-:Y:S01]  /*0510*/  SHF.R.S32.HI R4, RZ, 0x1f, R11 ;  /* 0x0000001fff047819 */ /* 0x000fe2000001140b */
[----:B------:R-:W-:Y:S01]  /*0520*/  @UP5 UIMAD UR56, UR36, UR51, URZ ;  /* 0x00000033243852a4 */ /* 0x000fe2000f8e023f */
[----:B------:R-:W-:Y:S01]  /*0530*/  LOP3.LUT R8, R8, 0x1c0, RZ, 0xc0, !PT ;  /* 0x000001c008087812 */ /* 0x000fe200078ec0ff */
[----:B------:R-:W-:Y:S01]  /*0540*/  IMAD.IADD R13, R0, 0x1, -R13 ;  /* 0x00000001000d7824 */ /* 0x000fe200078e0a0d */
[----:B------:R-:W-:Y:S01]  /*0550*/  LOP3.LUT R0, R12, 0x1, RZ, 0xc0, !PT ;  /* 0x000000010c007812 */ /* 0x000fe200078ec0ff */
[----:B------:R-:W-:Y:S01]  /*0560*/  UMOV UR41, URZ ;  /* 0x0000003f00297c82 */ /* 0x000fe20008000000 */
[----:B------:R-:W-:Y:S01]  /*0570*/  LOP3.LUT R9, R9, 0x1c0, RZ, 0xc0, !PT ;  /* 0x000001c009097812 */ /* 0x000fe200078ec0ff */
[----:B------:R-:W-:Y:S01]  /*0580*/  ULOP3.LUT UR58, UR37, UR58, URZ, 0x3c, !UPT ;  /* 0x0000003a253a7292 */ /* 0x000fe2000f8e3c3f */
[----:B------:R-:W-:Y:S01]  /*0590*/  ISETP.NE.U32.AND P0, PT, R0, 0x1, PT ;  /* 0x000000010000780c */ /* 0x000fe20003f05070 */
[----:B------:R-:W-:Y:S01]  /*05a0*/  UISETP.NE.AND UP6, UPT, UR8, URZ, UPT ;  /* 0x0000003f0800728c */ /* 0x000fe2000bfc5270 */
[----:B------:R-:W-:Y:S01]  /*05b0*/  LOP3.LUT R0, R8, 0x10, R15, 0xf8, !PT ;  /* 0x0000001008007812 */ /* 0x000fe200078ef80f */
[----:B------:R-:W-:Y:S01]  /*05c0*/  USHF.R.S32.HI UR59, URZ, 0x1f, UR37 ;  /* 0x0000001f3f3b7899 */ /* 0x000fe20008011425 */
[----:B------:R-:W-:Y:S01]  /*05d0*/  LEA.HI R4, R4, R11, RZ, 0x2 ;  /* 0x0000000b04047211 */ /* 0x000fe200078f10ff */
[----:B------:R-:W-:Y:S01]  /*05e0*/  USHF.R.S32.HI UR61, URZ, 0x1f, UR36 ;  /* 0x0000001f3f3d7899 */ /* 0x000fe20008011424 */
[----:B------:R-:W-:Y:S01]  /*05f0*/  LOP3.LUT R10, R9, 0x38, R232, 0xf8, !PT ;  /* 0x00000038090a7812 */ /* 0x000fe200078ef8e8 */
[----:B------:R-:W-:Y:S01]  /*0600*/  USHF.R.S32.HI UR60, URZ, 0x1f, UR37 ;  /* 0x0000001f3f3c7899 */ /* 0x000fe20008011425 */
[----:B------:R-:W-:Y:S01]  /*0610*/  LOP3.LUT R222, R8, 0x8, R17, 0xf8, !PT ;  /* 0x0000000808de7812 */ /* 0x000fe200078ef811 */
[----:B------:R-:W-:Y:S01]  /*0620*/  UIMAD.WIDE.U32 UR44, UR38, UR46, URZ ;  /* 0x0000002e262c72a5 */ /* 0x000fe2000f8e003f */
[----:B------:R-:W-:Y:S01]  /*0630*/  SHF.R.U32.HI R15, RZ, 0x3, R8 ;  /* 0x00000003ff0f7819 */ /* 0x000fe20000011608 */
[----:B------:R-:W-:Y:S01]  /*0640*/  UIMAD UR53, UR39, UR46, URZ ;  /* 0x0000002e273572a4 */ /* 0x000fe2000f8e023f */
[----:B------:R-:W-:Y:S01]  /*0650*/  SHF.R.U32.HI R9, RZ, 0x3, R9 ;  /* 0x00000003ff097819 */ /* 0x000fe20000011609 */
[----:B------:R-:W-:Y:S01]  /*0660*/  USHF.R.S32.HI UR55, URZ, 0x1f, UR49 ;  /* 0x0000001f3f377899 */ /* 0x000fe20008011431 */
[CC--:B------:R-:W-:Y:S01]  /*0670*/  LEA.HI R11, R19.reuse, R224.reuse, RZ, 0x7 ;  /* 0x000000e0130b7211 */ /* 0x0c0fe200078f38ff */
[----:B------:R-:W-:Y:S01]  /*0680*/  UIMAD UR52, UR4, UR52, URZ ;  /* 0x00000034043472a4 */ /* 0x000fe2000f8e023f */
[----:B------:R-:W-:Y:S01]  /*0690*/  LEA.HI R8, R19, R224, RZ, 0x6 ;  /* 0x000000e013087211 */ /* 0x000fe200078f30ff */
[----:B------:R-:W-:Y:S01]  /*06a0*/  @!UP5 UIMAD UR51, UR5, UR51, URZ ;  /* 0x000000330533d2a4 */ /* 0x000fe2000f8e023f */
[----:B------:R-:W-:Y:S01]  /*06b0*/  LOP3.LUT R9, R10, R9, RZ, 0x3c, !PT ;  /* 0x000000090a097212 */ /* 0x000fe200078e3cff */
[----:B------:R-:W-:Y:S01]  /*06c0*/  IMAD.SHL.U32 R10, R6, 0x200, RZ ;  /* 0x00000200060a7824 */ /* 0x000fe200078e00ff */
[----:B------:R-:W-:Y:S01]  /*06d0*/  SHF.R.S32.HI R11, RZ, 0x7, R11 ;  /* 0x00000007ff0b7819 */ /* 0x000fe2000001140b */
[----:B------:R-:W-:Y:S01]  /*06e0*/  USHF.R.S32.HI UR50, URZ, 0x1f, UR43 ;  /* 0x0000001f3f327899 */ /* 0x000fe2000801142b */
[----:B------:R-:W-:Y:S01]  /*06f0*/  SHF.R.S32.HI R8, RZ, 0x6, R8 ;  /* 0x00000006ff087819 */ /* 0x000fe20000011408 */
[----:B------:R-:W-:Y:S01]  /*0700*/  ULDC UR42, c[0x0][0x2e8] ;  /* 0x0000ba00002a7ab9 */ /* 0x000fe20000000800 */
[C---:B------:R-:W-:Y:S01]  /*0710*/  R2P PR, R12.reuse, 0x6 ;  /* 0x000000060c007804 */ /* 0x040fe20000000000 */
[----:B------:R-:W-:Y:S01]  /*0720*/  IMAD.SHL.U32 R12, R12, 0x40, RZ ;  /* 0x000000400c0c7824 */ /* 0x000fe200078e00ff */
[----:B------:R-:W-:Y:S01]  /*0730*/  LOP3.LUT R0, R0, 0x8, R17, 0xf8, !PT ;  /* 0x0000000800007812 */ /* 0x000fe200078ef811 */
[----:B------:R-:W-:Y:S01]  /*0740*/  IMAD R17, R11, 0x800, R10 ;  /* 0x000008000b117824 */ /* 0x000fe200078e020a */
[----:B------:R-:W-:Y:S01]  /*0750*/  LOP3.LUT P6, RZ, R13, 0x4, RZ, 0xc0, !PT ;  /* 0x000000040dff7812 */ /* 0x000fe200078cc0ff */
[----:B------:R-:W-:Y:S01]  /*0760*/  IMAD R226, R8, 0x200, R9 ;  /* 0x0000020008e27824 */ /* 0x000fe200078e0209 */
[----:B------:R-:W-:Y:S01]  /*0770*/  LOP3.LUT R0, R10, R0, R15, 0xf6, !PT ;  /* 0x000000000a007212 */ /* 0x000fe200078ef60f */
[----:B------:R-:W-:Y:S01]  /*0780*/  IMAD.SHL.U32 R8, R8, 0x8, RZ ;  /* 0x0000000808087824 */ /* 0x000fe200078e00ff */
[----:B------:R-:W-:Y:S01]  /*0790*/  LOP3.LUT R12, R12, 0x1c0, RZ, 0xc0, !PT ;  /* 0x000001c00c0c7812 */ /* 0x000fe200078ec0ff */
[----:B------:R-:W-:Y:S01]  /*07a0*/  IMAD.SHL.U32 R11, R11, 0x20, RZ ;  /* 0x000000200b0b7824 */ /* 0x000fe200078e00ff */
[C---:B------:R-:W-:Y:S01]  /*07b0*/  LOP3.LUT P5, RZ, R13.reuse, 0x2, RZ, 0xc0, !PT ;  /* 0x000000020dff7812 */ /* 0x040fe200078ac0ff */
[----:B------:R-:W-:Y:S01]  /*07c0*/  IMAD.IADD R10, R224, 0x1, -R5 ;  /* 0x00000001e00a7824 */ /* 0x000fe200078e0a05 */
[----:B------:R-:W-:Y:S01]  /*07d0*/  LOP3.LUT R8, R8, 0x18, RZ, 0xc0, !PT ;  /* 0x0000001808087812 */ /* 0x000fe200078ec0ff */
[----:B------:R-:W-:Y:S01]  /*07e0*/  IMAD.SHL.U32 R5, R6, 0x20, RZ ;  /* 0x0000002006057824 */ /* 0x000fe200078e00ff */
[----:B------:R-:W-:Y:S01]  /*07f0*/  SHF.R.U32.HI R9, RZ, 0x3, R12 ;  /* 0x00000003ff097819 */ /* 0x000fe2000001160c */
[----:B------:R-:W-:Y:S01]  /*0800*/  IMAD.SHL.U32 R10, R10, 0x2, RZ ;  /* 0x000000020a0a7824 */ /* 0x000fe200078e00ff */
[----:B------:R-:W-:Y:S01]  /*0810*/  LOP3.LUT R14, R12, 0x20, R11, 0xf8, !PT ;  /* 0x000000200c0e7812 */ /* 0x000fe200078ef80b */
[----:B------:R-:W-:Y:S01]  /*0820*/  IMAD.SHL.U32 R13, R13, 0x40, RZ ;  /* 0x000000400d0d7824 */ /* 0x000fe200078e00ff */
[----:B------:R-:W-:Y:S01]  /*0830*/  LOP3.LUT R234, R9, R12, R8, 0x1e, !PT ;  /* 0x0000000c09ea7212 */ /* 0x000fe200078e1e08 */
[--C-:B------:R-:W-:Y:S01]  /*0840*/  IMAD R235, R3, 0x400, R10.reuse ;  /* 0x0000040003eb7824 */ /* 0x100fe200078e020a */
[----:B------:R-:W-:Y:S01]  /*0850*/  LOP3.LUT R14, R14, R9, RZ, 0x3c, !PT ;  /* 0x000000090e0e7212 */ /* 0x000fe200078e3cff */
[----:B------:R-:W-:Y:S01]  /*0860*/  IMAD R9, R2, 0x400, R10 ;  /* 0x0000040002097824 */ /* 0x000fe200078e020a */
[----:B------:R-:W-:Y:S01]  /*0870*/  LOP3.LUT R5, R8, 0x20, R5, 0xf8, !PT ;  /* 0x0000002008057812 */ /* 0x000fe200078ef805 */
[----:B------:R-:W-:Y:S01]  /*0880*/  IMAD.SHL.U32 R224, R224, 0x2, RZ ;  /* 0x00000002e0e07824 */ /* 0x000fe200078e00ff */
[----:B------:R-:W-:Y:S01]  /*0890*/  LOP3.LUT R8, R13, 0x1c0, RZ, 0xc0, !PT ;  /* 0x000001c00d087812 */ /* 0x000fe200078ec0ff */
[----:B------:R-:W-:Y:S01]  /*08a0*/  IMAD.IADD R234, R9, 0x1, R234 ;  /* 0x0000000109ea7824 */ /* 0x000fe200078e02ea */
[----:B------:R-:W-:Y:S01]  /*08b0*/  SHF.R.S32.HI R4, RZ, 0x2, R4 ;  /* 0x00000002ff047819 */ /* 0x000fe20000011404 */
[----:B------:R-:W-:Y:S01]  /*08c0*/  IMAD.SHL.U32 R9, R6, 0x8, RZ ;  /* 0x0000000806097824 */ /* 0x000fe200078e00ff */
[----:B------:R-:W-:Y:S01]  /*08d0*/  SHF.R.U32.HI R6, RZ, 0x3, R8 ;  /* 0x00000003ff067819 */ /* 0x000fe20000011608 */
[----:B------:R-:W-:Y:S01]  /*08e0*/  IMAD.IADD R235, R235, 0x1, R14 ;  /* 0x00000001ebeb7824 */ /* 0x000fe200078e020e */
[----:B------:R-:W-:Y:S01]  /*08f0*/  LOP3.LUT R222, R222, R15, RZ, 0x3c, !PT ;  /* 0x0000000fdede7212 */ /* 0x000fe200078e3cff */
[----:B------:R-:W-:Y:S01]  /*0900*/  IMAD R225, R3, 0x10, R4 ;  /* 0x0000001003e17824 */ /* 0x000fe200078e0204 */
[----:B------:R-:W-:Y:S01]  /*0910*/  LOP3.LUT R9, R8, 0x8, R9, 0xf8, !PT ;  /* 0x0000000808097812 */ /* 0x000fe200078ef809 */
[----:B------:R-:W-:Y:S01]  /*0920*/  IMAD.SHL.U32 R235, R235, 0x2, RZ ;  /* 0x00000002ebeb7824 */ /* 0x000fe200078e00ff */
[----:B------:R-:W-:Y:S01]  /*0930*/  LOP3.LUT R5, R6, R5, R8, 0x1e, !PT ;  /* 0x0000000506057212 */ /* 0x000fe200078e1e08 */
[----:B------:R-:W-:Y:S01]  /*0940*/  IMAD.IADD R222, R17, 0x1, R222 ;  /* 0x0000000111de7824 */ /* 0x000fe200078e02de */
[----:B------:R-:W-:Y:S01]  /*0950*/  LOP3.LUT R8, R7, 0xfffffe00, RZ, 0xc0, !PT ;  /* 0xfffffe0007087812 */ /* 0x000fe200078ec0ff */
[----:B------:R-:W-:Y:S01]  /*0960*/  IMAD.SHL.U32 R218, R0, 0x2, RZ ;  /* 0x0000000200da7824 */ /* 0x000fe200078e00ff */
[----:B------:R-:W-:Y:S01]  /*0970*/  LOP3.LUT R9, R9, R6, RZ, 0x3c, !PT ;  /* 0x0000000609097212 */ /* 0x000fe200078e3cff */
[----:B------:R-:W-:Y:S01]  /*0980*/  IMAD.MOV.U32 R6, RZ, RZ, -0x10 ;  /* 0xfffffff0ff067424 */ /* 0x000fe200078e00ff */
[----:B------:R-:W-:Y:S01]  /*0990*/  LOP3.LUT R217, R5, R8, RZ, 0xfc, !PT ;  /* 0x0000000805d97212 */ /* 0x000fe200078efcff */
[--C-:B------:R-:W-:Y:S01]  /*09a0*/  IMAD R4, R3, 0x400, R8.reuse ;  /* 0x0000040003047824 */ /* 0x100fe200078e0208 */
[C---:B------:R-:W-:Y:S01]  /*09b0*/  SEL R3, R213.reuse, 0xffffffe0, !P3 ;  /* 0xffffffe0d5037807 */ /* 0x040fe20005800000 */
[----:B------:R-:W-:Y:S01]  /*09c0*/  IMAD R216, R2, 0x400, R8 ;  /* 0x0000040002d87824 */ /* 0x000fe200078e0208 */
[----:B------:R-:W-:Y:S01]  /*09d0*/  SEL R213, R213, 0xffffffe0, !P5 ;  /* 0xffffffe0d5d57807 */ /* 0x000fe20006800000 */
[----:B------:R-:W-:Y:S01]  /*09e0*/  IMAD.IADD R223, R4, 0x1, R9 ;  /* 0x0000000104df7824 */ /* 0x000fe200078e0209 */
[----:B------:R-:W-:Y:S01]  /*09f0*/  IADD3 R237, R235, 0x20, RZ ;  /* 0x00000020ebed7810 */ /* 0x000fe20007ffe0ff */
[----:B------:R-:W-:Y:S01]  /*0a00*/  IMAD.MOV.U32 R4, RZ, RZ, 0x40 ;  /* 0x00000040ff047424 */ /* 0x000fe200078e00ff */
[----:B------:R-:W-:Y:S01]  /*0a10*/  SEL R6, R6, 0x10, !P0 ;  /* 0x0000001006067807 */ /* 0x000fe20004000000 */
[----:B------:R-:W-:Y:S01]  /*0a20*/  IMAD.IADD R216, R9, 0x1, R216 ;  /* 0x0000000109d87824 */ /* 0x000fe200078e02d8 */
[----:B------:R-:W-:Y:S01]  /*0a30*/  LEA R234, R234, 0x10000, 0x1 ;  /* 0x00010000eaea7811 */ /* 0x000fe200078e08ff */
[----:B------:R-:W-:Y:S01]  /*0a40*/  IMAD.SHL.U32 R222, R222, 0x2, RZ ;  /* 0x00000002dede7824 */ /* 0x000fe200078e00ff */
[C---:B------:R-:W-:Y:S01]  /*0a50*/  SEL R5, R4.reuse, 0xffffffc0, !P4 ;  /* 0xffffffc004057807 */ /* 0x040fe20006000000 */
[----:B------:R-:W-:Y:S01]  /*0a60*/  IMAD.SHL.U32 R223, R223, 0x2, RZ ;  /* 0x00000002dfdf7824 */ /* 0x000fe200078e00ff */
[----:B------:R-:W-:Y:S01]  /*0a70*/  SEL R4, R4, 0xffffffc0, !P6 ;  /* 0xffffffc004047807 */ /* 0x000fe20007000000 */
[----:B------:R-:W-:Y:S01]  /*0a80*/  IMAD.IADD R212, R222, 0x1, R3 ;  /* 0x00000001ded47824 */ /* 0x000fe200078e0203 */
[----:B------:R-:W-:Y:S01]  /*0a90*/  LEA R216, R216, 0x20000, 0x1 ;  /* 0x00020000d8d87811 */ /* 0x000fe200078e08ff */
[----:B------:R-:W-:Y:S01]  /*0aa0*/  IMAD.IADD R221, R223, 0x1, R213 ;  /* 0x00000001dfdd7824 */ /* 0x000fe200078e02d5 */
[----:B------:R-:W-:Y:S01]  /*0ab0*/  @P1 IADD3 R237, R235, -0x20, RZ ;  /* 0xffffffe0ebed1810 */ /* 0x000fe20007ffe0ff */
[----:B------:R-:W-:Y:S01]  /*0ac0*/  IMAD.SHL.U32 R226, R226, 0x2, RZ ;  /* 0x00000002e2e27824 */ /* 0x000fe200078e00ff */
[----:B------:R-:W-:Y:S01]  /*0ad0*/  IADD3 R236, R234, 0x40, RZ ;  /* 0x00000040eaec7810 */ /* 0x000fe20007ffe0ff */
[----:B------:R-:W-:Y:S01]  /*0ae0*/  IMAD.IADD R214, R4, 0x1, R216 ;  /* 0x0000000104d67824 */ /* 0x000fe200078e02d8 */
[----:B------:R-:W-:Y:S01]  /*0af0*/  LOP3.LUT R224, R11, 0x6, R224, 0xf8, !PT ;  /* 0x000000060be07812 */ /* 0x000fe200078ef8e0 */
[----:B------:R-:W-:Y:S01]  /*0b00*/  IMAD.IADD R215, R213, 0x1, R216 ;  /* 0x00000001d5d77824 */ /* 0x000fe200078e02d8 */
[----:B------:R-:W-:Y:S01]  /*0b10*/  IADD3 R229, R232, 0x40, RZ ;  /* 0x00000040e8e57810 */ /* 0x000fe20007ffe0ff */
[--C-:B------:R-:W-:Y:S01]  /*0b20*/  IMAD R0, R0, 0x2, R5.reuse ;  /* 0x0000000200007824 */ /* 0x100fe200078e0205 */
[----:B------:R-:W-:Y:S01]  /*0b30*/  IADD3 R228, R232, 0x80, RZ ;  /* 0x00000080e8e47810 */ /* 0x000fe20007ffe0ff */
[----:B------:R-:W-:Y:S01]  /*0b40*/  IMAD.IADD R3, R222, 0x1, R5 ;  /* 0x00000001de037824 */ /* 0x000fe200078e0205 */
[----:B------:R-:W-:Y:S01]  /*0b50*/  IADD3 R227, R232, 0xc0, RZ ;  /* 0x000000c0e8e37810 */ /* 0x000fe20007ffe0ff */
[----:B------:R-:W-:Y:S01]  /*0b60*/  IMAD.IADD R2, R5, 0x1, R212 ;  /* 0x0000000105027824 */ /* 0x000fe200078e02d4 */
[----:B------:R-:W-:Y:S01]  /*0b70*/  @P2 IADD3 R236, R234, -0x40, RZ ;  /* 0xffffffc0eaec2810 */ /* 0x000fe20007ffe0ff */
[----:B------:R-:W-:-:S02]  /*0b80*/  IMAD.IADD R238, R235, 0x1, R6 ;  /* 0x00000001ebee7824 */ /* 0x000fc400078e0206 */
[----:B------:R-:W-:Y:S02]  /*0b90*/  IMAD.SHL.U32 R217, R217, 0x2, RZ ;  /* 0x00000002d9d97824 */ /* 0x000fe400078e00ff */
[----:B------:R-:W-:Y:S02]  /*0ba0*/  IMAD.IADD R239, R6, 0x1, R237 ;  /* 0x0000000106ef7824 */ /* 0x000fe400078e02ed */
[--C-:B------:R-:W-:Y:S02]  /*0bb0*/  IMAD.IADD R220, R223, 0x1, R4.reuse ;  /* 0x00000001dfdc7824 */ /* 0x100fe400078e0204 */
[----:B------:R-:W-:Y:S02]  /*0bc0*/  IMAD.IADD R219, R221, 0x1, R4 ;  /* 0x00000001dddb7824 */ /* 0x000fe400078e0204 */
[----:B------:R-:W-:Y:S02]  /*0bd0*/  IMAD.IADD R213, R213, 0x1, R214 ;  /* 0x00000001d5d57824 */ /* 0x000fe400078e02d6 */
.L_x_475:
[----:B------:R-:W-:Y:S02]  /*0be0*/  ULDC.64 UR4, c[0x0][0x240] ;  /* 0x0000900000047ab9 */ /* 0x000fe40000000a00 */
[----:B------:R-:W-:-:S02]  /*0bf0*/  ULDC.64 UR6, c[0x0][0x250] ;  /* 0x0000940000067ab9 */ /* 0x000fc40000000a00 */
[----:B------:R-:W-:Y:S02]  /*0c00*/  UISETP.NE.U32.AND UP1, UPT, URZ, UR4, UPT ;  /* 0x000000043f00728c */ /* 0x000fe4000bf25070 */
[----:B------:R-:W-:Y:S02]  /*0c10*/  UISETP.NE.U32.AND UP3, UPT, URZ, UR6, UPT ;  /* 0x000000063f00728c */ /* 0x000fe4000bf65070 */
[----:B------:R-:W-:Y:S02]  /*0c20*/  USHF.R.S32.HI UR40, URZ, 0x1f, UR36 ;  /* 0x0000001f3f287899 */ /* 0x000fe40008011424 */
[----:B------:R-:W-:Y:S02]  /*0c30*/  USHF.L.U32 UR12, UR36, 0x2, URZ ;  /* 0x00000002240c7899 */ /* 0x000fe4000800063f */
[----:B------:R-:W-:Y:S02]  /*0c40*/  UISETP.NE.AND.EX UP1, UPT, URZ, UR5, UPT, UP1 ;  /* 0x000000053f00728c */ /* 0x000fe4000bf25310 */
[----:B------:R-:W-:-:S02]  /*0c50*/  UISETP.NE.AND.EX UP3, UPT, URZ, UR7, UPT, UP3 ;  /* 0x000000073f00728c */ /* 0x000fc4000bf65330 */
[----:B------:R-:W-:Y:S02]  /*0c60*/  USHF.L.U64.HI UR11, UR36, 0x2, UR40 ;  /* 0x00000002240b7899 */ /* 0x000fe40008010228 */
[----:B------:R-:W-:Y:S01]  /*0c70*/  UIADD3 UR4, UP0, UR12, UR4, URZ ;  /* 0x000000040c047290 */ /* 0x000fe2000ff1e03f */
[----:B------:R-:W-:Y:S01]  /*0c80*/  PLOP3.LUT P2, PT, PT, PT, UP1, 0x80, 0x0 ;  /* 0x000000000000781c */ /* 0x000fe20003f4f018 */
[----:B------:R-:W-:Y:S02]  /*0c90*/  ULDC.U8 UR10, c[0x0][0x312] ;  /* 0x0000c480000a7ab9 */ /* 0x000fe40000000000 */
[----:B------:R-:W-:Y:S02]  /*0ca0*/  UIADD3.X UR5, UR11, UR5, URZ, UP0, !UPT ;  /* 0x000000050b057290 */ /* 0x000fe400087fe43f */
[----:B------:R-:W-:Y:S01]  /*0cb0*/  ULDC.64 UR8, c[0x0][0x248] ;  /* 0x0000920000087ab9 */ /* 0x000fe20000000a00 */
[----:B-1----:R-:W-:Y:S01]  /*0cc0*/  IMAD.U32 R12, RZ, RZ, UR4 ;  /* 0x00000004ff0c7e24 */ /* 0x002fe2000f8e00ff */
[----:B------:R-:W-:-:S02]  /*0cd0*/  UISETP.NE.AND UP4, UPT, UR10, URZ, UPT ;  /* 0x0000003f0a00728c */ /* 0x000fc4000bf85270 */
[----:B------:R-:W-:Y:S01]  /*0ce0*/  UISETP.EQ.U32.AND UP2, UPT, URZ, UR8, UPT ;  /* 0x000000083f00728c */ /* 0x000fe2000bf42070 */
[----:B------:R-:W-:Y:S01]  /*0cf0*/  IMAD.U32 R13, RZ, RZ, UR5 ;  /* 0x00000005ff0d7e24 */ /* 0x000fe2000f8e00ff */
[----:B------:R-:W-:Y:S02]  /*0d00*/  @UP3 UIADD3 UR6, UP0, UR12, UR6, URZ ;  /* 0x000000060c063290 */ /* 0x000fe4000ff1e03f */
[----:B------:R-:W-:Y:S02]  /*0d10*/  UISETP.EQ.OR.EX UP2, UPT, URZ, UR9, !UP4, UP2 ;  /* 0x000000093f00728c */ /* 0x000fe4000e742720 */
[----:B------:R-:W-:Y:S02]  /*0d20*/  @UP3 UIADD3.X UR7, UR11, UR7, URZ, UP0, !UPT ;  /* 0x000000070b073290 */ /* 0x000fe400087fe43f */
[----:B------:R-:W-:Y:S02]  /*0d30*/  ULDC.64 UR4, c[0x0][0x118] ;  /* 0x0000460000047ab9 */ /* 0x000fe40000000a00 */
[----:B------:R-:W-:Y:S01]  /*0d40*/  UIADD3 UR10, UP0, UR12, UR8, URZ ;  /* 0x000000080c0a7290 */ /* 0x000fe2000ff1e03f */
[----:B--2---:R-:W2:Y:S01]  /*0d50*/  @P2 LDG.E R6, [R12.64] ;  /* 0x000000040c062981 */ /* 0x004ea2000c1e1900 */
[----:B------:R-:W-:-:S03]  /*0d60*/  PLOP3.LUT P1, PT, PT, PT, UP2, 0x80, 0x0 ;  /* 0x000000000000781c */ /* 0x000fc60003f2f028 */
[----:B---3--:R-:W3:Y:S01]  /*0d70*/  @P2 LDG.E R4, [R12.64+0x4] ;  /* 0x000004040c042981 */ /* 0x008ee2000c1e1900 */
[----:B------:R-:W-:Y:S01]  /*0d80*/  UIADD3.X UR8, UR11, UR9, URZ, UP0, !UPT ;  /* 0x000000090b087290 */ /* 0x000fe200087fe43f */
[----:B------:R-:W-:Y:S01]  /*0d90*/  IMAD.U32 R8, RZ, RZ, UR10 ;  /* 0x0000000aff087e24 */ /* 0x000fe2000f8e00ff */
[----:B------:R-:W-:Y:S01]  /*0da0*/  PLOP3.LUT P0, PT, PT, PT, UP3, 0x80, 0x0 ;  /* 0x000000000000781c */ /* 0x000fe20003f0f038 */
[----:B------:R-:W-:Y:S02]  /*0db0*/  IMAD.U32 R10, RZ, RZ, UR6 ;  /* 0x00000006ff0a7e24 */ /* 0x000fe4000f8e00ff */
[----:B------:R-:W-:Y:S02]  /*0dc0*/  IMAD.U32 R11, RZ, RZ, UR7 ;  /* 0x00000007ff0b7e24 */ /* 0x000fe4000f8e00ff */
[----:B------:R-:W-:-:S05]  /*0dd0*/  IMAD.U32 R9, RZ, RZ, UR8 ;  /* 0x00000008ff097e24 */ /* 0x000fca000f8e00ff */
[----:B----4-:R-:W4:Y:S04]  /*0de0*/  @!P1 LDG.E R7, [R8.64] ;  /* 0x0000000408079981 */ /* 0x010f28000c1e1900 */
[----:B-----5:R1:W5:Y:S01]  /*0df0*/  @P0 LDG.E R5, [R10.64] ;  /* 0x000000040a050981 */ /* 0x020362000c1e1900 */
[----:B------:R-:W1:Y:S01]  /*0e00*/  S2UR UR28, SR_CTAID.X ;  /* 0x00000000001c79c3 */ /* 0x000e620000002500 */
[----:B------:R-:W-:Y:S02]  /*0e10*/  UMOV UR16, 0xffffffff ;  /* 0xffffffff00107882 */ /* 0x000fe40000000000 */
[----:B------:R-:W-:Y:S02]  /*0e20*/  UMOV UR29, 0xffffffff ;  /* 0xffffffff001d7882 */ /* 0x000fe40000000000 */
[----:B------:R-:W-:-:S02]  /*0e30*/  ULDC UR7, c[0x0][0xc] ;  /* 0x0000030000077ab9 */ /* 0x000fc40000000800 */
[----:B------:R-:W-:Y:S02]  /*0e40*/  USHF.L.U32 UR7, UR7, 0x6, URZ ;  /* 0x0000000607077899 */ /* 0x000fe4000800063f */
[----:B------:R-:W-:Y:S02]  /*0e50*/  UMOV UR22, URZ ;  /* 0x0000003f00167c82 */ /* 0x000fe40008000000 */
[----:B------:R-:W-:Y:S02]  /*0e60*/  ULDC UR8, c[0x0][0x218] ;  /* 0x0000860000087ab9 */ /* 0x000fe40000000800 */
[----:B-1----:R-:W-:-:S04]  /*0e70*/  USHF.L.U32 UR6, UR28, 0x6, URZ ;  /* 0x000000061c067899 */ /* 0x002fc8000800063f */
[----:B------:R-:W-:-:S06]  /*0e80*/  UIMAD UR6, UR7, UR41, UR6 ;  /* 0x00000029070672a4 */ /* 0x000fcc000f8e0206 */
[----:B------:R-:W-:Y:S01]  /*0e90*/  IMAD.U32 R11, RZ, RZ, UR6 ;  /* 0x00000006ff0b7e24 */ /* 0x000fe2000f8e00ff */
[----:B--2---:R1:W2:Y:S08]  /*0ea0*/  @P2 R2UR UR16, R6 ;  /* 0x00000000061023c2 */ /* 0x0042b000000e0000 */
[----:B---3--:R-:W2:Y:S08]  /*0eb0*/  @P2 R2UR UR10, R4 ;  /* 0x00000000040a23c2 */ /* 0x008eb000000e0000 */
[----:B----4-:R3:W4:Y:S01]  /*0ec0*/  @!P1 R2UR UR29, R7 ;  /* 0x00000000071d93c2 */ /* 0x01072200000e0000 */
[----:B------:R-:W-:-:S04]  /*0ed0*/  ISETP.NE.U32.AND P1, PT, RZ, c[0x0][0x248], PT ;  /* 0x00009200ff007a0c */ /* 0x000fc80003f25070 */
[----:B------:R-:W-:Y:S02]  /*0ee0*/  ISETP.NE.AND.EX P1, PT, RZ, c[0x0][0x24c], PT, P1 ;  /* 0x00009300ff007a0c */ /* 0x000fe40003f25310 */
[----:B-1----:R-:W-:Y:S01]  /*0ef0*/  SHF.R.S32.HI R6, RZ, 0x1f, R230 ;  /* 0x0000001fff067819 */ /* 0x002fe200000114e6 */
[----:B-----5:R3:W1:Y:S01]  /*0f00*/  @P0 R2UR UR22, R5 ;  /* 0x00000000051603c2 */ /* 0x02066200000e0000 */
[----:B------:R-:W-:Y:S01]  /*0f10*/  IADD3 R13, P0, R230, UR6, RZ ;  /* 0x00000006e60d7c10 */ /* 0x000fe2000ff1e0ff */
[----:B--2---:R-:W-:-:S03]  /*0f20*/  @UP1 UIADD3 UR10, UR10, -UR16, URZ ;  /* 0x800000100a0a1290 */ /* 0x004fc6000fffe03f */
[----:B------:R-:W-:-:S04]  /*0f30*/  LEA.HI.X.SX32 R12, R11, R6, 0x1, P0 ;  /* 0x000000060b0c7211 */ /* 0x000fc800000f0eff */
[----:B------:R-:W-:Y:S01]  /*0f40*/  @!UP1 ULDC UR10, c[0x0][0x214] ;  /* 0x00008500000a9ab9 */ /* 0x000fe20000000800 */
[----:B------:R-:W-:Y:S05]  /*0f50*/  @!P1 BRA `(.L_x_429) ;  /* 0x0000007000009947 */ /* 0x000fea0003800000 */
[----:B------:R-:W-:-:S13]  /*0f60*/  PLOP3.LUT P0, PT, PT, PT, UP4, 0x80, 0x0 ;  /* 0x000000000000781c */ /* 0x000fda0003f0f048 */
[----:B------:R-:W2:Y:S04]  /*0f70*/  @P0 LDG.E R4, [R8.64+0x4] ;  /* 0x0000040408040981 */ /* 0x000ea8000c1e1900 */
[----:B---3--:R-:W3:Y:S01]  /*0f80*/  @!P0 LDG.E R5, [R8.64] ;  /* 0x0000000408058981 */ /* 0x008ee2000c1e1900 */
[----:B--2---:R-:W2:Y:S02]  /*0f90*/  @P0 R2UR UR6, R4 ;  /* 0x00000000040603c2 */ /* 0x004ea400000e0000 */
[----:B--2-4-:R-:W-:-:S11]  /*0fa0*/  @UP4 UIADD3 UR8, UR6, -UR29, URZ ;  /* 0x8000001d06084290 */ /* 0x014fd6000fffe03f */
[----:B---3--:R2:W3:Y:S01]  /*0fb0*/  @!P0 R2UR UR8, R5 ;  /* 0x00000000050883c2 */ /* 0x0084e200000e0000 */
[----:B------:R-:W-:-:S07]  /*0fc0*/  DEPBAR.LE SB2, 0x0, {3} ;  /* 0x0000a0080000791a */ /* 0x000fce0000000000 */
.L_x_429:
[----:B------:R-:W-:Y:S02]  /*0fd0*/  ULDC.64 UR6, c[0x0][0x258] ;  /* 0x0000960000067ab9 */ /* 0x000fe40000000a00 */
[----:B------:R-:W-:-:S04]  /*0fe0*/  UISETP.NE.U32.AND UP2, UPT, URZ, UR6, UPT ;  /* 0x000000063f00728c */ /* 0x000fc8000bf45070 */
[----:B------:R-:W-:-:S06]  /*0ff0*/  UISETP.NE.AND.EX UP2, UPT, URZ, UR7, UPT, UP2 ;  /* 0x000000073f00728c */ /* 0x000fcc000bf45320 */
[----:B------:R-:W-:-:S05]  /*1000*/  PLOP3.LUT P0, PT, PT, PT, UP2, 0x80, 0x0 ;  /* 0x000000000000781c */ /* 0x000fca0003f0f028 */
[----:B------:R-:W-:-:S04]  /*1010*/  @UP2 UIADD3 UR6, UP0, UR12, UR6, URZ ;  /* 0x000000060c062290 */ /* 0x000fc8000ff1e03f */
[----:B------:R-:W-:Y:S02]  /*1020*/  @UP2 UIADD3.X UR7, UR11, UR7, URZ, UP0, !UPT ;  /* 0x000000070b072290 */ /* 0x000fe400087fe43f */
[----:B------:R-:W-:-:S04]  /*1030*/  IMAD.U32 R4, RZ, RZ, UR6 ;  /* 0x00000006ff047e24 */ /* 0x000fc8000f8e00ff */
[----:B---3--:R-:W-:Y:S01]  /*1040*/  IMAD.U32 R5, RZ, RZ, UR7 ;  /* 0x00000007ff057e24 */ /* 0x008fe2000f8e00ff */
[----:B------:R-:W-:-:S04]  /*1050*/  ULDC.64 UR6, c[0x0][0x268] ;  /* 0x00009a0000067ab9 */ /* 0x000fc80000000a00 */
[----:B------:R-:W2:Y:S01]  /*1060*/  @P0 LDG.E R4, [R4.64] ;  /* 0x0000000404040981 */ /* 0x000ea2000c1e1900 */
[----:B------:R-:W-:Y:S02]  /*1070*/  @!UP2 UISETP.NE.U32.AND UP0, UPT, URZ, UR6, UPT ;  /* 0x000000063f00a28c */ /* 0x000fe4000bf05070 */
[----:B------:R-:W-:Y:S02]  /*1080*/  ULDC UR13, c[0x0][0x21c] ;  /* 0x00008700000d7ab9 */ /* 0x000fe40000000800 */
[----:B------:R-:W-:Y:S02]  /*1090*/  @!UP2 UISETP.NE.AND.EX UP0, UPT, URZ, UR7, UPT, UP0 ;  /* 0x000000073f00a28c */ /* 0x000fe4000bf05300 */
[----:B------:R-:W-:Y:S02]  /*10a0*/  USHF.L.U32 UR20, UR21, 0x6, URZ ;  /* 0x0000000615147899 */ /* 0x000fe4000800063f */
[----:B------:R-:W-:Y:S01]  /*10b0*/  @!UP2 USEL UR7, URZ, UR13, !UP0 ;  /* 0x0000000d3f07a287 */ /* 0x000fe2000c000000 */
[----:B--2---:R-:W2:Y:S02]  /*10c0*/  @P0 R2UR UR9, R4 ;  /* 0x00000000040903c2 */ /* 0x004ea400000e0000 */
[----:B-12---:R-:W-:-:S02]  /*10d0*/  @UP2 UIADD3 UR6, UR9, -UR22, URZ ;  /* 0x8000001609062290 */ /* 0x006fc4000fffe03f */
        /* <DEDUP_REMOVED lines=13> */
[----:B------:R-:W-:Y:S02]  /*11b0*/  ULDC.64 UR12, c[0x0][0x178] ;  /* 0x00005e00000c7ab9 */ /* 0x000fe40000000a00 */
[----:B------:R-:W-:Y:S02]  /*11c0*/  ULEA.HI UR18, UR9, UR8, URZ, 0x6 ;  /* 0x0000000809127291 */ /* 0x000fe4000f8f303f */
[----:B------:R-:W-:-:S02]  /*11d0*/  USHF.R.S32.HI UR8, URZ, 0x1f, UR7 ;  /* 0x0000001f3f087899 */ /* 0x000fc40008011407 */
[----:B------:R-:W-:Y:S02]  /*11e0*/  UIMAD UR11, UR40, UR12, URZ ;  /* 0x0000000c280b72a4 */ /* 0x000fe4000f8e023f */
[----:B------:R-:W-:Y:S02]  /*11f0*/  ULEA.HI UR17, UR8, UR7, URZ, 0x6 ;  /* 0x0000000708117291 */ /* 0x000fe4000f8f303f */
[----:B----4-:R-:W-:Y:S02]  /*1200*/  UISETP.NE.AND UP0, UPT, UR29, -0x1, UPT ;  /* 0xffffffff1d00788c */ /* 0x010fe4000bf05270 */
[----:B------:R-:W-:Y:S02]  /*1210*/  UISETP.NE.AND UP3, UPT, UR16, -0x1, UPT ;  /* 0xffffffff1000788c */ /* 0x000fe4000bf65270 */
[----:B------:R-:W-:Y:S02]  /*1220*/  UIMAD.WIDE.U32 UR8, UR36, UR12, URZ ;  /* 0x0000000c240872a5 */ /* 0x000fe4000f8e003f */
[----:B------:R-:W-:Y:S01]  /*1230*/  UIMAD UR7, UR36, UR13, UR11 ;  /* 0x0000000d240772a4 */ /* 0x000fe2000f8e020b */
[----:B------:R-:W-:Y:S01]  /*1240*/  PLOP3.LUT P1, PT, PT, PT, UP0, 0x80, 0x0 ;  /* 0x000000000000781c */ /* 0x000fe20003f2f008 */
[----:B------:R-:W-:-:S02]  /*1250*/  USEL UR33, UR8, UR14, !UP3 ;  /* 0x0000000e08217287 */ /* 0x000fc4000d800000 */
[----:B------:R-:W-:Y:S02]  /*1260*/  UIADD3 UR31, UR9, UR7, URZ ;  /* 0x00000007091f7290 */ /* 0x000fe4000fffe03f */
[----:B------:R-:W-:Y:S02]  /*1270*/  USHF.R.S32.HI UR8, URZ, 0x6, UR18 ;  /* 0x000000063f087899 */ /* 0x000fe40008011412 */
[----:B------:R-:W-:Y:S02]  /*1280*/  USHF.R.S32.HI UR7, URZ, 0x6, UR17 ;  /* 0x000000063f077899 */ /* 0x000fe40008011411 */
[----:B------:R-:W-:Y:S02]  /*1290*/  @UP0 UIADD3 UR11, UR22, UR29, URZ ;  /* 0x0000001d160b0290 */ /* 0x000fe4000fffe03f */
[----:B------:R-:W-:Y:S02]  /*12a0*/  UISETP.LT.AND UP2, UPT, UR8, UR7, UPT ;  /* 0x000000070800728c */ /* 0x000fe4000bf41270 */
[----:B------:R-:W-:-:S02]  /*12b0*/  ULDC.64 UR12, c[0x0][0x198] ;  /* 0x00006600000c7ab9 */ /* 0x000fc40000000a00 */
[----:B------:R-:W-:Y:S02]  /*12c0*/  USEL UR35, UR8, UR7, UP2 ;  /* 0x0000000708237287 */ /* 0x000fe40009000000 */
[----:B------:R-:W-:Y:S02]  /*12d0*/  @UP0 UIMAD.WIDE.U32 UR8, UR11, UR12, URZ ;  /* 0x0000000c0b0802a5 */ /* 0x000fe4000f8e003f */
[----:B------:R-:W-:Y:S02]  /*12e0*/  @UP3 UIADD3 UR31, UR15, UR19, URZ ;  /* 0x000000130f1f3290 */ /* 0x000fe4000fffe03f */
[----:B------:R-:W-:Y:S02]  /*12f0*/  ULEA UR15, UR35, 0xffffffc0, 0x6 ;  /* 0xffffffc0230f7891 */ /* 0x000fe4000f8e303f */
[----:B------:R-:W-:Y:S02]  /*1300*/  @UP0 UIMAD UR27, UR11, UR13, UR9 ;  /* 0x0000000d0b1b02a4 */ /* 0x000fe4000f8e0209 */
[----:B------:R-:W-:-:S02]  /*1310*/  USHF.R.S32.HI UR34, URZ, 0x1f, UR15 ;  /* 0x0000001f3f227899 */ /* 0x000fc4000801140f */
        /* <DEDUP_REMOVED lines=14> */
.L_x_431:
[----:B------:R-:W-:Y:S01]  /*1400*/  IABS R7, c[0x0][0x1c8] ;  /* 0x0000720000077a13 */ /* 0x000fe20000000000 */
[----:B------:R-:W-:Y:S01]  /*1410*/  IMAD.MOV.U32 R8, RZ, RZ, RZ ;  /* 0x000000ffff087224 */ /* 0x000fe200078e00ff */
[----:B------:R-:W-:Y:S01]  /*1420*/  ISETP.LE.AND P0, PT, RZ, UR58, PT ;  /* 0x0000003aff007c0c */ /* 0x000fe2000bf03270 */
[----:B------:R-:W-:Y:S01]  /*1430*/  @UP0 UIADD3 UR7, UR22, UR29, URZ ;  /* 0x0000001d16070290 */ /* 0x000fe2000fffe03f */
[----:B------:R-:W1:Y:S01]  /*1440*/  I2F.RP R10, R7 ;  /* 0x00000007000a7306 */ /* 0x000e620000209400 */
[----:B------:R-:W-:Y:S02]  /*1450*/  ULDC.64 UR12, c[0x0][0x1a0] ;  /* 0x00006800000c7ab9 */ /* 0x000fe40000000a00 */
[----:B------:R-:W-:-:S04]  /*1460*/  @UP0 UIMAD.WIDE.U32 UR8, UR7, UR12, URZ ;  /* 0x0000000c070802a5 */ /* 0x000fc8000f8e003f */
[----:B------:R-:W-:-:S03]  /*1470*/  @UP0 UIMAD UR25, UR7, UR13, UR9 ;  /* 0x0000000d071902a4 */ /* 0x000fc6000f8e0209 */
[----:B------:R-:W-:Y:S01]  /*1480*/  @UP0 UMOV UR23, UR8 ;  /* 0x0000000800170c82 */ /* 0x000fe20008000000 */
[----:B-1----:R-:W1:Y:S02]  /*1490*/  MUFU.RCP R9, R10 ;  /* 0x0000000a00097308 */ /* 0x002e640000001000 */
[----:B-1----:R-:W-:-:S06]  /*14a0*/  IADD3 R9, R9, 0xffffffe, RZ ;  /* 0x0ffffffe09097810 */ /* 0x002fcc0007ffe0ff */
[----:B------:R-:W1:Y:S02]  /*14b0*/  F2I.FTZ.U32.TRUNC.NTZ R9, R9 ;  /* 0x0000000900097305 */ /* 0x000e64000021f000 */
[----:B-1----:R-:W-:-:S04]  /*14c0*/  IMAD.MOV R4, RZ, RZ, -R9 ;  /* 0x000000ffff047224 */ /* 0x002fc800078e0a09 */
[----:B------:R-:W-:Y:S01]  /*14d0*/  IMAD R5, R4, R7, RZ ;  /* 0x0000000704057224 */ /* 0x000fe200078e02ff */
[----:B------:R-:W-:-:S03]  /*14e0*/  IABS R4, UR37 ;  /* 0x0000002500047c13 */ /* 0x000fc60008000000 */
        /* <DEDUP_REMOVED lines=27> */
.L_x_432:
[----:B------:R-:W-:Y:S01]  /*16a0*/  ULDC.64 UR12, c[0x0][0x370] ;  /* 0x0000dc00000c7ab9 */ /* 0x000fe20000000a00 */
[----:B------:R-:W-:Y:S01]  /*16b0*/  PLOP3.LUT P0, PT, PT, PT, UP5, 0x80, 0x0 ;  /* 0x000000000000781c */ /* 0x000fe20003f0f058 */
[----:B------:R-:W-:Y:S02]  /*16c0*/  @UP3 UIMAD.WIDE.U32 UR8, UR16, UR12, URZ ;  /* 0x0000000c100832a5 */ /* 0x000fe4000f8e003f */
[----:B------:R-:W-:Y:S02]  /*16d0*/  ULDC UR11, c[0x0][0x224] ;  /* 0x00008900000b7ab9 */ /* 0x000fe40000000800 */
[----:B------:R-:W-:Y:S02]  /*16e0*/  @UP3 UIMAD UR24, UR16, UR13, UR9 ;  /* 0x0000000d101832a4 */ /* 0x000fe4000f8e0209 */
[----:B------:R-:W-:Y:S02]  /*16f0*/  ULDC UR19, c[0x0][0x234] ;  /* 0x00008d0000137ab9 */ /* 0x000fe40000000800 */
        /* <DEDUP_REMOVED lines=16> */
[----:B------:R-:W-:Y:S02]  /*1800*/  USHF.L.U32 UR11, UR36, 0x7, URZ ;  /* 0x00000007240b7899 */ /* 0x000fe4000800063f */
[----:B------:R-:W-:-:S02]  /*1810*/  @UP3 UIADD3 UR14, UR13, UR7, URZ ;  /* 0x000000070d0e3290 */ /* 0x000fc4000fffe03f */
[----:B------:R-:W-:Y:S02]  /*1820*/  USEL UR17, UR8, URZ, UP6 ;  /* 0x0000003f08117287 */ /* 0x000fe4000b000000 */
[----:B------:R-:W-:Y:S02]  /*1830*/  USHF.L.U64.HI UR7, UR36, 0x7, UR40 ;  /* 0x0000000724077899 */ /* 0x000fe40008010228 */
[----:B------:R-:W-:Y:S02]  /*1840*/  USEL UR8, UR11, URZ, UP1 ;  /* 0x0000003f0b087287 */ /* 0x000fe40008800000 */
[----:B------:R-:W-:Y:S02]  /*1850*/  USEL UR7, UR7, URZ, UP1 ;  /* 0x0000003f07077287 */ /* 0x000fe40008800000 */
[----:B------:R-:W-:Y:S02]  /*1860*/  UIADD3 UR8, UP1, UR15, UR8, URZ ;  /* 0x000000080f087290 */ /* 0x000fe4000ff3e03f */
[----:B------:R-:W-:-:S02]  /*1870*/  USEL UR30, UR44, UR12, !UP3 ;  /* 0x0000000c2c1e7287 */ /* 0x000fc4000d800000 */
[----:B------:R-:W-:Y:S02]  /*1880*/  UIADD3.X UR9, UR34, UR7, URZ, UP1, !UPT ;  /* 0x0000000722097290 */ /* 0x000fe40008ffe43f */
[----:B------:R-:W-:Y:S02]  /*1890*/  UIMAD UR7, UR39, UR8, URZ ;  /* 0x00000008270772a4 */ /* 0x000fe4000f8e023f */
[----:B------:R-:W-:Y:S02]  /*18a0*/  USEL UR12, UR28, URZ, UP6 ;  /* 0x0000003f1c0c7287 */ /* 0x000fe4000b000000 */
[----:B------:R-:W-:Y:S02]  /*18b0*/  UIMAD UR11, UR38, UR9, UR7 ;  /* 0x00000009260b72a4 */ /* 0x000fe4000f8e0207 */
[----:B------:R-:W-:Y:S02]  /*18c0*/  @UP5 USEL UR7, UR56, UR16, !UP3 ;  /* 0x0000001038075287 */ /* 0x000fe4000d800000 */
[----:B------:R-:W-:-:S02]  /*18d0*/  UIMAD.WIDE.U32 UR8, UR38, UR8, URZ ;  /* 0x00000008260872a5 */ /* 0x000fc4000f8e003f */
[----:B------:R-:W-:Y:S02]  /*18e0*/  @UP5 UIMAD UR19, UR37, UR19, UR7 ;  /* 0x00000013251352a4 */ /* 0x000fe4000f8e0207 */
[----:B------:R-:W-:-:S05]  /*18f0*/  UIADD3 UR11, UR9, UR11, URZ ;  /* 0x0000000b090b7290 */ /* 0x000fca000fffe03f */
[----:B------:R-:W-:Y:S01]  /*1900*/  @!UP5 UMOV UR19, UR51 ;  /* 0x000000330013dc82 */ /* 0x000fe20008000000 */
[----:B------:R-:W-:Y:S05]  /*1910*/  @!P0 BRA `(.L_x_433) ;  /* 0x0000005000008947 */ /* 0x000fea0003800000 */
[----:B------:R-:W-:Y:S02]  /*1920*/  ULDC UR7, c[0x0][0x224] ;  /* 0x0000890000077ab9 */ /* 0x000fe40000000800 */
[----:B------:R-:W-:-:S04]  /*1930*/  @!UP3 UIMAD UR16, UR36, UR7, URZ ;  /* 0x000000072410b2a4 */ /* 0x000fc8000f8e023f */
[----:B------:R-:W-:-:S04]  /*1940*/  ULEA UR7, UR36, UR16, 0x7 ;  /* 0x0000001024077291 */ /* 0x000fc8000f8e383f */
[----:B------:R-:W-:Y:S01]  /*1950*/  UIMAD UR13, UR57, UR37, UR7 ;  /* 0x00000025390d72a4 */ /* 0x000fe2000f8e0207 */
[----:B------:R-:W-:Y:S05]  /*1960*/  BRA `(.L_x_434) ;  /* 0x0000001000007947 */ /* 0x000fea0003800000 */
.L_x_433:
[----:B------:R-:W-:Y:S02]  /*1970*/  UMOV UR13, UR52 ;  /* 0x00000034000d7c82 */ /* 0x000fe40008000000 */
.L_x_434:
[----:B------:R-:W-:Y:S01]  /*1980*/  UIADD3 UR8, UP4, UP3, UR8, UR43, UR49 ;  /* 0x0000002b08087290 */ /* 0x000fe2000fb9e031 */
[----:B------:R-:W1:Y:S01]  /*1990*/  S2R R8, SR_TID.X ;  /* 0x0000000000087919 */ /* 0x000e620000002100 */
[----:B------:R-:W-:Y:S01]  /*19a0*/  IMAD.U32 R5, RZ, RZ, UR5 ;  /* 0x00000005ff057e24 */ /* 0x000fe2000f8e00ff */
[--C-:B------:R-:W-:Y:S01]  /*19b0*/  SHF.R.S32.HI R233, RZ, 0x1f, R232.reuse ;  /* 0x0000001fffe97819 */ /* 0x100fe200000114e8 */
[----:B------:R-:W-:Y:S01]  /*19c0*/  UIADD3 UR32, UP2, UP1, UR17, UR8, UR30 ;  /* 0x0000000811207290 */ /* 0x000fe2000f95e01e */
[----:B------:R-:W-:Y:S01]  /*19d0*/  IMAD.U32 R4, RZ, RZ, UR4 ;  /* 0x00000004ff047e24 */ /* 0x000fe2000f8e00ff */
[----:B------:R-:W-:Y:S01]  /*19e0*/  UIADD3.X UR7, UR11, UR50, UR55, UP4, UP3 ;  /* 0x000000320b077290 */ /* 0x000fe2000a7e6437 */
[----:B------:R-:W-:Y:S01]  /*19f0*/  IADD3 R16, P2, R232, UR18, RZ ;  /* 0x00000012e8107c10 */ /* 0x000fe2000ff5e0ff */
[----:B------:R-:W-:Y:S01]  /*1a00*/  ULDC.64 UR8, c[0x0][0x1a8] ;  /* 0x00006a0000087ab9 */ /* 0x000fe20000000a00 */
[----:B------:R-:W-:Y:S01]  /*1a10*/  IADD3 R15, P0, R230, UR15, RZ ;  /* 0x0000000fe60f7c10 */ /* 0x000fe2000ff1e0ff */
[----:B------:R-:W-:Y:S01]  /*1a20*/  UIADD3.X UR30, UR12, UR7, UR14, UP2, UP1 ;  /* 0x000000070c1e7290 */ /* 0x000fe200097e240e */
[----:B------:R-:W-:Y:S01]  /*1a30*/  IADD3.X R17, R233, UR24, RZ, P2, !PT ;  /* 0x00000018e9117c10 */ /* 0x000fe200097fe4ff */
[----:B------:R-:W-:Y:S01]  /*1a40*/  UIMAD UR7, UR59, UR8, URZ ;  /* 0x000000083b0772a4 */ /* 0x000fe2000f8e023f */
[----:B------:R-:W-:Y:S01]  /*1a50*/  IMAD.U32 R20, RZ, RZ, UR15 ;  /* 0x0000000fff147e24 */ /* 0x000fe2000f8e00ff */
[----:B------:R-:W-:Y:S01]  /*1a60*/  UMOV UR14, 0x4 ;  /* 0x00000004000e7882 */ /* 0x000fe20000000000 */
[----:B------:R-:W-:Y:S01]  /*1a70*/  IMAD.WIDE.U32 R22, R15, c[0x0][0x190], R232 ;  /* 0x000064000f167a25 */ /* 0x000fe200078e00e8 */
[----:B------:R-:W-:Y:S01]  /*1a80*/  UIMAD UR12, UR37, UR9, UR7 ;  /* 0x00000009250c72a4 */ /* 0x000fe2000f8e0207 */
[----:B------:R-:W-:Y:S01]  /*1a90*/  BSSY B1, `(.L_x_430) ;  /* 0x0000852000017945 */ /* 0x000fe20003800000 */
[----:B------:R-:W-:Y:S01]  /*1aa0*/  ULDC.64 UR4, c[0x0][0x3c8] ;  /* 0x0000f20000047ab9 */ /* 0x000fe20000000a00 */
[----:B------:R-:W-:Y:S01]  /*1ab0*/  IMAD.WIDE.U32 R20, R20, c[0x0][0x370], R16 ;  /* 0x0000dc0014147a25 */ /* 0x000fe200078e0010 */
[----:B------:R-:W-:-:S02]  /*1ac0*/  ULDC.64 UR8, c[0x0][0x370] ;  /* 0x0000dc0000087ab9 */ /* 0x000fc40000000a00 */
[----:B------:R-:W-:Y:S01]  /*1ad0*/  UIMAD UR7, UR34, UR8, URZ ;  /* 0x00000008220772a4 */ /* 0x000fe2000f8e023f */
[----:B------:R-:W-:Y:S01]  /*1ae0*/  IMAD.U32 R16, RZ, RZ, UR37 ;  /* 0x00000025ff107e24 */ /* 0x000fe2000f8e00ff */
[----:B-1----:R-:W-:Y:S02]  /*1af0*/  SHF.R.S32.HI R7, RZ, 0x1f, R8 ;  /* 0x0000001fff077819 */ /* 0x002fe40000011408 */
[----:B------:R-:W-:-:S03]  /*1b00*/  UIMAD UR28, UR15, UR9, UR7 ;  /* 0x000000090f1c72a4 */ /* 0x000fc6000f8e0207 */
[----:B------:R-:W-:Y:S01]  /*1b10*/  ULDC.64 UR8, c[0x0][0x378] ;  /* 0x0000de0000087ab9 */ /* 0x000fe20000000a00 */
[----:B------:R-:W-:Y:S01]  /*1b20*/  LEA.HI R7, R7, R8, RZ, 0x5 ;  /* 0x0000000807077211 */ /* 0x000fe200078f28ff */
[----:B------:R-:W-:Y:S01]  /*1b30*/  UIMAD UR7, UR59, UR8, URZ ;  /* 0x000000083b0772a4 */ /* 0x000fe2000f8e023f */
[----:B------:R-:W-:Y:S01]  /*1b40*/  IADD3 R21, R21, UR28, RZ ;  /* 0x0000001c15157c10 */ /* 0x000fe2000fffe0ff */
[----:B------:R-:W-:Y:S02]  /*1b50*/  UIADD3 UR8, UR15, UR13, URZ ;  /* 0x0000000d0f087290 */ /* 0x000fe4000fffe03f */
[----:B------:R-:W-:Y:S02]  /*1b60*/  UIMAD UR11, UR37, UR9, UR7 ;  /* 0x00000009250b72a4 */ /* 0x000fe4000f8e0207 */
[----:B------:R-:W-:Y:S01]  /*1b70*/  UIMAD.WIDE UR8, UR8, UR14, UR4 ;  /* 0x0000000e080872a5 */ /* 0x000fe2000f8e0204 */
[----:B------:R-:W-:Y:S01]  /*1b80*/  IMAD.WIDE.U32 R16, R16, c[0x0][0x378], R20 ;  /* 0x0000de0010107a25 */ /* 0x000fe200078e0014 */
[----:B------:R-:W-:-:S02]  /*1b90*/  UIADD3 UR7, -UR6, UR10, UR20 ;  /* 0x0000000a06077290 */ /* 0x000fc4000fffe114 */
[----:B------:R-:W-:Y:S01]  /*1ba0*/  ULDC UR13, c[0x0][0x2e8] ;  /* 0x0000ba00000d7ab9 */ /* 0x000fe20000000800 */
[----:B------:R-:W-:Y:S01]  /*1bb0*/  IMAD.U32 R20, RZ, RZ, UR37 ;  /* 0x00000025ff147e24 */ /* 0x000fe2000f8e00ff */
[----:B------:R-:W-:Y:S01]  /*1bc0*/  ULDC.64 UR4, c[0x0][0x200] ;  /* 0x0000800000047ab9 */ /* 0x000fe20000000a00 */
[----:B------:R-:W-:Y:S01]  /*1bd0*/  IADD3 R17, R17, UR11, RZ ;  /* 0x0000000b11117c10 */ /* 0x000fe2000fffe0ff */
[----:B------:R-:W-:Y:S02]  /*1be0*/  UMOV UR17, UR8 ;  /* 0x0000000800117c82 */ /* 0x000fe40008000000 */
[----:B------:R-:W-:Y:S02]  /*1bf0*/  UIADD3 UR8, UR15, UR19, URZ ;  /* 0x000000130f087290 */ /* 0x000fe4000fffe03f */
[----:B------:R-:W-:Y:S01]  /*1c00*/  UIADD3 UR7, UR7, -UR13, URZ ;  /* 0x8000000d07077290 */ /* 0x000fe2000fffe03f */
[----:B------:R-:W-:Y:S01]  /*1c10*/  IMAD.WIDE.U32 R16, R230, c[0x0][0x370], R16 ;  /* 0x0000dc00e6107a25 */ /* 0x000fe200078e0010 */
[----:B------:R-:W-:-:S02]  /*1c20*/  UMOV UR16, UR9 ;  /* 0x0000000900107c82 */ /* 0x000fc40008000000 */
[----:B------:R-:W-:Y:S01]  /*1c30*/  UIMAD.WIDE UR8, UR8, UR14, UR4 ;  /* 0x0000000e080872a5 */ /* 0x000fe2000f8e0204 */
[----:B------:R1:W2:Y:S01]  /*1c40*/  R2UR UR5, R5 ;  /* 0x00000000050573c2 */ /* 0x0002a200000e0000 */
[----:B------:R-:W-:Y:S01]  /*1c50*/  USHF.R.S32.HI UR19, URZ, 0x1f, UR7 ;  /* 0x0000001f3f137899 */ /* 0x000fe20008011407 */
[----:B------:R-:W-:-:S03]  /*1c60*/  LEA R244, P3, R16, c[0x0][0x330], 0x1 ;  /* 0x0000cc0010f47a11 */ /* 0x000fc600078608ff */
[----:B------:R-:W-:Y:S02]  /*1c70*/  ULEA.HI UR19, UR19, UR7, URZ, 0x6 ;  /* 0x0000000713137291 */ /* 0x000fe4000f8f303f */
[----:B------:R-:W-:Y:S01]  /*1c80*/  UMOV UR15, UR8 ;  /* 0x00000008000f7c82 */ /* 0x000fe20008000000 */
[----:B------:R3:W4:Y:S01]  /*1c90*/  R2UR UR4, R4 ;  /* 0x00000000040473c2 */ /* 0x00072200000e0000 */
[----:B------:R-:W-:Y:S02]  /*1ca0*/  USHF.R.S32.HI UR19, URZ, 0x6, UR19 ;  /* 0x000000063f137899 */ /* 0x000fe40008011413 */
[----:B------:R-:W-:Y:S02]  /*1cb0*/  UMOV UR14, UR9 ;  /* 0x00000009000e7c82 */ /* 0x000fe40008000000 */
[----:B------:R-:W-:Y:S02]  /*1cc0*/  UISETP.LT.AND UP1, UPT, URZ, UR19, UPT ;  /* 0x000000133f00728c */ /* 0x000fe4000bf21270 */
[----:B------:R-:W-:-:S02]  /*1cd0*/  UIADD3 UR7, UR35, -0x1, URZ ;  /* 0xffffffff23077890 */ /* 0x000fc4000fffe03f */
[----:B------:R-:W-:-:S04]  /*1ce0*/  USEL UR19, URZ, UR19, !UP1 ;  /* 0x000000133f137287 */ /* 0x000fc8000c800000 */
[----:B------:R-:W-:Y:S01]  /*1cf0*/  UISETP.GT.AND UP1, UPT, UR35, UR19, UPT ;  /* 0x000000132300728c */ /* 0x000fe2000bf24270 */
[----:B-1----:R-:W-:-:S05]  /*1d00*/  LOP3.LUT R5, R7, 0xffffffe0, RZ, 0xc0, !PT ;  /* 0xffffffe007057812 */ /* 0x002fca00078ec0ff */
[----:B------:R-:W-:Y:S01]  /*1d10*/  IMAD.IADD R5, R8, 0x1, -R5 ;  /* 0x0000000108057824 */ /* 0x000fe200078e0a05 */
[----:B------:R-:W-:Y:S01]  /*1d20*/  SHF.R.S32.HI R8, RZ, 0x5, R7 ;  /* 0x00000005ff087819 */ /* 0x000fe20000011407 */
[C---:B------:R-:W-:Y:S01]  /*1d30*/  IMAD R7, R6.reuse, c[0x0][0x370], RZ ;  /* 0x0000dc0006077a24 */ /* 0x040fe200078e02ff */
[----:B---3--:R-:W-:-:S03]  /*1d40*/  IADD3.X R4, R6, UR34, RZ, P0, !PT ;  /* 0x0000002206047c10 */ /* 0x008fc600087fe4ff */
[----:B------:R-:W-:Y:S02]  /*1d50*/  IMAD R5, R8, UR48, R5 ;  /* 0x0000003008057c24 */ /* 0x000fe4000f8e0205 */
[----:B------:R-:W-:Y:S02]  /*1d60*/  IMAD R18, R4, c[0x0][0x190], RZ ;  /* 0x0000640004127a24 */ /* 0x000fe400078e02ff */
[----:B------:R-:W-:Y:S01]  /*1d70*/  IMAD R7, R230, c[0x0][0x374], R7 ;  /* 0x0000dd00e6077a24 */ /* 0x000fe200078e0207 */
[----:B------:R-:W-:Y:S01]  /*1d80*/  IADD3 R8, P0, R5, UR32, RZ ;  /* 0x0000002005087c10 */ /* 0x000fe2000ff1e0ff */
[----:B------:R-:W-:Y:S02]  /*1d90*/  IMAD R18, R15, c[0x0][0x194], R18 ;  /* 0x000065000f127a24 */ /* 0x000fe400078e0212 */
[----:B------:R-:W-:Y:S01]  /*1da0*/  IMAD.IADD R7, R17, 0x1, R7 ;  /* 0x0000000111077824 */ /* 0x000fe200078e0207 */
[----:B------:R-:W-:Y:S02]  /*1db0*/  LEA.HI.X.SX32 R5, R5, UR30, 0x1, P0 ;  /* 0x0000001e05057c11 */ /* 0x000fe400080f0eff */
[----:B------:R-:W-:-:S02]  /*1dc0*/  IADD3 R22, P0, R22, UR33, RZ ;  /* 0x0000002116167c10 */ /* 0x000fc4000ff1e0ff */
[C---:B------:R-:W-:Y:S02]  /*1dd0*/  LEA R248, P2, R8.reuse, c[0x0][0x350], 0x2 ;  /* 0x0000d40008f87a11 */ /* 0x040fe400078410ff */
[----:B------:R-:W-:Y:S02]  /*1de0*/  IADD3.X R23, R23, UR31, R18, P0, !PT ;  /* 0x0000001f17177c10 */ /* 0x000fe400087fe412 */
[----:B------:R-:W-:Y:S02]  /*1df0*/  PLOP3.LUT P0, PT, PT, PT, UP1, 0x80, 0x0 ;  /* 0x000000000000781c */ /* 0x000fe40003f0f018 */
[----:B------:R-:W-:Y:S01]  /*1e00*/  LEA.HI.X R249, R8, c[0x0][0x354], R5, 0x2, P2 ;  /* 0x0000d50008f97a11 */ /* 0x000fe200010f1405 */
[----:B------:R-:W-:Y:S01]  /*1e10*/  IMAD.WIDE.U32 R20, R20, c[0x0][0x1a8], R22 ;  /* 0x00006a0014147a25 */ /* 0x000fe200078e0016 */
[----:B------:R-:W-:-:S04]  /*1e20*/  LEA.HI.X R245, R16, c[0x0][0x334], R7, 0x1, P3 ;  /* 0x0000cd0010f57a11 */ /* 0x000fc800018f0c07 */
[----:B------:R-:W-:Y:S02]  /*1e30*/  LEA R242, P4, R20, c[0x0][0x160], 0x1 ;  /* 0x0000580014f27a11 */ /* 0x000fe400078808ff */
[----:B------:R-:W-:-:S04]  /*1e40*/  IADD3 R9, R21, UR12, RZ ;  /* 0x0000000c15097c10 */ /* 0x000fc8000fffe0ff */
[----:B------:R-:W-:Y:S01]  /*1e50*/  LEA.HI.X R243, R20, c[0x0][0x164], R9, 0x1, P4 ;  /* 0x0000590014f37a11 */ /* 0x000fe200020f0c09 */
[----:B--2-4-:R-:W-:Y:S05]  /*1e60*/  @P0 BRA `(.L_x_435) ;  /* 0x0000091000000947 */ /* 0x014fea0003800000 */
        /* <DEDUP_REMOVED lines=18> */
.L_x_436:
        /* <DEDUP_REMOVED lines=18> */
.L_x_437:
[----:B------:R-:W-:Y:S01]  /*20b0*/  USHF.R.S32.HI UR10, URZ, 0x1f, UR20 ;  /* 0x0000001f3f0a7899 */ /* 0x000fe20008011414 */
[----:B------:R-:W-:Y:S01]  /*20c0*/  IMAD.U32 R5, RZ, RZ, UR20 ;  /* 0x00000014ff057e24 */ /* 0x000fe2000f8e00ff */
[----:B------:R-:W-:Y:S01]  /*20d0*/  ULDC.64 UR8, c[0x0][0x3a0] ;  /* 0x0000e80000087ab9 */ /* 0x000fe20000000a00 */
[----:B------:R-:W-:Y:S01]  /*20e0*/  IMAD.U32 R10, RZ, RZ, UR37 ;  /* 0x00000025ff0a7e24 */ /* 0x000fe2000f8e00ff */
[----:B------:R-:W-:Y:S01]  /*20f0*/  UIMAD UR7, UR10, UR8, URZ ;  /* 0x000000080a0772a4 */ /* 0x000fe2000f8e023f */
[----:B------:R-:W-:Y:S01]  /*2100*/  IMAD.WIDE.U32 R8, R5, c[0x0][0x3a0], R232 ;  /* 0x0000e80005087a25 */ /* 0x000fe200078e00e8 */
[----:B------:R-:W-:Y:S01]  /*2110*/  UIADD3 UR6, -UR20, UR6, URZ ;  /* 0x0000000614067290 */ /* 0x000fe2000fffe13f */
[----:B------:R-:W-:Y:S01]  /*2120*/  BSSY B0, `(.L_x_438) ;  /* 0x000001c000007945 */ /* 0x000fe20003800000 */
[----:B------:R-:W-:-:S02]  /*2130*/  UIMAD UR7, UR20, UR9, UR7 ;  /* 0x00000009140772a4 */ /* 0x000fc4000f8e0207 */
[----:B------:R-:W-:Y:S01]  /*2140*/  IADD3 R8, P0, R8, UR14, RZ ;  /* 0x0000000e08087c10 */ /* 0x000fe2000ff1e0ff */
[----:B------:R-:W-:Y:S01]  /*2150*/  ULDC.64 UR8, c[0x0][0x3b8] ;  /* 0x0000ee0000087ab9 */ /* 0x000fe20000000a00 */
[----:B------:R-:W-:Y:S02]  /*2160*/  ISETP.GE.AND P5, PT, R230, UR6, PT ;  /* 0x00000006e6007c0c */ /* 0x000fe4000bfa6270 */
[----:B------:R-:W-:Y:S01]  /*2170*/  MOV R4, UR7 ;  /* 0x0000000700047c02 */ /* 0x000fe20008000f00 */
[----:B------:R-:W-:-:S03]  /*2180*/  UIMAD UR7, UR59, UR8, URZ ;  /* 0x000000083b0772a4 */ /* 0x000fc6000f8e023f */
[----:B------:R-:W-:Y:S01]  /*2190*/  IADD3.X R9, R9, UR15, R4, P0, !PT ;  /* 0x0000000f09097c10 */ /* 0x000fe200087fe404 */
[----:B------:R-:W-:-:S04]  /*21a0*/  UIMAD UR7, UR37, UR9, UR7 ;  /* 0x00000009250772a4 */ /* 0x000fc8000f8e0207 */
[----:B------:R-:W-:-:S05]  /*21b0*/  IMAD.WIDE.U32 R10, R10, c[0x0][0x3b8], R8 ;  /* 0x0000ee000a0a7a25 */ /* 0x000fca00078e0008 */
[----:B------:R-:W-:Y:S01]  /*21c0*/  IADD3 R7, R11, UR7, RZ ;  /* 0x000000070b077c10 */ /* 0x000fe2000fffe0ff */
[----:B------:R-:W-:Y:S05]  /*21d0*/  @P5 BRA `(.L_x_439) ;  /* 0x0000010000005947 */ /* 0x000fea0003800000 */
[----:B------:R-:W-:Y:S01]  /*21e0*/  IMAD R9, R6, c[0x0][0x3a0], RZ ;  /* 0x0000e80006097a24 */ /* 0x000fe200078e02ff */
[----:B------:R-:W-:Y:S01]  /*21f0*/  ISETP.GE.AND P4, PT, R232, c[0x0][0x220], PT ;  /* 0x00008800e8007a0c */ /* 0x000fe20003f86270 */
[----:B------:R-:W-:Y:S01]  /*2200*/  IMAD.MOV.U32 R12, RZ, RZ, R10 ;  /* 0x000000ffff0c7224 */ /* 0x000fe200078e000a */
[----:B------:R-:W-:Y:S01]  /*2210*/  ISETP.GE.AND P3, PT, R229, c[0x0][0x220], PT ;  /* 0x00008800e5007a0c */ /* 0x000fe20003f66270 */
[----:B------:R-:W-:Y:S01]  /*2220*/  IMAD.MOV.U32 R13, RZ, RZ, R7 ;  /* 0x000000ffff0d7224 */ /* 0x000fe200078e0007 */
[----:B------:R-:W-:Y:S01]  /*2230*/  ISETP.GE.AND P2, PT, R228, c[0x0][0x220], PT ;  /* 0x00008800e4007a0c */ /* 0x000fe20003f46270 */
[C---:B------:R-:W-:Y:S01]  /*2240*/  IMAD R4, R230.reuse, c[0x0][0x3a4], R9 ;  /* 0x0000e900e6047a24 */ /* 0x040fe200078e0209 */
[----:B------:R-:W-:Y:S01]  /*2250*/  ISETP.GE.AND P1, PT, R227, c[0x0][0x220], PT ;  /* 0x00008800e3007a0c */ /* 0x000fe20003f26270 */
[----:B------:R-:W-:-:S04]  /*2260*/  IMAD.WIDE.U32 R12, R230, c[0x0][0x3a0], R12 ;  /* 0x0000e800e60c7a25 */ /* 0x000fc800078e000c */
[----:B------:R-:W-:Y:S01]  /*2270*/  IMAD.IADD R4, R13, 0x1, R4 ;  /* 0x000000010d047824 */ /* 0x000fe200078e0204 */
[----:B------:R-:W-:-:S04]  /*2280*/  LEA R8, P0, R12, c[0x0][0x340], 0x1 ;  /* 0x0000d0000c087a11 */ /* 0x000fc800078008ff */
[----:B------:R-:W-:-:S05]  /*2290*/  LEA.HI.X R9, R12, c[0x0][0x344], R4, 0x1, P0 ;  /* 0x0000d1000c097a11 */ /* 0x000fca00000f0c04 */
[----:B------:R1:W-:Y:S04]  /*22a0*/  @!P4 STG.E.128 [R8.64], RZ ;  /* 0x000000ff0800c986 */ /* 0x0003e8000c101d04 */
[----:B------:R1:W-:Y:S04]  /*22b0*/  @!P3 STG.E.128 [R8.64+0x80], RZ ;  /* 0x000080ff0800b986 */ /* 0x0003e8000c101d04 */
[----:B------:R1:W-:Y:S04]  /*22c0*/  @!P2 STG.E.128 [R8.64+0x100], RZ ;  /* 0x000100ff0800a986 */ /* 0x0003e8000c101d04 */
[----:B------:R1:W-:Y:S02]  /*22d0*/  @!P1 STG.E.128 [R8.64+0x180], RZ ;  /* 0x000180ff08009986 */ /* 0x0003e4000c101d04 */
.L_x_439:
[----:B------:R-:W-:Y:S05]  /*22e0*/  BSYNC B0 ;  /* 0x0000000000007941 */ /* 0x000fea0003800000 */
.L_x_438:
[----:B------:R-:W-:Y:S01]  /*22f0*/  IADD3 R4, R230, 0x20, RZ ;  /* 0x00000020e6047810 */ /* 0x000fe20007ffe0ff */
[----:B------:R-:W-:Y:S03]  /*2300*/  BSSY B0, `(.L_x_440) ;  /* 0x0000014000007945 */ /* 0x000fe60003800000 */
[----:B------:R-:W-:-:S13]  /*2310*/  ISETP.GE.AND P4, PT, R4, UR6, PT ;  /* 0x0000000604007c0c */ /* 0x000fda000bf86270 */
[----:B------:R-:W-:Y:S05]  /*2320*/  @P4 BRA `(.L_x_441) ;  /* 0x0000011000004947 */ /* 0x000fea0003800000 */
[----:B-1----:R-:W-:Y:S01]  /*2330*/  IADD3 R9, P0, R230, 0x20, RZ ;  /* 0x00000020e6097810 */ /* 0x002fe20007f1e0ff */
[----:B------:R-:W-:Y:S01]  /*2340*/  IMAD.MOV.U32 R11, RZ, RZ, R7 ;  /* 0x000000ffff0b7224 */ /* 0x000fe200078e0007 */
[----:B------:R-:W-:Y:S02]  /*2350*/  ISETP.GE.AND P3, PT, R232, c[0x0][0x220], PT ;  /* 0x00008800e8007a0c */ /* 0x000fe40003f66270 */
[----:B------:R-:W-:Y:S01]  /*2360*/  ISETP.GE.AND P2, PT, R229, c[0x0][0x220], PT ;  /* 0x00008800e5007a0c */ /* 0x000fe20003f46270 */
[----:B------:R-:W-:Y:S01]  /*2370*/  IMAD.X R4, RZ, RZ, R6, P0 ;  /* 0x000000ffff047224 */ /* 0x000fe200000e0606 */
[----:B------:R-:W-:Y:S01]  /*2380*/  ISETP.GE.AND P1, PT, R228, c[0x0][0x220], PT ;  /* 0x00008800e4007a0c */ /* 0x000fe20003f26270 */
[----:B------:R-:W-:Y:S01]  /*2390*/  IMAD.WIDE.U32 R10, R9, c[0x0][0x3a0], R10 ;  /* 0x0000e800090a7a25 */ /* 0x000fe200078e000a */
[----:B------:R-:W-:-:S03]  /*23a0*/  ISETP.GE.AND P0, PT, R227, c[0x0][0x220], PT ;  /* 0x00008800e3007a0c */ /* 0x000fc60003f06270 */
[----:B------:R-:W-:Y:S01]  /*23b0*/  IMAD R4, R4, c[0x0][0x3a0], RZ ;  /* 0x0000e80004047a24 */ /* 0x000fe200078e02ff */
[----:B------:R-:W-:-:S03]  /*23c0*/  LEA R8, P6, R10, c[0x0][0x340], 0x1 ;  /* 0x0000d0000a087a11 */ /* 0x000fc600078c08ff */
[----:B------:R-:W-:-:S04]  /*23d0*/  IMAD R4, R9, c[0x0][0x3a4], R4 ;  /* 0x0000e90009047a24 */ /* 0x000fc800078e0204 */
[----:B------:R-:W-:-:S05]  /*23e0*/  IMAD.IADD R7, R11, 0x1, R4 ;  /* 0x000000010b077824 */ /* 0x000fca00078e0204 */
[----:B------:R-:W-:-:S05]  /*23f0*/  LEA.HI.X R9, R10, c[0x0][0x344], R7, 0x1, P6 ;  /* 0x0000d1000a097a11 */ /* 0x000fca00030f0c07 */
[----:B------:R1:W-:Y:S04]  /*2400*/  @!P3 STG.E.128 [R8.64], RZ ;  /* 0x000000ff0800b986 */ /* 0x0003e8000c101d04 */
[----:B------:R1:W-:Y:S04]  /*2410*/  @!P2 STG.E.128 [R8.64+0x80], RZ ;  /* 0x000080ff0800a986 */ /* 0x0003e8000c101d04 */
[----:B------:R1:W-:Y:S04]  /*2420*/  @!P1 STG.E.128 [R8.64+0x100], RZ ;  /* 0x000100ff08009986 */ /* 0x0003e8000c101d04 */
[----:B------:R1:W-:Y:S02]  /*2430*/  @!P0 STG.E.128 [R8.64+0x180], RZ ;  /* 0x000180ff08008986 */ /* 0x0003e4000c101d04 */
.L_x_441:
[----:B------:R-:W-:Y:S05]  /*2440*/  BSYNC B0 ;  /* 0x0000000000007941 */ /* 0x000fea0003800000 */
.L_x_440:
[----:B------:R-:W-:Y:S01]  /*2450*/  ULDC.64 UR6, c[0x0][0x3a8] ;  /* 0x0000ea0000067ab9 */ /* 0x000fe20000000a00 */
[----:B------:R-:W-:Y:S01]  /*2460*/  IMAD.WIDE.U32 R4, R5, c[0x0][0x3a8], R232 ;  /* 0x0000ea0005047a25 */ /* 0x000fe200078e00e8 */
[----:B------:R-:W-:Y:S01]  /*2470*/  UIMAD UR6, UR10, UR6, URZ ;  /* 0x000000060a0672a4 */ /* 0x000fe2000f8e023f */
[----:B-1----:R-:W-:Y:S01]  /*2480*/  MOV R8, UR37 ;  /* 0x0000002500087c02 */ /* 0x002fe20008000f00 */
[----:B------:R-:W-:Y:S02]  /*2490*/  BSSY B0, `(.L_x_442) ;  /* 0x000001a000007945 */ /* 0x000fe40003800000 */
[----:B------:R-:W-:Y:S01]  /*24a0*/  UIMAD UR6, UR20, UR7, UR6 ;  /* 0x00000007140672a4 */ /* 0x000fe2000f8e0206 */
[----:B------:R-:W-:-:S05]  /*24b0*/  IADD3 R10, P0, R4, UR11, RZ ;  /* 0x0000000b040a7c10 */ /* 0x000fca000ff1e0ff */
[----:B------:R-:W-:Y:S01]  /*24c0*/  IMAD.U32 R4, RZ, RZ, UR6 ;  /* 0x00000006ff047e24 */ /* 0x000fe2000f8e00ff */
[----:B------:R-:W-:Y:S02]  /*24d0*/  ULDC.64 UR6, c[0x0][0x3c0] ;  /* 0x0000f00000067ab9 */ /* 0x000fe40000000a00 */
[----:B------:R-:W-:Y:S02]  /*24e0*/  UIMAD UR6, UR59, UR6, URZ ;  /* 0x000000063b0672a4 */ /* 0x000fe4000f8e023f */
[----:B------:R-:W-:Y:S02]  /*24f0*/  IADD3.X R11, R5, UR12, R4, P0, !PT ;  /* 0x0000000c050b7c10 */ /* 0x000fe400087fe404 */
[----:B------:R-:W-:-:S03]  /*2500*/  UIMAD UR6, UR37, UR7, UR6 ;  /* 0x00000007250672a4 */ /* 0x000fc6000f8e0206 */
[----:B------:R-:W-:-:S05]  /*2510*/  IMAD.WIDE.U32 R8, R8, c[0x0][0x3c0], R10 ;  /* 0x0000f00008087a25 */ /* 0x000fca00078e000a */
[----:B------:R-:W-:Y:S01]  /*2520*/  IADD3 R5, R9, UR6, RZ ;  /* 0x0000000609057c10 */ /* 0x000fe2000fffe0ff */
[----:B------:R-:W-:Y:S05]  /*2530*/  @P5 BRA `(.L_x_443) ;  /* 0x000000f000005947 */ /* 0x000fea0003800000 */
[----:B------:R-:W-:Y:S01]  /*2540*/  IMAD.MOV.U32 R4, RZ, RZ, R8 ;  /* 0x000000ffff047224 */ /* 0x000fe200078e0008 */
[----:B------:R-:W-:Y:S01]  /*2550*/  ISETP.GE.AND P3, PT, R232, c[0x0][0x220], PT ;  /* 0x00008800e8007a0c */ /* 0x000fe20003f66270 */
[----:B------:R-:W-:Y:S01]  /*2560*/  IMAD R7, R6, c[0x0][0x3a8], RZ ;  /* 0x0000ea0006077a24 */ /* 0x000fe200078e02ff */
[----:B------:R-:W-:Y:S01]  /*2570*/  ISETP.GE.AND P2, PT, R229, c[0x0][0x220], PT ;  /* 0x00008800e5007a0c */ /* 0x000fe20003f46270 */
[----:B------:R-:W-:Y:S01]  /*2580*/  IMAD.WIDE.U32 R10, R230, c[0x0][0x3a8], R4 ;  /* 0x0000ea00e60a7a25 */ /* 0x000fe200078e0004 */
[----:B------:R-:W-:Y:S02]  /*2590*/  ISETP.GE.AND P1, PT, R228, c[0x0][0x220], PT ;  /* 0x00008800e4007a0c */ /* 0x000fe40003f26270 */
[----:B------:R-:W-:Y:S01]  /*25a0*/  ISETP.GE.AND P0, PT, R227, c[0x0][0x220], PT ;  /* 0x00008800e3007a0c */ /* 0x000fe20003f06270 */
        /* <DEDUP_REMOVED lines=8> */
.L_x_443:
[----:B------:R-:W-:Y:S05]  /*2630*/  BSYNC B0 ;  /* 0x0000000000007941 */ /* 0x000fea0003800000 */
.L_x_442:
[----:B------:R-:W-:Y:S05]  /*2640*/  @P4 BRA `(.L_x_444) ;  /* 0x0000796000004947 */ /* 0x000fea0003800000 */
[----:B------:R-:W-:Y:S01]  /*2650*/  IADD3 R4, P0, R230, 0x20, RZ ;  /* 0x00000020e6047810 */ /* 0x000fe20007f1e0ff */
        /* <DEDUP_REMOVED lines=18> */
.L_x_435:
[----:B------:R-:W-:Y:S01]  /*2780*/  PLOP3.LUT P0, PT, PT, PT, UP6, 0x80, 0x0 ;  /* 0x000000000000781c */ /* 0x000fe20003f0f068 */
[----:B------:R-:W-:Y:S01]  /*2790*/  UIMAD UR8, UR7, -0x40, UR10 ;  /* 0xffffffc0070878a4 */ /* 0x000fe2000f8e020a */
        /* <DEDUP_REMOVED lines=21> */
[----:B------:R-:W-:Y:S02]  /*28f0*/  IMAD.WIDE.U32 R22, R4, c[0x0][0x378], R22 ;  /* 0x0000de0004167a25 */ /* 0x000fe400078e0016 */
[----:B------:R-:W-:Y:S01]  /*2900*/  @!PT LDS RZ, [RZ] ;  /* 0x00000000fffff984 */ /* 0x000fe20000000800 */
[----:B------:R-:W-:Y:S01]  /*2910*/  @!PT LDS RZ, [RZ] ;  /* 0x00000000fffff984 */ /* 0x000fe20000000800 */
[----:B------:R-:W-:Y:S01]  /*2920*/  @!PT LDS RZ, [RZ] ;  /* 0x00000000fffff984 */ /* 0x000fe20000000800 */
[----:B------:R2:W-:Y:S02]  /*2930*/  @!P4 LDGSTS.E.BYPASS.LTC128B.128 [R226+0x8000], [R244.64] ;  /* 0x08000000f4e2cfae */ /* 0x0005e4000b901d44 */
[----:B------:R-:W-:Y:S01]  /*2940*/  IMAD.WIDE R24, R232, R5, c[0x0][0x330] ;  /* 0x0000cc00e8187625 */ /* 0x000fe200078e0205 */
[----:B------:R-:W-:Y:S01]  /*2950*/  IADD3 R4, R23, UR11, RZ ;  /* 0x0000000b17047c10 */ /* 0x000fe2000fffe0ff */
[----:B------:R2:W-:Y:S03]  /*2960*/  @P3 STS.128 [R226+0xa000], RZ ;  /* 0x00a000ffe2003388 */ /* 0x0005e60000000c00 */
[----:B------:R-:W-:-:S04]  /*2970*/  LEA R24, P0, R22, R24, 0x1 ;  /* 0x0000001816187211 */ /* 0x000fc800078008ff */
[----:B------:R-:W-:-:S05]  /*2980*/  LEA.HI.X R25, R22, R25, R4, 0x1, P0 ;  /* 0x0000001916197211 */ /* 0x000fca00000f0c04 */
        /* <DEDUP_REMOVED lines=15> */
.L_x_446:
[----:B------:R-:W-:Y:S05]  /*2a80*/  BSYNC B0 ;  /* 0x0000000000007941 */ /* 0x000fea0003800000 */
.L_x_445:
        /* <DEDUP_REMOVED lines=10> */
[----:B------:R-:W-:Y:S01]  /*2b30*/  IMAD.WIDE.U32 R22, R4, c[0x0][0x370], RZ ;  /* 0x0000dc0004167a25 */ /* 0x000fe200078e00ff */
[----:B------:R-:W-:-:S02]  /*2b40*/  ISETP.GE.AND P3, PT, R229, c[0x0][0x220], PT ;  /* 0x00008800e5007a0c */ /* 0x000fc40003f66270 */
[----:B------:R-:W-:Y:S02]  /*2b50*/  ISETP.GE.AND P2, PT, R228, c[0x0][0x220], PT ;  /* 0x00008800e4007a0c */ /* 0x000fe40003f46270 */
[----:B------:R-:W-:Y:S01]  /*2b60*/  IADD3 R5, P1, R16, R22, RZ ;  /* 0x0000001610057210 */ /* 0x000fe20007f3e0ff */
[----:B------:R-:W-:-:S05]  /*2b70*/  IMAD R16, R4, c[0x0][0x374], RZ ;  /* 0x0000dd0004107a24 */ /* 0x000fca00078e02ff */
[----:B------:R-:W-:Y:S01]  /*2b80*/  IADD3.X R16, R7, R23, R16, P1, !PT ;  /* 0x0000001707107210 */ /* 0x000fe20000ffe410 */
[----:B------:R-:W-:Y:S01]  /*2b90*/  @!P4 IMAD.MOV.U32 R17, RZ, RZ, c[0x0][0x370] ;  /* 0x0000dc00ff11c624 */ /* 0x000fe200078e00ff */
[----:B------:R1:W-:Y:S01]  /*2ba0*/  @P4 STS.128 [R226+0x9000], RZ ;  /* 0x009000ffe2004388 */ /* 0x0003e20000000c00 */
[----:B------:R-:W-:Y:S02]  /*2bb0*/  @!P4 IMAD.MOV.U32 R14, RZ, RZ, c[0x0][0x374] ;  /* 0x0000dd00ff0ec624 */ /* 0x000fe400078e00ff */
[----:B--23--:R-:W-:Y:S02]  /*2bc0*/  @!P2 LEA R24, P1, R5, c[0x0][0x330], 0x1 ;  /* 0x0000cc000518aa11 */ /* 0x00cfe400078208ff */
[----:B------:R-:W-:Y:S02]  /*2bd0*/  @!P4 LEA R22, P0, R17, R244, 0x6 ;  /* 0x000000f41116c211 */ /* 0x000fe400078030ff */
[----:B------:R-:W-:Y:S02]  /*2be0*/  @!P2 LEA.HI.X R25, R5, c[0x0][0x334], R16, 0x1, P1 ;  /* 0x0000cd000519aa11 */ /* 0x000fe400008f0c10 */
[----:B------:R-:W-:-:S02]  /*2bf0*/  @!P4 LEA.HI.X R23, R17, R245, R14, 0x6, P0 ;  /* 0x000000f51117c211 */ /* 0x000fc400000f340e */
[----:B------:R-:W-:-:S03]  /*2c00*/  @!P3 LEA R26, P0, R5, c[0x0][0x330], 0x1 ;  /* 0x0000cc00051aba11 */ /* 0x000fc600078008ff */
[----:B------:R-:W-:Y:S01]  /*2c10*/  @!PT LDS RZ, [RZ] ;  /* 0x00000000fffff984 */ /* 0x000fe20000000800 */
[----:B------:R-:W-:Y:S01]  /*2c20*/  @!PT LDS RZ, [RZ] ;  /* 0x00000000fffff984 */ /* 0x000fe20000000800 */
[----:B------:R-:W-:Y:S01]  /*2c30*/  @!PT LDS RZ, [RZ] ;  /* 0x00000000fffff984 */ /* 0x000fe20000000800 */
[----:B------:R1:W-:Y:S01]  /*2c40*/  @!P4 LDGSTS.E.BYPASS.LTC128B.128 [R226+0x9000], [R22.64] ;  /* 0x0900000016e2cfae */ /* 0x0003e2000b901d44 */
[----:B------:R-:W-:Y:S02]  /*2c50*/  @!P3 LEA.HI.X R27, R5, c[0x0][0x334], R16, 0x1, P0 ;  /* 0x0000cd00051bba11 */ /* 0x000fe400000f0c10 */
[----:B------:R-:W-:Y:S01]  /*2c60*/  ISETP.GE.AND P0, PT, R227, c[0x0][0x220], PT ;  /* 0x00008800e3007a0c */ /* 0x000fe20003f06270 */
        /* <DEDUP_REMOVED lines=18> */
.L_x_448:
[----:B------:R-:W-:Y:S05]  /*2d90*/  BSYNC B0 ;  /* 0x0000000000007941 */ /* 0x000fea0003800000 */
.L_x_447:
[----:B------:R1:W-:Y:S01]  /*2da0*/  @P6 STS.128 [R226], RZ ;  /* 0x000000ffe2006388 */ /* 0x0003e20000000c00 */
[----:B------:R-:W-:Y:S03]  /*2db0*/  BSSY B0, `(.L_x_449) ;  /* 0x0000029000007945 */ /* 0x000fe60003800000 */
[----:B------:R1:W-:Y:S04]  /*2dc0*/  @P6 STS.128 [R226+0x2000], RZ ;  /* 0x002000ffe2006388 */ /* 0x0003e80000000c00 */
[----:B------:R1:W-:Y:S04]  /*2dd0*/  @P6 STS.128 [R226+0x4000], RZ ;  /* 0x004000ffe2006388 */ /* 0x0003e80000000c00 */
[----:B------:R1:W-:Y:S01]  /*2de0*/  @P6 STS.128 [R226+0x6000], RZ ;  /* 0x006000ffe2006388 */ /* 0x0003e20000000c00 */
[----:B------:R-:W-:Y:S05]  /*2df0*/  @P6 BRA `(.L_x_450) ;  /* 0x0000024000006947 */ /* 0x000fea0003800000 */
[----:B------:R-:W-:Y:S01]  /*2e00*/  IMAD.U32 R16, RZ, RZ, UR33 ;  /* 0x00000021ff107e24 */ /* 0x000fe2000f8e00ff */
[----:B------:R-:W-:Y:S01]  /*2e10*/  MOV R7, 0x2 ;  /* 0x0000000200077802 */ /* 0x000fe20000000f00 */
[----:B------:R-:W-:Y:S01]  /*2e20*/  IMAD.U32 R17, RZ, RZ, UR31 ;  /* 0x0000001fff117e24 */ /* 0x000fe2000f8e00ff */
[----:B------:R-:W-:Y:S01]  /*2e30*/  ISETP.GE.AND P3, PT, R232, c[0x0][0x220], PT ;  /* 0x00008800e8007a0c */ /* 0x000fe20003f66270 */
[----:B------:R-:W-:Y:S01]  /*2e40*/  IMAD.U32 R5, RZ, RZ, UR37 ;  /* 0x00000025ff057e24 */ /* 0x000fe2000f8e00ff */
[----:B------:R-:W-:Y:S01]  /*2e50*/  ISETP.GE.AND P2, PT, R229, c[0x0][0x220], PT ;  /* 0x00008800e5007a0c */ /* 0x000fe20003f46270 */
[----:B------:R-:W-:Y:S01]  /*2e60*/  IMAD.WIDE.U32 R14, R15, c[0x0][0x190], R16 ;  /* 0x000064000f0e7a25 */ /* 0x000fe200078e0010 */
[----:B------:R-:W-:-:S02]  /*2e70*/  ISETP.GE.AND P1, PT, R228, c[0x0][0x220], PT ;  /* 0x00008800e4007a0c */ /* 0x000fc40003f26270 */
[----:B------:R-:W-:Y:S01]  /*2e80*/  ISETP.GE.AND P0, PT, R227, c[0x0][0x220], PT ;  /* 0x00008800e3007a0c */ /* 0x000fe20003f06270 */
[----:B------:R-:W-:Y:S01]  /*2e90*/  IMAD.WIDE R16, R232, R7, c[0x0][0x160] ;  /* 0x00005800e8107625 */ /* 0x000fe200078e0207 */
[----:B------:R-:W-:-:S05]  /*2ea0*/  IADD3 R15, R18, R15, RZ ;  /* 0x0000000f120f7210 */ /* 0x000fca0007ffe0ff */
[----:B------:R-:W-:Y:S01]  /*2eb0*/  IMAD.WIDE.U32 R14, R5, c[0x0][0x1a8], R14 ;  /* 0x00006a00050e7a25 */ /* 0x000fe200078e000e */
[----:B------:R1:W-:Y:S04]  /*2ec0*/  @P3 STS.128 [R226], RZ ;  /* 0x000000ffe2003388 */ /* 0x0003e80000000c00 */
[----:B------:R-:W-:Y:S01]  /*2ed0*/  IADD3 R5, R15, UR12, RZ ;  /* 0x0000000c0f057c10 */ /* 0x000fe2000fffe0ff */
[----:B------:R-:W-:Y:S01]  /*2ee0*/  @!PT LDS RZ, [RZ] ;  /* 0x00000000fffff984 */ /* 0x000fe20000000800 */
[----:B------:R-:W-:Y:S01]  /*2ef0*/  @!PT LDS RZ, [RZ] ;  /* 0x00000000fffff984 */ /* 0x000fe20000000800 */
[----:B------:R-:W-:Y:S01]  /*2f00*/  @!PT LDS RZ, [RZ] ;  /* 0x00000000fffff984 */ /* 0x000fe20000000800 */
[----:B------:R1:W-:Y:S01]  /*2f10*/  @!P3 LDGSTS.E.BYPASS.LTC128B.128 [R226], [R242.64] ;  /* 0x00000000f2e2bfae */ /* 0x0003e2000b901d44 */
[----:B------:R-:W-:-:S03]  /*2f20*/  LEA R16, P4, R14, R16, 0x1 ;  /* 0x000000100e107211 */ /* 0x000fc600078808ff */
[----:B------:R1:W-:Y:S01]  /*2f30*/  @P2 STS.128 [R226+0x2000], RZ ;  /* 0x002000ffe2002388 */ /* 0x0003e20000000c00 */
        /* <DEDUP_REMOVED lines=16> */
.L_x_450:
[----:B------:R-:W-:Y:S05]  /*3040*/  BSYNC B0 ;  /* 0x0000000000007941 */ /* 0x000fea0003800000 */
.L_x_449:
[----:B------:R1:W-:Y:S01]  /*3050*/  @P5 STS.128 [R226+0x1000], RZ ;  /* 0x001000ffe2005388 */ /* 0x0003e20000000c00 */
[----:B------:R-:W-:Y:S03]  /*3060*/  BSSY B0, `(.L_x_451) ;  /* 0x000002c000007945 */ /* 0x000fe60003800000 */
        /* <DEDUP_REMOVED lines=13> */
[----:B------:R-:W-:Y:S01]  /*3140*/  @!P4 IMAD.MOV.U32 R4, RZ, RZ, c[0x0][0x194] ;  /* 0x00006500ff04c624 */ /* 0x000fe200078e00ff */
[C---:B------:R-:W-:Y:S02]  /*3150*/  @!P3 LEA R14, P5, R20.reuse, c[0x0][0x160], 0x1 ;  /* 0x00005800140eba11 */ /* 0x040fe400078a08ff */
[C---:B-1----:R-:W-:Y:S02]  /*3160*/  @!P4 LEA R16, P0, R5.reuse, R242, 0x6 ;  /* 0x000000f20510c211 */ /* 0x042fe400078030ff */
[----:B------:R-:W-:Y:S02]  /*3170*/  @!P3 LEA.HI.X R15, R20, c[0x0][0x164], R9, 0x1, P5 ;  /* 0x00005900140fba11 */ /* 0x000fe400028f0c09 */
[----:B------:R-:W-:-:S02]  /*3180*/  @!P4 LEA.HI.X R17, R5, R243, R4, 0x6, P0 ;  /* 0x000000f30511c211 */ /* 0x000fc400000f3404 */
[----:B------:R-:W-:Y:S02]  /*3190*/  ISETP.GE.AND P0, PT, R227, c[0x0][0x220], PT ;  /* 0x00008800e3007a0c */ /* 0x000fe40003f06270 */
        /* <DEDUP_REMOVED lines=24> */
.L_x_452:
[----:B------:R-:W-:Y:S05]  /*3320*/  BSYNC B0 ;  /* 0x0000000000007941 */ /* 0x000fea0003800000 */
.L_x_451:
[C---:B-1----:R-:W-:Y:S01]  /*3330*/  IADD3 R4, R225.reuse, 0x8, RZ ;  /* 0x00000008e1047810 */ /* 0x042fe20007ffe0ff */
[C---:B------:R-:W-:Y:S01]  /*3340*/  IMAD.SHL.U32 R16, R225.reuse, 0x4, RZ ;  /* 0x00000004e1107824 */ /* 0x040fe200078e00ff */
[C---:B------:R-:W-:Y:S01]  /*3350*/  ISETP.GE.AND P2, PT, R225.reuse, UR8, PT ;  /* 0x00000008e1007c0c */ /* 0x040fe2000bf46270 */
[----:B------:R-:W-:Y:S01]  /*3360*/  IMAD.MOV.U32 R246, RZ, RZ, 0x7f800000 ;  /* 0x7f800000fff67424 */ /* 0x000fe200078e00ff */
[----:B------:R-:W-:Y:S01]  /*3370*/  ISETP.GE.AND P1, PT, R4, UR8, PT ;  /* 0x0000000804007c0c */ /* 0x000fe2000bf26270 */
[----:B------:R-:W-:Y:S01]  /*3380*/  IMAD.MOV.U32 R247, RZ, RZ, 0x7f800000 ;  /* 0x7f800000fff77424 */ /* 0x000fe200078e00ff */
[----:B------:R-:W-:Y:S01]  /*3390*/  SHF.R.S32.HI R4, RZ, 0x1f, R225 ;  /* 0x0000001fff047819 */ /* 0x000fe200000114e1 */
[----:B------:R-:W-:Y:S01]  /*33a0*/  USHF.R.S32.HI UR9, URZ, 0x1f, UR20 ;  /* 0x0000001f3f097899 */ /* 0x000fe20008011414 */
[----:B------:R-:W-:Y:S01]  /*33b0*/  IADD3 R16, P0, R16, UR15, RZ ;  /* 0x0000000f10107c10 */ /* 0x000fe2000ff1e0ff */
[----:B------:R-:W-:Y:S01]  /*33c0*/  ULDC.64 UR12, c[0x0][0x198] ;  /* 0x00006600000c7ab9 */ /* 0x000fe20000000a00 */
[----:B------:R-:W-:Y:S01]  /*33d0*/  SHF.L.U64.HI R5, R225, 0x2, R4 ;  /* 0x00000002e1057819 */ /* 0x000fe20000010204 */
[----:B------:R-:W-:-:S03]  /*33e0*/  UIMAD UR8, UR9, UR12, URZ ;  /* 0x0000000c090872a4 */ /* 0x000fc6000f8e023f */
[----:B------:R-:W-:Y:S01]  /*33f0*/  IADD3.X R17, R5, UR14, RZ, P0, !PT ;  /* 0x0000000e05117c10 */ /* 0x000fe200087fe4ff */
[----:B------:R-:W-:-:S04]  /*3400*/  UIMAD UR8, UR20, UR13, UR8 ;  /* 0x0000000d140872a4 */ /* 0x000fc8000f8e0208 */
[----:B------:R1:W5:Y:S04]  /*3410*/  @!P2 LDG.E R246, [R16.64] ;  /* 0x0000000410f6a981 */ /* 0x000368000c1e1900 */
[----:B------:R1:W5:Y:S01]  /*3420*/  @!P1 LDG.E R247, [R16.64+0x20] ;  /* 0x0000200410f79981 */ /* 0x000362000c1e1900 */
[----:B------:R-:W-:Y:S01]  /*3430*/  IMAD.U32 R7, RZ, RZ, UR8 ;  /* 0x00000008ff077e24 */ /* 0x000fe2000f8e00ff */
[----:B------:R-:W-:Y:S01]  /*3440*/  UIADD3 UR8, -UR20, UR6, URZ ;  /* 0x0000000614087290 */ /* 0x000fe2000fffe13f */
[----:B------:R-:W-:Y:S01]  /*3450*/  IMAD.U32 R5, RZ, RZ, UR20 ;  /* 0x00000014ff057e24 */ /* 0x000fe2000f8e00ff */
[----:B------:R-:W-:Y:S03]  /*3460*/  BSSY B0, `(.L_x_453) ;  /* 0x000003c000007945 */ /* 0x000fe60003800000 */
[----:B------:R-:W-:Y:S01]  /*3470*/  IMAD.WIDE.U32 R14, R5, c[0x0][0x198], R232 ;  /* 0x00006600050e7a25 */ /* 0x000fe200078e00e8 */
[----:B------:R-:W-:-:S04]  /*3480*/  ISETP.GE.AND P5, PT, R230, UR8, PT ;  /* 0x00000008e6007c0c */ /* 0x000fc8000bfa6270 */
[----:B------:R-:W-:Y:S01]  /*3490*/  IADD3 R18, P0, R14, UR26, RZ ;  /* 0x0000001a0e127c10 */ /* 0x000fe2000ff1e0ff */
[----:B------:R-:W-:-:S03]  /*34a0*/  IMAD R14, R10, c[0x0][0x1b0], RZ ;  /* 0x00006c000a0e7a24 */ /* 0x000fc600078e02ff */
[----:B------:R-:W-:Y:S01]  /*34b0*/  IADD3.X R19, R15, UR27, R7, P0, !PT ;  /* 0x0000001b0f137c10 */ /* 0x000fe200087fe407 */
[----:B------:R-:W-:-:S04]  /*34c0*/  IMAD R15, R11, c[0x0][0x1b4], R14 ;  /* 0x00006d000b0f7a24 */ /* 0x000fc800078e020e */
[----:B------:R1:W-:Y:S01]  /*34d0*/  @P5 STS.128 [R226+0x10000], RZ ;  /* 0x010000ffe2005388 */ /* 0x0003e20000000c00 */
[----:B------:R-:W-:-:S03]  /*34e0*/  IMAD.WIDE.U32 R18, R11, c[0x0][0x1b0], R18 ;  /* 0x00006c000b127a25 */ /* 0x000fc600078e0012 */
[----:B------:R1:W-:Y:S01]  /*34f0*/  @P5 STS.128 [R226+0x12000], RZ ;  /* 0x012000ffe2005388 */ /* 0x0003e20000000c00 */
[----:B------:R-:W-:-:S03]  /*3500*/  IMAD.IADD R9, R19, 0x1, R15 ;  /* 0x0000000113097824 */ /* 0x000fc600078e020f */
[----:B------:R1:W-:Y:S04]  /*3510*/  @P5 STS.128 [R226+0x14000], RZ ;  /* 0x014000ffe2005388 */ /* 0x0003e80000000c00 */
[----:B------:R1:W-:Y:S01]  /*3520*/  @P5 STS.128 [R226+0x16000], RZ ;  /* 0x016000ffe2005388 */ /* 0x0003e20000000c00 */
[----:B------:R-:W-:Y:S05]  /*3530*/  @P5 BRA `(.L_x_454) ;  /* 0x000002e000005947 */ /* 0x000fea0003800000 */
[----:B------:R-:W-:Y:S01]  /*3540*/  ISETP.GE.AND P3, PT, R232, c[0x0][0x220], PT ;  /* 0x00008800e8007a0c */ /* 0x000fe20003f66270 */
[----:B------:R-:W-:Y:S01]  /*3550*/  IMAD R22, R12, c[0x0][0x198], RZ ;  /* 0x000066000c167a24 */ /* 0x000fe200078e02ff */
[----:B-1----:R-:W-:Y:S02]  /*3560*/  MOV R16, UR26 ;  /* 0x0000001a00107c02 */ /* 0x002fe40008000f00 */
[----:B------:R-:W-:Y:S01]  /*3570*/  MOV R17, UR27 ;  /* 0x0000001b00117c02 */ /* 0x000fe20008000f00 */
[----:B------:R-:W-:Y:S01]  /*3580*/  IMAD R22, R13, c[0x0][0x19c], R22 ;  /* 0x000067000d167a24 */ /* 0x000fe200078e0216 */
[----:B------:R-:W-:-:S02]  /*3590*/  MOV R7, 0x2 ;  /* 0x0000000200077802 */ /* 0x000fc40000000f00 */
[----:B------:R-:W-:Y:S01]  /*35a0*/  ISETP.GE.AND P2, PT, R229, c[0x0][0x220], PT ;  /* 0x00008800e5007a0c */ /* 0x000fe20003f46270 */
[----:B------:R-:W-:Y:S01]  /*35b0*/  IMAD.WIDE.U32 R16, R13, c[0x0][0x198], R16 ;  /* 0x000066000d107a25 */ /* 0x000fe200078e0010 */
[----:B------:R-:W-:Y:S02]  /*35c0*/  ISETP.GE.AND P1, PT, R228, c[0x0][0x220], PT ;  /* 0x00008800e4007a0c */ /* 0x000fe40003f26270 */
[----:B------:R-:W-:Y:S01]  /*35d0*/  ISETP.GE.AND P0, PT, R227, c[0x0][0x220], PT ;  /* 0x00008800e3007a0c */ /* 0x000fe20003f06270 */
[----:B------:R-:W-:Y:S01]  /*35e0*/  IMAD.IADD R23, R17, 0x1, R22 ;  /* 0x0000000111177824 */ /* 0x000fe200078e0216 */
[----:B------:R-:W-:Y:S01]  /*35f0*/  @!P3 MOV R20, R18 ;  /* 0x000000120014b202 */ /* 0x000fe20000000f00 */
[----:B------:R-:W-:Y:S01]  /*3600*/  @!P3 IMAD R17, R6, c[0x0][0x198], RZ ;  /* 0x000066000611ba24 */ /* 0x000fe200078e02ff */
[----:B------:R1:W-:Y:S01]  /*3610*/  @P3 STS.128 [R226+0x10000], RZ ;  /* 0x010000ffe2003388 */ /* 0x0003e20000000c00 */
[----:B------:R-:W-:Y:S02]  /*3620*/  @!P3 IMAD.MOV.U32 R21, RZ, RZ, R9 ;  /* 0x000000ffff15b224 */ /* 0x000fe400078e0009 */
[----:B------:R-:W-:-:S02]  /*3630*/  IMAD.MOV.U32 R22, RZ, RZ, R16 ;  /* 0x000000ffff167224 */ /* 0x000fc400078e0010 */
[----:B------:R-:W-:-:S04]  /*3640*/  @!P3 IMAD.WIDE.U32 R20, R230, c[0x0][0x198], R20 ;  /* 0x00006600e614ba25 */ /* 0x000fc800078e0014 */
[----:B------:R-:W-:Y:S01]  /*3650*/  @!P3 IMAD R14, R230, c[0x0][0x19c], R17 ;  /* 0x00006700e60eba24 */ /* 0x000fe200078e0211 */
[----:B--23--:R-:W-:Y:S01]  /*3660*/  @!P3 LEA R24, P6, R20, c[0x0][0x168], 0x1 ;  /* 0x00005a001418ba11 */ /* 0x00cfe200078c08ff */
[----:B------:R-:W-:-:S03]  /*3670*/  IMAD.WIDE.U32 R16, R11, c[0x0][0x1b0], R22 ;  /* 0x00006c000b107a25 */ /* 0x000fc600078e0016 */
[----:B------:R-:W-:Y:S01]  /*3680*/  @!P3 IADD3 R14, R21, R14, RZ ;  /* 0x0000000e150eb210 */ /* 0x000fe20007ffe0ff */
[----:B------:R-:W-:-:S03]  /*3690*/  IMAD.WIDE R22, R232, R7, c[0x0][0x168] ;  /* 0x00005a00e8167625 */ /* 0x000fc600078e0207 */
[----:B------:R-:W-:Y:S01]  /*36a0*/  @!P3 LEA.HI.X R25, R20, c[0x0][0x16c], R14, 0x1, P6 ;  /* 0x00005b001419ba11 */ /* 0x000fe200030f0c0e */
[----:B------:R-:W-:Y:S01]  /*36b0*/  IMAD.IADD R7, R15, 0x1, R17 ;  /* 0x000000010f077824 */ /* 0x000fe200078e0211 */
        /* <DEDUP_REMOVED lines=22> */
.L_x_454:
[----:B------:R-:W-:Y:S05]  /*3820*/  BSYNC B0 ;  /* 0x0000000000007941 */ /* 0x000fea0003800000 */
.L_x_453:
[----:B------:R-:W-:Y:S01]  /*3830*/  ISETP.GE.AND P4, PT, R8, UR8, PT ;  /* 0x0000000808007c0c */ /* 0x000fe2000bf86270 */
[----:B------:R-:W-:-:S12]  /*3840*/  BSSY B0, `(.L_x_455) ;  /* 0x0000037000007945 */ /* 0x000fd80003800000 */
[----:B------:R1:W-:Y:S04]  /*3850*/  @P4 STS.128 [R226+0x11000], RZ ;  /* 0x011000ffe2004388 */ /* 0x0003e80000000c00 */
[----:B------:R1:W-:Y:S04]  /*3860*/  @P4 STS.128 [R226+0x13000], RZ ;  /* 0x013000ffe2004388 */ /* 0x0003e80000000c00 */
[----:B------:R1:W-:Y:S04]  /*3870*/  @P4 STS.128 [R226+0x15000], RZ ;  /* 0x015000ffe2004388 */ /* 0x0003e80000000c00 */
[----:B------:R1:W-:Y:S01]  /*3880*/  @P4 STS.128 [R226+0x17000], RZ ;  /* 0x017000ffe2004388 */ /* 0x0003e20000000c00 */
[----:B------:R-:W-:Y:S05]  /*3890*/  @P4 BRA `(.L_x_456) ;  /* 0x0000031000004947 */ /* 0x000fea0003800000 */
[----:B-1----:R-:W-:Y:S01]  /*38a0*/  IADD3 R17, P0, R13, 0x20, RZ ;  /* 0x000000200d117810 */ /* 0x002fe20007f1e0ff */
[----:B------:R-:W-:Y:S01]  /*38b0*/  IMAD.U32 R20, RZ, RZ, UR26 ;  /* 0x0000001aff147e24 */ /* 0x000fe2000f8e00ff */
[----:B------:R-:W-:Y:S01]  /*38c0*/  MOV R21, UR27 ;  /* 0x0000001b00157c02 */ /* 0x000fe20008000f00 */
[----:B------:R-:W-:Y:S01]  /*38d0*/  IMAD.MOV.U32 R16, RZ, RZ, R18 ;  /* 0x000000ffff107224 */ /* 0x000fe200078e0012 */
[----:B------:R-:W-:Y:S01]  /*38e0*/  ISETP.GE.AND P3, PT, R232, c[0x0][0x220], PT ;  /* 0x00008800e8007a0c */ /* 0x000fe20003f66270 */
[----:B------:R-:W-:Y:S01]  /*38f0*/  IMAD.X R14, RZ, RZ, R12, P0 ;  /* 0x000000ffff0e7224 */ /* 0x000fe200000e060c */
[----:B------:R-:W-:Y:S01]  /*3900*/  IADD3 R8, P0, R230, 0x20, RZ ;  /* 0x00000020e6087810 */ /* 0x000fe20007f1e0ff */
[----:B------:R-:W-:Y:S01]  /*3910*/  IMAD.WIDE.U32 R20, R17, c[0x0][0x198], R20 ;  /* 0x0000660011147a25 */ /* 0x000fe200078e0014 */
[----:B------:R-:W-:-:S02]  /*3920*/  ISETP.GE.AND P2, PT, R229, c[0x0][0x220], PT ;  /* 0x00008800e5007a0c */ /* 0x000fc40003f46270 */
[----:B------:R-:W-:Y:S01]  /*3930*/  ISETP.GE.AND P1, PT, R228, c[0x0][0x220], PT ;  /* 0x00008800e4007a0c */ /* 0x000fe20003f26270 */
[----:B------:R-:W-:Y:S02]  /*3940*/  IMAD R14, R14, c[0x0][0x198], RZ ;  /* 0x000066000e0e7a24 */ /* 0x000fe400078e02ff */
[----:B------:R-:W-:Y:S02]  /*3950*/  IMAD.X R7, RZ, RZ, R6, P0 ;  /* 0x000000ffff077224 */ /* 0x000fe400000e0606 */
[----:B------:R-:W-:Y:S01]  /*3960*/  IMAD R14, R17, c[0x0][0x19c], R14 ;  /* 0x00006700110e7a24 */ /* 0x000fe200078e020e */
[----:B------:R-:W-:Y:S01]  /*3970*/  MOV R17, R9 ;  /* 0x0000000900117202 */ /* 0x000fe20000000f00 */
[----:B------:R-:W-:Y:S01]  /*3980*/  IMAD R7, R7, c[0x0][0x198], RZ ;  /* 0x0000660007077a24 */ /* 0x000fe200078e02ff */
[----:B------:R1:W-:Y:S01]  /*3990*/  @P3 STS.128 [R226+0x11000], RZ ;  /* 0x011000ffe2003388 */ /* 0x0003e20000000c00 */
[----:B------:R-:W-:Y:S01]  /*39a0*/  IMAD.MOV.U32 R9, RZ, RZ, 0x2 ;  /* 0x00000002ff097424 */ /* 0x000fe200078e00ff */
[----:B------:R-:W-:Y:S01]  /*39b0*/  IADD3 R21, R21, R14, RZ ;  /* 0x0000000e15157210 */ /* 0x000fe20007ffe0ff */
[----:B------:R-:W-:-:S04]  /*39c0*/  IMAD.WIDE.U32 R16, R8, c[0x0][0x198], R16 ;  /* 0x0000660008107a25 */ /* 0x000fc800078e0010 */
[----:B------:R-:W-:Y:S01]  /*39d0*/  IMAD R7, R8, c[0x0][0x19c], R7 ;  /* 0x0000670008077a24 */ /* 0x000fe200078e0207 */
[----:B------:R-:W-:Y:S01]  /*39e0*/  @!P3 LEA R8, P0, R16, c[0x0][0x168], 0x1 ;  /* 0x00005a001008ba11 */ /* 0x000fe200078008ff */
[----:B------:R-:W-:-:S03]  /*39f0*/  IMAD.WIDE.U32 R20, R11, c[0x0][0x1b0], R20 ;  /* 0x00006c000b147a25 */ /* 0x000fc600078e0014 */
[----:B------:R-:W-:Y:S01]  /*3a00*/  IADD3 R7, R17, R7, RZ ;  /* 0x0000000711077210 */ /* 0x000fe20007ffe0ff */
[----:B------:R-:W-:-:S03]  /*3a10*/  IMAD.WIDE R18, R232, R9, c[0x0][0x168] ;  /* 0x00005a00e8127625 */ /* 0x000fc600078e0209 */
[----:B------:R-:W-:Y:S01]  /*3a20*/  @!P3 LEA.HI.X R9, R16, c[0x0][0x16c], R7, 0x1, P0 ;  /* 0x00005b001009ba11 */ /* 0x000fe200000f0c07 */
[----:B------:R-:W-:Y:S01]  /*3a30*/  IMAD.IADD R15, R15, 0x1, R21 ;  /* 0x000000010f0f7824 */ /* 0x000fe200078e0215 */
[----:B------:R-:W-:Y:S02]  /*3a40*/  ISETP.GE.AND P0, PT, R227, c[0x0][0x220], PT ;  /* 0x00008800e3007a0c */ /* 0x000fe40003f06270 */
        /* <DEDUP_REMOVED lines=22> */
.L_x_456:
[----:B------:R-:W-:Y:S05]  /*3bb0*/  BSYNC B0 ;  /* 0x0000000000007941 */ /* 0x000fea0003800000 */
.L_x_455:
[----:B------:R-:W-:Y:S01]  /*3bc0*/  ULDC.64 UR12, c[0x0][0x1a0] ;  /* 0x00006800000c7ab9 */ /* 0x000fe20000000a00 */
[----:B------:R1:W-:Y:S01]  /*3bd0*/  @P5 STS.128 [R226+0x18000], RZ ;  /* 0x018000ffe2005388 */ /* 0x0003e20000000c00 */
[----:B------:R-:W-:Y:S01]  /*3be0*/  UIMAD UR8, UR9, UR12, URZ ;  /* 0x0000000c090872a4 */ /* 0x000fe2000f8e023f */
[----:B-1----:R-:W-:Y:S01]  /*3bf0*/  IMAD.WIDE.U32 R8, R5, c[0x0][0x1a0], R232 ;  /* 0x0000680005087a25 */ /* 0x002fe200078e00e8 */
[----:B------:R-:W-:Y:S01]  /*3c00*/  BSSY B0, `(.L_x_457) ;  /* 0x000003b000007945 */ /* 0x000fe20003800000 */
[----:B------:R1:W-:Y:S01]  /*3c10*/  @P5 STS.128 [R226+0x1a000], RZ ;  /* 0x01a000ffe2005388 */ /* 0x0003e20000000c00 */
[----:B------:R-:W-:Y:S01]  /*3c20*/  UIMAD UR8, UR20, UR13, UR8 ;  /* 0x0000000d140872a4 */ /* 0x000fe2000f8e0208 */
[----:B------:R-:W-:Y:S01]  /*3c30*/  IMAD R10, R10, c[0x0][0x1b8], RZ ;  /* 0x00006e000a0a7a24 */ /* 0x000fe200078e02ff */
[----:B------:R-:W-:Y:S01]  /*3c40*/  IADD3 R16, P0, R8, UR23, RZ ;  /* 0x0000001708107c10 */ /* 0x000fe2000ff1e0ff */
[----:B------:R1:W-:Y:S03]  /*3c50*/  @P5 STS.128 [R226+0x1c000], RZ ;  /* 0x01c000ffe2005388 */ /* 0x0003e60000000c00 */
[----:B------:R-:W-:Y:S01]  /*3c60*/  MOV R5, UR8 ;  /* 0x0000000800057c02 */ /* 0x000fe20008000f00 */
[----:B------:R1:W-:Y:S03]  /*3c70*/  @P5 STS.128 [R226+0x1e000], RZ ;  /* 0x01e000ffe2005388 */ /* 0x0003e60000000c00 */
[----:B------:R-:W-:Y:S01]  /*3c80*/  IADD3.X R17, R9, UR25, R5, P0, !PT ;  /* 0x0000001909117c10 */ /* 0x000fe200087fe405 */
[----:B------:R-:W-:-:S04]  /*3c90*/  IMAD R9, R11, c[0x0][0x1bc], R10 ;  /* 0x00006f000b097a24 */ /* 0x000fc800078e020a */
[----:B------:R-:W-:-:S05]  /*3ca0*/  IMAD.WIDE.U32 R16, R11, c[0x0][0x1b8], R16 ;  /* 0x00006e000b107a25 */ /* 0x000fca00078e0010 */
[----:B------:R-:W-:Y:S01]  /*3cb0*/  IADD3 R7, R17, R9, RZ ;  /* 0x0000000911077210 */ /* 0x000fe20007ffe0ff */
[----:B------:R-:W-:Y:S05]  /*3cc0*/  @P5 BRA `(.L_x_458) ;  /* 0x000002e000005947 */ /* 0x000fea0003800000 */
[----:B------:R-:W-:Y:S01]  /*3cd0*/  ISETP.GE.AND P3, PT, R232, c[0x0][0x220], PT ;  /* 0x00008800e8007a0c */ /* 0x000fe20003f66270 */
[----:B------:R-:W-:Y:S01]  /*3ce0*/  IMAD R20, R12, c[0x0][0x1a0], RZ ;  /* 0x000068000c147a24 */ /* 0x000fe200078e02ff */
[----:B------:R-:W-:Y:S02]  /*3cf0*/  MOV R14, UR23 ;  /* 0x00000017000e7c02 */ /* 0x000fe40008000f00 */
[----:B------:R-:W-:Y:S01]  /*3d00*/  MOV R15, UR25 ;  /* 0x00000019000f7c02 */ /* 0x000fe20008000f00 */
[----:B------:R-:W-:Y:S01]  /*3d10*/  IMAD R20, R13, c[0x0][0x1a4], R20 ;  /* 0x000069000d147a24 */ /* 0x000fe200078e0214 */
[----:B------:R-:W-:Y:S02]  /*3d20*/  MOV R5, 0x2 ;  /* 0x0000000200057802 */ /* 0x000fe40000000f00 */
[----:B------:R-:W-:Y:S01]  /*3d30*/  ISETP.GE.AND P2, PT, R229, c[0x0][0x220], PT ;  /* 0x00008800e5007a0c */ /* 0x000fe20003f46270 */
[----:B------:R-:W-:Y:S01]  /*3d40*/  IMAD.WIDE.U32 R14, R13, c[0x0][0x1a0], R14 ;  /* 0x000068000d0e7a25 */ /* 0x000fe200078e000e */
[----:B------:R-:W-:-:S02]  /*3d50*/  ISETP.GE.AND P1, PT, R228, c[0x0][0x220], PT ;  /* 0x00008800e4007a0c */ /* 0x000fc40003f26270 */
[----:B------:R-:W-:Y:S01]  /*3d60*/  ISETP.GE.AND P0, PT, R227, c[0x0][0x220], PT ;  /* 0x00008800e3007a0c */ /* 0x000fe20003f06270 */
[----:B------:R-:W-:Y:S01]  /*3d70*/  IMAD.IADD R21, R15, 0x1, R20 ;  /* 0x000000010f157824 */ /* 0x000fe200078e0214 */
[----:B------:R-:W-:Y:S01]  /*3d80*/  @!P3 MOV R18, R16 ;  /* 0x000000100012b202 */ /* 0x000fe20000000f00 */
[----:B------:R-:W-:Y:S01]  /*3d90*/  @!P3 IMAD R15, R6, c[0x0][0x1a0], RZ ;  /* 0x00006800060fba24 */ /* 0x000fe200078e02ff */
[----:B------:R1:W-:Y:S01]  /*3da0*/  @P3 STS.128 [R226+0x18000], RZ ;  /* 0x018000ffe2003388 */ /* 0x0003e20000000c00 */
[----:B------:R-:W-:Y:S02]  /*3db0*/  @!P3 IMAD.MOV.U32 R19, RZ, RZ, R7 ;  /* 0x000000ffff13b224 */ /* 0x000fe400078e0007 */
[----:B------:R-:W-:Y:S02]  /*3dc0*/  IMAD.MOV.U32 R20, RZ, RZ, R14 ;  /* 0x000000ffff147224 */ /* 0x000fe400078e000e */
[----:B------:R-:W-:-:S04]  /*3dd0*/  @!P3 IMAD.WIDE.U32 R18, R230, c[0x0][0x1a0], R18 ;  /* 0x00006800e612ba25 */ /* 0x000fc800078e0012 */
[----:B------:R-:W-:Y:S01]  /*3de0*/  @!P3 IMAD R8, R230, c[0x0][0x1a4], R15 ;  /* 0x00006900e608ba24 */ /* 0x000fe200078e020f */
[----:B--2---:R-:W-:Y:S01]  /*3df0*/  @!P3 LEA R22, P6, R18, c[0x0][0x170], 0x1 ;  /* 0x00005c001216ba11 */ /* 0x004fe200078c08ff */
        /* <DEDUP_REMOVED lines=27> */
.L_x_458:
[----:B------:R-:W-:Y:S05]  /*3fb0*/  BSYNC B0 ;  /* 0x0000000000007941 */ /* 0x000fea0003800000 */
.L_x_457:
[----:B------:R1:W-:Y:S01]  /*3fc0*/  @P4 STS.128 [R226+0x19000], RZ ;  /* 0x019000ffe2004388 */ /* 0x0003e20000000c00 */
[----:B------:R-:W-:Y:S03]  /*3fd0*/  BSSY B0, `(.L_x_459) ;  /* 0x0000036000007945 */ /* 0x000fe60003800000 */
[----:B------:R1:W-:Y:S04]  /*3fe0*/  @P4 STS.128 [R226+0x1b000], RZ ;  /* 0x01b000ffe2004388 */ /* 0x0003e80000000c00 */
[----:B------:R1:W-:Y:S04]  /*3ff0*/  @P4 STS.128 [R226+0x1d000], RZ ;  /* 0x01d000ffe2004388 */ /* 0x0003e80000000c00 */
[----:B------:R1:W-:Y:S01]  /*4000*/  @P4 STS.128 [R226+0x1f000], RZ ;  /* 0x01f000ffe2004388 */ /* 0x0003e20000000c00 */
[----:B------:R-:W-:Y:S05]  /*4010*/  @P4 BRA `(.L_x_460) ;  /* 0x0000031000004947 */ /* 0x000fea0003800000 */
[----:B------:R-:W-:Y:S01]  /*4020*/  IADD3 R13, P0, R13, 0x20, RZ ;  /* 0x000000200d0d7810 */ /* 0x000fe20007f1e0ff */
[----:B------:R-:W-:Y:S01]  /*4030*/  IMAD.U32 R14, RZ, RZ, UR23 ;  /* 0x00000017ff0e7e24 */ /* 0x000fe2000f8e00ff */
[----:B------:R-:W-:-:S02]  /*4040*/  MOV R15, UR25 ;  /* 0x00000019000f7c02 */ /* 0x000fc40008000f00 */
[----:B------:R-:W-:Y:S01]  /*4050*/  IADD3 R5, P1, R230, 0x20, RZ ;  /* 0x00000020e6057810 */ /* 0x000fe20007f3e0ff */
[----:B------:R-:W-:Y:S01]  /*4060*/  IMAD.X R12, RZ, RZ, R12, P0 ;  /* 0x000000ffff0c7224 */ /* 0x000fe200000e060c */
[----:B------:R-:W-:Y:S01]  /*4070*/  ISETP.GE.AND P3, PT, R232, c[0x0][0x220], PT ;  /* 0x00008800e8007a0c */ /* 0x000fe20003f66270 */
[----:B------:R-:W-:Y:S01]  /*4080*/  IMAD.WIDE.U32 R14, R13, c[0x0][0x1a0], R14 ;  /* 0x000068000d0e7a25 */ /* 0x000fe200078e000e */
[----:B------:R-:W-:Y:S02]  /*4090*/  ISETP.GE.AND P2, PT, R229, c[0x0][0x220], PT ;  /* 0x00008800e5007a0c */ /* 0x000fe40003f46270 */
[----:B------:R-:W-:Y:S01]  /*40a0*/  ISETP.GE.AND P0, PT, R227, c[0x0][0x220], PT ;  /* 0x00008800e3007a0c */ /* 0x000fe20003f06270 */
[----:B------:R-:W-:Y:S02]  /*40b0*/  IMAD R12, R12, c[0x0][0x1a0], RZ ;  /* 0x000068000c0c7a24 */ /* 0x000fe400078e02ff */
[----:B------:R-:W-:Y:S01]  /*40c0*/  IMAD.X R6, RZ, RZ, R6, P1 ;  /* 0x000000ffff067224 */ /* 0x000fe200008e0606 */
[----:B------:R-:W-:Y:S01]  /*40d0*/  ISETP.GE.AND P1, PT, R228, c[0x0][0x220], PT ;  /* 0x00008800e4007a0c */ /* 0x000fe20003f26270 */
[----:B------:R-:W-:Y:S01]  /*40e0*/  IMAD R12, R13, c[0x0][0x1a4], R12 ;  /* 0x000069000d0c7a24 */ /* 0x000fe200078e020c */
[----:B------:R-:W-:Y:S01]  /*40f0*/  MOV R13, R7 ;  /* 0x00000007000d7202 */ /* 0x000fe20000000f00 */
[----:B------:R-:W-:-:S02]  /*4100*/  IMAD R6, R6, c[0x0][0x1a0], RZ ;  /* 0x0000680006067a24 */ /* 0x000fc400078e02ff */
[----:B------:R1:W-:Y:S01]  /*4110*/  @P3 STS.128 [R226+0x19000], RZ ;  /* 0x019000ffe2003388 */ /* 0x0003e20000000c00 */
[----:B------:R-:W-:Y:S01]  /*4120*/  IADD3 R15, R15, R12, RZ ;  /* 0x0000000c0f0f7210 */ /* 0x000fe20007ffe0ff */
[----:B------:R-:W-:Y:S02]  /*4130*/  IMAD.MOV.U32 R12, RZ, RZ, R16 ;  /* 0x000000ffff0c7224 */ /* 0x000fe400078e0010 */
[C---:B------:R-:W-:Y:S02]  /*4140*/  IMAD R6, R5.reuse, c[0x0][0x1a4], R6 ;  /* 0x0000690005067a24 */ /* 0x040fe400078e0206 */
[----:B------:R-:W-:-:S04]  /*4150*/  IMAD.WIDE.U32 R12, R5, c[0x0][0x1a0], R12 ;  /* 0x00006800050c7a25 */ /* 0x000fc800078e000c */
[----:B------:R-:W-:Y:S01]  /*4160*/  IMAD.MOV.U32 R5, RZ, RZ, 0x2 ;  /* 0x00000002ff057424 */ /* 0x000fe200078e00ff */
[----:B------:R-:W-:Y:S01]  /*4170*/  @!P3 LEA R16, P5, R12, c[0x0][0x170], 0x1 ;  /* 0x00005c000c10ba11 */ /* 0x000fe200078a08ff */
[----:B------:R-:W-:-:S04]  /*4180*/  IMAD.WIDE.U32 R14, R11, c[0x0][0x1b8], R14 ;  /* 0x00006e000b0e7a25 */ /* 0x000fc800078e000e */
[----:B------:R-:W-:Y:S01]  /*4190*/  IMAD.WIDE R10, R232, R5, c[0x0][0x170] ;  /* 0x00005c00e80a7625 */ /* 0x000fe200078e0205 */
[----:B------:R-:W-:-:S03]  /*41a0*/  IADD3 R5, R13, R6, RZ ;  /* 0x000000060d057210 */ /* 0x000fc60007ffe0ff */
        /* <DEDUP_REMOVED lines=24> */
.L_x_460:
[----:B------:R-:W-:Y:S05]  /*4330*/  BSYNC B0 ;  /* 0x0000000000007941 */ /* 0x000fea0003800000 */
.L_x_459:
        /* <DEDUP_REMOVED lines=64> */
[----:B--23--:R-:W-:Y:S01]  /*4740*/  CS2R R24, SRZ ;  /* 0x0000000000187805 */ /* 0x00cfe2000001ff00 */
[----:B-1----:R-:W-:Y:S01]  /*4750*/  CS2R R22, SRZ ;  /* 0x0000000000167805 */ /* 0x002fe2000001ff00 */
[----:B------:R-:W-:Y:S01]  /*4760*/  CS2R R20, SRZ ;  /* 0x0000000000147805 */ /* 0x000fe2000001ff00 */
[C---:B------:R-:W-:Y:S01]  /*4770*/  SHF.L.U64.HI R241, R225.reuse, 0x2, R4 ;  /* 0x00000002e1f17819 */ /* 0x040fe20000010204 */
[----:B------:R-:W-:Y:S01]  /*4780*/  ULDC UR9, c[0x0][0x2e8] ;  /* 0x0000ba0000097ab9 */ /* 0x000fe20000000800 */
[----:B------:R-:W-:Y:S01]  /*4790*/  SHF.L.U32 R240, R225, 0x2, RZ ;  /* 0x00000002e1f07819 */ /* 0x000fe200000006ff */
[----:B------:R-:W-:-:S02]  /*47a0*/  UIADD3 UR20, UR8, -UR9, URZ ;  /* 0x8000000908147290 */ /* 0x000fc4000fffe03f */
[----:B------:R-:W-:Y:S02]  /*47b0*/  ULDC UR13, c[0x0][0x2e4] ;  /* 0x0000b900000d7ab9 */ /* 0x000fe40000000800 */
.L_x_465:
        /* <DEDUP_REMOVED lines=9> */
[----:B------:R-:W-:Y:S04]  /*4850*/  LDSM.16.M88.4 R84, [R223] ;  /* 0x00000000df54783b */ /* 0x000fe80000000200 */
[----:B-1----:R-:W1:Y:S04]  /*4860*/  LDSM.16.M88.4 R88, [R222+0x10000] ;  /* 0x01000000de58783b */ /* 0x002e680000000200 */
[----:B------:R-:W2:Y:S04]  /*4870*/  LDSM.16.M88.4 R92, [R222+0x10800] ;  /* 0x01080000de5c783b */ /* 0x000ea80000000200 */
[----:B------:R-:W-:Y:S04]  /*4880*/  LDSM.16.M88.4 R96, [R221] ;  /* 0x00000000dd60783b */ /* 0x000fe80000000200 */
[----:B------:R-:W3:Y:S04]  /*4890*/  LDSM.16.M88.4 R100, [R212+0x10000] ;  /* 0x01000000d464783b */ /* 0x000ee80000000200 */
[----:B------:R-:W4:Y:S04]  /*48a0*/  LDSM.16.M88.4 R104, [R212+0x10800] ;  /* 0x01080000d468783b */ /* 0x000f280000000200 */
[----:B-----5:R2:W5:Y:S04]  /*48b0*/  LDG.E R113, [R108.64] ;  /* 0x000000046c717981 */ /* 0x020568000c1e1900 */
[----:B------:R2:W5:Y:S01]  /*48c0*/  LDG.E R112, [R108.64+0x20] ;  /* 0x000020046c707981 */ /* 0x000562000c1e1900 */
[C---:B-1----:R-:W-:Y:S08]  /*48d0*/  HMMA.16816.F32 R4, R84.reuse, R88, RZ ;  /* 0x000000585404723c */ /* 0x042ff000000018ff */
[C---:B------:R-:W-:Y:S01]  /*48e0*/  HMMA.16816.F32 R8, R84.reuse, R90, RZ ;  /* 0x0000005a5408723c */ /* 0x040fe200000018ff */
[----:B------:R-:W-:Y:S07]  /*48f0*/  LDSM.16.M88.4 R88, [R3+0x10000] ;  /* 0x010000000358783b */ /* 0x000fee0000000200 */
[C---:B--2---:R-:W-:Y:S08]  /*4900*/  HMMA.16816.F32 R12, R84.reuse, R92, RZ ;  /* 0x0000005c540c723c */ /* 0x044ff000000018ff */
[----:B------:R-:W-:Y:S01]  /*4910*/  HMMA.16816.F32 R16, R84, R94, RZ ;  /* 0x0000005e5410723c */ /* 0x000fe200000018ff */
[----:B------:R-:W1:Y:S04]  /*4920*/  LDSM.16.M88.4 R84, [R220] ;  /* 0x00000000dc54783b */ /* 0x000e680000000200 */
[----:B------:R-:W2:Y:S03]  /*4930*/  LDSM.16.M88.4 R92, [R3+0x10800] ;  /* 0x01080000035c783b */ /* 0x000ea60000000200 */
[C---:B---3--:R-:W-:Y:S08]  /*4940*/  HMMA.16816.F32 R4, R96.reuse, R100, R4 ;  /* 0x000000646004723c */ /* 0x048ff00000001804 */
[C---:B------:R-:W-:Y:S01]  /*4950*/  HMMA.16816.F32 R8, R96.reuse, R102, R8 ;  /* 0x000000666008723c */ /* 0x040fe20000001808 */
[----:B------:R-:W-:Y:S07]  /*4960*/  LDSM.16.M88.4 R100, [R2+0x10000] ;  /* 0x010000000264783b */ /* 0x000fee0000000200 */
[C---:B----4-:R-:W-:Y:S08]  /*4970*/  HMMA.16816.F32 R12, R96.reuse, R104, R12 ;  /* 0x00000068600c723c */ /* 0x050ff0000000180c */
[----:B------:R-:W-:Y:S01]  /*4980*/  HMMA.16816.F32 R16, R96, R106, R16 ;  /* 0x0000006a6010723c */ /* 0x000fe20000001810 */
[----:B------:R-:W3:Y:S04]  /*4990*/  LDSM.16.M88.4 R96, [R219] ;  /* 0x00000000db60783b */ /* 0x000ee80000000200 */
[----:B------:R-:W4:Y:S03]  /*49a0*/  LDSM.16.M88.4 R104, [R2+0x10800] ;  /* 0x010800000268783b */ /* 0x000f260000000200 */
[C---:B-1----:R-:W-:Y:S08]  /*49b0*/  HMMA.16816.F32 R4, R84.reuse, R88, R4 ;  /* 0x000000585404723c */ /* 0x042ff00000001804 */
[C---:B------:R-:W-:Y:S01]  /*49c0*/  HMMA.16816.F32 R8, R84.reuse, R90, R8 ;  /* 0x0000005a5408723c */ /* 0x040fe20000001808 */
[----:B------:R-:W-:Y:S07]  /*49d0*/  LDSM.16.M88.4 R88, [R222+0x12000] ;  /* 0x01200000de58783b */ /* 0x000fee0000000200 */
[C---:B--2---:R-:W-:Y:S08]  /*49e0*/  HMMA.16816.F32 R12, R84.reuse, R92, R12 ;  /* 0x0000005c540c723c */ /* 0x044ff0000000180c */
[----:B------:R-:W-:Y:S01]  /*49f0*/  HMMA.16816.F32 R16, R84, R94, R16 ;  /* 0x0000005e5410723c */ /* 0x000fe20000001810 */
[----:B------:R-:W1:Y:S04]  /*4a00*/  LDSM.16.M88.4 R84, [R223+0x2000] ;  /* 0x00200000df54783b */ /* 0x000e680000000200 */
[----:B------:R-:W2:Y:S03]  /*4a10*/  LDSM.16.M88.4 R92, [R222+0x12800] ;  /* 0x01280000de5c783b */ /* 0x000ea60000000200 */
[C---:B---3--:R-:W-:Y:S08]  /*4a20*/  HMMA.16816.F32 R4, R96.reuse, R100, R4 ;  /* 0x000000646004723c */ /* 0x048ff00000001804 */
[C---:B------:R-:W-:Y:S01]  /*4a30*/  HMMA.16816.F32 R8, R96.reuse, R102, R8 ;  /* 0x000000666008723c */ /* 0x040fe20000001808 */
[----:B------:R-:W-:Y:S07]  /*4a40*/  LDSM.16.M88.4 R100, [R212+0x12000] ;  /* 0x01200000d464783b */ /* 0x000fee0000000200 */
[C---:B----4-:R-:W-:Y:S08]  /*4a50*/  HMMA.16816.F32 R12, R96.reuse, R104, R12 ;  /* 0x00000068600c723c */ /* 0x050ff0000000180c */
[----:B------:R-:W-:Y:S01]  /*4a60*/  HMMA.16816.F32 R16, R96, R106, R16 ;  /* 0x0000006a6010723c */ /* 0x000fe20000001810 */
[----:B------:R-:W3:Y:S04]  /*4a70*/  LDSM.16.M88.4 R96, [R221+0x2000] ;  /* 0x00200000dd60783b */ /* 0x000ee80000000200 */
        /* <DEDUP_REMOVED lines=72> */
[C---:B------:R-:W-:Y:S08]  /*4f00*/  HMMA.16816.F32 R8, R84.reuse, R90, R8 ;  /* 0x0000005a5408723c */ /* 0x040ff00000001808 */
[C---:B--2---:R-:W-:Y:S08]  /*4f10*/  HMMA.16816.F32 R12, R84.reuse, R92, R12 ;  /* 0x0000005c540c723c */ /* 0x044ff0000000180c */
[----:B------:R-:W-:Y:S08]  /*4f20*/  HMMA.16816.F32 R16, R84, R94, R16 ;  /* 0x0000005e5410723c */ /* 0x000ff00000001810 */
[C---:B---3--:R-:W-:Y:S08]  /*4f30*/  HMMA.16816.F32 R4, R96.reuse, R100, R4 ;  /* 0x000000646004723c */ /* 0x048ff00000001804 */
[C---:B------:R-:W-:Y:S08]  /*4f40*/  HMMA.16816.F32 R8, R96.reuse, R102, R8 ;  /* 0x000000666008723c */ /* 0x040ff00000001808 */
[C---:B----4-:R-:W-:Y:S08]  /*4f50*/  HMMA.16816.F32 R12, R96.reuse, R104, R12 ;  /* 0x00000068600c723c */ /* 0x050ff0000000180c */
[----:B------:R-:W-:Y:S01]  /*4f60*/  HMMA.16816.F32 R16, R96, R106, R16 ;  /* 0x0000006a6010723c */ /* 0x000fe20000001810 */
[----:B------:R-:W-:-:S07]  /*4f70*/  @!P0 BRA `(.L_x_461) ;  /* 0x000000c000008947 */ /* 0x000fce0003800000 */
[----:B------:R-:W-:Y:S02]  /*4f80*/  USHF.L.U32 UR8, UR21, 0x6, URZ ;  /* 0x0000000615087899 */ /* 0x000fe4000800063f */
[----:B------:R-:W-:Y:S02]  /*4f90*/  UIADD3 UR18, UR9, 0x40, URZ ;  /* 0x0000004009127890 */ /* 0x000fe4000fffe03f */
[----:B------:R-:W-:Y:S02]  /*4fa0*/  UIADD3 UR11, UR8, UR10, URZ ;  /* 0x0000000a080b7290 */ /* 0x000fe4000fffe03f */
[----:B------:R-:W-:Y:S02]  /*4fb0*/  UIADD3 UR12, UR8, 0x40, URZ ;  /* 0x00000040080c7890 */ /* 0x000fe4000fffe03f */
[----:B------:R-:W-:Y:S04]  /*4fc0*/  UIADD3 UR8, UR13, UR11, -UR6 ;  /* 0x0000000b0d087290 */ /* 0x000fe8000fffe806 */
[----:B------:R-:W-:Y:S01]  /*4fd0*/  UISETP.GE.AND UP0, UPT, UR18, UR8, UPT ;  /* 0x000000081200728c */ /* 0x000fe2000bf06270 */
[----:B------:R-:W-:Y:S02]  /*4fe0*/  IMAD.U32 R84, RZ, RZ, UR12 ;  /* 0x0000000cff547e24 */ /* 0x000fe4000f8e00ff */
[----:B------:R-:W-:Y:S03]  /*4ff0*/  UMOV UR8, UR13 ;  /* 0x0000000d00087c82 */ /* 0x000fe60008000000 */
[----:B------:R-:W-:Y:S02]  /*5000*/  ISETP.LT.AND P0, PT, R84, UR6, PT ;  /* 0x0000000654007c0c */ /* 0x000fe4000bf01270 */
[----:B------:R-:W-:Y:S11]  /*5010*/  PLOP3.LUT P1, PT, PT, PT, UP0, 0x80, 0x0 ;  /* 0x000000000000781c */ /* 0x000ff60003f2f008 */
[----:B------:R-:W-:Y:S02]  /*5020*/  @!UPT UIADD3 URZ, URZ, URZ, URZ ;  /* 0x0000003f3f3ff290 */ /* 0x000fe4000fffe03f */
[----:B------:R-:W-:-:S05]  /*5030*/  @!P1 BRA P0, `(.L_x_462) ;  /* 0x0000047000009947 */ /* 0x000fca0000000000 */
.L_x_461:
[----:B------:R-:W-:Y:S01]  /*5040*/  IADD3 R87, R225, UR9, RZ ;  /* 0x00000009e1577c10 */ /* 0x000fe2000fffe0ff */
[----:B------:R-:W-:Y:S01]  /*5050*/  UIADD3 UR12, UR6, 0x1, -UR10 ;  /* 0x00000001060c7890 */ /* 0x000fe2000fffe80a */
[----:B------:R-:W-:Y:S01]  /*5060*/  IMAD.U32 R85, RZ, RZ, UR21 ;  /* 0x00000015ff557e24 */ /* 0x000fe2000f8e00ff */
[----:B------:R-:W-:Y:S01]  /*5070*/  UIADD3 UR11, -UR8, UR6, -UR10 ;  /* 0x00000006080b7290 */ /* 0x000fe2000fffe90a */
[----:B------:R-:W-:Y:S01]  /*5080*/  IADD3 R84, R87, 0x8, RZ ;  /* 0x0000000857547810 */ /* 0x000fe20007ffe0ff */
[----:B------:R-:W-:Y:S01]  /*5090*/  UIADD3 UR9, UR12, UR42, URZ ;  /* 0x0000002a0c097290 */ /* 0x000fe2000fffe03f */
[----:B------:R-:W-:Y:S01]  /*50a0*/  IMAD R100, R85, 0x40, R224 ;  /* 0x0000004055647824 */ /* 0x000fe200078e02e0 */
[----:B------:R-:W-:Y:S02]  /*50b0*/  UMOV UR13, UR8 ;  /* 0x00000008000d7c82 */ /* 0x000fe40008000000 */
[C---:B------:R-:W-:Y:S02]  /*50c0*/  IADD3 R89, R87.reuse, UR11, RZ ;  /* 0x0000000b57597c10 */ /* 0x040fe4000fffe0ff */
[----:B------:R-:W-:Y:S02]  /*50d0*/  IADD3 R87, R87, UR9, RZ ;  /* 0x0000000957577c10 */ /* 0x000fe4000fffe0ff */
[----:B------:R-:W-:Y:S02]  /*50e0*/  IMNMX R89, RZ, R89, !PT ;  /* 0x00000059ff597217 */ /* 0x000fe40007800200 */
[----:B------:R-:W-:Y:S02]  /*50f0*/  IADD3 R98, R100, 0x1, RZ ;  /* 0x0000000164627810 */ /* 0x000fe40007ffe0ff */
[----:B------:R-:W-:Y:S02]  /*5100*/  IADD3 R85, R84, UR11, RZ ;  /* 0x0000000b54557c10 */ /* 0x000fe4000fffe0ff */
[----:B------:R-:W-:Y:S02]  /*5110*/  IMNMX R87, R87, UR6, PT ;  /* 0x0000000657577c17 */ /* 0x000fe4000b800200 */
[-C--:B------:R-:W-:Y:S02]  /*5120*/  ISETP.GE.AND P1, PT, R100, R89.reuse, PT ;  /* 0x000000596400720c */ /* 0x080fe40003f26270 */
[----:B------:R-:W-:Y:S02]  /*5130*/  ISETP.GE.AND P0, PT, R98, R89, PT ;  /* 0x000000596200720c */ /* 0x000fe40003f06270 */
[----:B------:R-:W-:Y:S02]  /*5140*/  IADD3 R84, R84, UR9, RZ ;  /* 0x0000000954547c10 */ /* 0x000fe4000fffe0ff */
[C---:B------:R-:W-:Y:S02]  /*5150*/  IADD3 R96, R100.reuse, 0x8, RZ ;  /* 0x0000000864607810 */ /* 0x040fe40007ffe0ff */
[C---:B------:R-:W-:Y:S02]  /*5160*/  IADD3 R94, R100.reuse, 0x9, RZ ;  /* 0x00000009645e7810 */ /* 0x040fe40007ffe0ff */
[C---:B------:R-:W-:Y:S02]  /*5170*/  IADD3 R92, R100.reuse, 0x10, RZ ;  /* 0x00000010645c7810 */ /* 0x040fe40007ffe0ff */
[C---:B------:R-:W-:Y:S02]  /*5180*/  IADD3 R90, R100.reuse, 0x11, RZ ;  /* 0x00000011645a7810 */ /* 0x040fe40007ffe0ff */
[C---:B------:R-:W-:Y:S02]  /*5190*/  IADD3 R88, R100.reuse, 0x18, RZ ;  /* 0x0000001864587810 */ /* 0x040fe40007ffe0ff */
[C---:B------:R-:W-:Y:S02]  /*51a0*/  IADD3 R86, R100.reuse, 0x19, RZ ;  /* 0x0000001964567810 */ /* 0x040fe40007ffe0ff */
[----:B------:R-:W-:Y:S02]  /*51b0*/  IMNMX R85, RZ, R85, !PT ;  /* 0x00000055ff557217 */ /* 0x000fe40007800200 */
[-C--:B------:R-:W-:Y:S02]  /*51c0*/  ISETP.GE.OR P1, PT, R100, R87.reuse, !P1 ;  /* 0x000000576400720c */ /* 0x080fe40004f26670 */
[----:B------:R-:W-:Y:S02]  /*51d0*/  ISETP.GE.OR P0, PT, R98, R87, !P0 ;  /* 0x000000576200720c */ /* 0x000fe40004706670 */
[-C--:B------:R-:W-:Y:S02]  /*51e0*/  ISETP.GE.AND P6, PT, R96, R89.reuse, PT ;  /* 0x000000596000720c */ /* 0x080fe40003fc6270 */
[-C--:B------:R-:W-:Y:S02]  /*51f0*/  ISETP.GE.AND P5, PT, R94, R89.reuse, PT ;  /* 0x000000595e00720c */ /* 0x080fe40003fa6270 */
[-C--:B------:R-:W-:Y:S02]  /*5200*/  ISETP.GE.AND P4, PT, R92, R89.reuse, PT ;  /* 0x000000595c00720c */ /* 0x080fe40003f86270 */
[-C--:B------:R-:W-:Y:S02]  /*5210*/  ISETP.GE.AND P3, PT, R90, R89.reuse, PT ;  /* 0x000000595a00720c */ /* 0x080fe40003f66270 */
[-C--:B------:R-:W-:Y:S02]  /*5220*/  ISETP.GE.AND P2, PT, R88, R89.reuse, PT ;  /* 0x000000595800720c */ /* 0x080fe40003f46270 */
[----:B------:R-:W-:Y:S02]  /*5230*/  FSEL R4, R4, -INF , !P1 ;  /* 0xff80000004047808 */ /* 0x000fe40004800000 */
[----:B------:R-:W-:Y:S02]  /*5240*/  ISETP.GE.AND P1, PT, R86, R89, PT ;  /* 0x000000595600720c */ /* 0x000fe40003f26270 */
[----:B------:R-:W-:Y:S02]  /*5250*/  IMNMX R89, R84, UR6, PT ;  /* 0x0000000654597c17 */ /* 0x000fe4000b800200 */
[----:B------:R-:W-:Y:S02]  /*5260*/  FSEL R5, R5, -INF , !P0 ;  /* 0xff80000005057808 */ /* 0x000fe40004000000 */
[----:B------:R-:W-:Y:S02]  /*5270*/  ISETP.GE.AND P0, PT, R100, R85, PT ;  /* 0x000000556400720c */ /* 0x000fe40003f06270 */
[-C--:B------:R-:W-:Y:S02]  /*5280*/  ISETP.GE.OR P6, PT, R96, R87.reuse, !P6 ;  /* 0x000000576000720c */ /* 0x080fe400077c6670 */
[-C--:B------:R-:W-:Y:S02]  /*5290*/  ISETP.GE.OR P5, PT, R94, R87.reuse, !P5 ;  /* 0x000000575e00720c */ /* 0x080fe40006fa6670 */
[-C--:B------:R-:W-:Y:S02]  /*52a0*/  ISETP.GE.OR P4, PT, R92, R87.reuse, !P4 ;  /* 0x000000575c00720c */ /* 0x080fe40006786670 */
[-C--:B------:R-:W-:Y:S02]  /*52b0*/  ISETP.GE.OR P3, PT, R90, R87.reuse, !P3 ;  /* 0x000000575a00720c */ /* 0x080fe40005f66670 */
[-C--:B------:R-:W-:Y:S02]  /*52c0*/  ISETP.GE.OR P2, PT, R88, R87.reuse, !P2 ;  /* 0x000000575800720c */ /* 0x080fe40005746670 */
[----:B------:R-:W-:Y:S02]  /*52d0*/  ISETP.GE.OR P1, PT, R86, R87, !P1 ;  /* 0x000000575600720c */ /* 0x000fe40004f26670 */
[----:B------:R-:W-:Y:S02]  /*52e0*/  ISETP.GE.OR P0, PT, R100, R89, !P0 ;  /* 0x000000596400720c */ /* 0x000fe40004706670 */
[----:B------:R-:W-:Y:S02]  /*52f0*/  FSEL R8, R8, -INF , !P6 ;  /* 0xff80000008087808 */ /* 0x000fe40007000000 */
[-C--:B------:R-:W-:Y:S02]  /*5300*/  ISETP.GE.AND P6, PT, R98, R85.reuse, PT ;  /* 0x000000556200720c */ /* 0x080fe40003fc6270 */
        /* <DEDUP_REMOVED lines=14> */
[-C--:B------:R-:W-:Y:S02]  /*53f0*/  ISETP.GE.OR P4, PT, R94, R89.reuse, !P4 ;  /* 0x000000595e00720c */ /* 0x080fe40006786670 */
        /* <DEDUP_REMOVED lines=11> */
.L_x_462:
        /* <DEDUP_REMOVED lines=9> */
[----:B------:R-:W-:Y:S02]  /*5540*/  FMUL.FTZ R4, R247, 1.4426950216293334961 ;  /* 0x3fb8aa3bf7047820 */ /* 0x000fe40000410000 */
[--C-:B------:R-:W-:Y:S02]  /*5550*/  FFMA.FTZ R115, R5, c[0x0][0x23c], -R84.reuse ;  /* 0x00008f0005737a23 */ /* 0x100fe40000010854 */
[--C-:B------:R-:W-:Y:S01]  /*5560*/  FFMA.FTZ R119, R9, c[0x0][0x23c], -R84.reuse ;  /* 0x00008f0009777a23 */ /* 0x100fe20000010854 */
[----:B------:R-:W-:Y:S01]  /*5570*/  FSEL R4, R4, RZ, P0 ;  /* 0x000000ff04047208 */ /* 0x000fe20000000000 */
[----:B------:R-:W-:Y:S01]  /*5580*/  MUFU.EX2 R114, R114 ;  /* 0x0000007200727308 */ /* 0x000fe20000000800 */
[--C-:B------:R-:W-:Y:S02]  /*5590*/  FFMA.FTZ R118, R8, c[0x0][0x23c], -R84.reuse ;  /* 0x00008f0008767a23 */ /* 0x100fe40000010854 */
[----:B------:R-:W-:Y:S02]  /*55a0*/  FFMA.FTZ R122, R12, c[0x0][0x23c], -R84 ;  /* 0x00008f000c7a7a23 */ /* 0x000fe40000010854 */
[--C-:B------:R-:W-:Y:S02]  /*55b0*/  FFMA.FTZ R116, R6, c[0x0][0x23c], -R4.reuse ;  /* 0x00008f0006747a23 */ /* 0x100fe40000010804 */
[--C-:B------:R-:W-:Y:S02]  /*55c0*/  FFMA.FTZ R117, R7, c[0x0][0x23c], -R4.reuse ;  /* 0x00008f0007757a23 */ /* 0x100fe40000010804 */
[--C-:B------:R-:W-:Y:S01]  /*55d0*/  FFMA.FTZ R120, R10, c[0x0][0x23c], -R4.reuse ;  /* 0x00008f000a787a23 */ /* 0x100fe20000010804 */
[----:B------:R-:W-:Y:S01]  /*55e0*/  MUFU.EX2 R115, R115 ;  /* 0x0000007300737308 */ /* 0x000fe20000000800 */
[----:B------:R-:W-:Y:S02]  /*55f0*/  FFMA.FTZ R121, R11, c[0x0][0x23c], -R4 ;  /* 0x00008f000b797a23 */ /* 0x000fe40000010804 */
[----:B------:R-:W-:Y:S02]  /*5600*/  FFMA.FTZ R123, R13, c[0x0][0x23c], -R84 ;  /* 0x00008f000d7b7a23 */ /* 0x000fe40000010854 */
[--C-:B------:R-:W-:Y:S02]  /*5610*/  FFMA.FTZ R124, R14, c[0x0][0x23c], -R4.reuse ;  /* 0x00008f000e7c7a23 */ /* 0x100fe40000010804 */
[----:B------:R-:W-:Y:S02]  /*5620*/  FFMA.FTZ R125, R15, c[0x0][0x23c], -R4 ;  /* 0x00008f000f7d7a23 */ /* 0x000fe40000010804 */
[----:B------:R-:W-:Y:S01]  /*5630*/  FFMA.FTZ R126, R16, c[0x0][0x23c], -R84 ;  /* 0x00008f00107e7a23 */ /* 0x000fe20000010854 */
[----:B------:R-:W-:Y:S01]  /*5640*/  MUFU.EX2 R116, R116 ;  /* 0x0000007400747308 */ /* 0x000fe20000000800 */
[----:B------:R-:W-:Y:S02]  /*5650*/  FFMA.FTZ R128, R18, c[0x0][0x23c], -R4 ;  /* 0x00008f0012807a23 */ /* 0x000fe40000010804 */
[----:B------:R-:W-:Y:S02]  /*5660*/  FFMA.FTZ R84, R17, c[0x0][0x23c], -R84 ;  /* 0x00008f0011547a23 */ /* 0x000fe40000010854 */
[----:B------:R-:W-:Y:S05]  /*5670*/  FFMA.FTZ R4, R19, c[0x0][0x23c], -R4 ;  /* 0x00008f0013047a23 */ /* 0x000fea0000010804 */
[----:B------:R-:W-:Y:S10]  /*5680*/  MUFU.EX2 R117, R117 ;  /* 0x0000007500757308 */ /* 0x000ff40000000800 */
        /* <DEDUP_REMOVED lines=11> */
[----:B------:R-:W1:Y:S02]  /*5740*/  MUFU.EX2 R129, R4 ;  /* 0x0000000400817308 */ /* 0x000e640000000800 */
[----:B-1----:R-:W-:Y:S02]  /*5750*/  F2FP.PACK_AB R12, R129, R128 ;  /* 0x00000080810c723e */ /* 0x002fe400000000ff */
[----:B------:R-:W-:Y:S02]  /*5760*/  F2FP.PACK_AB R8, R115, R114 ;  /* 0x000000727308723e */ /* 0x000fe400000000ff */
[----:B------:R-:W-:Y:S02]  /*5770*/  F2FP.PACK_AB R6, R117, R116 ;  /* 0x000000747506723e */ /* 0x000fe400000000ff */
[----:B------:R-:W-:Y:S01]  /*5780*/  F2FP.PACK_AB R5, R119, R118 ;  /* 0x000000767705723e */ /* 0x000fe200000000ff */
[----:B------:R-:W-:Y:S01]  /*5790*/  STS [R235+0x22000], R8 ;  /* 0x02200008eb007388 */ /* 0x000fe20000000800 */
[----:B------:R-:W-:Y:S02]  /*57a0*/  F2FP.PACK_AB R13, R121, R120 ;  /* 0x00000078790d723e */ /* 0x000fe400000000ff */
[----:B------:R-:W-:Y:S02]  /*57b0*/  F2FP.PACK_AB R102, R123, R122 ;  /* 0x0000007a7b66723e */ /* 0x000fe400000000ff */
[----:B------:R-:W-:Y:S01]  /*57c0*/  F2FP.PACK_AB R100, R125, R124 ;  /* 0x0000007c7d64723e */ /* 0x000fe200000000ff */
[----:B------:R-:W-:Y:S01]  /*57d0*/  STS [R235+0x22400], R6 ;  /* 0x02240006eb007388 */ /* 0x000fe20000000800 */
[----:B------:R-:W-:Y:S05]  /*57e0*/  F2FP.PACK_AB R14, R127, R126 ;  /* 0x0000007e7f0e723e */ /* 0x000fea00000000ff */
[----:B------:R-:W-:Y:S06]  /*57f0*/  STS [R238+0x22000], R5 ;  /* 0x02200005ee007388 */ /* 0x000fec0000000800 */
[----:B------:R-:W-:Y:S06]  /*5800*/  STS [R238+0x22400], R13 ;  /* 0x0224000dee007388 */ /* 0x000fec0000000800 */
[----:B------:R-:W-:Y:S06]  /*5810*/  STS [R237+0x22000], R102 ;  /* 0x02200066ed007388 */ /* 0x000fec0000000800 */
[----:B------:R-:W-:Y:S06]  /*5820*/  STS [R237+0x22400], R100 ;  /* 0x02240064ed007388 */ /* 0x000fec0000000800 */
[----:B------:R-:W-:Y:S06]  /*5830*/  STS [R239+0x22000], R14 ;  /* 0x0220000eef007388 */ /* 0x000fec0000000800 */
[----:B------:R-:W-:Y:S06]  /*5840*/  STS [R239+0x22400], R12 ;  /* 0x0224000cef007388 */ /* 0x000fec0000000800 */
[----:B------:R-:W-:Y:S06]  /*5850*/  LDSM.16.M88.4 R16, [R223+0x8000] ;  /* 0x00800000df10783b */ /* 0x000fec0000000200 */
[----:B------:R-:W1:Y:S06]  /*5860*/  LDSM.16.M88.4 R8, [R222+0x18000] ;  /* 0x01800000de08783b */ /* 0x000e6c0000000200 */
[----:B------:R-:W2:Y:S06]  /*5870*/  LDSM.16.M88.4 R84, [R222+0x18800] ;  /* 0x01880000de54783b */ /* 0x000eac0000000200 */
[----:B------:R-:W-:Y:S06]  /*5880*/  LDSM.16.M88.4 R88, [R221+0x8000] ;  /* 0x00800000dd58783b */ /* 0x000fec0000000200 */
[----:B------:R-:W3:Y:S06]  /*5890*/  LDSM.16.M88.4 R92, [R212+0x18000] ;  /* 0x01800000d45c783b */ /* 0x000eec0000000200 */
[----:B------:R-:W4:Y:S06]  /*58a0*/  LDSM.16.M88.4 R96, [R212+0x18800] ;  /* 0x01880000d460783b */ /* 0x000f2c0000000200 */
[----:B------:R-:W-:Y:S06]  /*58b0*/  LDSM.16.M88.4 R100, [R220+0x8000] ;  /* 0x00800000dc64783b */ /* 0x000fec0000000200 */
[----:B------:R-:W4:Y:S01]  /*58c0*/  LDSM.16.M88.4 R104, [R3+0x18000] ;  /* 0x018000000368783b */ /* 0x000f220000000200 */
[C---:B-1----:R-:W-:Y:S05]  /*58d0*/  HMMA.16816.F32 R4, R16.reuse, R8, RZ ;  /* 0x000000081004723c */ /* 0x042fea00000018ff */
[----:B------:R-:W-:Y:S03]  /*58e0*/  LDSM.16.M88.4 R108, [R2+0x18000] ;  /* 0x01800000026c783b */ /* 0x000fe60000000200 */
[C---:B------:R-:W-:Y:S08]  /*58f0*/  HMMA.16816.F32 R8, R16.reuse, R10, RZ ;  /* 0x0000000a1008723c */ /* 0x040ff000000018ff */
[C---:B--2---:R-:W-:Y:S08]  /*5900*/  HMMA.16816.F32 R12, R16.reuse, R84, RZ ;  /* 0x00000054100c723c */ /* 0x044ff000000018ff */
[----:B------:R-:W-:Y:S01]  /*5910*/  HMMA.16816.F32 R16, R16, R86, RZ ;  /* 0x000000561010723c */ /* 0x000fe200000018ff */
[----:B------:R-:W1:Y:S07]  /*5920*/  LDSM.16.M88.4 R84, [R3+0x18800] ;  /* 0x018800000354783b */ /* 0x000e6e0000000200 */
[C---:B---3--:R-:W-:Y:S08]  /*5930*/  HMMA.16816.F32 R4, R88.reuse, R92, R4 ;  /* 0x0000005c5804723c */ /* 0x048ff00000001804 */
[C---:B------:R-:W-:Y:S01]  /*5940*/  HMMA.16816.F32 R8, R88.reuse, R94, R8 ;  /* 0x0000005e5808723c */ /* 0x040fe20000001808 */
[----:B------:R-:W2:Y:S07]  /*5950*/  LDSM.16.M88.4 R92, [R219+0x8000] ;  /* 0x00800000db5c783b */ /* 0x000eae0000000200 */
[C---:B----4-:R-:W-:Y:S08]  /*5960*/  HMMA.16816.F32 R12, R88.reuse, R96, R12 ;  /* 0x00000060580c723c */ /* 0x050ff0000000180c */
[----:B------:R-:W-:Y:S01]  /*5970*/  HMMA.16816.F32 R16, R88, R98, R16 ;  /* 0x000000625810723c */ /* 0x000fe20000001810 */
[----:B------:R-:W3:Y:S06]  /*5980*/  LDSM.16.M88.4 R88, [R2+0x18800] ;  /* 0x018800000258783b */ /* 0x000eec0000000200 */
[----:B------:R-:W-:Y:S01]  /*5990*/  LDSM.16.M88.4 R96, [R223+0xa000] ;  /* 0x00a00000df60783b */ /* 0x000fe20000000200 */
[C---:B------:R-:W-:Y:S08]  /*59a0*/  HMMA.16816.F32 R4, R100.reuse, R104, R4 ;  /* 0x000000686404723c */ /* 0x040ff00000001804 */
[C---:B------:R-:W-:Y:S01]  /*59b0*/  HMMA.16816.F32 R8, R100.reuse, R106, R8 ;  /* 0x0000006a6408723c */ /* 0x040fe20000001808 */
[----:B------:R-:W4:Y:S07]  /*59c0*/  LDSM.16.M88.4 R104, [R222+0x1a000] ;  /* 0x01a00000de68783b */ /* 0x000f2e0000000200 */
[C---:B-1----:R-:W-:Y:S08]  /*59d0*/  HMMA.16816.F32 R12, R100.reuse, R84, R12 ;  /* 0x00000054640c723c */ /* 0x042ff0000000180c */
[----:B------:R-:W-:Y:S01]  /*59e0*/  HMMA.16816.F32 R16, R100, R86, R16 ;  /* 0x000000566410723c */ /* 0x000fe20000001810 */
[----:B------:R-:W1:Y:S06]  /*59f0*/  LDSM.16.M88.4 R84, [R222+0x1a800] ;  /* 0x01a80000de54783b */ /* 0x000e6c0000000200 */
[----:B------:R-:W-:Y:S01]  /*5a00*/  LDSM.16.M88.4 R100, [R221+0xa000] ;  /* 0x00a00000dd64783b */ /* 0x000fe20000000200 */
[C---:B--2---:R-:W-:Y:S08]  /*5a10*/  HMMA.16816.F32 R4, R92.reuse, R108, R4 ;  /* 0x0000006c5c04723c */ /* 0x044ff00000001804 */
[C---:B------:R-:W-:Y:S01]  /*5a20*/  HMMA.16816.F32 R8, R92.reuse, R110, R8 ;  /* 0x0000006e5c08723c */ /* 0x040fe20000001808 */
[----:B------:R-:W2:Y:S07]  /*5a30*/  LDSM.16.M88.4 R108, [R212+0x1a000] ;  /* 0x01a00000d46c783b */ /* 0x000eae0000000200 */
[C---:B---3--:R-:W-:Y:S08]  /*5a40*/  HMMA.16816.F32 R12, R92.reuse, R88, R12 ;  /* 0x000000585c0c723c */ /* 0x048ff0000000180c */
[----:B------:R-:W-:Y:S01]  /*5a50*/  HMMA.16816.F32 R16, R92, R90, R16 ;  /* 0x0000005a5c10723c */ /* 0x000fe20000001810 */
[----:B------:R-:W3:Y:S06]  /*5a60*/  LDSM.16.M88.4 R88, [R212+0x1a800] ;  /* 0x01a80000d458783b */ /* 0x000eec0000000200 */
[----:B------:R-:W-:Y:S01]  /*5a70*/  LDSM.16.M88.4 R92, [R220+0xa000] ;  /* 0x00a00000dc5c783b */ /* 0x000fe20000000200 */
[C---:B----4-:R-:W-:Y:S08]  /*5a80*/  HMMA.16816.F32 R4, R96.reuse, R104, R4 ;  /* 0x000000686004723c */ /* 0x050ff00000001804 */
        /* <DEDUP_REMOVED lines=67> */
[----:B------:R-:W3:Y:S07]  /*5ec0*/  LDSM.16.M88.4 R88, [R2+0x1e800] ;  /* 0x01e800000258783b */ /* 0x000eee0000000200 */
[C---:B----4-:R-:W-:Y:S08]  /*5ed0*/  HMMA.16816.F32 R4, R100.reuse, R104, R4 ;  /* 0x000000686404723c */ /* 0x050ff00000001804 */
[C---:B------:R-:W-:Y:S08]  /*5ee0*/  HMMA.16816.F32 R8, R100.reuse, R106, R8 ;  /* 0x0000006a6408723c */ /* 0x040ff00000001808 */
[C---:B-1----:R-:W-:Y:S08]  /*5ef0*/  HMMA.16816.F32 R12, R100.reuse, R84, R12 ;  /* 0x00000054640c723c */ /* 0x042ff0000000180c */
[----:B------:R-:W-:Y:S08]  /*5f00*/  HMMA.16816.F32 R16, R100, R86, R16 ;  /* 0x000000566410723c */ /* 0x000ff00000001810 */
[C---:B--2---:R-:W-:Y:S08]  /*5f10*/  HMMA.16816.F32 R4, R92.reuse, R108, R4 ;  /* 0x0000006c5c04723c */ /* 0x044ff00000001804 */
[C---:B------:R-:W-:Y:S08]  /*5f20*/  HMMA.16816.F32 R8, R92.reuse, R110, R8 ;  /* 0x0000006e5c08723c */ /* 0x040ff00000001808 */
[C---:B---3--:R-:W-:Y:S08]  /*5f30*/  HMMA.16816.F32 R12, R92.reuse, R88, R12 ;  /* 0x000000585c0c723c */ /* 0x048ff0000000180c */
[----:B------:R-:W-:Y:S04]  /*5f40*/  HMMA.16816.F32 R16, R92, R90, R16 ;  /* 0x0000005a5c10723c */ /* 0x000fe80000001810 */
[C---:B-----5:R-:W-:Y:S02]  /*5f50*/  FADD.FTZ R85, -R113.reuse, R4 ;  /* 0x0000000471557221 */ /* 0x060fe40000010100 */
[----:B------:R-:W-:Y:S02]  /*5f60*/  FADD.FTZ R4, -R113, R5 ;  /* 0x0000000571047221 */ /* 0x000fe40000010100 */
[C---:B------:R-:W-:Y:S04]  /*5f70*/  FADD.FTZ R5, -R112.reuse, R6 ;  /* 0x0000000670057221 */ /* 0x040fe80000010100 */
[----:B------:R-:W-:Y:S02]  /*5f80*/  FADD.FTZ R6, -R112, R7 ;  /* 0x0000000770067221 */ /* 0x000fe40000010100 */
[----:B------:R-:W-:Y:S02]  /*5f90*/  FMUL.FTZ R85, R114, R85 ;  /* 0x0000005572557220 */ /* 0x000fe40000410000 */
[----:B------:R-:W-:Y:S02]  /*5fa0*/  FMUL.FTZ R4, R115, R4 ;  /* 0x0000000473047220 */ /* 0x000fe40000410000 */
[----:B------:R-:W-:Y:S02]  /*5fb0*/  FMUL.FTZ R5, R116, R5 ;  /* 0x0000000574057220 */ /* 0x000fe40000410000 */
[----:B------:R-:W-:Y:S01]  /*5fc0*/  FMUL.FTZ R6, R117, R6 ;  /* 0x0000000675067220 */ /* 0x000fe20000410000 */
[----:B------:R-:W-:Y:S01]  /*5fd0*/  F2FP.PACK_AB R4, R4, R85 ;  /* 0x000000550404723e */ /* 0x000fe200000000ff */
[C---:B------:R-:W-:Y:S02]  /*5fe0*/  FADD.FTZ R7, -R113.reuse, R8 ;  /* 0x0000000871077221 */ /* 0x040fe40000010100 */
[----:B------:R-:W-:Y:S01]  /*5ff0*/  FADD.FTZ R8, -R113, R9 ;  /* 0x0000000971087221 */ /* 0x000fe20000010100 */
[----:B------:R-:W-:Y:S01]  /*6000*/  F2FP.PACK_AB R6, R6, R5 ;  /* 0x000000050606723e */ /* 0x000fe200000000ff */
[C---:B------:R-:W-:Y:S01]  /*6010*/  FADD.FTZ R9, -R112.reuse, R10 ;  /* 0x0000000a70097221 */ /* 0x040fe20000010100 */
[----:B------:R-:W-:Y:S01]  /*6020*/  STS [R235+0x20000], R4 ;  /* 0x02000004eb007388 */ /* 0x000fe20000000800 */
[----:B------:R-:W-:Y:S02]  /*6030*/  FADD.FTZ R10, -R112, R11 ;  /* 0x0000000b700a7221 */ /* 0x000fe40000010100 */
[----:B------:R-:W-:Y:S02]  /*6040*/  FMUL.FTZ R7, R118, R7 ;  /* 0x0000000776077220 */ /* 0x000fe40000410000 */
[----:B------:R-:W-:Y:S01]  /*6050*/  FMUL.FTZ R8, R119, R8 ;  /* 0x0000000877087220 */ /* 0x000fe20000410000 */
[----:B------:R-:W-:Y:S01]  /*6060*/  STS [R235+0x20400], R6 ;  /* 0x02040006eb007388 */ /* 0x000fe20000000800 */
[----:B------:R-:W-:Y:S02]  /*6070*/  FMUL.FTZ R9, R120, R9 ;  /* 0x0000000978097220 */ /* 0x000fe40000410000 */
[----:B------:R-:W-:Y:S02]  /*6080*/  FMUL.FTZ R10, R121, R10 ;  /* 0x0000000a790a7220 */ /* 0x000fe40000410000 */
[C---:B------:R-:W-:Y:S02]  /*6090*/  FADD.FTZ R5, -R113.reuse, R12 ;  /* 0x0000000c71057221 */ /* 0x040fe40000010100 */
[C---:B------:R-:W-:Y:S01]  /*60a0*/  FADD.FTZ R12, -R113.reuse, R13 ;  /* 0x0000000d710c7221 */ /* 0x040fe20000010100 */
[----:B------:R-:W-:Y:S01]  /*60b0*/  F2FP.PACK_AB R89, R10, R9 ;  /* 0x000000090a59723e */ /* 0x000fe200000000ff */
[C---:B------:R-:W-:Y:S02]  /*60c0*/  FADD.FTZ R11, -R112.reuse, R14 ;  /* 0x0000000e700b7221 */ /* 0x040fe40000010100 */
[----:B------:R-:W-:Y:S02]  /*60d0*/  FADD.FTZ R14, -R112, R15 ;  /* 0x0000000f700e7221 */ /* 0x000fe40000010100 */
[C---:B------:R-:W-:Y:S01]  /*60e0*/  FADD.FTZ R13, -R113.reuse, R16 ;  /* 0x00000010710d7221 */ /* 0x040fe20000010100 */
[----:B------:R-:W-:Y:S01]  /*60f0*/  STS [R238+0x20400], R89 ;  /* 0x02040059ee007388 */ /* 0x000fe20000000800 */
        /* <DEDUP_REMOVED lines=9> */
[----:B------:R-:W-:Y:S01]  /*6190*/  FADD.FTZ R112, -R112, R19 ;  /* 0x0000001370707221 */ /* 0x000fe20000010100 */
[----:B------:R-:W-:Y:S01]  /*61a0*/  F2FP.PACK_AB R94, R14, R11 ;  /* 0x0000000b0e5e723e */ /* 0x000fe200000000ff */
[----:B------:R-:W-:Y:S01]  /*61b0*/  FMUL.FTZ R13, R126, R13 ;  /* 0x0000000d7e0d7220 */ /* 0x000fe20000410000 */
[----:B------:R-:W-:Y:S01]  /*61c0*/  STS [R237+0x20000], R92 ;  /* 0x0200005ced007388 */ /* 0x000fe20000000800 */
[----:B------:R-:W-:Y:S02]  /*61d0*/  FMUL.FTZ R16, R127, R16 ;  /* 0x000000107f107220 */ /* 0x000fe40000410000 */
[----:B------:R-:W-:Y:S02]  /*61e0*/  FMUL.FTZ R15, R128, R15 ;  /* 0x0000000f800f7220 */ /* 0x000fe40000410000 */
[----:B------:R-:W-:Y:S01]  /*61f0*/  FMUL.FTZ R112, R129, R112 ;  /* 0x0000007081707220 */ /* 0x000fe20000410000 */
[----:B------:R-:W-:Y:S01]  /*6200*/  STS [R237+0x20400], R94 ;  /* 0x0204005eed007388 */ /* 0x000fe20000000800 */
[----:B------:R-:W-:Y:S03]  /*6210*/  F2FP.PACK_AB R96, R16, R13 ;  /* 0x0000000d1060723e */ /* 0x000fe600000000ff */
[----:B------:R-:W-:Y:S02]  /*6220*/  F2FP.PACK_AB R98, R112, R15 ;  /* 0x0000000f7062723e */ /* 0x000fe400000000ff */
[----:B------:R-:W-:Y:S06]  /*6230*/  STS [R239+0x20000], R96 ;  /* 0x02000060ef007388 */ /* 0x000fec0000000800 */
[----:B------:R-:W-:Y:S06]  /*6240*/  STS [R239+0x20400], R98 ;  /* 0x02040062ef007388 */ /* 0x000fec0000000800 */
[----:B------:R-:W-:Y:S06]  /*6250*/  BAR.SYNC.DEFER_BLOCKING 0x0 ;  /* 0x0000000000007b1d */ /* 0x000fec0000010000 */
[----:B------:R-:W-:Y:S06]  /*6260*/  LDSM.16.MT88.4 R4, [R218+0x22000] ;  /* 0x02200000da04783b */ /* 0x000fec0000004200 */
[----:B------:R-:W1:Y:S06]  /*6270*/  LDSM.16.MT88.4 R8, [R217+0x8000] ;  /* 0x00800000d908783b */ /* 0x000e6c0000004200 */
[----:B------:R-:W2:Y:S06]  /*6280*/  LDSM.16.MT88.4 R12, [R0+0x22000] ;  /* 0x02200000000c783b */ /* 0x000eac0000004200 */
[----:B------:R-:W3:Y:S06]  /*6290*/  LDSM.16.MT88.4 R16, [R217+0xa000] ;  /* 0x00a00000d910783b */ /* 0x000eec0000004200 */
[----:B------:R-:W4:Y:S06]  /*62a0*/  LDSM.16.MT88.4 R84, [R217+0xc000] ;  /* 0x00c00000d954783b */ /* 0x000f2c0000004200 */
[----:B------:R-:W3:Y:S06]  /*62b0*/  LDSM.16.MT88.4 R88, [R217+0xe000] ;  /* 0x00e00000d958783b */ /* 0x000eec0000004200 */
[----:B------:R-:W-:Y:S06]  /*62c0*/  LDSM.16.MT88.4 R92, [R217+0x8800] ;  /* 0x00880000d95c783b */ /* 0x000fec0000004200 */
[----:B------:R-:W-:Y:S01]  /*62d0*/  LDSM.16.MT88.4 R96, [R0+0x22800] ;  /* 0x022800000060783b */ /* 0x000fe20000004200 */
[-C--:B-1----:R-:W-:Y:S05]  /*62e0*/  HMMA.16816.F32 R20, R4, R8.reuse, R20 ;  /* 0x000000080414723c */ /* 0x082fea0000001814 */
[----:B------:R-:W-:Y:S03]  /*62f0*/  LDSM.16.MT88.4 R100, [R217+0xa800] ;  /* 0x00a80000d964783b */ /* 0x000fe60000004200 */
[C---:B--2---:R-:W-:Y:S03]  /*6300*/  HMMA.16816.F32 R24, R12.reuse, R8, R24 ;  /* 0x000000080c18723c */ /* 0x044fe60000001818 */
[----:B------:R-:W-:Y:S06]  /*6310*/  LDSM.16.MT88.4 R104, [R217+0xc800] ;  /* 0x00c80000d968783b */ /* 0x000fec0000004200 */
[----:B------:R-:W-:Y:S01]  /*6320*/  LDSM.16.MT88.4 R108, [R217+0xe800] ;  /* 0x00e80000d96c783b */ /* 0x000fe20000004200 */
        /* <DEDUP_REMOVED lines=18> */
[----:B------:R-:W2:Y:S06]  /*6450*/  LDSM.16.MT88.4 R4, [R218+0x23000] ;  /* 0x02300000da04783b */ /* 0x000eac0000004200 */
[----:B------:R-:W3:Y:S01]  /*6460*/  LDSM.16.MT88.4 R88, [R217+0xd000] ;  /* 0x00d00000d958783b */ /* 0x000ee20000004200 */
        /* <DEDUP_REMOVED lines=20> */
[----:B------:R-:W4:Y:S06]  /*65b0*/  LDSM.16.MT88.4 R8, [R218+0x23800] ;  /* 0x02380000da08783b */ /* 0x000f2c0000004200 */
[----:B------:R-:W1:Y:S01]  /*65c0*/  LDSM.16.MT88.4 R108, [R217+0xd800] ;  /* 0x00d80000d96c783b */ /* 0x000e620000004200 */
[-C--:B--2---:R-:W-:Y:S08]  /*65d0*/  HMMA.16816.F32 R20, R4, R12.reuse, R20 ;  /* 0x0000000c0414723c */ /* 0x084ff00000001814 */
[C---:B------:R-:W-:Y:S08]  /*65e0*/  HMMA.16816.F32 R24, R16.reuse, R12, R24 ;  /* 0x0000000c1018723c */ /* 0x040ff00000001818 */
[-C--:B------:R-:W-:Y:S08]  /*65f0*/  HMMA.16816.F32 R28, R16, R14.reuse, R28 ;  /* 0x0000000e101c723c */ /* 0x080ff0000000181c */
[C---:B------:R-:W-:Y:S01]  /*6600*/  HMMA.16816.F32 R32, R4.reuse, R14, R32 ;  /* 0x0000000e0420723c */ /* 0x040fe20000001820 */
[----:B------:R-:W2:Y:S06]  /*6610*/  LDSM.16.MT88.4 R12, [R217+0xf800] ;  /* 0x00f80000d90c783b */ /* 0x000eac0000004200 */
[----:B------:R-:W-:Y:S01]  /*6620*/  BAR.SYNC.DEFER_BLOCKING 0x0 ;  /* 0x0000000000007b1d */ /* 0x000fe20000010000 */
        /* <DEDUP_REMOVED lines=11> */
[----:B------:R-:W-:Y:S07]  /*66e0*/  HMMA.16816.F32 R80, R4, R94, R80 ;  /* 0x0000005e0450723c */ /* 0x000fee0000001850 */
[----:B------:R-:W-:Y:S01]  /*66f0*/  LEA R5, -R250, RZ, 0x6 ;  /* 0x000000fffa057211 */ /* 0x000fe200078e31ff */
[-C--:B----4-:R-:W-:Y:S05]  /*6700*/  HMMA.16816.F32 R20, R8, R96.reuse, R20 ;  /* 0x000000600814723c */ /* 0x090fea0000001814 */
[C---:B------:R-:W-:Y:S03]  /*6710*/  LEA R248, P0, R5.reuse, R248, 0x2 ;  /* 0x000000f805f87211 */ /* 0x040fe600078010ff */
[C---:B------:R-:W-:Y:S04]  /*6720*/  HMMA.16816.F32 R24, R100.reuse, R96, R24 ;  /* 0x000000606418723c */ /* 0x040fe80000001818 */
[----:B------:R-:W-:Y:S04]  /*6730*/  LEA.HI.X.SX32 R249, R5, R249, 0x2, P0 ;  /* 0x000000f905f97211 */ /* 0x000fe800000f16ff */
        /* <DEDUP_REMOVED lines=17> */
[----:B------:R-:W-:Y:S01]  /*6850*/  IMAD.MOV.U32 R4, RZ, RZ, c[0x0][0x374] ;  /* 0x0000dd00ff047624 */ /* 0x000fe200078e00ff */
[----:B------:R-:W-:Y:S01]  /*6860*/  ISETP.GE.AND P4, PT, R229, c[0x0][0x220], PT ;  /* 0x00008800e5007a0c */ /* 0x000fe20003f86270 */
[----:B------:R-:W-:Y:S01]  /*6870*/  IMAD.U32 R7, R5, -0x40, RZ ;  /* 0xffffffc005077824 */ /* 0x000fe200078e00ff */
[----:B------:R-:W-:Y:S02]  /*6880*/  ISETP.GE.AND P3, PT, R228, c[0x0][0x220], PT ;  /* 0x00008800e4007a0c */ /* 0x000fe40003f66270 */
[----:B------:R-:W-:Y:S02]  /*6890*/  ISETP.GE.AND P2, PT, R227, c[0x0][0x220], PT ;  /* 0x00008800e3007a0c */ /* 0x000fe40003f46270 */
[-C--:B------:R-:W-:Y:S02]  /*68a0*/  LEA R10, P0, R7, R244.reuse, 0x1 ;  /* 0x000000f4070a7211 */ /* 0x080fe400078008ff */
[----:B------:R-:W-:Y:S02]  /*68b0*/  LEA R9, P6, R5, R7, 0x5 ;  /* 0x0000000705097211 */ /* 0x000fe400078c28ff */
[-C--:B------:R-:W-:Y:S01]  /*68c0*/  LEA.HI.X.SX32 R11, R7, R245.reuse, 0x1, P0 ;  /* 0x000000f5070b7211 */ /* 0x080fe200000f0eff */
[----:B------:R1:W-:Y:S01]  /*68d0*/  @P5 STS.128 [R226+0x8000], RZ ;  /* 0x008000ffe2005388 */ /* 0x0003e20000000c00 */
[----:B------:R-:W-:Y:S03]  /*68e0*/  SHF.R.S32.HI R6, RZ, 0x1f, R7 ;  /* 0x0000001fff067819 */ /* 0x000fe60000011407 */
[----:B------:R-:W-:Y:S01]  /*68f0*/  @!PT LDS RZ, [RZ] ;  /* 0x00000000fffff984 */ /* 0x000fe20000000800 */
[----:B------:R-:W-:Y:S01]  /*6900*/  @!PT LDS RZ, [RZ] ;  /* 0x00000000fffff984 */ /* 0x000fe20000000800 */
[----:B------:R-:W-:Y:S01]  /*6910*/  @!PT LDS RZ, [RZ] ;  /* 0x00000000fffff984 */ /* 0x000fe20000000800 */
[----:B------:R1:W-:Y:S01]  /*6920*/  @!P5 LDGSTS.E.BYPASS.LTC128B.128 [R226+0x8000], [R10.64] ;  /* 0x080000000ae2dfae */ /* 0x0003e2000b901d44 */
[----:B------:R-:W-:Y:S02]  /*6930*/  @!P3 LEA R14, P0, R9, R244, 0x1 ;  /* 0x000000f4090eb211 */ /* 0x000fe400078008ff */
[----:B------:R-:W-:Y:S01]  /*6940*/  LEA.HI.X R6, R5, R6, R4, 0x5, P6 ;  /* 0x0000000605067211 */ /* 0x000fe200030f2c04 */
[----:B------:R1:W-:Y:S01]  /*6950*/  @P4 STS.128 [R226+0xa000], RZ ;  /* 0x00a000ffe2004388 */ /* 0x0003e20000000c00 */
[C---:B------:R-:W-:Y:S02]  /*6960*/  @!P4 LEA R12, P6, R9.reuse, R244, 0x1 ;  /* 0x000000f4090cc211 */ /* 0x040fe400078c08ff */
[-CC-:B------:R-:W-:Y:S01]  /*6970*/  @!P3 LEA.HI.X R15, R9, R245.reuse, R6.reuse, 0x1, P0 ;  /* 0x000000f5090fb211 */ /* 0x180fe200000f0c06 */
[----:B------:R-:W-:Y:S01]  /*6980*/  @!PT LDS RZ, [RZ] ;  /* 0x00000000fffff984 */ /* 0x000fe20000000800 */
[----:B------:R-:W-:Y:S01]  /*6990*/  @!PT LDS RZ, [RZ] ;  /* 0x00000000fffff984 */ /* 0x000fe20000000800 */
[----:B------:R-:W-:Y:S01]  /*69a0*/  @!PT LDS RZ, [RZ] ;  /* 0x00000000fffff984 */ /* 0x000fe20000000800 */
[----:B------:R1:W-:Y:S01]  /*69b0*/  @!P4 LDGSTS.E.BYPASS.LTC128B.128 [R226+0xa000], [R10.64+0x80] ;  /* 0x0a0000800ae2cfae */ /* 0x0003e2000b901d44 */
[----:B------:R-:W-:Y:S02]  /*69c0*/  @!P5 LEA R16, P0, R5, R10, 0x6 ;  /* 0x0000000a0510d211 */ /* 0x000fe400078030ff */
[----:B------:R-:W-:Y:S01]  /*69d0*/  @!P4 LEA.HI.X R13, R9, R245, R6, 0x1, P6 ;  /* 0x000000f5090dc211 */ /* 0x000fe200030f0c06 */
        /* <DEDUP_REMOVED lines=36> */
.L_x_463:
[----:B------:R-:W-:Y:S01]  /*6c20*/  LDSM.16.M88.4 R196, [R216] ;  /* 0x00000000d8c4783b */ /* 0x000fe20000000200 */
[C---:B------:R-:W-:Y:S01]  /*6c30*/  IMAD R251, R250.reuse, 0x38, RZ ;  /* 0x00000038fafb7824 */ /* 0x040fe200078e02ff */
[----:B------:R-:W-:Y:S02]  /*6c40*/  @UP2 UIADD3 UR9, UP1, UR15, -0x100, URZ ;  /* 0xffffff000f092890 */ /* 0x000fe4000ff3e03f */
[----:B------:R-:W-:Y:S01]  /*6c50*/  @UP2 UIADD3 UR17, UP0, UR17, -0x100, URZ ;  /* 0xffffff0011112890 */ /* 0x000fe2000ff1e03f */
[----:B-1----:R-:W1:Y:S01]  /*6c60*/  LDSM.16.MT88.4 R16, [R217+0x10000] ;  /* 0x01000000d910783b */ /* 0x002e620000004200 */
[----:B------:R-:W-:Y:S02]  /*6c70*/  @UP2 UIADD3.X UR8, UR14, -0x1, URZ, UP1, !UPT ;  /* 0xffffffff0e082890 */ /* 0x000fe40008ffe43f */
[----:B------:R-:W-:Y:S02]  /*6c80*/  @UP2 UIADD3.X UR16, UR16, -0x1, URZ, UP0, !UPT ;  /* 0xffffffff10102890 */ /* 0x000fe400087fe43f */
[----:B------:R-:W2:Y:S05]  /*6c90*/  LDSM.16.M88.4 R124, [R216+0x1000] ;  /* 0x00100000d87c783b */ /* 0x000eaa0000000200 */
[----:B------:R-:W3:Y:S05]  /*6ca0*/  LDSM.16.MT88.4 R96, [R217+0x12000] ;  /* 0x01200000d960783b */ /* 0x000eea0000004200 */
[----:B------:R-:W4:Y:S05]  /*6cb0*/  LDSM.16.MT88.4 R112, [R217+0x14000] ;  /* 0x01400000d970783b */ /* 0x000f2a0000004200 */
[----:B------:R-:W3:Y:S05]  /*6cc0*/  LDSM.16.MT88.4 R128, [R217+0x16000] ;  /* 0x01600000d980783b */ /* 0x000eea0000004200 */
[----:B------:R-:W-:Y:S05]  /*6cd0*/  LDSM.16.M88.4 R200, [R215] ;  /* 0x00000000d7c8783b */ /* 0x000fea0000000200 */
[----:B------:R-:W3:Y:S05]  /*6ce0*/  LDSM.16.MT88.4 R204, [R217+0x10800] ;  /* 0x01080000d9cc783b */ /* 0x000eea0000004200 */
[----:B------:R-:W4:Y:S01]  /*6cf0*/  LDSM.16.M88.4 R208, [R215+0x1000] ;  /* 0x00100000d7d0783b */ /* 0x000f220000000200 */
[-C--:B-1----:R-:W-:Y:S08]  /*6d00*/  HMMA.16816.F32 R4, R196, R16.reuse, RZ ;  /* 0x00000010c404723c */ /* 0x082ff000000018ff */
[C---:B--2---:R-:W-:Y:S08]  /*6d10*/  HMMA.16816.F32 R8, R124.reuse, R16, RZ ;  /* 0x000000107c08723c */ /* 0x044ff000000018ff */
[-C--:B------:R-:W-:Y:S08]  /*6d20*/  HMMA.16816.F32 R12, R124, R18.reuse, RZ ;  /* 0x000000127c0c723c */ /* 0x080ff000000018ff */
[C---:B------:R-:W-:Y:S08]  /*6d30*/  HMMA.16816.F32 R16, R196.reuse, R18, RZ ;  /* 0x00000012c410723c */ /* 0x040ff000000018ff */
[-C--:B---3--:R-:W-:Y:S08]  /*6d40*/  HMMA.16816.F32 R84, R196, R96.reuse, RZ ;  /* 0x00000060c454723c */ /* 0x088ff000000018ff */
[C---:B------:R-:W-:Y:S08]  /*6d50*/  HMMA.16816.F32 R88, R124.reuse, R96, RZ ;  /* 0x000000607c58723c */ /* 0x040ff000000018ff */
        /* <DEDUP_REMOVED lines=68> */
[C---:B------:R-:W-:Y:S07]  /*71a0*/  HMMA.16816.F32 R112, R196.reuse, R210, R112 ;  /* 0x000000d2c470723c */ /* 0x040fee0000001870 */
[----:B------:R-:W-:Y:S01]  /*71b0*/  IMAD.SHL.U32 R211, R250, 0x20, RZ ;  /* 0x00000020fad37824 */ /* 0x000fe200078e00ff */
[-C--:B--2---:R-:W-:Y:S08]  /*71c0*/  HMMA.16816.F32 R116, R196, R204.reuse, R116 ;  /* 0x000000ccc474723c */ /* 0x084ff00000001874 */
[C---:B------:R-:W-:Y:S07]  /*71d0*/  HMMA.16816.F32 R120, R200.reuse, R204, R120 ;  /* 0x000000ccc878723c */ /* 0x040fee0000001878 */
[----:B------:R-:W-:Y:S01]  /*71e0*/  @P1 IADD3 R204, P0, R240, UR15, RZ ;  /* 0x0000000ff0cc1c10 */ /* 0x000fe2000ff1e0ff */
[-C--:B------:R-:W-:Y:S01]  /*71f0*/  HMMA.16816.F32 R124, R200, R206.reuse, R124 ;  /* 0x000000cec87c723c */ /* 0x080fe2000000187c */
[----:B------:R-:W-:Y:S03]  /*7200*/  @UP2 UMOV UR15, UR9 ;  /* 0x00000009000f2c82 */ /* 0x000fe60008000000 */
[----:B------:R-:W-:Y:S01]  /*7210*/  @P1 IADD3.X R205, R241, UR14, RZ, P0, !PT ;  /* 0x0000000ef1cd1c10 */ /* 0x000fe200087fe4ff */
[----:B------:R-:W-:Y:S02]  /*7220*/  @UP2 UMOV UR14, UR8 ;  /* 0x00000008000e2c82 */ /* 0x000fe40008000000 */
[C---:B------:R-:W-:Y:S01]  /*7230*/  IMAD.SHL.U32 R201, R250.reuse, 0x8, RZ ;  /* 0x00000008fac97824 */ /* 0x040fe200078e00ff */
[----:B------:R-:W-:Y:S01]  /*7240*/  HMMA.16816.F32 R128, R196, R206, R128 ;  /* 0x000000cec480723c */ /* 0x000fe20000001880 */
[----:B------:R1:W5:Y:S03]  /*7250*/  @P1 LDG.E R246, [R204.64+-0x100] ;  /* 0xffff0004ccf61981 */ /* 0x000366000c1e1900 */
[CC--:B------:R-:W-:Y:S01]  /*7260*/  LEA R208, P0, R201.reuse, R248.reuse, 0x2 ;  /* 0x000000f8c9d07211 */ /* 0x0c0fe200078010ff */
[C---:B------:R-:W-:Y:S01]  /*7270*/  IMAD.SHL.U32 R203, R250.reuse, 0x10, RZ ;  /* 0x00000010facb7824 */ /* 0x040fe200078e00ff */
[----:B------:R1:W5:Y:S01]  /*7280*/  @P1 LDG.E R247, [R204.64+-0xe0] ;  /* 0xffff2004ccf71981 */ /* 0x000362000c1e1900 */
[C---:B------:R-:W-:Y:S01]  /*7290*/  IMAD R207, R250.reuse, 0x18, RZ ;  /* 0x00000018facf7824 */ /* 0x040fe200078e02ff */
[-C--:B------:R-:W-:Y:S03]  /*72a0*/  LEA.HI.X.SX32 R209, R201, R249.reuse, 0x2, P0 ;  /* 0x000000f9c9d17211 */ /* 0x080fe600000f16ff */
[----:B------:R-:W-:Y:S01]  /*72b0*/  RED.E.ADD.F32.FTZ.RN.STRONG.GPU [R248.64], R4 ;  /* 0x00000004f800798e */ /* 0x000fe2000c10e784 */
[-C--:B------:R-:W-:Y:S02]  /*72c0*/  LEA R196, P2, R203, R248.reuse, 0x2 ;  /* 0x000000f8cbc47211 */ /* 0x080fe400078410ff */
[-C--:B------:R-:W-:Y:S02]  /*72d0*/  LEA R198, P0, R207, R248.reuse, 0x2 ;  /* 0x000000f8cfc67211 */ /* 0x080fe400078010ff */
[----:B------:R2:W-:Y:S01]  /*72e0*/  RED.E.ADD.F32.FTZ.RN.STRONG.GPU [R208.64], R5 ;  /* 0x00000005d000798e */ /* 0x0005e2000c10e784 */
[-C--:B------:R-:W-:Y:S02]  /*72f0*/  LEA.HI.X.SX32 R197, R203, R249.reuse, 0x2, P2 ;  /* 0x000000f9cbc57211 */ /* 0x080fe400010f16ff */
[-C--:B------:R-:W-:Y:S01]  /*7300*/  LEA.HI.X.SX32 R199, R207, R249.reuse, 0x2, P0 ;  /* 0x000000f9cfc77211 */ /* 0x080fe200000f16ff */
[C---:B------:R-:W-:Y:S01]  /*7310*/  IMAD R207, R250.reuse, 0x30, RZ ;  /* 0x00000030facf7824 */ /* 0x040fe200078e02ff */
[CC--:B------:R-:W-:Y:S01]  /*7320*/  LEA R210, P2, R211.reuse, R248.reuse, 0x2 ;  /* 0x000000f8d3d27211 */ /* 0x0c0fe200078410ff */
[----:B------:R-:W-:Y:S03]  /*7330*/  RED.E.ADD.F32.FTZ.RN.STRONG.GPU [R196.64], R6 ;  /* 0x00000006c400798e */ /* 0x000fe6000c10e784 */
[-C--:B------:R-:W-:Y:S02]  /*7340*/  LEA.HI.X.SX32 R211, R211, R249.reuse, 0x2, P2 ;  /* 0x000000f9d3d37211 */ /* 0x080fe400010f16ff */
[----:B------:R3:W-:Y:S01]  /*7350*/  RED.E.ADD.F32.FTZ.RN.STRONG.GPU [R198.64], R7 ;  /* 0x00000007c600798e */ /* 0x0007e2000c10e784 */
[CC--:B------:R-:W-:Y:S01]  /*7360*/  LEA R206, P2, R207.reuse, R248.reuse, 0x2 ;  /* 0x000000f8cfce7211 */ /* 0x0c0fe200078410ff */
[----:B-1----:R-:W-:Y:S03]  /*7370*/  IMAD R205, R250, 0x28, RZ ;  /* 0x00000028facd7824 */ /* 0x002fe600078e02ff */
[----:B------:R1:W-:Y:S01]  /*7380*/  RED.E.ADD.F32.FTZ.RN.STRONG.GPU [R210.64], R8 ;  /* 0x00000008d200798e */ /* 0x0003e2000c10e784 */
[-C--:B------:R-:W-:Y:S02]  /*7390*/  LEA.HI.X.SX32 R207, R207, R249.reuse, 0x2, P2 ;  /* 0x000000f9cfcf7211 */ /* 0x080fe400010f16ff */
[CC--:B------:R-:W-:Y:S04]  /*73a0*/  LEA R204, P0, R205.reuse, R248.reuse, 0x2 ;  /* 0x000000f8cdcc7211 */ /* 0x0c0fe800078010ff */
[-C--:B------:R-:W-:Y:S02]  /*73b0*/  LEA.HI.X.SX32 R205, R205, R249.reuse, 0x2, P0 ;  /* 0x000000f9cdcd7211 */ /* 0x080fe400000f16ff */
[-C--:B------:R-:W-:Y:S02]  /*73c0*/  LEA R250, P0, R251, R248.reuse, 0x2 ;  /* 0x000000f8fbfa7211 */ /* 0x080fe400078010ff */
[----:B--2---:R-:W-:Y:S01]  /*73d0*/  IADD3 R5, R203, 0x20, RZ ;  /* 0x00000020cb057810 */ /* 0x004fe20007ffe0ff */
[----:B------:R2:W-:Y:S01]  /*73e0*/  RED.E.ADD.F32.FTZ.RN.STRONG.GPU [R204.64], R9 ;  /* 0x00000009cc00798e */ /* 0x0005e2000c10e784 */
[-C--:B------:R-:W-:Y:S04]  /*73f0*/  LEA.HI.X.SX32 R251, R251, R249.reuse, 0x2, P0 ;  /* 0x000000f9fbfb7211 */ /* 0x080fe800000f16ff */
[----:B------:R-:W-:Y:S01]  /*7400*/  RED.E.ADD.F32.FTZ.RN.STRONG.GPU [R206.64], R10 ;  /* 0x0000000ace00798e */ /* 0x000fe2000c10e784 */
[-C--:B---3--:R-:W-:Y:S04]  /*7410*/  LEA R198, P0, R5, R248.reuse, 0x2 ;  /* 0x000000f805c67211 */ /* 0x088fe800078010ff */
[----:B------:R3:W-:Y:S01]  /*7420*/  RED.E.ADD.F32.FTZ.RN.STRONG.GPU [R250.64], R11 ;  /* 0x0000000bfa00798e */ /* 0x0007e2000c10e784 */
[----:B------:R-:W-:Y:S01]  /*7430*/  IMAD.IADD R7, R201, 0x1, R5 ;  /* 0x00000001c9077824 */ /* 0x000fe200078e0205 */
[-C--:B------:R-:W-:Y:S03]  /*7440*/  LEA.HI.X.SX32 R199, R5, R249.reuse, 0x2, P0 ;  /* 0x000000f905c77211 */ /* 0x080fe600000f16ff */
[----:B------:R4:W-:Y:S01]  /*7450*/  RED.E.ADD.F32.FTZ.RN.STRONG.GPU [R248.64+0x80], R16 ;  /* 0x00008010f800798e */ /* 0x0009e2000c10e784 */
[-C--:B-1----:R-:W-:Y:S01]  /*7460*/  LEA R210, P0, R7, R248.reuse, 0x2 ;  /* 0x000000f807d27211 */ /* 0x082fe200078010ff */
[----:B------:R-:W-:Y:S03]  /*7470*/  IMAD.IADD R5, R201, 0x1, R7 ;  /* 0x00000001c9057824 */ /* 0x000fe600078e0207 */
[----:B------:R1:W-:Y:S01]  /*7480*/  RED.E.ADD.F32.FTZ.RN.STRONG.GPU [R208.64+0x80], R17 ;  /* 0x00008011d000798e */ /* 0x0003e2000c10e784 */
[-C--:B------:R-:W-:Y:S01]  /*7490*/  LEA.HI.X.SX32 R211, R7, R249.reuse, 0x2, P0 ;  /* 0x000000f907d37211 */ /* 0x080fe200000f16ff */
[----:B------:R-:W-:Y:S03]  /*74a0*/  IMAD.IADD R7, R201, 0x1, R5 ;  /* 0x00000001c9077824 */ /* 0x000fe600078e0205 */
[----:B------:R1:W-:Y:S01]  /*74b0*/  RED.E.ADD.F32.FTZ.RN.STRONG.GPU [R198.64], R18 ;  /* 0x00000012c600798e */ /* 0x0003e2000c10e784 */
[-C--:B--2---:R-:W-:Y:S01]  /*74c0*/  LEA R204, P2, R5, R248.reuse, 0x2 ;  /* 0x000000f805cc7211 */ /* 0x084fe200078410ff */
[----:B------:R-:W-:Y:S01]  /*74d0*/  IMAD.IADD R9, R201, 0x1, R7 ;  /* 0x00000001c9097824 */ /* 0x000fe200078e0207 */
[-C--:B------:R-:W-:Y:S02]  /*74e0*/  LEA R6, P0, R7, R248.reuse, 0x2 ;  /* 0x000000f807067211 */ /* 0x080fe400078010ff */
[----:B------:R2:W-:Y:S01]  /*74f0*/  RED.E.ADD.F32.FTZ.RN.STRONG.GPU [R210.64], R19 ;  /* 0x00000013d200798e */ /* 0x0005e2000c10e784 */
[-C--:B------:R-:W-:Y:S01]  /*7500*/  LEA.HI.X.SX32 R205, R5, R249.reuse, 0x2, P2 ;  /* 0x000000f905cd7211 */ /* 0x080fe200010f16ff */
[----:B------:R-:W-:Y:S01]  /*7510*/  IMAD.IADD R5, R201, 0x1, R9 ;  /* 0x00000001c9057824 */ /* 0x000fe200078e0209 */
[-C--:B------:R-:W-:Y:S02]  /*7520*/  LEA.HI.X.SX32 R7, R7, R249.reuse, 0x2, P0 ;  /* 0x000000f907077211 */ /* 0x080fe400000f16ff */
[-C--:B------:R-:W-:Y:S01]  /*7530*/  LEA R8, P0, R9, R248.reuse, 0x2 ;  /* 0x000000f809087211 */ /* 0x080fe200078010ff */
[----:B------:R2:W-:Y:S01]  /*7540*/  RED.E.ADD.F32.FTZ.RN.STRONG.GPU [R204.64], R12 ;  /* 0x0000000ccc00798e */ /* 0x0005e2000c10e784 */
[----:B---3--:R-:W-:Y:S02]  /*7550*/  IADD3 R11, R203, 0x40, RZ ;  /* 0x00000040cb0b7810 */ /* 0x008fe40007ffe0ff */
[-C--:B------:R-:W-:Y:S02]  /*7560*/  LEA.HI.X.SX32 R9, R9, R249.reuse, 0x2, P0 ;  /* 0x000000f909097211 */ /* 0x080fe400000f16ff */
[----:B------:R3:W-:Y:S01]  /*7570*/  RED.E.ADD.F32.FTZ.RN.STRONG.GPU [R6.64], R13 ;  /* 0x0000000d0600798e */ /* 0x0007e2000c10e784 */
[CC--:B----4-:R-:W-:Y:S04]  /*7580*/  LEA R16, P0, R5.reuse, R248.reuse, 0x2 ;  /* 0x000000f805107211 */ /* 0x0d0fe800078010ff */
[----:B------:R4:W-:Y:S01]  /*7590*/  RED.E.ADD.F32.FTZ.RN.STRONG.GPU [R8.64], R14 ;  /* 0x0000000e0800798e */ /* 0x0009e2000c10e784 */
[-C--:B-1----:R-:W-:Y:S01]  /*75a0*/  LEA.HI.X.SX32 R17, R5, R249.reuse, 0x2, P0 ;  /* 0x000000f905117211 */ /* 0x082fe200000f16ff */
[----:B------:R-:W-:Y:S04]  /*75b0*/  IMAD.IADD R5, R201, 0x1, R11 ;  /* 0x00000001c9057824 */ /* 0x000fe800078e020b */
[----:B------:R1:W-:Y:S01]  /*75c0*/  RED.E.ADD.F32.FTZ.RN.STRONG.GPU [R16.64], R15 ;  /* 0x0000000f1000798e */ /* 0x0003e2000c10e784 */
[CC--:B------:R-:W-:Y:S04]  /*75d0*/  LEA R18, P0, R11.reuse, R248.reuse, 0x2 ;  /* 0x000000f80b127211 */ /* 0x0c0fe800078010ff */
[----:B------:R-:W-:Y:S01]  /*75e0*/  RED.E.ADD.F32.FTZ.RN.STRONG.GPU [R248.64+0x100], R84 ;  /* 0x00010054f800798e */ /* 0x000fe2000c10e784 */
[-C--:B--2---:R-:W-:Y:S01]  /*75f0*/  LEA.HI.X.SX32 R19, R11, R249.reuse, 0x2, P0 ;  /* 0x000000f90b137211 */ /* 0x084fe200000f16ff */
[----:B------:R-:W-:Y:S03]  /*7600*/  IMAD.IADD R11, R201, 0x1, R5 ;  /* 0x00000001c90b7824 */ /* 0x000fe600078e0205 */
[----:B------:R-:W-:Y:S01]  /*7610*/  RED.E.ADD.F32.FTZ.RN.STRONG.GPU [R208.64+0x100], R85 ;  /* 0x00010055d000798e */ /* 0x000fe2000c10e784 */
[-C--:B------:R-:W-:Y:S02]  /*7620*/  LEA R204, P0, R5, R248.reuse, 0x2 ;  /* 0x000000f805cc7211 */ /* 0x080fe400078010ff */
[-C--:B------:R-:W-:Y:S02]  /*7630*/  LEA R10, P2, R11, R248.reuse, 0x2 ;  /* 0x000000f80b0a7211 */ /* 0x080fe400078410ff */
[----:B------:R-:W-:Y:S01]  /*7640*/  RED.E.ADD.F32.FTZ.RN.STRONG.GPU [R18.64], R86 ;  /* 0x000000561200798e */ /* 0x000fe2000c10e784 */
[-C--:B------:R-:W-:Y:S01]  /*7650*/  LEA.HI.X.SX32 R205, R5, R249.reuse, 0x2, P0 ;  /* 0x000000f905cd7211 */ /* 0x080fe200000f16ff */
[----:B------:R-:W-:Y:S01]  /*7660*/  IMAD.IADD R5, R201, 0x1, R11 ;  /* 0x00000001c9057824 */ /* 0x000fe200078e020b */
[-C--:B------:R-:W-:Y:S02]  /*7670*/  LEA.HI.X.SX32 R11, R11, R249.reuse, 0x2, P2 ;  /* 0x000000f90b0b7211 */ /* 0x080fe400010f16ff */
[----:B---3--:R-:W-:Y:S01]  /*7680*/  IADD3 R13, R203, 0x60, RZ ;  /* 0x00000060cb0d7810 */ /* 0x008fe20007ffe0ff */
[----:B------:R-:W-:Y:S01]  /*7690*/  RED.E.ADD.F32.FTZ.RN.STRONG.GPU [R204.64], R87 ;  /* 0x00000057cc00798e */ /* 0x000fe2000c10e784 */
[-C--:B----4-:R-:W-:Y:S01]  /*76a0*/  LEA R8, P0, R5, R248.reuse, 0x2 ;  /* 0x000000f805087211 */ /* 0x090fe200078010ff */
[----:B------:R-:W-:Y:S03]  /*76b0*/  IMAD.IADD R7, R201, 0x1, R5 ;  /* 0x00000001c9077824 */ /* 0x000fe600078e0205 */
[----:B------:R2:W-:Y:S01]  /*76c0*/  RED.E.ADD.F32.FTZ.RN.STRONG.GPU [R10.64], R88 ;  /* 0x000000580a00798e */ /* 0x0005e2000c10e784 */
[-C--:B------:R-:W-:Y:S01]  /*76d0*/  LEA.HI.X.SX32 R9, R5, R249.reuse, 0x2, P0 ;  /* 0x000000f905097211 */ /* 0x080fe200000f16ff */
[----:B------:R-:W-:Y:S01]  /*76e0*/  IMAD.IADD R5, R201, 0x1, R7 ;  /* 0x00000001c9057824 */ /* 0x000fe200078e0207 */
[CC--:B------:R-:W-:Y:S02]  /*76f0*/  LEA R6, P0, R7.reuse, R248.reuse, 0x2 ;  /* 0x000000f807067211 */ /* 0x0c0fe400078010ff */
[----:B------:R-:W-:Y:S02]  /*7700*/  LDSM.16.MT88.4 R84, [R217+0x4000] ;  /* 0x00400000d954783b */ /* 0x000fe40000004200 */
[-C--:B------:R-:W-:Y:S02]  /*7710*/  LEA.HI.X.SX32 R7, R7, R249.reuse, 0x2, P0 ;  /* 0x000000f907077211 */ /* 0x080fe400000f16ff */
[CC--:B------:R-:W-:Y:S01]  /*7720*/  LEA R14, P0, R5.reuse, R248.reuse, 0x2 ;  /* 0x000000f8050e7211 */ /* 0x0c0fe200078010ff */
[----:B------:R3:W-:Y:S03]  /*7730*/  RED.E.ADD.F32.FTZ.RN.STRONG.GPU [R8.64], R89 ;  /* 0x000000590800798e */ /* 0x0007e6000c10e784 */
[-C--:B-1----:R-:W-:Y:S01]  /*7740*/  LEA.HI.X.SX32 R15, R5, R249.reuse, 0x2, P0 ;  /* 0x000000f9050f7211 */ /* 0x082fe200000f16ff */
[----:B------:R-:W-:Y:S01]  /*7750*/  IMAD.IADD R5, R201, 0x1, R13 ;  /* 0x00000001c9057824 */ /* 0x000fe200078e020d */
[----:B------:R1:W-:Y:S01]  /*7760*/  RED.E.ADD.F32.FTZ.RN.STRONG.GPU [R6.64], R90 ;  /* 0x0000005a0600798e */ /* 0x0003e2000c10e784 */
[CC--:B------:R-:W-:Y:S04]  /*7770*/  LEA R12, P0, R13.reuse, R248.reuse, 0x2 ;  /* 0x000000f80d0c7211 */ /* 0x0c0fe800078010ff */
[----:B------:R4:W-:Y:S01]  /*7780*/  RED.E.ADD.F32.FTZ.RN.STRONG.GPU [R14.64], R91 ;  /* 0x0000005b0e00798e */ /* 0x0009e2000c10e784 */
[-C--:B------:R-:W-:Y:S02]  /*7790*/  LEA.HI.X.SX32 R13, R13, R249.reuse, 0x2, P0 ;  /* 0x000000f90d0d7211 */ /* 0x080fe400000f16ff */
[-C--:B------:R-:W-:Y:S02]  /*77a0*/  LEA R16, P0, R5, R248.reuse, 0x2 ;  /* 0x000000f805107211 */ /* 0x080fe400078010ff */
[----:B------:R-:W-:Y:S01]  /*77b0*/  RED.E.ADD.F32.FTZ.RN.STRONG.GPU [R248.64+0x180], R96 ;  /* 0x00018060f800798e */ /* 0x000fe2000c10e784 */
[----:B--2---:R-:W-:Y:S01]  /*77c0*/  IMAD.IADD R11, R201, 0x1, R5 ;  /* 0x00000001c90b7824 */ /* 0x004fe200078e0205 */
[-C--:B------:R-:W-:Y:S03]  /*77d0*/  LEA.HI.X.SX32 R17, R5, R249.reuse, 0x2, P0 ;  /* 0x000000f905117211 */ /* 0x080fe600000f16ff */
[----:B------:R-:W-:Y:S01]  /*77e0*/  RED.E.ADD.F32.FTZ.RN.STRONG.GPU [R208.64+0x180], R97 ;  /* 0x00018061d000798e */ /* 0x000fe2000c10e784 */
[----:B------:R-:W-:Y:S01]  /*77f0*/  IMAD.IADD R5, R201, 0x1, R11 ;  /* 0x00000001c9057824 */ /* 0x000fe200078e020b */
[CC--:B------:R-:W-:Y:S03]  /*7800*/  LEA R10, P2, R11.reuse, R248.reuse, 0x2 ;  /* 0x000000f80b0a7211 */ /* 0x0c0fe600078410ff */
[----:B------:R2:W-:Y:S01]  /*7810*/  RED.E.ADD.F32.FTZ.RN.STRONG.GPU [R12.64], R98 ;  /* 0x000000620c00798e */ /* 0x0005e2000c10e784 */
[-C--:B------:R-:W-:Y:S02]  /*7820*/  LEA.HI.X.SX32 R11, R11, R249.reuse, 0x2, P2 ;  /* 0x000000f90b0b7211 */ /* 0x080fe400010f16ff */
[-C--:B---3--:R-:W-:Y:S02]  /*7830*/  LEA R8, P0, R5, R248.reuse, 0x2 ;  /* 0x000000f805087211 */ /* 0x088fe400078010ff */
[----:B------:R-:W-:Y:S01]  /*7840*/  RED.E.ADD.F32.FTZ.RN.STRONG.GPU [R16.64], R99 ;  /* 0x000000631000798e */ /* 0x000fe2000c10e784 */
[----:B-1----:R-:W-:Y:S01]  /*7850*/  IMAD.IADD R7, R201, 0x1, R5 ;  /* 0x00000001c9077824 */ /* 0x002fe200078e0205 */
[-C--:B------:R-:W-:Y:S03]  /*7860*/  LEA.HI.X.SX32 R9, R5, R249.reuse, 0x2, P0 ;  /* 0x000000f905097211 */ /* 0x080fe600000f16ff */
[----:B------:R1:W-:Y:S01]  /*7870*/  RED.E.ADD.F32.FTZ.RN.STRONG.GPU [R10.64], R92 ;  /* 0x0000005c0a00798e */ /* 0x0003e2000c10e784 */
[----:B------:R-:W-:Y:S01]  /*7880*/  IMAD.IADD R5, R201, 0x1, R7 ;  /* 0x00000001c9057824 */ /* 0x000fe200078e0207 */
[CC--:B------:R-:W-:Y:S03]  /*7890*/  LEA R6, P0, R7.reuse, R248.reuse, 0x2 ;  /* 0x000000f807067211 */ /* 0x0c0fe600078010ff */
[----:B------:R3:W-:Y:S01]  /*78a0*/  RED.E.ADD.F32.FTZ.RN.STRONG.GPU [R8.64], R93 ;  /* 0x0000005d0800798e */ /* 0x0007e2000c10e784 */
[-C--:B------:R-:W-:Y:S02]  /*78b0*/  LEA.HI.X.SX32 R7, R7, R249.reuse, 0x2, P0 ;  /* 0x000000f907077211 */ /* 0x080fe400000f16ff */
[CC--:B----4-:R-:W-:Y:S02]  /*78c0*/  LEA R14, P0, R5.reuse, R248.reuse, 0x2 ;  /* 0x000000f8050e7211 */ /* 0x0d0fe400078010ff */
[----:B------:R-:W-:Y:S02]  /*78d0*/  LDSM.16.MT88.4 R88, [R217+0x6000] ;  /* 0x00600000d958783b */ /* 0x000fe40000004200 */
[-C--:B------:R-:W-:Y:S03]  /*78e0*/  LEA.HI.X.SX32 R15, R5, R249.reuse, 0x2, P0 ;  /* 0x000000f9050f7211 */ /* 0x080fe600000f16ff */
[----:B------:R4:W-:Y:S01]  /*78f0*/  RED.E.ADD.F32.FTZ.RN.STRONG.GPU [R6.64], R94 ;  /* 0x0000005e0600798e */ /* 0x0009e2000c10e784 */
[----:B--2---:R-:W-:Y:S04]  /*7900*/  IADD3 R13, R203, 0x80, RZ ;  /* 0x00000080cb0d7810 */ /* 0x004fe80007ffe0ff */
[----:B------:R2:W-:Y:S01]  /*7910*/  RED.E.ADD.F32.FTZ.RN.STRONG.GPU [R14.64], R95 ;  /* 0x0000005f0e00798e */ /* 0x0005e2000c10e784 */
[-C--:B------:R-:W-:Y:S01]  /*7920*/  LEA R12, P0, R13, R248.reuse, 0x2 ;  /* 0x000000f80d0c7211 */ /* 0x080fe200078010ff */
[----:B------:R-:W-:Y:S03]  /*7930*/  IMAD.IADD R5, R201, 0x1, R13 ;  /* 0x00000001c9057824 */ /* 0x000fe600078e020d */
[----:B------:R-:W-:Y:S01]  /*7940*/  RED.E.ADD.F32.FTZ.RN.STRONG.GPU [R248.64+0x200], R100 ;  /* 0x00020064f800798e */ /* 0x000fe2000c10e784 */
[-C--:B------:R-:W-:Y:S01]  /*7950*/  LEA.HI.X.SX32 R13, R13, R249.reuse, 0x2, P0 ;  /* 0x000000f90d0d7211 */ /* 0x080fe200000f16ff */
[----:B-1----:R-:W-:Y:S01]  /*7960*/  IMAD.IADD R11, R201, 0x1, R5 ;  /* 0x00000001c90b7824 */ /* 0x002fe200078e0205 */
[CC--:B------:R-:W-:Y:S02]  /*7970*/  LEA R16, P0, R5.reuse, R248.reuse, 0x2 ;  /* 0x000000f805107211 */ /* 0x0c0fe400078010ff */
[----:B------:R-:W-:Y:S02]  /*7980*/  RED.E.ADD.F32.FTZ.RN.STRONG.GPU [R208.64+0x200], R101 ;  /* 0x00020065d000798e */ /* 0x000fe4000c10e784 */
[-C--:B------:R-:W-:Y:S01]  /*7990*/  LEA.HI.X.SX32 R17, R5, R249.reuse, 0x2, P0 ;  /* 0x000000f905117211 */ /* 0x080fe200000f16ff */
[----:B------:R-:W-:Y:S01]  /*79a0*/  IMAD.IADD R5, R201, 0x1, R11 ;  /* 0x00000001c9057824 */ /* 0x000fe200078e020b */
[CC--:B------:R-:W-:Y:S01]  /*79b0*/  LEA R10, P2, R11.reuse, R248.reuse, 0x2 ;  /* 0x000000f80b0a7211 */ /* 0x0c0fe200078410ff */
[----:B------:R1:W-:Y:S03]  /*79c0*/  RED.E.ADD.F32.FTZ.RN.STRONG.GPU [R12.64], R102 ;  /* 0x000000660c00798e */ /* 0x0003e6000c10e784 */
[-C--:B------:R-:W-:Y:S02]  /*79d0*/  LEA.HI.X.SX32 R11, R11, R249.reuse, 0x2, P2 ;  /* 0x000000f90b0b7211 */ /* 0x080fe400010f16ff */
[----:B------:R-:W-:Y:S01]  /*79e0*/  RED.E.ADD.F32.FTZ.RN.STRONG.GPU [R16.64], R103 ;  /* 0x000000671000798e */ /* 0x000fe2000c10e784 */
[-C--:B---3--:R-:W-:Y:S01]  /*79f0*/  LEA R8, P0, R5, R248.reuse, 0x2 ;  /* 0x000000f805087211 */ /* 0x088fe200078010ff */
[----:B----4-:R-:W-:Y:S03]  /*7a00*/  IMAD.IADD R7, R201, 0x1, R5 ;  /* 0x00000001c9077824 */ /* 0x010fe600078e0205 */
[----:B------:R3:W-:Y:S01]  /*7a10*/  RED.E.ADD.F32.FTZ.RN.STRONG.GPU [R10.64], R104 ;  /* 0x000000680a00798e */ /* 0x0007e2000c10e784 */
[-C--:B------:R-:W-:Y:S01]  /*7a20*/  LEA.HI.X.SX32 R9, R5, R249.reuse, 0x2, P0 ;  /* 0x000000f905097211 */ /* 0x080fe200000f16ff */
[----:B------:R-:W-:Y:S01]  /*7a30*/  IMAD.IADD R5, R201, 0x1, R7 ;  /* 0x00000001c9057824 */ /* 0x000fe200078e0207 */
[CC--:B------:R-:W-:Y:S02]  /*7a40*/  LEA R6, P0, R7.reuse, R248.reuse, 0x2 ;  /* 0x000000f807067211 */ /* 0x0c0fe400078010ff */
[----:B------:R-:W-:Y:S02]  /*7a50*/  LDSM.16.MT88.4 R100, [R217+0x2800] ;  /* 0x00280000d964783b */ /* 0x000fe40000004200 */
[-C--:B------:R-:W-:Y:S02]  /*7a60*/  LEA.HI.X.SX32 R7, R7, R249.reuse, 0x2, P0 ;  /* 0x000000f907077211 */ /* 0x080fe400000f16ff */
[CC--:B--2---:R-:W-:Y:S01]  /*7a70*/  LEA R14, P0, R5.reuse, R248.reuse, 0x2 ;  /* 0x000000f8050e7211 */ /* 0x0c4fe200078010ff */
[----:B------:R2:W-:Y:S03]  /*7a80*/  RED.E.ADD.F32.FTZ.RN.STRONG.GPU [R8.64], R105 ;  /* 0x000000690800798e */ /* 0x0005e6000c10e784 */
[-C--:B------:R-:W-:Y:S02]  /*7a90*/  LEA.HI.X.SX32 R15, R5, R249.reuse, 0x2, P0 ;  /* 0x000000f9050f7211 */ /* 0x080fe400000f16ff */
[----:B------:R4:W-:Y:S01]  /*7aa0*/  RED.E.ADD.F32.FTZ.RN.STRONG.GPU [R6.64], R106 ;  /* 0x0000006a0600798e */ /* 0x0009e2000c10e784 */
[----:B-1----:R-:W-:Y:S04]  /*7ab0*/  IADD3 R13, R203, 0xa0, RZ ;  /* 0x000000a0cb0d7810 */ /* 0x002fe80007ffe0ff */
[----:B------:R1:W-:Y:S01]  /*7ac0*/  RED.E.ADD.F32.FTZ.RN.STRONG.GPU [R14.64], R107 ;  /* 0x0000006b0e00798e */ /* 0x0003e2000c10e784 */
[-C--:B------:R-:W-:Y:S01]  /*7ad0*/  LEA R12, P0, R13, R248.reuse, 0x2 ;  /* 0x000000f80d0c7211 */ /* 0x080fe200078010ff */
[----:B------:R-:W-:Y:S03]  /*7ae0*/  IMAD.IADD R5, R201, 0x1, R13 ;  /* 0x00000001c9057824 */ /* 0x000fe600078e020d */
[----:B------:R-:W-:Y:S01]  /*7af0*/  RED.E.ADD.F32.FTZ.RN.STRONG.GPU [R248.64+0x280], R112 ;  /* 0x00028070f800798e */ /* 0x000fe2000c10e784 */
[-C--:B------:R-:W-:Y:S01]  /*7b00*/  LEA.HI.X.SX32 R13, R13, R249.reuse, 0x2, P0 ;  /* 0x000000f90d0d7211 */ /* 0x080fe200000f16ff */
[----:B---3--:R-:W-:Y:S01]  /*7b10*/  IMAD.IADD R11, R201, 0x1, R5 ;  /* 0x00000001c90b7824 */ /* 0x008fe200078e0205 */
        /* <DEDUP_REMOVED lines=8> */
[-C--:B--2---:R-:W-:Y:S01]  /*7ba0*/  LEA R8, P0, R5, R248.reuse, 0x2 ;  /* 0x000000f805087211 */ /* 0x084fe200078010ff */
[----:B----4-:R-:W-:Y:S03]  /*7bb0*/  IMAD.IADD R7, R201, 0x1, R5 ;  /* 0x00000001c9077824 */ /* 0x010fe600078e0205 */
[----:B------:R2:W-:Y:S01]  /*7bc0*/  RED.E.ADD.F32.FTZ.RN.STRONG.GPU [R10.64], R108 ;  /* 0x0000006c0a00798e */ /* 0x0005e2000c10e784 */
[-C--:B------:R-:W-:Y:S01]  /*7bd0*/  LEA.HI.X.SX32 R9, R5, R249.reuse, 0x2, P0 ;  /* 0x000000f905097211 */ /* 0x080fe200000f16ff */
[----:B------:R-:W-:Y:S01]  /*7be0*/  IMAD.IADD R5, R201, 0x1, R7 ;  /* 0x00000001c9057824 */ /* 0x000fe200078e0207 */
[CC--:B------:R-:W-:Y:S02]  /*7bf0*/  LEA R6, P0, R7.reuse, R248.reuse, 0x2 ;  /* 0x000000f807067211 */ /* 0x0c0fe400078010ff */
[----:B------:R-:W-:Y:S02]  /*7c00*/  LDSM.16.MT88.4 R104, [R217+0x4800] ;  /* 0x00480000d968783b */ /* 0x000fe40000004200 */
[-C--:B------:R-:W-:Y:S02]  /*7c10*/  LEA.HI.X.SX32 R7, R7, R249.reuse, 0x2, P0 ;  /* 0x000000f907077211 */ /* 0x080fe400000f16ff */
[CC--:B-1----:R-:W-:Y:S01]  /*7c20*/  LEA R14, P0, R5.reuse, R248.reuse, 0x2 ;  /* 0x000000f8050e7211 */ /* 0x0c2fe200078010ff */
[----:B------:R1:W-:Y:S03]  /*7c30*/  RED.E.ADD.F32.FTZ.RN.STRONG.GPU [R8.64], R109 ;  /* 0x0000006d0800798e */ /* 0x0003e6000c10e784 */
[-C--:B------:R-:W-:Y:S02]  /*7c40*/  LEA.HI.X.SX32 R15, R5, R249.reuse, 0x2, P0 ;  /* 0x000000f9050f7211 */ /* 0x080fe400000f16ff */
[----:B------:R4:W-:Y:S01]  /*7c50*/  RED.E.ADD.F32.FTZ.RN.STRONG.GPU [R6.64], R110 ;  /* 0x0000006e0600798e */ /* 0x0009e2000c10e784 */
[C---:B---3--:R-:W-:Y:S02]  /*7c60*/  IADD3 R13, R203.reuse, 0xc0, RZ ;  /* 0x000000c0cb0d7810 */ /* 0x048fe40007ffe0ff */
[----:B------:R-:W-:Y:S02]  /*7c70*/  IADD3 R203, R203, 0xe0, RZ ;  /* 0x000000e0cbcb7810 */ /* 0x000fe40007ffe0ff */
[----:B------:R-:W-:Y:S01]  /*7c80*/  RED.E.ADD.F32.FTZ.RN.STRONG.GPU [R14.64], R111 ;  /* 0x0000006f0e00798e */ /* 0x000fe2000c10e784 */
[-C--:B------:R-:W-:Y:S01]  /*7c90*/  LEA R12, P0, R13, R248.reuse, 0x2 ;  /* 0x000000f80d0c7211 */ /* 0x080fe200078010ff */
[----:B------:R-:W-:Y:S03]  /*7ca0*/  IMAD.IADD R5, R201, 0x1, R13 ;  /* 0x00000001c9057824 */ /* 0x000fe600078e020d */
[----:B------:R-:W-:Y:S01]  /*7cb0*/  RED.E.ADD.F32.FTZ.RN.STRONG.GPU [R248.64+0x300], R116 ;  /* 0x00030074f800798e */ /* 0x000fe2000c10e784 */
[-C--:B------:R-:W-:Y:S01]  /*7cc0*/  LEA.HI.X.SX32 R13, R13, R249.reuse, 0x2, P0 ;  /* 0x000000f90d0d7211 */ /* 0x080fe200000f16ff */
[----:B--2---:R-:W-:Y:S01]  /*7cd0*/  IMAD.IADD R11, R201, 0x1, R5 ;  /* 0x00000001c90b7824 */ /* 0x004fe200078e0205 */
[CC--:B------:R-:W-:Y:S02]  /*7ce0*/  LEA R16, P0, R5.reuse, R248.reuse, 0x2 ;  /* 0x000000f805107211 */ /* 0x0c0fe400078010ff */
[----:B------:R-:W-:Y:S02]  /*7cf0*/  RED.E.ADD.F32.FTZ.RN.STRONG.GPU [R208.64+0x300], R117 ;  /* 0x00030075d000798e */ /* 0x000fe4000c10e784 */
[-C--:B------:R-:W-:Y:S01]  /*7d00*/  LEA.HI.X.SX32 R17, R5, R249.reuse, 0x2, P0 ;  /* 0x000000f905117211 */ /* 0x080fe200000f16ff */
[----:B------:R-:W-:Y:S01]  /*7d10*/  IMAD.IADD R5, R201, 0x1, R11 ;  /* 0x00000001c9057824 */ /* 0x000fe200078e020b */
[CC--:B------:R-:W-:Y:S01]  /*7d20*/  LEA R10, P2, R11.reuse, R248.reuse, 0x2 ;  /* 0x000000f80b0a7211 */ /* 0x0c0fe200078410ff */
[----:B------:R2:W-:Y:S03]  /*7d30*/  RED.E.ADD.F32.FTZ.RN.STRONG.GPU [R12.64], R118 ;  /* 0x000000760c00798e */ /* 0x0005e6000c10e784 */
[-C--:B------:R-:W-:Y:S02]  /*7d40*/  LEA.HI.X.SX32 R11, R11, R249.reuse, 0x2, P2 ;  /* 0x000000f90b0b7211 */ /* 0x080fe400010f16ff */
[----:B------:R3:W-:Y:S01]  /*7d50*/  RED.E.ADD.F32.FTZ.RN.STRONG.GPU [R16.64], R119 ;  /* 0x000000771000798e */ /* 0x0007e2000c10e784 */
[-C--:B-1----:R-:W-:Y:S01]  /*7d60*/  LEA R8, P0, R5, R248.reuse, 0x2 ;  /* 0x000000f805087211 */ /* 0x082fe200078010ff */
[----:B----4-:R-:W-:Y:S03]  /*7d70*/  IMAD.IADD R7, R201, 0x1, R5 ;  /* 0x00000001c9077824 */ /* 0x010fe600078e0205 */
[----:B------:R-:W-:Y:S01]  /*7d80*/  RED.E.ADD.F32.FTZ.RN.STRONG.GPU [R10.64], R120 ;  /* 0x000000780a00798e */ /* 0x000fe2000c10e784 */
[-C--:B------:R-:W-:Y:S01]  /*7d90*/  LEA.HI.X.SX32 R9, R5, R249.reuse, 0x2, P0 ;  /* 0x000000f905097211 */ /* 0x080fe200000f16ff */
[----:B------:R-:W-:Y:S01]  /*7da0*/  IMAD.IADD R5, R201, 0x1, R7 ;  /* 0x00000001c9057824 */ /* 0x000fe200078e0207 */
[CC--:B------:R-:W-:Y:S02]  /*7db0*/  LEA R6, P0, R7.reuse, R248.reuse, 0x2 ;  /* 0x000000f807067211 */ /* 0x0c0fe400078010ff */
[----:B------:R-:W-:Y:S02]  /*7dc0*/  LDSM.16.MT88.4 R108, [R217+0x6800] ;  /* 0x00680000d96c783b */ /* 0x000fe40000004200 */
[-C--:B------:R-:W-:Y:S03]  /*7dd0*/  LEA.HI.X.SX32 R7, R7, R249.reuse, 0x2, P0 ;  /* 0x000000f907077211 */ /* 0x080fe600000f16ff */
[----:B------:R1:W-:Y:S05]  /*7de0*/  RED.E.ADD.F32.FTZ.RN.STRONG.GPU [R8.64], R121 ;  /* 0x000000790800798e */ /* 0x0003ea000c10e784 */
[----:B------:R-:W-:Y:S01]  /*7df0*/  RED.E.ADD.F32.FTZ.RN.STRONG.GPU [R6.64], R122 ;  /* 0x0000007a0600798e */ /* 0x000fe2000c10e784 */
[CC--:B--2---:R-:W-:Y:S04]  /*7e00*/  LEA R12, P0, R5.reuse, R248.reuse, 0x2 ;  /* 0x000000f8050c7211 */ /* 0x0c4fe800078010ff */
[-C--:B------:R-:W-:Y:S01]  /*7e10*/  LEA.HI.X.SX32 R13, R5, R249.reuse, 0x2, P0 ;  /* 0x000000f9050d7211 */ /* 0x080fe200000f16ff */
[----:B------:R-:W-:Y:S01]  /*7e20*/  IMAD.IADD R5, R201, 0x1, R203 ;  /* 0x00000001c9057824 */ /* 0x000fe200078e02cb */
[-C--:B---3--:R-:W-:Y:S03]  /*7e30*/  LEA R16, P0, R203, R248.reuse, 0x2 ;  /* 0x000000f8cb107211 */ /* 0x088fe600078010ff */
[----:B------:R-:W-:Y:S01]  /*7e40*/  IMAD.IADD R15, R201, 0x1, R5 ;  /* 0x00000001c90f7824 */ /* 0x000fe200078e0205 */
[-C--:B------:R-:W-:Y:S01]  /*7e50*/  LEA.HI.X.SX32 R17, R203, R249.reuse, 0x2, P0 ;  /* 0x000000f9cb117211 */ /* 0x080fe200000f16ff */
[----:B------:R-:W-:Y:S01]  /*7e60*/  RED.E.ADD.F32.FTZ.RN.STRONG.GPU [R12.64], R123 ;  /* 0x0000007b0c00798e */ /* 0x000fe2000c10e784 */
[CC--:B------:R-:W-:Y:S04]  /*7e70*/  LEA R18, P0, R5.reuse, R248.reuse, 0x2 ;  /* 0x000000f805127211 */ /* 0x0c0fe800078010ff */
[-C--:B------:R-:W-:Y:S01]  /*7e80*/  LEA.HI.X.SX32 R19, R5, R249.reuse, 0x2, P0 ;  /* 0x000000f905137211 */ /* 0x080fe200000f16ff */
[----:B------:R-:W-:Y:S01]  /*7e90*/  RED.E.ADD.F32.FTZ.RN.STRONG.GPU [R248.64+0x380], R128 ;  /* 0x00038080f800798e */ /* 0x000fe2000c10e784 */
[-C--:B------:R-:W-:Y:S01]  /*7ea0*/  LEA R92, P0, R15, R248.reuse, 0x2 ;  /* 0x000000f80f5c7211 */ /* 0x080fe200078010ff */
[----:B-1----:R-:W-:Y:S03]  /*7eb0*/  IMAD.IADD R9, R201, 0x1, R15 ;  /* 0x00000001c9097824 */ /* 0x002fe600078e020f */
[-C--:B------:R-:W-:Y:S01]  /*7ec0*/  LEA.HI.X.SX32 R93, R15, R249.reuse, 0x2, P0 ;  /* 0x000000f90f5d7211 */ /* 0x080fe200000f16ff */
[----:B------:R-:W-:Y:S01]  /*7ed0*/  RED.E.ADD.F32.FTZ.RN.STRONG.GPU [R208.64+0x380], R129 ;  /* 0x00038081d000798e */ /* 0x000fe2000c10e784 */
[----:B------:R-:W-:Y:S01]  /*7ee0*/  IMAD.IADD R5, R201, 0x1, R9 ;  /* 0x00000001c9057824 */ /* 0x000fe200078e0209 */
[-C--:B------:R-:W-:Y:S03]  /*7ef0*/  LEA R98, P3, R9, R248.reuse, 0x2 ;  /* 0x000000f809627211 */ /* 0x080fe600078610ff */
[----:B------:R-:W-:Y:S01]  /*7f00*/  IMAD.IADD R201, R201, 0x1, R5 ;  /* 0x00000001c9c97824 */ /* 0x000fe200078e0205 */
[-C--:B------:R-:W-:Y:S01]  /*7f10*/  LEA R96, P2, R5, R248.reuse, 0x2 ;  /* 0x000000f805607211 */ /* 0x080fe200078410ff */
[----:B------:R-:W-:Y:S01]  /*7f20*/  LDSM.16.MT88.4 R12, [R0+0x20000] ;  /* 0x02000000000c783b */ /* 0x000fe20000004200 */
[-C--:B------:R-:W-:Y:S02]  /*7f30*/  LEA.HI.X.SX32 R99, R9, R249.reuse, 0x2, P3 ;  /* 0x000000f909637211 */ /* 0x080fe400018f16ff */
[-C--:B------:R-:W-:Y:S02]  /*7f40*/  LEA.HI.X.SX32 R97, R5, R249.reuse, 0x2, P2 ;  /* 0x000000f905617211 */ /* 0x080fe400010f16ff */
[----:B------:R-:W-:Y:S01]  /*7f50*/  LDSM.16.MT88.4 R4, [R218+0x20000] ;  /* 0x02000000da04783b */ /* 0x000fe20000004200 */
[C---:B------:R-:W-:Y:S04]  /*7f60*/  LEA R94, P0, R201.reuse, R248, 0x2 ;  /* 0x000000f8c95e7211 */ /* 0x040fe800078010ff */
[----:B------:R-:W1:Y:S01]  /*7f70*/  LDSM.16.MT88.4 R8, [R217] ;  /* 0x00000000d908783b */ /* 0x000e620000004200 */
[----:B------:R-:W-:Y:S04]  /*7f80*/  LEA.HI.X.SX32 R95, R201, R249, 0x2, P0 ;  /* 0x000000f9c95f7211 */ /* 0x000fe800000f16ff */
[----:B------:R-:W-:Y:S05]  /*7f90*/  RED.E.ADD.F32.FTZ.RN.STRONG.GPU [R16.64], R130 ;  /* 0x000000821000798e */ /* 0x000fea000c10e784 */
[----:B------:R-:W-:Y:S05]  /*7fa0*/  RED.E.ADD.F32.FTZ.RN.STRONG.GPU [R18.64], R131 ;  /* 0x000000831200798e */ /* 0x000fea000c10e784 */
[----:B------:R-:W2:Y:S05]  /*7fb0*/  LDSM.16.MT88.4 R16, [R217+0x2000] ;  /* 0x00200000d910783b */ /* 0x000eaa0000004200 */
[----:B------:R-:W-:Y:S05]  /*7fc0*/  RED.E.ADD.F32.FTZ.RN.STRONG.GPU [R92.64], R124 ;  /* 0x0000007c5c00798e */ /* 0x000fea000c10e784 */
[----:B------:R-:W-:Y:S05]  /*7fd0*/  RED.E.ADD.F32.FTZ.RN.STRONG.GPU [R98.64], R125 ;  /* 0x0000007d6200798e */ /* 0x000fea000c10e784 */
[----:B------:R-:W-:Y:S05]  /*7fe0*/  RED.E.ADD.F32.FTZ.RN.STRONG.GPU [R96.64], R126 ;  /* 0x0000007e6000798e */ /* 0x000fea000c10e784 */
[----:B------:R-:W-:Y:S01]  /*7ff0*/  LDSM.16.MT88.4 R96, [R0+0x20800] ;  /* 0x020800000060783b */ /* 0x000fe20000004200 */
[-C--:B-1----:R-:W-:Y:S04]  /*8000*/  HMMA.16816.F32 R132, R4, R8.reuse, R132 ;  /* 0x000000080484723c */ /* 0x082fe80000001884 */
[----:B------:R-:W-:Y:S05]  /*8010*/  RED.E.ADD.F32.FTZ.RN.STRONG.GPU [R94.64], R127 ;  /* 0x0000007f5e00798e */ /* 0x000fea000c10e784 */
[----:B------:R-:W-:Y:S01]  /*8020*/  LDSM.16.MT88.4 R92, [R217+0x800] ;  /* 0x00080000d95c783b */ /* 0x000fe20000004200 */
        /* <DEDUP_REMOVED lines=87> */
[-C--:B------:R-:W-:Y:S02]  /*85a0*/  LEA.HI.X.SX32 R11, R7, R243.reuse, 0x1, P0 ;  /* 0x000000f3070b7211 */ /* 0x080fe400000f0eff */
[----:B------:R-:W-:Y:S02]  /*85b0*/  SHF.R.S32.HI R8, RZ, 0x1f, R7 ;  /* 0x0000001fff087819 */ /* 0x000fe40000011407 */
[C---:B------:R-:W-:Y:S02]  /*85c0*/  @!P4 LEA R14, P6, R6.reuse, R242, 0x1 ;  /* 0x000000f2060ec211 */ /* 0x040fe400078c08ff */
[C---:B------:R-:W-:Y:S02]  /*85d0*/  LEA.HI.X R8, R5.reuse, R8, R4, 0x5, P1 ;  /* 0x0000000805087211 */ /* 0x040fe400008f2c04 */
[C---:B------:R-:W-:Y:S01]  /*85e0*/  @!P3 LEA R12, P1, R6.reuse, R242, 0x1 ;  /* 0x000000f2060cb211 */ /* 0x040fe200078208ff */
[----:B------:R1:W-:Y:S01]  /*85f0*/  @P5 STS.128 [R226], RZ ;  /* 0x000000ffe2005388 */ /* 0x0003e20000000c00 */
[CCC-:B------:R-:W-:Y:S02]  /*8600*/  @!P4 LEA.HI.X R15, R6.reuse, R243.reuse, R8.reuse, 0x1, P6 ;  /* 0x000000f3060fc211 */ /* 0x1c0fe400030f0c08 */
[C---:B------:R-:W-:Y:S01]  /*8610*/  @!P5 LEA R18, P6, R5.reuse, R10, 0x6 ;  /* 0x0000000a0512d211 */ /* 0x040fe200078c30ff */
[----:B------:R-:W-:Y:S01]  /*8620*/  @!PT LDS RZ, [RZ] ;  /* 0x00000000fffff984 */ /* 0x000fe20000000800 */
[----:B------:R-:W-:Y:S01]  /*8630*/  @!PT LDS RZ, [RZ] ;  /* 0x00000000fffff984 */ /* 0x000fe20000000800 */
[----:B------:R-:W-:Y:S01]  /*8640*/  @!PT LDS RZ, [RZ] ;  /* 0x00000000fffff984 */ /* 0x000fe20000000800 */
[----:B------:R1:W-:Y:S01]  /*8650*/  @!P5 LDGSTS.E.BYPASS.LTC128B.128 [R226], [R10.64] ;  /* 0x000000000ae2dfae */ /* 0x0003e2000b901d44 */
[C---:B------:R-:W-:Y:S02]  /*8660*/  @!P3 LEA.HI.X R13, R6.reuse, R243, R8, 0x1, P1 ;  /* 0x000000f3060db211 */ /* 0x040fe400008f0c08 */
[----:B------:R-:W-:Y:S01]  /*8670*/  @!P5 LEA.HI.X R19, R5, R11, R4, 0x6, P6 ;  /* 0x0000000b0513d211 */ /* 0x000fe200030f3404 */
[----:B------:R1:W-:Y:S01]  /*8680*/  @P4 STS.128 [R226+0x2000], RZ ;  /* 0x002000ffe2004388 */ /* 0x0003e20000000c00 */
[C---:B------:R-:W-:Y:S01]  /*8690*/  @!P2 LEA R16, P0, R6.reuse, R242, 0x1 ;  /* 0x000000f20610a211 */ /* 0x040fe200078008ff */
[----:B------:R-:W-:Y:S02]  /*86a0*/  IMAD.MOV.U32 R242, RZ, RZ, R10 ;  /* 0x000000fffff27224 */ /* 0x000fe400078e000a */
        /* <DEDUP_REMOVED lines=37> */
.L_x_464:
[----:B------:R-:W-:Y:S02]  /*8900*/  UISETP.GT.AND UP0, UPT, UR7, UR19, UPT ;  /* 0x000000130700728c */ /* 0x000fe4000bf04270 */
[----:B------:R-:W-:Y:S04]  /*8910*/  UIADD3 UR7, UR7, -0x1, URZ ;  /* 0xffffffff07077890 */ /* 0x000fe8000fffe03f */
[----:B------:R-:W-:Y:S11]  /*8920*/  PLOP3.LUT P0, PT, PT, PT, UP0, 0x80, 0x0 ;  /* 0x000000000000781c */ /* 0x000ff60003f0f008 */
[----:B------:R-:W-:Y:S02]  /*8930*/  @!UPT UIADD3 URZ, URZ, URZ, URZ ;  /* 0x0000003f3f3ff290 */ /* 0x000fe4000fffe03f */
[----:B------:R-:W-:-:S05]  /*8940*/  @P0 BRA `(.L_x_465) ;  /* 0xffffbe7000000947 */ /* 0x000fca000383ffff */
[----:B------:R-:W-:Y:S01]  /*8950*/  BAR.SYNC.DEFER_BLOCKING 0x0 ;  /* 0x0000000000007b1d */ /* 0x000fe20000010000 */
        /* <DEDUP_REMOVED lines=174> */
[----:B------:R-:W-:-:S03]  /*9440*/  PLOP3.LUT P0, PT, PT, PT, UP0, 0x80, 0x0 ;  /* 0x000000000000781c */ /* 0x000fc60003f0f008 */
        /* <DEDUP_REMOVED lines=37> */
.L_x_466:
        /* <DEDUP_REMOVED lines=18> */
.L_x_467:
        /* <DEDUP_REMOVED lines=18> */
[----:B------:R2:W3:Y:S01]  /*98e0*/  LDS.128 R64, [R226+0x11000] ;  /* 0x01100000e2407984 */ /* 0x0004e20000000c00 */
[----:B------:R-:W-:Y:S01]  /*98f0*/  IADD3.X R77, R5, UR15, R4, P0, !PT ;  /* 0x0000000f054d7c10 */ /* 0x000fe200087fe404 */
[----:B------:R-:W-:Y:S01]  /*9900*/  IMAD.U32 R4, RZ, RZ, UR37 ;  /* 0x00000025ff047e24 */ /* 0x000fe2000f8e00ff */
[----:B------:R-:W-:Y:S01]  /*9910*/  UIMAD UR8, UR37, UR9, UR8 ;  /* 0x00000009250872a4 */ /* 0x000fe2000f8e0208 */
[----:B------:R2:W4:Y:S02]  /*9920*/  LDS.128 R60, [R226+0x13000] ;  /* 0x01300000e23c7984 */ /* 0x0005240000000c00 */
[----:B------:R-:W-:-:S02]  /*9930*/  IMAD.WIDE.U32 R76, R4, c[0x0][0x3b8], R76 ;  /* 0x0000ee00044c7a25 */ /* 0x000fc400078e004c */
[----:B------:R2:W1:Y:S03]  /*9940*/  LDS.128 R56, [R226+0x15000] ;  /* 0x01500000e2387984 */ /* 0x0004660000000c00 */
        /* <DEDUP_REMOVED lines=11> */
[----:B---34-:R-:W-:Y:S01]  /*9a00*/  ISETP.GE.AND P3, PT, R232, c[0x0][0x220], PT ;  /* 0x00008800e8007a0c */ /* 0x018fe20003f66270 */
[----:B-1----:R-:W1:Y:S01]  /*9a10*/  LDS.128 R16, [R226+0x12000] ;  /* 0x01200000e2107984 */ /* 0x002e620000000c00 */
[----:B------:R-:W-:Y:S01]  /*9a20*/  IMAD.MOV.U32 R70, RZ, RZ, R76 ;  /* 0x000000ffff467224 */ /* 0x000fe200078e004c */
[----:B------:R-:W-:Y:S01]  /*9a30*/  ISETP.GE.AND P2, PT, R229, c[0x0][0x220], PT ;  /* 0x00008800e5007a0c */ /* 0x000fe20003f46270 */
[----:B------:R-:W-:Y:S01]  /*9a40*/  IMAD R73, R69, c[0x0][0x3a0], RZ ;  /* 0x0000e80045497a24 */ /* 0x000fe200078e02ff */
[----:B------:R-:W3:Y:S01]  /*9a50*/  LDS.128 R12, [R226+0x14000] ;  /* 0x01400000e20c7984 */ /* 0x000ee20000000c00 */
[----:B------:R-:W-:Y:S01]  /*9a60*/  IMAD.WIDE.U32 R78, R230, c[0x0][0x3a0], R70 ;  /* 0x0000e800e64e7a25 */ /* 0x000fe200078e0046 */
[----:B------:R-:W-:-:S02]  /*9a70*/  ISETP.GE.AND P1, PT, R228, c[0x0][0x220], PT ;  /* 0x00008800e4007a0c */ /* 0x000fc40003f26270 */
[----:B------:R-:W4:Y:S01]  /*9a80*/  LDS.128 R8, [R226+0x16000] ;  /* 0x01600000e2087984 */ /* 0x000f220000000c00 */
[----:B------:R-:W-:Y:S01]  /*9a90*/  IMAD R70, R230, c[0x0][0x3a4], R73 ;  /* 0x0000e900e6467a24 */ /* 0x000fe200078e0249 */
[----:B------:R-:W-:Y:S02]  /*9aa0*/  ISETP.GE.AND P0, PT, R227, c[0x0][0x220], PT ;  /* 0x00008800e3007a0c */ /* 0x000fe40003f06270 */
[----:B------:R-:W2:Y:S01]  /*9ab0*/  @!P3 LDS.128 R4, [R226+0x10000] ;  /* 0x01000000e204b984 */ /* 0x000ea20000000c00 */
[----:B------:R-:W-:Y:S01]  /*9ac0*/  IMAD.IADD R70, R70, 0x1, R79 ;  /* 0x0000000146467824 */ /* 0x000fe200078e024f */
[----:B------:R-:W-:-:S04]  /*9ad0*/  LEA R72, P4, R78, c[0x0][0x340], 0x1 ;  /* 0x0000d0004e487a11 */ /* 0x000fc800078808ff */
[----:B------:R-:W-:-:S05]  /*9ae0*/  LEA.HI.X R73, R78, c[0x0][0x344], R70, 0x1, P4 ;  /* 0x0000d1004e497a11 */ /* 0x000fca00020f0c46 */
[----:B-1----:R1:W-:Y:S04]  /*9af0*/  @!P2 STG.E.128 [R72.64+0x80], R16 ;  /* 0x000080104800a986 */ /* 0x0023e8000c101d04 */
[----:B---3--:R1:W-:Y:S04]  /*9b00*/  @!P1 STG.E.128 [R72.64+0x100], R12 ;  /* 0x0001000c48009986 */ /* 0x0083e8000c101d04 */
[----:B----4-:R1:W-:Y:S04]  /*9b10*/  @!P0 STG.E.128 [R72.64+0x180], R8 ;  /* 0x0001800848008986 */ /* 0x0103e8000c101d04 */
[----:B--2---:R1:W-:Y:S02]  /*9b20*/  @!P3 STG.E.128 [R72.64], R4 ;  /* 0x000000044800b986 */ /* 0x0043e4000c101d04 */
.L_x_469:
[----:B---34-:R-:W-:Y:S05]  /*9b30*/  BSYNC B0 ;  /* 0x0000000000007941 */ /* 0x018fea0003800000 */
.L_x_468:
        /* <DEDUP_REMOVED lines=17> */
[----:B------:R1:W-:Y:S04]  /*9c50*/  @!P3 STG.E.128 [R8.64], R64 ;  /* 0x000000400800b986 */ /* 0x0003e8000c101d04 */
[----:B------:R1:W-:Y:S04]  /*9c60*/  @!P2 STG.E.128 [R8.64+0x80], R60 ;  /* 0x0000803c0800a986 */ /* 0x0003e8000c101d04 */
[----:B------:R1:W-:Y:S04]  /*9c70*/  @!P1 STG.E.128 [R8.64+0x100], R56 ;  /* 0x0001003808009986 */ /* 0x0003e8000c101d04 */
[----:B------:R1:W-:Y:S02]  /*9c80*/  @!P0 STG.E.128 [R8.64+0x180], R52 ;  /* 0x0001803408008986 */ /* 0x0003e4000c101d04 */
.L_x_471:
[----:B------:R-:W-:Y:S05]  /*9c90*/  BSYNC B0 ;  /* 0x0000000000007941 */ /* 0x000fea0003800000 */
.L_x_470:
[----:B------:R-:W-:Y:S01]  /*9ca0*/  ULDC.64 UR8, c[0x0][0x3a8] ;  /* 0x0000ea0000087ab9 */ /* 0x000fe20000000a00 */
[----:B------:R-:W-:Y:S01]  /*9cb0*/  IMAD.WIDE.U32 R4, R68, c[0x0][0x3a8], R74 ;  /* 0x0000ea0044047a25 */ /* 0x000fe200078e004a */
[----:B------:R-:W-:Y:S01]  /*9cc0*/  UIMAD UR6, UR10, UR8, URZ ;  /* 0x000000080a0672a4 */ /* 0x000fe2000f8e023f */
[----:B------:R-:W-:Y:S03]  /*9cd0*/  BSSY B0, `(.L_x_472) ;  /* 0x000001b000007945 */ /* 0x000fe60003800000 */
[----:B------:R-:W-:Y:S01]  /*9ce0*/  UIMAD UR7, UR7, UR9, UR6 ;  /* 0x00000009070772a4 */ /* 0x000fe2000f8e0206 */
[----:B-1----:R-:W-:-:S05]  /*9cf0*/  IADD3 R8, P0, R4, UR11, RZ ;  /* 0x0000000b04087c10 */ /* 0x002fca000ff1e0ff */
        /* <DEDUP_REMOVED lines=20> */
[----:B------:R1:W-:Y:S04]  /*9e40*/  @!P3 STG.E.128 [R6.64], R48 ;  /* 0x000000300600b986 */ /* 0x0003e8000c101d04 */
[----:B------:R1:W-:Y:S04]  /*9e50*/  @!P2 STG.E.128 [R6.64+0x80], R40 ;  /* 0x000080280600a986 */ /* 0x0003e8000c101d04 */
[----:B------:R1:W-:Y:S04]  /*9e60*/  @!P1 STG.E.128 [R6.64+0x100], R32 ;  /* 0x0001002006009986 */ /* 0x0003e8000c101d04 */
[----:B------:R1:W-:Y:S02]  /*9e70*/  @!P0 STG.E.128 [R6.64+0x180], R24 ;  /* 0x0001801806008986 */ /* 0x0003e4000c101d04 */
.L_x_473:
[----:B------:R-:W-:Y:S05]  /*9e80*/  BSYNC B0 ;  /* 0x0000000000007941 */ /* 0x000fea0003800000 */
.L_x_472:
[----:B------:R-:W-:Y:S05]  /*9e90*/  @P4 BRA `(.L_x_444) ;  /* 0x0000011000004947 */ /* 0x000fea0003800000 */
[----:B------:R-:W-:Y:S01]  /*9ea0*/  IADD3 R4, P0, R230, 0x20, RZ ;  /* 0x00000020e6047810 */ /* 0x000fe20007f1e0ff */
[----:B------:R-:W-:Y:S01]  /*9eb0*/  IMAD.MOV.U32 R9, RZ, RZ, R5 ;  /* 0x000000ffff097224 */ /* 0x000fe200078e0005 */
[----:B------:R-:W-:-:S02]  /*9ec0*/  ISETP.GE.AND P3, PT, R232, c[0x0][0x220], PT ;  /* 0x00008800e8007a0c */ /* 0x000fc40003f66270 */
[----:B------:R-:W-:Y:S01]  /*9ed0*/  ISETP.GE.AND P2, PT, R229, c[0x0][0x220], PT ;  /* 0x00008800e5007a0c */ /* 0x000fe20003f46270 */
[----:B-1----:R-:W-:Y:S01]  /*9ee0*/  IMAD.X R7, RZ, RZ, R69, P0 ;  /* 0x000000ffff077224 */ /* 0x002fe200000e0645 */
        /* <DEDUP_REMOVED lines=12> */
.L_x_444:
[----:B------:R-:W-:Y:S05]  /*9fb0*/  BSYNC B1 ;  /* 0x0000000000017941 */ /* 0x000fea0003800000 */
.L_x_430:
        /* <DEDUP_REMOVED lines=12> */
.L_x_474:
[----:B------:R-:W-:Y:S05]  /*a080*/  EXIT ;  /* 0x000000000000794d */ /* 0x000fea0003800000 */
.L_x_476:
        /* <DEDUP_REMOVED lines=15> */
.L_x_2013:


//--------------------- .text._ZN5flash44flash_bwd_dq_dk_dv_loop_seqk_parallel_kernelI23Flash_bwd_kernel_traitsILi256ELi64ELi64ELi8ELi4ELi2ELi2ELb0ELb1EN7cutlass6half_tE19Flash_kernel_traitsILi256ELi64ELi64ELi8ES3_EELb0ELb0ELb0ELb0ELb0ELb1ELb0EEEvNS_16Flash_bwd_paramsE --------------------------
	.section	.text._ZN5flash44flash_bwd_dq_dk_dv_loop_seqk_parallel_kernelI23Flash_bwd_kernel_traitsILi256ELi64ELi64ELi8ELi4ELi2ELi2ELb0ELb1EN7cutlass6half_tE19Flash_kernel_traitsILi256ELi64ELi64ELi8ES3_EELb0ELb0ELb0ELb0ELb0ELb1ELb0EEEvNS_16Flash_bwd_paramsE,"ax",@progbits
	.sectioninfo	@"SHI_REGISTERS=255"
	.align	128
        .global         _ZN5flash44flash_bwd_dq_dk_dv_loop_seqk_parallel_kernelI23Flash_bwd_kernel_traitsILi256ELi64ELi64ELi8ELi4ELi2ELi2ELb0ELb1EN7cutlass6half_tE19Flash_kernel_traitsILi256ELi64ELi64ELi8ES3_EELb0ELb0ELb0ELb0ELb0ELb1ELb0EEEvNS_16Flash_bwd_paramsE
        .type           _ZN5flash44flash_bwd_dq_dk_dv_loop_seqk_parallel_kernelI23Flash_bwd_kernel_traitsILi256ELi64ELi64ELi8ELi4ELi2ELi2ELb0ELb1EN7cutlass6half_tE19Flash_kernel_traitsILi256ELi64ELi64ELi8ES3_EELb0ELb0ELb0ELb0ELb0ELb1ELb0EEEvNS_16Flash_bwd_paramsE,@function
        .size           _ZN5flash44flash_bwd_dq_dk_dv_loop_seqk_parallel_kernelI23Flash_bwd_kernel_traitsILi256ELi64ELi64ELi8ELi4ELi2ELi2ELb0ELb1EN7cutlass6half_tE19Flash_kernel_traitsILi256ELi64ELi64ELi8ES3_EELb0ELb0ELb0ELb0ELb0ELb1ELb0EEEvNS_16Flash_bwd_paramsE,(.L_x_2014 - _ZN5flash44flash_bwd_dq_dk_dv_loop_seqk_parallel_kernelI23Flash_bwd_kernel_traitsILi256ELi64ELi64ELi8ELi4ELi2ELi2ELb0ELb1EN7cutlass6half_tE19Flash_kernel_traitsILi256ELi64ELi64ELi8ES3_EELb0ELb0ELb0ELb0ELb0ELb1ELb0EEEvNS_16Flash_bwd_paramsE)
        .other          _ZN5flash44flash_bwd_dq_dk_dv_loop_seqk_parallel_kernelI23Flash_bwd_kernel_traitsILi256ELi64ELi64ELi8ELi4ELi2ELi2ELb0ELb1EN7cutlass6half_tE19Flash_kernel_traitsILi256ELi64ELi64ELi8ES3_EELb0ELb0ELb0ELb0ELb0ELb1ELb0EEEvNS_16Flash_bwd_paramsE,@"STO_CUDA_ENTRY STV_DEFAULT"
_ZN5flash44flash_bwd_dq_dk_dv_loop_seqk_parallel_kernelI23Flash_bwd_kernel_traitsILi256ELi64ELi64ELi8ELi4ELi2ELi2ELb0ELb1EN7cutlass6half_tE19Flash_kernel_traitsILi256ELi64ELi64ELi8ES3_EELb0ELb0ELb0ELb0ELb0ELb1ELb0EEEvNS_16Flash_bwd_paramsE:
.text._ZN5flash44flash_bwd_dq_dk_dv_loop_seqk_parallel_kernelI23Flash_bwd_kernel_traitsILi256ELi64ELi64ELi8ELi4ELi2ELi2ELb0ELb1EN7cutlass6half_tE19Flash_kernel_traitsILi256ELi64ELi64ELi8ES3_EELb0ELb0ELb0ELb0ELb0ELb1ELb0EEEvNS_16Flash_bwd_paramsE:
        /* <DEDUP_REMOVED lines=27> */
[----:B------:R-:W-:Y:S01]  /*01b0*/  IMAD.SHL.U32 R246, R14, 0x2, RZ ;  /* 0x000000020ef67824 */ /* 0x000fe200078e00ff */
[----:B--2---:R-:W-:-:S02]  /*01c0*/  UIMAD.WIDE.U32 UR44, UR31, UR14, URZ ;  /* 0x0000000e1f2c72a5 */ /* 0x004fc4000f8e003f */
[CC--:B------:R-:W-:Y:S01]  /*01d0*/  LEA.HI R4, R13.reuse, R14.reuse, RZ, 0x5 ;  /* 0x0000000e0d047211 */ /* 0x0c0fe200078f28ff */
[----:B------:R-:W-:Y:S01]  /*01e0*/  USHF.L.U32 UR14, UR31, 0x7, URZ ;  /* 0x000000071f0e7899 */ /* 0x000fe2000800063f */
[----:B------:R-:W-:Y:S01]  /*01f0*/  LEA.HI R8, R13, R14, RZ, 0x4 ;  /* 0x0000000e0d087211 */ /* 0x000fe200078f20ff */
[----:B------:R-:W-:Y:S01]  /*0200*/  ULDC UR55, c[0x0][0x234] ;  /* 0x00008d0000377ab9 */ /* 0x000fe20000000800 */
[--C-:B------:R-:W-:Y:S01]  /*0210*/  SHF.R.S32.HI R5, RZ, 0x5, R4.reuse ;  /* 0x00000005ff057819 */ /* 0x100fe20000011404 */
[----:B---3--:R-:W-:Y:S01]  /*0220*/  UIMAD UR47, UR38, UR46, URZ ;  /* 0x0000002e262f72a4 */ /* 0x008fe2000f8e023f */
[----:B------:R-:W-:Y:S01]  /*0230*/  SHF.R.S32.HI R0, RZ, 0x1f, R4 ;  /* 0x0000001fff007819 */ /* 0x000fe20000011404 */
[----:B------:R-:W-:Y:S01]  /*0240*/  UIMAD UR46, UR46, UR12, URZ ;  /* 0x0000000c2e2e72a4 */ /* 0x000fe2000f8e023f */
[----:B------:R-:W-:Y:S01]  /*0250*/  SHF.R.S32.HI R6, RZ, 0x4, R8 ;  /* 0x00000004ff067819 */ /* 0x000fe20000011408 */
[----:B------:R-:W-:Y:S01]  /*0260*/  ULDC UR13, c[0x0][0x1c0] ;  /* 0x00007000000d7ab9 */ /* 0x000fe20000000800 */
[-C--:B------:R-:W-:Y:S01]  /*0270*/  LEA.HI R0, R0, R5.reuse, RZ, 0x2 ;  /* 0x0000000500007211 */ /* 0x080fe200078f10ff */
[----:B------:R-:W-:Y:S01]  /*0280*/  ULDC UR11, c[0x0][0x1c0] ;  /* 0x00007000000b7ab9 */ /* 0x000fe20000000800 */
[----:B------:R-:W-:Y:S01]  /*0290*/  LEA.HI R2, R4, R5, RZ, 0x1 ;  /* 0x0000000504027211 */ /* 0x000fe200078f08ff */
[----:B------:R-:W-:Y:S01]  /*02a0*/  UIMAD UR55, UR8, UR6, UR55 ;  /* 0x00000006083772a4 */ /* 0x000fe2000f8e0237 */
[----:B------:R-:W-:Y:S01]  /*02b0*/  LEA.HI R7, R8, R6, RZ, 0x1 ;  /* 0x0000000608077211 */ /* 0x000fe200078f08ff */
[----:B------:R-:W-:Y:S01]  /*02c0*/  UIMAD UR52, UR7, UR31, URZ ;  /* 0x0000001f073472a4 */ /* 0x000fe2000f8e023f */
[----:B------:R-:W-:Y:S01]  /*02d0*/  LOP3.LUT R3, R0, 0xfffffffc, RZ, 0xc0, !PT ;  /* 0xfffffffc00037812 */ /* 0x000fe200078ec0ff */
[----:B------:R-:W-:Y:S01]  /*02e0*/  UIMAD UR6, UR31, UR11, UR38 ;  /* 0x0000000b1f0672a4 */ /* 0x000fe2000f8e0226 */
[----:B------:R-:W-:Y:S01]  /*02f0*/  LOP3.LUT R0, R2, 0xfffffffe, RZ, 0xc0, !PT ;  /* 0xfffffffe02007812 */ /* 0x000fe200078ec0ff */
[----:B------:R-:W-:Y:S01]  /*0300*/  @!UP2 UIMAD UR7, UR31, UR13, UR38 ;  /* 0x0000000d1f07a2a4 */ /* 0x000fe2000f8e0226 */
[----:B------:R-:W-:Y:S01]  /*0310*/  LOP3.LUT R2, R7, 0xfffffffe, RZ, 0xc0, !PT ;  /* 0xfffffffe07027812 */ /* 0x000fe200078ec0ff */
[----:B------:R-:W-:Y:S01]  /*0320*/  IMAD.IADD R218, R5, 0x1, -R3 ;  /* 0x0000000105da7824 */ /* 0x000fe200078e0a03 */
[-C--:B------:R-:W-:Y:S01]  /*0330*/  LEA.HI R15, R13, R14.reuse, RZ, 0x2 ;  /* 0x0000000e0d0f7211 */ /* 0x080fe200078f10ff */
[----:B------:R-:W-:Y:S01]  /*0340*/  IMAD.IADD R224, R5, 0x1, -R0 ;  /* 0x0000000105e07824 */ /* 0x000fe200078e0a00 */
[----:B------:R-:W-:Y:S01]  /*0350*/  LOP3.LUT R0, R4, 0xffffffe0, RZ, 0xc0, !PT ;  /* 0xffffffe004007812 */ /* 0x000fe200078ec0ff */
[----:B------:R-:W-:Y:S01]  /*0360*/  IMAD.IADD R11, R6, 0x1, -R2 ;  /* 0x00000001060b7824 */ /* 0x000fe200078e0a02 */
[--C-:B------:R-:W-:Y:S01]  /*0370*/  SHF.R.S32.HI R5, RZ, 0x2, R15.reuse ;  /* 0x00000002ff057819 */ /* 0x100fe2000001140f */
[----:B------:R-:W-:Y:S01]  /*0380*/  USHF.L.U32 UR41, UR46, 0x6, URZ ;  /* 0x000000062e297899 */ /* 0x000fe2000800063f */
[----:B------:R-:W-:Y:S01]  /*0390*/  SHF.R.S32.HI R2, RZ, 0x1f, R15 ;  /* 0x0000001fff027819 */ /* 0x000fe2000001140f */
[----:B------:R-:W-:Y:S01]  /*03a0*/  IMAD.IADD R0, R14, 0x1, -R0 ;  /* 0x000000010e007824 */ /* 0x000fe200078e0a00 */
[----:B------:R-:W-:Y:S01]  /*03b0*/  LEA.HI R10, R13, R14, RZ, 0x3 ;  /* 0x0000000e0d0a7211 */ /* 0x000fe200078f18ff */
[----:B------:R-:W-:Y:S01]  /*03c0*/  ULDC UR49, c[0x0][0x214] ;  /* 0x0000850000317ab9 */ /* 0x000fe20000000800 */
[----:B------:R-:W-:Y:S01]  /*03d0*/  LEA.HI R2, R2, R5, RZ, 0x3 ;  /* 0x0000000502027211 */ /* 0x000fe200078f18ff */
[----:B------:R-:W-:Y:S01]  /*03e0*/  IMAD.U32 R252, RZ, RZ, UR14 ;  /* 0x0000000efffc7e24 */ /* 0x000fe2000f8e00ff */
[----:B------:R-:W-:Y:S01]  /*03f0*/  SHF.R.S32.HI R3, RZ, 0x1f, R0 ;  /* 0x0000001fff037819 */ /* 0x000fe20000011400 */
[----:B------:R-:W-:Y:S01]  /*0400*/  ULDC UR56, c[0x0][0x1c8] ;  /* 0x0000720000387ab9 */ /* 0x000fe20000000800 */
[----:B------:R-:W-:Y:S01]  /*0410*/  LOP3.LUT R2, R2, 0xfffffff8, RZ, 0xc0, !PT ;  /* 0xfffffff802027812 */ /* 0x000fe200078ec0ff */
[----:B------:R-:W-:Y:S01]  /*0420*/  ULDC.U8 UR10, c[0x0][0x3d0] ;  /* 0x0000f400000a7ab9 */ /* 0x000fe20000000000 */
[----:B------:R-:W-:Y:S01]  /*0430*/  LEA.HI R16, R3, R0, RZ, 0x2 ;  /* 0x0000000003107211 */ /* 0x000fe200078f10ff */
[----:B------:R-:W-:Y:S01]  /*0440*/  ULDC UR50, c[0x0][0x224] ;  /* 0x0000890000327ab9 */ /* 0x000fe20000000800 */
[----:B------:R-:W-:Y:S01]  /*0450*/  SHF.R.S32.HI R243, RZ, 0x3, R10 ;  /* 0x00000003fff37819 */ /* 0x000fe2000001140a */
[----:B------:R-:W-:Y:S01]  /*0460*/  IMAD.IADD R7, R5, 0x1, -R2 ;  /* 0x0000000105077824 */ /* 0x000fe200078e0a02 */
[----:B------:R-:W-:Y:S01]  /*0470*/  LOP3.LUT R2, R8, 0xfffffff0, RZ, 0xc0, !PT ;  /* 0xfffffff008027812 */ /* 0x000fe200078ec0ff */
[----:B------:R-:W-:Y:S01]  /*0480*/  @UP2 UIMAD UR54, UR31, UR49, URZ ;  /* 0x000000311f3622a4 */ /* 0x000fe2000f8e023f */
[----:B------:R-:W-:Y:S01]  /*0490*/  LOP3.LUT R0, R10, 0xfffffff8, RZ, 0xc0, !PT ;  /* 0xfffffff80a007812 */ /* 0x000fe200078ec0ff */
[----:B------:R-:W-:Y:S01]  /*04a0*/  IMAD.SHL.U32 R3, R243, 0x40, RZ ;  /* 0x00000040f3037824 */ /* 0x000fe200078e00ff */
[----:B------:R-:W-:Y:S01]  /*04b0*/  LEA.HI R6, R13, R14, RZ, 0x7 ;  /* 0x0000000e0d067211 */ /* 0x000fe200078f38ff */
[C---:B------:R-:W-:Y:S01]  /*04c0*/  IMAD.IADD R2, R14.reuse, 0x1, -R2 ;  /* 0x000000010e027824 */ /* 0x040fe200078e0a02 */
[----:B------:R-:W-:Y:S01]  /*04d0*/  ULDC.64 UR4, c[0x0][0x118] ;  /* 0x0000460000047ab9 */ /* 0x000fe20000000a00 */
[----:B------:R-:W-:Y:S01]  /*04e0*/  IMAD.IADD R0, R14, 0x1, -R0 ;  /* 0x000000010e007824 */ /* 0x000fe200078e0a00 */
[----:B------:R-:W-:Y:S01]  /*04f0*/  LOP3.LUT R3, R3, 0x1c0, RZ, 0xc0, !PT ;  /* 0x000001c003037812 */ /* 0x000fe200078ec0ff */
[----:B------:R-:W-:Y:S01]  /*0500*/  ULOP3.LUT UR56, UR38, UR56, URZ, 0x3c, !UPT ;  /* 0x0000003826387292 */ /* 0x000fe2000f8e3c3f */
[----:B------:R-:W-:Y:S01]  /*0510*/  SHF.R.S32.HI R4, RZ, 0x1f, R2 ;  /* 0x0000001fff047819 */ /* 0x000fe20000011402 */
[----:B------:R-:W-:Y:S01]  /*0520*/  IMAD.SHL.U32 R248, R0, 0x8, RZ ;  /* 0x0000000800f87824 */ /* 0x000fe200078e00ff */
[----:B------:R-:W-:Y:S01]  /*0530*/  SHF.R.U32.HI R5, RZ, 0x3, R3 ;  /* 0x00000003ff057819 */ /* 0x000fe20000011603 */
[----:B------:R-:W-:Y:S01]  /*0540*/  USHF.R.S32.HI UR61, URZ, 0x1f, UR38 ;  /* 0x0000001f3f3d7899 */ /* 0x000fe20008011426 */
[----:B------:R-:W-:Y:S01]  /*0550*/  LEA.HI R12, R4, R2, RZ, 0x3 ;  /* 0x00000002040c7211 */ /* 0x000fe200078f18ff */
[----:B------:R-:W-:Y:S01]  /*0560*/  UISETP.NE.AND UP3, UPT, UR10, URZ, UPT ;  /* 0x0000003f0a00728c */ /* 0x000fe2000bf65270 */
[----:B------:R-:W-:Y:S01]  /*0570*/  LOP3.LUT R4, R3, 0x38, R248, 0xf8, !PT ;  /* 0x0000003803047812 */ /* 0x000fe200078ef8f8 */
[----:B------:R-:W-:Y:S01]  /*0580*/  USHF.R.S32.HI UR60, URZ, 0x1f, UR31 ;  /* 0x0000001f3f3c7899 */ /* 0x000fe2000801141f */
[----:B------:R-:W-:Y:S01]  /*0590*/  LOP3.LUT R3, R12, 0xfffffff8, RZ, 0xc0, !PT ;  /* 0xfffffff80c037812 */ /* 0x000fe200078ec0ff */
[----:B------:R-:W-:Y:S01]  /*05a0*/  USHF.R.S32.HI UR59, URZ, 0x1f, UR38 ;  /* 0x0000001f3f3b7899 */ /* 0x000fe20008011426 */
[C---:B------:R-:W-:Y:S01]  /*05b0*/  LOP3.LUT P4, RZ, R0.reuse, 0x2, RZ, 0xc0, !PT ;  /* 0x0000000200ff7812 */ /* 0x040fe2000788c0ff */
[----:B------:R-:W-:Y:S01]  /*05c0*/  USHF.R.S32.HI UR58, URZ, 0x1f, UR31 ;  /* 0x0000001f3f3a7899 */ /* 0x000fe2000801141f */
[C---:B------:R-:W-:Y:S01]  /*05d0*/  LOP3.LUT P3, RZ, R0.reuse, 0x4, RZ, 0xc0, !PT ;  /* 0x0000000400ff7812 */ /* 0x040fe2000786c0ff */
[----:B------:R-:W-:Y:S01]  /*05e0*/  IMAD.SHL.U32 R0, R0, 0x40, RZ ;  /* 0x0000004000007824 */ /* 0x000fe200078e00ff */
[----:B------:R-:W-:Y:S01]  /*05f0*/  LOP3.LUT R8, R4, R5, RZ, 0x3c, !PT ;  /* 0x0000000504087212 */ /* 0x000fe200078e3cff */
[----:B------:R-:W-:Y:S01]  /*0600*/  IMAD.IADD R9, R2, 0x1, -R3 ;  /* 0x0000000102097824 */ /* 0x000fe200078e0a03 */
[----:B------:R-:W-:Y:S01]  /*0610*/  LOP3.LUT R3, R7, 0x1, RZ, 0xc0, !PT ;  /* 0x0000000107037812 */ /* 0x000fe200078ec0ff */
[----:B------:R-:W-:Y:S01]  /*0620*/  IMAD.SHL.U32 R2, R224, 0x10, RZ ;  /* 0x00000010e0027824 */ /* 0x000fe200078e00ff */
[----:B------:R-:W-:Y:S01]  /*0630*/  LOP3.LUT R0, R0, 0x1c0, RZ, 0xc0, !PT ;  /* 0x000001c000007812 */ /* 0x000fe200078ec0ff */
[----:B------:R-:W-:Y:S01]  /*0640*/  IMAD.SHL.U32 R4, R11, 0x200, RZ ;  /* 0x000002000b047824 */ /* 0x000fe200078e00ff */
[----:B------:R-:W-:Y:S01]  /*0650*/  ISETP.NE.U32.AND P0, PT, R3, 0x1, PT ;  /* 0x000000010300780c */ /* 0x000fe20003f05070 */
[----:B------:R-:W-:Y:S01]  /*0660*/  USHF.R.S32.HI UR57, URZ, 0x1f, UR38 ;  /* 0x0000001f3f397899 */ /* 0x000fe20008011426 */
[C---:B------:R-:W-:Y:S01]  /*0670*/  LOP3.LUT R2, R0.reuse, 0x10, R2, 0xf8, !PT ;  /* 0x0000001000027812 */ /* 0x040fe200078ef802 */
[----:B------:R-:W-:Y:S01]  /*0680*/  UIMAD.WIDE.U32 UR42, UR36, UR44, URZ ;  /* 0x0000002c242a72a5 */ /* 0x000fe2000f8e003f */
[----:B------:R-:W-:Y:S01]  /*0690*/  SHF.R.S32.HI R6, RZ, 0x7, R6 ;  /* 0x00000007ff067819 */ /* 0x000fe20000011406 */
[----:B------:R-:W-:Y:S01]  /*06a0*/  UIMAD UR51, UR37, UR44, URZ ;  /* 0x0000002c253372a4 */ /* 0x000fe2000f8e023f */
[----:B------:R-:W-:Y:S01]  /*06b0*/  LOP3.LUT R3, R0, 0x8, R10, 0xf8, !PT ;  /* 0x0000000800037812 */ /* 0x000fe200078ef80a */
[----:B------:R-:W-:Y:S01]  /*06c0*/  USHF.R.S32.HI UR53, URZ, 0x1f, UR47 ;  /* 0x0000001f3f357899 */ /* 0x000fe2000801142f */
[----:B------:R-:W-:Y:S01]  /*06d0*/  SHF.R.U32.HI R220, RZ, 0x3, R0 ;  /* 0x00000003ffdc7819 */ /* 0x000fe20000011600 */
[----:B------:R-:W-:Y:S01]  /*06e0*/  IMAD R0, R6, 0x800, R4 ;  /* 0x0000080006007824 */ /* 0x000fe200078e0204 */
[----:B------:R-:W-:Y:S01]  /*06f0*/  LOP3.LUT R5, R2, 0x8, R10, 0xf8, !PT ;  /* 0x0000000802057812 */ /* 0x000fe200078ef80a */
[----:B------:R-:W-:Y:S01]  /*0700*/  UIMAD UR50, UR6, UR50, URZ ;  /* 0x00000032063272a4 */ /* 0x000fe2000f8e023f */
[----:B------:R-:W-:Y:S01]  /*0710*/  LOP3.LUT R2, R3, R220, RZ, 0x3c, !PT ;  /* 0x000000dc03027212 */ /* 0x000fe200078e3cff */
[----:B------:R-:W-:Y:S01]  /*0720*/  @!UP2 UIMAD UR49, UR7, UR49, URZ ;  /* 0x000000310731a2a4 */ /* 0x000fe2000f8e023f */
[----:B------:R-:W-:Y:S01]  /*0730*/  LEA.HI R3, R13, R14, RZ, 0x6 ;  /* 0x0000000e0d037211 */ /* 0x000fe200078f30ff */
[----:B------:R-:W-:Y:S01]  /*0740*/  USHF.R.S32.HI UR48, URZ, 0x1f, UR41 ;  /* 0x0000001f3f307899 */ /* 0x000fe20008011429 */
        /* <DEDUP_REMOVED lines=34> */
[----:B------:R-:W-:Y:S01]  /*0970*/  SHF.R.U32.HI R3, RZ, 0x3, R0 ;  /* 0x00000003ff037819 */ /* 0x000fe20000011600 */
[----:B------:R-:W-:-:S02]  /*0980*/  IMAD.SHL.U32 R4, R11, 0x8, RZ ;  /* 0x000000080b047824 */ /* 0x000fc400078e00ff */
        /* <DEDUP_REMOVED lines=12> */
[----:B------:R-:W-:Y:S01]  /*0a50*/  IMAD R250, R218, 0x10, R4 ;  /* 0x00000010dafa7824 */ /* 0x000fe200078e0204 */
        /* <DEDUP_REMOVED lines=20> */
[----:B------:R-:W-:Y:S02]  /*0ba0*/  IMAD.IADD R222, R219, 0x1, R222 ;  /* 0x00000001dbde7824 */ /* 0x000fe400078e02de */
[----:B------:R-:W-:-:S02]  /*0bb0*/  IMAD.IADD R226, R226, 0x1, R225 ;  /* 0x00000001e2e27824 */ /* 0x000fc400078e02e1 */
.L_x_505:
        /* <DEDUP_REMOVED lines=27> */
[----:B----45:R4:W5:Y:S01]  /*0d70*/  @P0 LDG.E R6, [R6.64] ;  /* 0x0000000406060981 */ /* 0x030962000c1e1900 */
        /* <DEDUP_REMOVED lines=25> */
.L_x_477:
        /* <DEDUP_REMOVED lines=22> */
[----:B------:R-:W-:Y:S02]  /*1070*/  UIADD3 UR7, UR27, 0x3f, URZ ;  /* 0x0000003f1b077890 */ /* 0x000fe4000fffe03f */
[----:B------:R-:W-:Y:S02]  /*1080*/  ULDC.64 UR8, c[0x0][0x190] ;  /* 0x0000640000087ab9 */ /* 0x000fe40000000a00 */
[----:B------:R-:W-:Y:S01]  /*1090*/  UIMAD.WIDE.U32 UR10, UR15, UR8, URZ ;  /* 0x000000080f0a72a5 */ /* 0x000fe2000f8e003f */
[----:B------:R-:W-:Y:S01]  /*10a0*/  PLOP3.LUT P0, PT, PT, PT, UP0, 0x80, 0x0 ;  /* 0x000000000000781c */ /* 0x000fe20003f0f008 */
[----:B------:R-:W-:Y:S02]  /*10b0*/  USHF.R.S32.HI UR8, URZ, 0x1f, UR7 ;  /* 0x0000001f3f087899 */ /* 0x000fe40008011407 */
[----:B------:R-:W-:-:S02]  /*10c0*/  UISETP.NE.AND UP1, UPT, UR15, -0x1, UPT ;  /* 0xffffffff0f00788c */ /* 0x000fc4000bf25270 */
[----:B------:R-:W-:Y:S02]  /*10d0*/  @UP0 UIADD3 UR14, UR18, UR24, URZ ;  /* 0x00000018120e0290 */ /* 0x000fe4000fffe03f */
[----:B------:R-:W-:Y:S02]  /*10e0*/  ULEA.HI UR32, UR8, UR7, URZ, 0x6 ;  /* 0x0000000708207291 */ /* 0x000fe4000f8f303f */
[----:B------:R-:W-:Y:S02]  /*10f0*/  ULDC.64 UR16, c[0x0][0x178] ;  /* 0x00005e0000107ab9 */ /* 0x000fe40000000a00 */
[----:B------:R-:W-:Y:S02]  /*1100*/  ULDC.64 UR20, c[0x0][0x198] ;  /* 0x0000660000147ab9 */ /* 0x000fe40000000a00 */
[----:B------:R-:W-:Y:S02]  /*1110*/  UIMAD UR23, UR15, UR9, URZ ;  /* 0x000000090f1772a4 */ /* 0x000fe4000f8e023f */
[----:B------:R-:W-:-:S02]  /*1120*/  UIMAD UR22, UR39, UR16, URZ ;  /* 0x00000010271672a4 */ /* 0x000fc4000f8e023f */
[----:B------:R-:W-:Y:S02]  /*1130*/  @UP0 UIMAD.WIDE.U32 UR8, UR14, UR20, URZ ;  /* 0x000000140e0802a5 */ /* 0x000fe4000f8e003f */
[----:B------:R-:W-:Y:S02]  /*1140*/  ULOP3.LUT UR7, UR32, 0xffffffc0, URZ, 0xc0, !UPT ;  /* 0xffffffc020077892 */ /* 0x000fe4000f8ec03f */
[----:B------:R-:W-:Y:S02]  /*1150*/  UIMAD.WIDE.U32 UR12, UR31, UR16, URZ ;  /* 0x000000101f0c72a5 */ /* 0x000fe4000f8e003f */
[----:B------:R-:W-:Y:S02]  /*1160*/  UIMAD UR17, UR31, UR17, UR22 ;  /* 0x000000111f1172a4 */ /* 0x000fe4000f8e0216 */
[----:B------:R-:W-:Y:S02]  /*1170*/  @UP0 UIMAD UR35, UR14, UR21, UR9 ;  /* 0x000000150e2302a4 */ /* 0x000fe4000f8e0209 */
        /* <DEDUP_REMOVED lines=19> */
.L_x_479:
        /* <DEDUP_REMOVED lines=18> */
.L_x_480:
[----:B------:R-:W-:Y:S01]  /*13d0*/  IABS R8, c[0x0][0x1c8] ;  /* 0x0000720000087a13 */ /* 0x000fe20000000000 */
[----:B------:R-:W-:Y:S01]  /*13e0*/  ULDC.64 UR10, c[0x0][0x370] ;  /* 0x0000dc00000a7ab9 */ /* 0x000fe20000000a00 */
[----:B--2---:R-:W-:Y:S01]  /*13f0*/  IABS R7, UR38 ;  /* 0x0000002600077c13 */ /* 0x004fe20008000000 */
[----:B------:R-:W-:Y:S01]  /*1400*/  @UP1 UIMAD.WIDE.U32 UR8, UR15, UR10, URZ ;  /* 0x0000000a0f0812a5 */ /* 0x000fe2000f8e003f */
[----:B------:R-:W1:Y:S01]  /*1410*/  I2F.RP R4, R8 ;  /* 0x0000000800047306 */ /* 0x000e620000209400 */
[----:B------:R-:W-:Y:S01]  /*1420*/  ULDC UR12, c[0x0][0x224] ;  /* 0x00008900000c7ab9 */ /* 0x000fe20000000800 */
[----:B------:R-:W-:Y:S01]  /*1430*/  ISETP.NE.AND P1, PT, RZ, c[0x0][0x1c8], PT ;  /* 0x00007200ff007a0c */ /* 0x000fe20003f25270 */
[----:B------:R-:W-:Y:S02]  /*1440*/  @UP1 UIMAD UR26, UR15, UR11, UR9 ;  /* 0x0000000b0f1a12a4 */ /* 0x000fe4000f8e0209 */
[----:B------:R-:W-:-:S02]  /*1450*/  USHF.R.S32.HI UR20, URZ, 0x1f, UR25 ;  /* 0x0000001f3f147899 */ /* 0x000fc40008011419 */
        /* <DEDUP_REMOVED lines=32> */
[----:B------:R-:W-:-:S02]  /*1660*/  UIADD3 UR8, UP0, UR14, UR8, URZ ;  /* 0x000000080e087290 */ /* 0x000fc4000ff1e03f */
[----:B------:R-:W-:Y:S01]  /*1670*/  ULDC UR12, c[0x0][0x234] ;  /* 0x00008d00000c7ab9 */ /* 0x000fe20000000800 */
        /* <DEDUP_REMOVED lines=15> */
[----:B------:R-:W-:Y:S02]  /*1770*/  ISETP.LE.AND P0, PT, RZ, UR56, PT ;  /* 0x00000038ff007c0c */ /* 0x000fe4000bf03270 */
[----:B------:R-:W-:-:S13]  /*1780*/  ISETP.GE.U32.AND P2, PT, R5, R8, PT ;  /* 0x000000080500720c */ /* 0x000fda0003f46070 */
[----:B------:R-:W-:-:S05]  /*1790*/  @P2 IADD3 R4, R4, 0x1, RZ ;  /* 0x0000000104042810 */ /* 0x000fca0007ffe0ff */
[----:B------:R-:W-:Y:S01]  /*17a0*/  @!P0 IMAD.MOV R4, RZ, RZ, -R4 ;  /* 0x000000ffff048224 */ /* 0x000fe200078e0a04 */
[----:B------:R-:W-:Y:S02]  /*17b0*/  PLOP3.LUT P0, PT, PT, PT, UP2, 0x80, 0x0 ;  /* 0x000000000000781c */ /* 0x000fe40003f0f028 */
[----:B------:R-:W-:-:S04]  /*17c0*/  @!P1 LOP3.LUT R4, RZ, c[0x0][0x1c8], RZ, 0x33, !PT ;  /* 0x00007200ff049a12 */ /* 0x000fc800078e33ff */
[----:B------:R-:W-:-:S07]  /*17d0*/  SHF.R.S32.HI R16, RZ, 0x1f, R4 ;  /* 0x0000001fff107819 */ /* 0x000fce0000011404 */
[----:B------:R-:W-:Y:S05]  /*17e0*/  @!P0 BRA `(.L_x_481) ;  /* 0x0000005000008947 */ /* 0x000fea0003800000 */
[----:B------:R-:W-:Y:S02]  /*17f0*/  ULDC UR7, c[0x0][0x224] ;  /* 0x0000890000077ab9 */ /* 0x000fe40000000800 */
[----:B------:R-:W-:-:S04]  /*1800*/  @!UP1 UIMAD UR15, UR31, UR7, URZ ;  /* 0x000000071f0f92a4 */ /* 0x000fc8000f8e023f */
[----:B------:R-:W-:-:S04]  /*1810*/  ULEA UR7, UR31, UR15, 0x7 ;  /* 0x0000000f1f077291 */ /* 0x000fc8000f8e383f */
[----:B------:R-:W-:Y:S01]  /*1820*/  UIMAD UR11, UR55, UR38, UR7 ;  /* 0x00000026370b72a4 */ /* 0x000fe2000f8e0207 */
[----:B------:R-:W-:Y:S05]  /*1830*/  BRA `(.L_x_482) ;  /* 0x0000001000007947 */ /* 0x000fea0003800000 */
.L_x_481:
[----:B------:R-:W-:Y:S02]  /*1840*/  UMOV UR11, UR50 ;  /* 0x00000032000b7c82 */ /* 0x000fe40008000000 */
.L_x_482:
[----:B------:R-:W-:Y:S01]  /*1850*/  SHF.R.S32.HI R22, RZ, 0x1f, R243 ;  /* 0x0000001fff167819 */ /* 0x000fe200000114f3 */
[----:B------:R-:W1:Y:S01]  /*1860*/  S2R R10, SR_TID.X ;  /* 0x00000000000a7919 */ /* 0x000e620000002100 */
[----:B------:R-:W-:Y:S01]  /*1870*/  IADD3 R5, P1, R243, UR14, RZ ;  /* 0x0000000ef3057c10 */ /* 0x000fe2000ff3e0ff */
[----:B------:R-:W-:Y:S01]  /*1880*/  UIADD3 UR8, UP5, UP4, UR8, UR41, UR47 ;  /* 0x0000002908087290 */ /* 0x000fe2000fcbe02f */
[--C-:B------:R-:W-:Y:S01]  /*1890*/  SHF.R.S32.HI R249, RZ, 0x1f, R248.reuse ;  /* 0x0000001ffff97819 */ /* 0x100fe200000114f8 */
[----:B------:R-:W-:Y:S01]  /*18a0*/  IMAD.U32 R12, RZ, RZ, UR38 ;  /* 0x00000026ff0c7e24 */ /* 0x000fe2000f8e00ff */
[----:B------:R-:W-:Y:S01]  /*18b0*/  IADD3.X R7, R22, UR28, RZ, P1, !PT ;  /* 0x0000001c16077c10 */ /* 0x000fe20008ffe4ff */
[----:B------:R-:W-:Y:S01]  /*18c0*/  UIADD3 UR15, UP1, UP0, UR13, UR8, UR16 ;  /* 0x000000080d0f7290 */ /* 0x000fe2000f83e010 */
[----:B------:R-:W-:Y:S01]  /*18d0*/  IADD3 R6, P0, R248, UR22, RZ ;  /* 0x00000016f8067c10 */ /* 0x000fe2000ff1e0ff */
[----:B------:R-:W-:Y:S01]  /*18e0*/  IMAD.WIDE.U32 R8, R5, c[0x0][0x190], R248 ;  /* 0x0000640005087a25 */ /* 0x000fe200078e00f8 */
[----:B------:R-:W-:Y:S01]  /*18f0*/  ULDC.64 UR8, c[0x0][0x1a8] ;  /* 0x00006a0000087ab9 */ /* 0x000fe20000000a00 */
[----:B------:R-:W-:Y:S01]  /*1900*/  BSSY B1, `(.L_x_478) ;  /* 0x00006b9000017945 */ /* 0x000fe20003800000 */
[----:B------:R-:W-:Y:S01]  /*1910*/  UIMAD UR7, UR61, UR8, URZ ;  /* 0x000000083d0772a4 */ /* 0x000fe2000f8e023f */
[----:B------:R-:W-:Y:S01]  /*1920*/  IMAD R7, R7, c[0x0][0x190], RZ ;  /* 0x0000640007077a24 */ /* 0x000fe200078e02ff */
[----:B------:R-:W-:Y:S01]  /*1930*/  IADD3 R8, P1, R8, UR40, RZ ;  /* 0x0000002808087c10 */ /* 0x000fe2000ff3e0ff */
[----:B------:R-:W-:-:S02]  /*1940*/  UMOV UR39, 0x4 ;  /* 0x0000000400277882 */ /* 0x000fc40000000000 */
[----:B------:R-:W-:Y:S01]  /*1950*/  IMAD R5, R5, c[0x0][0x194], R7 ;  /* 0x0000650005057a24 */ /* 0x000fe200078e0207 */
[----:B------:R-:W-:Y:S01]  /*1960*/  IADD3.X R7, R249, UR26, RZ, P0, !PT ;  /* 0x0000001af9077c10 */ /* 0x000fe200087fe4ff */
[----:B------:R-:W-:Y:S02]  /*1970*/  UIMAD UR13, UR38, UR9, UR7 ;  /* 0x00000009260d72a4 */ /* 0x000fe4000f8e0207 */
[----:B------:R-:W-:Y:S01]  /*1980*/  UIADD3 UR11, UR14, UR11, URZ ;  /* 0x0000000b0e0b7290 */ /* 0x000fe2000fffe03f */
[----:B------:R-:W-:Y:S01]  /*1990*/  IADD3.X R9, R9, UR33, R5, P1, !PT ;  /* 0x0000002109097c10 */ /* 0x000fe20008ffe405 */
[----:B------:R-:W-:Y:S01]  /*19a0*/  IMAD.U32 R5, RZ, RZ, UR14 ;  /* 0x0000000eff057e24 */ /* 0x000fe2000f8e00ff */
[----:B------:R-:W-:Y:S02]  /*19b0*/  ULDC.64 UR8, c[0x0][0x378] ;  /* 0x0000de0000087ab9 */ /* 0x000fe40000000a00 */
[----:B------:R-:W-:Y:S01]  /*19c0*/  UIMAD UR7, UR61, UR8, URZ ;  /* 0x000000083d0772a4 */ /* 0x000fe2000f8e023f */
[----:B------:R-:W-:Y:S01]  /*19d0*/  IMAD.WIDE.U32 R6, R5, c[0x0][0x370], R6 ;  /* 0x0000dc0005067a25 */ /* 0x000fe200078e0006 */
[----:B-1----:R-:W-:-:S02]  /*19e0*/  SHF.R.S32.HI R5, RZ, 0x1f, R10 ;  /* 0x0000001fff057819 */ /* 0x002fc4000001140a */
[----:B------:R-:W-:Y:S02]  /*19f0*/  UIMAD UR10, UR38, UR9, UR7 ;  /* 0x00000009260a72a4 */ /* 0x000fe4000f8e0207 */
[----:B------:R-:W-:Y:S01]  /*1a00*/  LEA.HI R5, R5, R10, RZ, 0x5 ;  /* 0x0000000a05057211 */ /* 0x000fe200078f28ff */
[----:B------:R-:W-:Y:S02]  /*1a10*/  ULDC.64 UR8, c[0x0][0x370] ;  /* 0x0000dc0000087ab9 */ /* 0x000fe40000000a00 */
[----:B------:R-:W-:Y:S01]  /*1a20*/  UIMAD UR7, UR28, UR8, URZ ;  /* 0x000000081c0772a4 */ /* 0x000fe2000f8e023f */
[----:B------:R-:W-:Y:S01]  /*1a30*/  LOP3.LUT R11, R5, 0xffffffe0, RZ, 0xc0, !PT ;  /* 0xffffffe0050b7812 */ /* 0x000fe200078ec0ff */
[----:B------:R-:W-:Y:S02]  /*1a40*/  ULEA.HI.SX32 UR8, UR32, 0xffffffff, 0x1a ;  /* 0xffffffff20087891 */ /* 0x000fe4000f8fd23f */
[----:B------:R-:W-:Y:S02]  /*1a50*/  UIMAD UR7, UR14, UR9, UR7 ;  /* 0x000000090e0772a4 */ /* 0x000fe4000f8e0207 */
[----:B------:R-:W-:Y:S01]  /*1a60*/  IMAD.IADD R11, R10, 0x1, -R11 ;  /* 0x000000010a0b7824 */ /* 0x000fe200078e0a0b */
[----:B------:R-:W-:Y:S01]  /*1a70*/  SHF.R.S32.HI R10, RZ, 0x5, R5 ;  /* 0x00000005ff0a7819 */ /* 0x000fe20000011405 */
[----:B------:R-:W-:Y:S01]  /*1a80*/  IMAD.U32 R5, RZ, RZ, UR38 ;  /* 0x00000026ff057e24 */ /* 0x000fe2000f8e00ff */
[----:B------:R-:W-:Y:S01]  /*1a90*/  UIADD3 UR9, UR14, UR12, URZ ;  /* 0x0000000c0e097290 */ /* 0x000fe2000fffe03f */
[----:B------:R-:W-:Y:S01]  /*1aa0*/  IADD3 R7, R7, UR7, RZ ;  /* 0x0000000707077c10 */ /* 0x000fe2000fffe0ff */
[----:B------:R-:W-:Y:S01]  /*1ab0*/  UIADD3.X UR7, UR17, UR48, UR53, UP5, UP4 ;  /* 0x0000003011077290 */ /* 0x000fe2000afe8435 */
[----:B------:R-:W-:Y:S01]  /*1ac0*/  IMAD.WIDE.U32 R8, R5, c[0x0][0x1a8], R8 ;  /* 0x00006a0005087a25 */ /* 0x000fe200078e0008 */
[----:B------:R-:W-:-:S02]  /*1ad0*/  UISETP.GE.AND UP4, UPT, UR27, 0x1, UPT ;  /* 0x000000011b00788c */ /* 0x000fc4000bf86270 */
[----:B------:R-:W-:Y:S01]  /*1ae0*/  UIADD3.X UR7, UR23, UR7, UR21, UP1, UP0 ;  /* 0x0000000717077290 */ /* 0x000fe20008fe0415 */
[----:B------:R-:W-:Y:S01]  /*1af0*/  IMAD R10, R10, UR46, R11 ;  /* 0x0000002e0a0a7c24 */ /* 0x000fe2000f8e020b */
[----:B------:R-:W-:Y:S01]  /*1b00*/  IADD3 R11, R9, UR13, RZ ;  /* 0x0000000d090b7c10 */ /* 0x000fe2000fffe0ff */
[----:B------:R-:W-:Y:S01]  /*1b10*/  IMAD R5, R22, c[0x0][0x370], RZ ;  /* 0x0000dc0016057a24 */ /* 0x000fe200078e02ff */
[----:B------:R-:W-:Y:S01]  /*1b20*/  ULDC.64 UR32, c[0x0][0x200] ;  /* 0x0000800000207ab9 */ /* 0x000fe20000000a00 */
[----:B------:R-:W-:Y:S01]  /*1b30*/  IMAD.WIDE.U32 R6, R12, c[0x0][0x378], R6 ;  /* 0x0000de000c067a25 */ /* 0x000fe200078e0006 */
[----:B------:R-:W-:-:S03]  /*1b40*/  LEA R12, P1, R8, c[0x0][0x160], 0x1 ;  /* 0x00005800080c7a11 */ /* 0x000fc600078208ff */
[----:B------:R-:W-:Y:S01]  /*1b50*/  IMAD R9, R243, c[0x0][0x374], R5 ;  /* 0x0000dd00f3097a24 */ /* 0x000fe200078e0205 */
[----:B------:R-:W-:Y:S01]  /*1b60*/  IADD3 R5, P0, R10, UR15, RZ ;  /* 0x0000000f0a057c10 */ /* 0x000fe2000ff1e0ff */
[----:B------:R-:W-:Y:S01]  /*1b70*/  UIMAD.WIDE UR14, UR9, UR39, UR32 ;  /* 0x00000027090e72a5 */ /* 0x000fe2000f8e0220 */
[----:B------:R-:W-:Y:S02]  /*1b80*/  LEA.HI.X R13, R8, c[0x0][0x164], R11, 0x1, P1 ;  /* 0x00005900080d7a11 */ /* 0x000fe400008f0c0b */
[----:B------:R-:W-:Y:S01]  /*1b90*/  LEA.HI.X.SX32 R8, R10, UR7, 0x1, P0 ;  /* 0x000000070a087c11 */ /* 0x000fe200080f0eff */
[----:B------:R-:W-:Y:S01]  /*1ba0*/  ULDC.64 UR32, c[0x0][0x3c8] ;  /* 0x0000f20000207ab9 */ /* 0x000fe20000000a00 */
[----:B------:R-:W-:Y:S01]  /*1bb0*/  PLOP3.LUT P0, PT, PT, PT, UP4, 0x80, 0x0 ;  /* 0x000000000000781c */ /* 0x000fe20003f0f048 */
[----:B------:R-:W-:Y:S01]  /*1bc0*/  UIMAD.WIDE UR16, UR11, UR39, UR32 ;  /* 0x000000270b1072a5 */ /* 0x000fe2000f8e0220 */
[----:B------:R-:W-:Y:S02]  /*1bd0*/  IADD3 R7, R7, UR10, RZ ;  /* 0x0000000a07077c10 */ /* 0x000fe4000fffe0ff */
[----:B------:R-:W-:-:S03]  /*1be0*/  LEA R228, P1, R5, c[0x0][0x350], 0x2 ;  /* 0x0000d40005e47a11 */ /* 0x000fc600078210ff */
[----:B------:R-:W-:Y:S01]  /*1bf0*/  IMAD.WIDE.U32 R6, R243, c[0x0][0x370], R6 ;  /* 0x0000dc00f3067a25 */ /* 0x000fe200078e0006 */
[----:B------:R-:W-:-:S03]  /*1c00*/  LEA.HI.X R229, R5, c[0x0][0x354], R8, 0x2, P1 ;  /* 0x0000d50005e57a11 */ /* 0x000fc600008f1408 */
[----:B------:R-:W-:Y:S01]  /*1c10*/  IMAD.IADD R7, R7, 0x1, R9 ;  /* 0x0000000107077824 */ /* 0x000fe200078e0209 */
[----:B------:R-:W-:-:S04]  /*1c20*/  LEA R10, P2, R6, c[0x0][0x330], 0x1 ;  /* 0x0000cc00060a7a11 */ /* 0x000fc800078408ff */
[----:B------:R-:W-:Y:S01]  /*1c30*/  LEA.HI.X R11, R6, c[0x0][0x334], R7, 0x1, P2 ;  /* 0x0000cd00060b7a11 */ /* 0x000fe200010f0c07 */
[----:B------:R-:W-:Y:S05]  /*1c40*/  @!P0 BRA `(.L_x_483) ;  /* 0x0000600000008947 */ /* 0x000fea0003800000 */
[----:B------:R-:W-:Y:S01]  /*1c50*/  UMOV UR7, UR8 ;  /* 0x0000000800077c82 */ /* 0x000fe20008000000 */
[----:B------:R-:W-:Y:S01]  /*1c60*/  IADD3 R14, R243, 0x20, RZ ;  /* 0x00000020f30e7810 */ /* 0x000fe20007ffe0ff */
[----:B------:R-:W-:Y:S01]  /*1c70*/  ULDC.64 UR8, c[0x0][0x198] ;  /* 0x0000660000087ab9 */ /* 0x000fe20000000a00 */
[----:B------:R-:W-:Y:S01]  /*1c80*/  IMAD.U32 R5, RZ, RZ, UR25 ;  /* 0x00000019ff057e24 */ /* 0x000fe2000f8e00ff */
[----:B------:R-:W-:Y:S01]  /*1c90*/  UIMAD UR10, UR7, -0x40, UR27 ;  /* 0xffffffc0070a78a4 */ /* 0x000fe2000f8e021b */
[----:B------:R-:W-:Y:S01]  /*1ca0*/  IMAD.MOV.U32 R17, RZ, RZ, 0x40 ;  /* 0x00000040ff117424 */ /* 0x000fe200078e00ff */
[----:B------:R-:W-:Y:S01]  /*1cb0*/  UIMAD UR8, UR20, UR8, URZ ;  /* 0x00000008140872a4 */ /* 0x000fe2000f8e023f */
[C-C-:B------:R-:W-:Y:S01]  /*1cc0*/  IMAD.WIDE.U32 R8, R5.reuse, c[0x0][0x198], R248.reuse ;  /* 0x0000660005087a25 */ /* 0x140fe200078e00f8 */
[----:B------:R-:W-:Y:S01]  /*1cd0*/  ULDC.64 UR12, c[0x0][0x1a0] ;  /* 0x00006800000c7ab9 */ /* 0x000fe20000000a00 */
[----:B------:R-:W-:Y:S01]  /*1ce0*/  MOV R234, R10 ;  /* 0x0000000a00ea7202 */ /* 0x000fe20000000f00 */
[----:B------:R-:W-:Y:S01]  /*1cf0*/  UIMAD UR11, UR25, UR9, UR8 ;  /* 0x00000009190b72a4 */ /* 0x000fe2000f8e0208 */
[----:B------:R-:W-:Y:S01]  /*1d00*/  ISETP.GE.AND P3, PT, R14, UR10, PT ;  /* 0x0000000a0e007c0c */ /* 0x000fe2000bf66270 */
[----:B------:R-:W-:Y:S01]  /*1d10*/  UIMAD UR8, UR19, -0x40, UR6 ;  /* 0xffffffc0130878a4 */ /* 0x000fe2000f8e0206 */
[----:B------:R-:W-:Y:S01]  /*1d20*/  IMAD.WIDE.U32 R6, R5, c[0x0][0x1a0], R248 ;  /* 0x0000680005067a25 */ /* 0x000fe200078e00f8 */
[----:B------:R-:W-:Y:S01]  /*1d30*/  UIMAD UR9, UR20, UR12, URZ ;  /* 0x0000000c140972a4 */ /* 0x000fe2000f8e023f */
[----:B------:R-:W-:-:S02]  /*1d40*/  IADD3 R8, P2, R8, UR34, RZ ;  /* 0x0000002208087c10 */ /* 0x000fc4000ff5e0ff */
[----:B------:R-:W-:Y:S01]  /*1d50*/  IMAD.MOV.U32 R235, RZ, RZ, R11 ;  /* 0x000000ffffeb7224 */ /* 0x000fe200078e000b */
[----:B------:R-:W-:Y:S01]  /*1d60*/  ISETP.GE.AND P1, PT, R14, UR8, PT ;  /* 0x000000080e007c0c */ /* 0x000fe2000bf26270 */
[C---:B------:R-:W-:Y:S01]  /*1d70*/  IMAD.WIDE.U32 R14, R17.reuse, c[0x0][0x370], RZ ;  /* 0x0000dc00110e7a25 */ /* 0x040fe200078e00ff */
[----:B------:R-:W-:Y:S01]  /*1d80*/  UIMAD UR9, UR25, UR13, UR9 ;  /* 0x0000000d190972a4 */ /* 0x000fe2000f8e0209 */
[----:B------:R-:W-:Y:S02]  /*1d90*/  IADD3 R6, P0, R6, UR29, RZ ;  /* 0x0000001d06067c10 */ /* 0x000fe4000ff1e0ff */
[----:B------:R-:W-:Y:S01]  /*1da0*/  IMAD R10, R17, c[0x0][0x374], RZ ;  /* 0x0000dd00110a7a24 */ /* 0x000fe200078e02ff */
[----:B------:R-:W-:Y:S01]  /*1db0*/  @!P3 IADD3 R14, P4, R234, R14, RZ ;  /* 0x0000000eea0eb210 */ /* 0x000fe20007f9e0ff */
[----:B------:R-:W-:Y:S01]  /*1dc0*/  IMAD.U32 R5, RZ, RZ, UR11 ;  /* 0x0000000bff057e24 */ /* 0x000fe2000f8e00ff */
[----:B------:R-:W-:Y:S01]  /*1dd0*/  MOV R11, UR9 ;  /* 0x00000009000b7c02 */ /* 0x000fe20008000f00 */
[----:B------:R-:W-:Y:S01]  /*1de0*/  IMAD.MOV.U32 R232, RZ, RZ, R12 ;  /* 0x000000ffffe87224 */ /* 0x000fe200078e000c */
[----:B------:R-:W-:Y:S01]  /*1df0*/  @!P3 IADD3.X R15, R235, R15, R10, P4, !PT ;  /* 0x0000000feb0fb210 */ /* 0x000fe200027fe40a */
[----:B------:R-:W-:Y:S01]  /*1e00*/  IMAD.MOV.U32 R233, RZ, RZ, R13 ;  /* 0x000000ffffe97224 */ /* 0x000fe200078e000d */
[----:B------:R-:W-:Y:S01]  /*1e10*/  IADD3.X R9, R9, UR35, R5, P2, !PT ;  /* 0x0000002309097c10 */ /* 0x000fe200097fe405 */
[----:B------:R-:W-:Y:S01]  /*1e20*/  IMAD.WIDE.U32 R12, R17, c[0x0][0x190], RZ ;  /* 0x00006400110c7a25 */ /* 0x000fe200078e00ff */
[----:B------:R-:W-:Y:S01]  /*1e30*/  IADD3.X R7, R7, UR30, R11, P0, !PT ;  /* 0x0000001e07077c10 */ /* 0x000fe200087fe40b */
[----:B------:R-:W-:Y:S01]  /*1e40*/  UMOV UR9, UR14 ;  /* 0x0000000e00097c82 */ /* 0x000fe20008000000 */
[C---:B------:R-:W-:Y:S01]  /*1e50*/  @!P1 IADD3 R18, P4, R243.reuse, 0x20, RZ ;  /* 0x00000020f3129810 */ /* 0x040fe20007f9e0ff */
[----:B------:R-:W-:Y:S01]  /*1e60*/  IMAD R10, R16, c[0x0][0x1b0], RZ ;  /* 0x00006c00100a7a24 */ /* 0x000fe200078e02ff */
[----:B------:R-:W-:Y:S01]  /*1e70*/  @!P3 IADD3 R12, P0, R232, R12, RZ ;  /* 0x0000000ce80cb210 */ /* 0x000fe20007f1e0ff */
[----:B------:R-:W-:Y:S01]  /*1e80*/  IMAD R5, R16, c[0x0][0x1b8], RZ ;  /* 0x00006e0010057a24 */ /* 0x000fe200078e02ff */
[----:B------:R-:W-:Y:S01]  /*1e90*/  ISETP.GE.AND P2, PT, R243, UR8, PT ;  /* 0x00000008f3007c0c */ /* 0x000fe2000bf46270 */
[----:B------:R-:W-:Y:S01]  /*1ea0*/  IMAD R16, R17, c[0x0][0x194], RZ ;  /* 0x0000650011107a24 */ /* 0x000fe200078e02ff */
[----:B------:R-:W-:Y:S01]  /*1eb0*/  SHF.L.U32 R242, R250, 0x2, RZ ;  /* 0x00000002faf27819 */ /* 0x000fe200000006ff */
[C---:B------:R-:W-:Y:S01]  /*1ec0*/  IMAD R10, R4.reuse, c[0x0][0x1b4], R10 ;  /* 0x00006d00040a7a24 */ /* 0x040fe200078e020a */
[----:B------:R-:W-:Y:S01]  /*1ed0*/  UMOV UR8, UR15 ;  /* 0x0000000f00087c82 */ /* 0x000fe20008000000 */
[----:B------:R-:W-:Y:S01]  /*1ee0*/  IMAD.WIDE.U32 R8, R4, c[0x0][0x1b0], R8 ;  /* 0x00006c0004087a25 */ /* 0x000fe200078e0008 */
[----:B------:R-:W-:-:S02]  /*1ef0*/  @!P3 IADD3.X R13, R233, R13, R16, P0, !PT ;  /* 0x0000000de90db210 */ /* 0x000fc400007fe410 */
[C---:B------:R-:W-:Y:S01]  /*1f00*/  @!P1 IADD3 R20, P0, R243.reuse, 0x20, RZ ;  /* 0x00000020f3149810 */ /* 0x040fe20007f1e0ff */
[--C-:B------:R-:W-:Y:S01]  /*1f10*/  @!P1 IMAD.X R16, RZ, RZ, R22.reuse, P4 ;  /* 0x000000ffff109224 */ /* 0x100fe200020e0616 */
[----:B------:R-:W-:Y:S01]  /*1f20*/  ISETP.GE.AND P4, PT, R243, UR10, PT ;  /* 0x0000000af3007c0c */ /* 0x000fe2000bf86270 */
[C---:B------:R-:W-:Y:S01]  /*1f30*/  IMAD R11, R4.reuse, c[0x0][0x1bc], R5 ;  /* 0x00006f00040b7a24 */ /* 0x040fe200078e0205 */
[----:B------:R-:W-:Y:S01]  /*1f40*/  IADD3 R5, R9, R10, RZ ;  /* 0x0000000a09057210 */ /* 0x000fe20007ffe0ff */
[----:B------:R-:W-:Y:S01]  /*1f50*/  @!P1 IMAD.X R21, RZ, RZ, R22, P0 ;  /* 0x000000ffff159224 */ /* 0x000fe200000e0616 */
[----:B------:R-:W-:Y:S01]  /*1f60*/  PLOP3.LUT P0, PT, PT, PT, UP3, 0x80, 0x0 ;  /* 0x000000000000781c */ /* 0x000fe20003f0f038 */
[----:B------:R-:W-:Y:S01]  /*1f70*/  IMAD.WIDE.U32 R6, R4, c[0x0][0x1b8], R6 ;  /* 0x00006e0004067a25 */ /* 0x000fe200078e0006 */
[----:B------:R-:W-:Y:S02]  /*1f80*/  @!P1 MOV R9, R5 ;  /* 0x0000000500099202 */ /* 0x000fe40000000f00 */
[----:B------:R-:W-:Y:S01]  /*1f90*/  MOV R240, 0x7f800000 ;  /* 0x7f80000000f07802 */ /* 0x000fe20000000f00 */
[----:B------:R-:W-:Y:S01]  /*1fa0*/  @!P1 IMAD R16, R16, c[0x0][0x198], RZ ;  /* 0x0000660010109a24 */ /* 0x000fe200078e02ff */
[----:B------:R-:W-:Y:S01]  /*1fb0*/  IADD3 R7, R7, R11, RZ ;  /* 0x0000000b07077210 */ /* 0x000fe20007ffe0ff */
[----:B------:R-:W-:Y:S01]  /*1fc0*/  @!P2 IMAD.MOV.U32 R4, RZ, RZ, R8 ;  /* 0x000000ffff04a224 */ /* 0x000fe200078e0008 */
[----:B------:R-:W-:Y:S01]  /*1fd0*/  @!P1 MOV R10, R6 ;  /* 0x00000006000a9202 */ /* 0x000fe20000000f00 */
[----:B------:R-:W-:-:S02]  /*1fe0*/  @!P2 IMAD R17, R22, c[0x0][0x198], RZ ;  /* 0x000066001611aa24 */ /* 0x000fc400078e02ff */
[C---:B------:R-:W-:Y:S02]  /*1ff0*/  @!P1 IMAD R23, R18.reuse, c[0x0][0x19c], R16 ;  /* 0x0000670012179a24 */ /* 0x040fe400078e0210 */
[----:B------:R-:W-:Y:S01]  /*2000*/  @P0 BAR.SYNC.DEFER_BLOCKING 0x0 ;  /* 0x0000000000000b1d */ /* 0x000fe20000010000 */
[----:B------:R-:W-:-:S04]  /*2010*/  @!P1 IMAD.WIDE.U32 R18, R18, c[0x0][0x198], R8 ;  /* 0x0000660012129a25 */ /* 0x000fc800078e0008 */
[----:B------:R-:W-:Y:S02]  /*2020*/  @!P1 IMAD R8, R21, c[0x0][0x1a0], RZ ;  /* 0x0000680015089a24 */ /* 0x000fe400078e02ff */
[----:B------:R-:W-:Y:S02]  /*2030*/  @!P1 IMAD.MOV.U32 R11, RZ, RZ, R7 ;  /* 0x000000ffff0b9224 */ /* 0x000fe400078e0007 */
[C---:B------:R-:W-:Y:S02]  /*2040*/  @!P2 IMAD R9, R243.reuse, c[0x0][0x19c], R17 ;  /* 0x00006700f309aa24 */ /* 0x040fe400078e0211 */
[----:B------:R-:W-:-:S04]  /*2050*/  @!P2 IMAD.WIDE.U32 R4, R243, c[0x0][0x198], R4 ;  /* 0x00006600f304aa25 */ /* 0x000fc800078e0004 */
[C---:B------:R-:W-:Y:S01]  /*2060*/  @!P1 IMAD R24, R20.reuse, c[0x0][0x1a4], R8 ;  /* 0x0000690014189a24 */ /* 0x040fe200078e0208 */
[----:B------:R-:W-:Y:S01]  /*2070*/  @!P2 IADD3 R9, R5, R9, RZ ;  /* 0x000000090509a210 */ /* 0x000fe20007ffe0ff */
[----:B------:R-:W-:Y:S01]  /*2080*/  @!P1 IMAD.WIDE.U32 R20, R20, c[0x0][0x1a0], R10 ;  /* 0x0000680014149a25 */ /* 0x000fe200078e000a */
[----:B------:R-:W-:Y:S02]  /*2090*/  @!P2 LEA R10, P6, R4, c[0x0][0x168], 0x1 ;  /* 0x00005a00040aaa11 */ /* 0x000fe400078c08ff */
[----:B------:R-:W-:Y:S01]  /*20a0*/  @!P1 LEA R8, P5, R18, c[0x0][0x168], 0x1 ;  /* 0x00005a0012089a11 */ /* 0x000fe200078a08ff */
[----:B------:R-:W-:Y:S01]  /*20b0*/  @!P2 IMAD R16, R22, c[0x0][0x1a0], RZ ;  /* 0x000068001610aa24 */ /* 0x000fe200078e02ff */
[----:B------:R-:W-:Y:S01]  /*20c0*/  @!P2 LEA.HI.X R11, R4, c[0x0][0x16c], R9, 0x1, P6 ;  /* 0x00005b00040baa11 */ /* 0x000fe200030f0c09 */
[----:B------:R-:W-:Y:S01]  /*20d0*/  @!P1 IMAD.IADD R5, R19, 0x1, R23 ;  /* 0x0000000113059824 */ /* 0x000fe200078e0217 */
[----:B------:R1:W-:Y:S01]  /*20e0*/  @P4 STS.128 [R230+0x8000], RZ ;  /* 0x008000ffe6004388 */ /* 0x0003e20000000c00 */
[----:B------:R-:W-:-:S02]  /*20f0*/  @!P2 IMAD R22, R243, c[0x0][0x1a4], R16 ;  /* 0x00006900f316aa24 */ /* 0x000fc400078e0210 */
[----:B------:R-:W-:Y:S01]  /*2100*/  @!P2 IMAD.WIDE.U32 R16, R243, c[0x0][0x1a0], R6 ;  /* 0x00006800f310aa25 */ /* 0x000fe200078e0006 */
[----:B------:R1:W-:Y:S01]  /*2110*/  @P4 STS.128 [R230+0xa000], RZ ;  /* 0x00a000ffe6004388 */ /* 0x0003e20000000c00 */
[----:B------:R-:W-:Y:S02]  /*2120*/  @!P1 LEA.HI.X R9, R18, c[0x0][0x16c], R5, 0x1, P5 ;  /* 0x00005b0012099a11 */ /* 0x000fe400028f0c05 */
[----:B------:R-:W-:Y:S01]  /*2130*/  IADD3 R5, R250, 0x8, RZ ;  /* 0x00000008fa057810 */ /* 0x000fe20007ffe0ff */
[----:B------:R1:W-:Y:S01]  /*2140*/  @P4 STS.128 [R230+0xc000], RZ ;  /* 0x00c000ffe6004388 */ /* 0x0003e20000000c00 */
[----:B------:R-:W-:Y:S01]  /*2150*/  @!P2 IADD3 R7, R17, R22, RZ ;  /* 0x000000161107a210 */ /* 0x000fe20007ffe0ff */
[----:B------:R-:W-:Y:S01]  /*2160*/  IMAD.MOV.U32 R239, RZ, RZ, 0x7f800000 ;  /* 0x7f800000ffef7424 */ /* 0x000fe200078e00ff */
[----:B------:R-:W-:Y:S01]  /*2170*/  @!P2 LEA R6, P6, R16, c[0x0][0x170], 0x1 ;  /* 0x00005c001006aa11 */ /* 0x000fe200078c08ff */
[----:B------:R1:W-:Y:S01]  /*2180*/  @P4 STS.128 [R230+0xe000], RZ ;  /* 0x00e000ffe6004388 */ /* 0x0003e20000000c00 */
[----:B------:R-:W-:Y:S01]  /*2190*/  @!P1 IMAD.IADD R17, R21, 0x1, R24 ;  /* 0x0000000115119824 */ /* 0x000fe200078e0218 */
[----:B------:R-:W-:-:S02]  /*21a0*/  @!P1 LEA R4, P5, R20, c[0x0][0x170], 0x1 ;  /* 0x00005c0014049a11 */ /* 0x000fc400078a08ff */
[----:B------:R-:W-:Y:S01]  /*21b0*/  @!PT LDS RZ, [RZ] ;  /* 0x00000000fffff984 */ /* 0x000fe20000000800 */
[----:B------:R-:W-:Y:S01]  /*21c0*/  @!PT LDS RZ, [RZ] ;  /* 0x00000000fffff984 */ /* 0x000fe20000000800 */
[----:B------:R-:W-:Y:S01]  /*21d0*/  @!PT LDS RZ, [RZ] ;  /* 0x00000000fffff984 */ /* 0x000fe20000000800 */
[----:B------:R1:W-:Y:S01]  /*21e0*/  @!P4 LDGSTS.E.BYPASS.LTC128B.128 [R230+0x8000], [R234.64] ;  /* 0x08000000eae6cfae */ /* 0x0003e2000b901d44 */
[----:B------:R-:W-:Y:S02]  /*21f0*/  @!P2 LEA.HI.X R7, R16, c[0x0][0x174], R7, 0x1, P6 ;  /* 0x00005d001007aa11 */ /* 0x000fe400030f0c07 */
[----:B------:R-:W-:Y:S01]  /*2200*/  ISETP.GE.AND P6, PT, R5, UR10, PT ;  /* 0x0000000a05007c0c */ /* 0x000fe2000bfc6270 */
[----:B------:R1:W-:Y:S01]  /*2210*/  @!P4 LDGSTS.E.BYPASS.LTC128B.128 [R230+0xa000], [R234.64+0x80] ;  /* 0x0a000080eae6cfae */ /* 0x0003e2000b901d44 */
[----:B------:R-:W-:-:S03]  /*2220*/  @!P1 LEA.HI.X R5, R20, c[0x0][0x174], R17, 0x1, P5 ;  /* 0x00005d0014059a11 */ /* 0x000fc600028f0c11 */
        /* <DEDUP_REMOVED lines=66> */
[----:B--2---:R-:W-:-:S03]  /*2650*/  SHF.R.S32.HI R8, RZ, 0x1f, R250 ;  /* 0x0000001fff087819 */ /* 0x004fc600000114fa */
[----:B------:R3:W-:Y:S01]  /*2660*/  @!P2 LDGSTS.E.BYPASS.LTC128B.128 [R230+0x1c000], [R6.64+0x100] ;  /* 0x1c00010006e6afae */ /* 0x0007e2000b901d44 */
[----:B------:R-:W-:-:S03]  /*2670*/  SHF.L.U64.HI R241, R250, 0x2, R8 ;  /* 0x00000002faf17819 */ /* 0x000fc60000010208 */
        /* <DEDUP_REMOVED lines=11> */
[----:B---3--:R-:W-:-:S03]  /*2730*/  IADD3 R6, P0, R242, UR9, RZ ;  /* 0x00000009f2067c10 */ /* 0x008fc6000ff1e0ff */
[----:B------:R1:W-:Y:S01]  /*2740*/  @!P1 LDGSTS.E.BYPASS.LTC128B.128 [R230+0x1d000], [R4.64+0x100] ;  /* 0x1d00010004e69fae */ /* 0x0003e2000b901d44 */
[----:B------:R-:W-:-:S03]  /*2750*/  IADD3.X R7, R241, UR8, RZ, P0, !PT ;  /* 0x00000008f1077c10 */ /* 0x000fc600087fe4ff */
[----:B------:R1:W-:Y:S04]  /*2760*/  @!P1 LDGSTS.E.BYPASS.LTC128B.128 [R230+0x1f000], [R4.64+0x180] ;  /* 0x1f00018004e69fae */ /* 0x0003e8000b901d44 */
[----:B------:R-:W0:Y:S04]  /*2770*/  LDGDEPBAR ;  /* 0x00000000000079af */ /* 0x000e280000000000 */
[----:B------:R1:W5:Y:S04]  /*2780*/  @!P2 LDG.E R239, [R6.64] ;  /* 0x0000000406efa981 */ /* 0x000368000c1e1900 */
[----:B------:R1:W5:Y:S01]  /*2790*/  @!P6 LDG.E R240, [R6.64+0x20] ;  /* 0x0000200406f0e981 */ /* 0x000362000c1e1900 */
[----:B------:R-:W-:Y:S01]  /*27a0*/  IMAD.MOV.U32 R247, RZ, RZ, c[0x0][0x22c] ;  /* 0x00008b00fff77624 */ /* 0x000fe200078e00ff */
[----:B------:R-:W-:Y:S01]  /*27b0*/  UIADD3 UR10, UR25, 0x40, URZ ;  /* 0x00000040190a7890 */ /* 0x000fe2000fffe03f */
        /* <DEDUP_REMOVED lines=65> */
[----:B------:R-:W-:Y:S01]  /*2bd0*/  LEA R251, -R247, RZ, 0x6 ;  /* 0x000000fff7fb7211 */ /* 0x000fe200078e31ff */
[----:B------:R-:W-:-:S02]  /*2be0*/  UISETP.GE.AND UP0, UPT, UR10, UR6, UPT ;  /* 0x000000060a00728c */ /* 0x000fc4000bf06270 */
[----:B------:R-:W-:Y:S02]  /*2bf0*/  UMOV UR11, UR16 ;  /* 0x00000010000b7c82 */ /* 0x000fe40008000000 */
[----:B-1----:R-:W-:Y:S02]  /*2c00*/  UMOV UR10, UR17 ;  /* 0x00000011000a7c82 */ /* 0x002fe40008000000 */
.L_x_486:
        /* <DEDUP_REMOVED lines=20> */
[C---:B-1----:R-:W-:Y:S08]  /*2d50*/  HMMA.16816.F32 R4, R16.reuse, R8, RZ ;  /* 0x000000081004723c */ /* 0x042ff000000018ff */
[C---:B------:R-:W-:Y:S08]  /*2d60*/  HMMA.16816.F32 R8, R16.reuse, R10, RZ ;  /* 0x0000000a1008723c */ /* 0x040ff000000018ff */
[C---:B--2---:R-:W-:Y:S08]  /*2d70*/  HMMA.16816.F32 R12, R16.reuse, R84, RZ ;  /* 0x00000054100c723c */ /* 0x044ff000000018ff */
[----:B------:R-:W-:Y:S01]  /*2d80*/  HMMA.16816.F32 R16, R16, R86, RZ ;  /* 0x000000561010723c */ /* 0x000fe200000018ff */
[----:B------:R-:W1:Y:S07]  /*2d90*/  LDSM.16.M88.4 R84, [R217+0x10800] ;  /* 0x01080000d954783b */ /* 0x000e6e0000000200 */
[C---:B---3--:R-:W-:Y:S08]  /*2da0*/  HMMA.16816.F32 R4, R88.reuse, R92, R4 ;  /* 0x0000005c5804723c */ /* 0x048ff00000001804 */
        /* <DEDUP_REMOVED lines=193> */
[----:B-1----:R-:W-:Y:S03]  /*39c0*/  F2FP.PACK_AB R7, R118, R121 ;  /* 0x000000797607723e */ /* 0x002fe600000000ff */
[----:B------:R-:W-:Y:S02]  /*39d0*/  @P2 FSEL R18, R18, -INF , !P3 ;  /* 0xff80000012122808 */ /* 0x000fe40005800000 */
[----:B------:R-:W-:Y:S03]  /*39e0*/  PLOP3.LUT P3, PT, PT, PT, UP5, 0x80, 0x0 ;  /* 0x000000000000781c */ /* 0x000fe60003f6f058 */
        /* <DEDUP_REMOVED lines=293> */
.L_x_484:
        /* <DEDUP_REMOVED lines=13> */
[-C--:B-12---:R-:W-:Y:S03]  /*4d10*/  HMMA.16816.F32 R4, R128, R16.reuse, RZ ;  /* 0x000000108004723c */ /* 0x086fe600000018ff */
[----:B------:R-:W1:Y:S05]  /*4d20*/  LDSM.16.MT88.4 R212, [R0+0x12800] ;  /* 0x0128000000d4783b */ /* 0x000e6a0000004200 */
        /* <DEDUP_REMOVED lines=15> */
[----:B------:R-:W2:Y:S07]  /*4e20*/  LDSM.16.MT88.4 R196, [R0+0x14800] ;  /* 0x0148000000c4783b */ /* 0x000eae0000004200 */
[-C--:B------:R-:W-:Y:S08]  /*4e30*/  HMMA.16816.F32 R4, R200, R204.reuse, R4 ;  /* 0x000000ccc804723c */ /* 0x080ff00000001804 */
[C---:B------:R-:W-:Y:S08]  /*4e40*/  HMMA.16816.F32 R8, R208.reuse, R204, R8 ;  /* 0x000000ccd008723c */ /* 0x040ff00000001808 */
[-C--:B------:R-:W-:Y:S08]  /*4e50*/  HMMA.16816.F32 R12, R208, R206.reuse, R12 ;  /* 0x000000ced00c723c */ /* 0x080ff0000000180c */
[C---:B------:R-:W-:Y:S01]  /*4e60*/  HMMA.16816.F32 R16, R200.reuse, R206, R16 ;  /* 0x000000cec810723c */ /* 0x040fe20000001810 */
[----:B------:R-:W3:Y:S07]  /*4e70*/  LDSM.16.MT88.4 R204, [R0+0x16800] ;  /* 0x0168000000cc783b */ /* 0x000eee0000004200 */
[-C--:B-1----:R-:W-:Y:S08]  /*4e80*/  HMMA.16816.F32 R84, R200, R212.reuse, R84 ;  /* 0x000000d4c854723c */ /* 0x082ff00000001854 */
[C---:B------:R-:W-:Y:S08]  /*4e90*/  HMMA.16816.F32 R88, R208.reuse, R212, R88 ;  /* 0x000000d4d058723c */ /* 0x040ff00000001858 */
[-C--:B------:R-:W-:Y:S08]  /*4ea0*/  HMMA.16816.F32 R92, R208, R214.reuse, R92 ;  /* 0x000000d6d05c723c */ /* 0x080ff0000000185c */
[C---:B------:R-:W-:Y:S01]  /*4eb0*/  HMMA.16816.F32 R96, R200.reuse, R214, R96 ;  /* 0x000000d6c860723c */ /* 0x040fe20000001860 */
[----:B------:R-:W-:Y:S07]  /*4ec0*/  LDSM.16.M88.4 R212, [R225+0x1000] ;  /* 0x00100000e1d4783b */ /* 0x000fee0000000200 */
[-C--:B--2---:R-:W-:Y:S08]  /*4ed0*/  HMMA.16816.F32 R100, R200, R196.reuse, R100 ;  /* 0x000000c4c864723c */ /* 0x084ff00000001864 */
[C---:B------:R-:W-:Y:S08]  /*4ee0*/  HMMA.16816.F32 R104, R208.reuse, R196, R104 ;  /* 0x000000c4d068723c */ /* 0x040ff00000001868 */
[-C--:B------:R-:W-:Y:S08]  /*4ef0*/  HMMA.16816.F32 R108, R208, R198.reuse, R108 ;  /* 0x000000c6d06c723c */ /* 0x080ff0000000186c */
[C---:B------:R-:W-:Y:S01]  /*4f00*/  HMMA.16816.F32 R112, R200.reuse, R198, R112 ;  /* 0x000000c6c870723c */ /* 0x040fe20000001870 */
[----:B------:R-:W-:Y:S07]  /*4f10*/  LDSM.16.M88.4 R196, [R225] ;  /* 0x00000000e1c4783b */ /* 0x000fee0000000200 */
[-C--:B---3--:R-:W-:Y:S08]  /*4f20*/  HMMA.16816.F32 R116, R200, R204.reuse, R116 ;  /* 0x000000ccc874723c */ /* 0x088ff00000001874 */
[C---:B------:R-:W-:Y:S08]  /*4f30*/  HMMA.16816.F32 R120, R208.reuse, R204, R120 ;  /* 0x000000ccd078723c */ /* 0x040ff00000001878 */
[-C--:B------:R-:W-:Y:S01]  /*4f40*/  HMMA.16816.F32 R124, R208, R206.reuse, R124 ;  /* 0x000000ced07c723c */ /* 0x080fe2000000187c */
[----:B------:R-:W1:Y:S07]  /*4f50*/  LDSM.16.MT88.4 R208, [R0+0x11000] ;  /* 0x0110000000d0783b */ /* 0x000e6e0000004200 */
        /* <DEDUP_REMOVED lines=13> */
[-C--:B---3--:R-:W-:Y:S08]  /*5030*/  HMMA.16816.F32 R100, R196, R204.reuse, R100 ;  /* 0x000000ccc464723c */ /* 0x088ff00000001864 */
[C---:B------:R-:W-:Y:S08]  /*5040*/  HMMA.16816.F32 R104, R212.reuse, R204, R104 ;  /* 0x000000ccd468723c */ /* 0x040ff00000001868 */
[-C--:B------:R-:W-:Y:S08]  /*5050*/  HMMA.16816.F32 R108, R212, R206.reuse, R108 ;  /* 0x000000ced46c723c */ /* 0x080ff0000000186c */
[C---:B------:R-:W-:Y:S01]  /*5060*/  HMMA.16816.F32 R112, R196.reuse, R206, R112 ;  /* 0x000000cec470723c */ /* 0x040fe20000001870 */
[----:B------:R-:W2:Y:S07]  /*5070*/  LDSM.16.MT88.4 R204, [R0+0x11800] ;  /* 0x0118000000cc783b */ /* 0x000eae0000004200 */
[-C--:B-1----:R-:W-:Y:S08]  /*5080*/  HMMA.16816.F32 R116, R196, R208.reuse, R116 ;  /* 0x000000d0c474723c */ /* 0x082ff00000001874 */
[C---:B------:R-:W-:Y:S08]  /*5090*/  HMMA.16816.F32 R120, R212.reuse, R208, R120 ;  /* 0x000000d0d478723c */ /* 0x040ff00000001878 */
[-C--:B------:R-:W-:Y:S01]  /*50a0*/  HMMA.16816.F32 R124, R212, R210.reuse, R124 ;  /* 0x000000d2d47c723c */ /* 0x080fe2000000187c */
[----:B------:R-:W1:Y:S07]  /*50b0*/  LDSM.16.M88.4 R212, [R226+0x1000] ;  /* 0x00100000e2d4783b */ /* 0x000e6e0000000200 */
[----:B------:R-:W-:Y:S01]  /*50c0*/  HMMA.16816.F32 R128, R196, R210, R128 ;  /* 0x000000d2c480723c */ /* 0x000fe20000001880 */
[----:B------:R-:W3:Y:S05]  /*50d0*/  LDSM.16.MT88.4 R196, [R0+0x13800] ;  /* 0x0138000000c4783b */ /* 0x000eea0000004200 */
[----:B------:R-:W-:Y:S02]  /*50e0*/  LDSM.16.MT88.4 R208, [R0+0x17800] ;  /* 0x0178000000d0783b */ /* 0x000fe40000004200 */
[-C--:B--2---:R-:W-:Y:S08]  /*50f0*/  HMMA.16816.F32 R4, R200, R204.reuse, R4 ;  /* 0x000000ccc804723c */ /* 0x084ff00000001804 */
[C---:B-1----:R-:W-:Y:S08]  /*5100*/  HMMA.16816.F32 R8, R212.reuse, R204, R8 ;  /* 0x000000ccd408723c */ /* 0x042ff00000001808 */
[-C--:B------:R-:W-:Y:S08]  /*5110*/  HMMA.16816.F32 R12, R212, R206.reuse, R12 ;  /* 0x000000ced40c723c */ /* 0x080ff0000000180c */
[C---:B------:R-:W-:Y:S01]  /*5120*/  HMMA.16816.F32 R16, R200.reuse, R206, R16 ;  /* 0x000000cec810723c */ /* 0x040fe20000001810 */
[----:B------:R-:W1:Y:S07]  /*5130*/  LDSM.16.MT88.4 R204, [R0+0x15800] ;  /* 0x0158000000cc783b */ /* 0x000e6e0000004200 */
[-C--:B---3--:R-:W-:Y:S08]  /*5140*/  HMMA.16816.F32 R84, R200, R196.reuse, R84 ;  /* 0x000000c4c854723c */ /* 0x088ff00000001854 */
[C---:B------:R-:W-:Y:S07]  /*5150*/  HMMA.16816.F32 R88, R212.reuse, R196, R88 ;  /* 0x000000c4d458723c */ /* 0x040fee0000001858 */
[----:B------:R-:W-:Y:S01]  /*5160*/  @P3 IADD3 R196, P0, R242, UR9, RZ ;  /* 0x00000009f2c43c10 */ /* 0x000fe2000ff1e0ff */
[-C--:B------:R-:W-:Y:S01]  /*5170*/  HMMA.16816.F32 R92, R212, R198.reuse, R92 ;  /* 0x000000c6d45c723c */ /* 0x080fe2000000185c */
[----:B------:R-:W-:Y:S03]  /*5180*/  @UP5 UMOV UR9, UR13 ;  /* 0x0000000d00095c82 */ /* 0x000fe60008000000 */
[----:B------:R-:W-:Y:S01]  /*5190*/  @P3 IADD3.X R197, R241, UR8, RZ, P0, !PT ;  /* 0x00000008f1c53c10 */ /* 0x000fe200087fe4ff */
[----:B------:R-:W-:Y:S03]  /*51a0*/  @UP5 UMOV UR8, UR12 ;  /* 0x0000000c00085c82 */ /* 0x000fe60008000000 */
[C---:B------:R-:W-:Y:S01]  /*51b0*/  HMMA.16816.F32 R96, R200.reuse, R198, R96 ;  /* 0x000000c6c860723c */ /* 0x040fe20000001860 */
[----:B------:R2:W5:Y:S05]  /*51c0*/  @P3 LDG.E R239, [R196.64+-0x100] ;  /* 0xffff0004c4ef3981 */ /* 0x00056a000c1e1900 */
[----:B------:R2:W5:Y:S02]  /*51d0*/  @P3 LDG.E R240, [R196.64+-0xe0] ;  /* 0xffff2004c4f03981 */ /* 0x000564000c1e1900 */
[-C--:B-1----:R-:W-:Y:S03]  /*51e0*/  HMMA.16816.F32 R100, R200, R204.reuse, R100 ;  /* 0x000000ccc864723c */ /* 0x082fe60000001864 */
[----:B------:R1:W-:Y:S05]  /*51f0*/  RED.E.ADD.F32.FTZ.RN.STRONG.GPU [R228.64], R4 ;  /* 0x00000004e400798e */ /* 0x0003ea000c10e784 */
[C---:B------:R-:W-:Y:S07]  /*5200*/  HMMA.16816.F32 R104, R212.reuse, R204, R104 ;  /* 0x000000ccd468723c */ /* 0x040fee0000001868 */
[C---:B------:R-:W-:Y:S01]  /*5210*/  IMAD.SHL.U32 R204, R247.reuse, 0x8, RZ ;  /* 0x00000008f7cc7824 */ /* 0x040fe200078e00ff */
[-C--:B------:R-:W-:Y:S04]  /*5220*/  HMMA.16816.F32 R108, R212, R206.reuse, R108 ;  /* 0x000000ced46c723c */ /* 0x080fe8000000186c */
[----:B------:R-:W-:Y:S01]  /*5230*/  IMAD.SHL.U32 R205, R247, 0x10, RZ ;  /* 0x00000010f7cd7824 */ /* 0x000fe200078e00ff */
[CC--:B--2---:R-:W-:Y:S03]  /*5240*/  LEA R196, P0, R204.reuse, R228.reuse, 0x2 ;  /* 0x000000e4ccc47211 */ /* 0x0c4fe600078010ff */
        /* <DEDUP_REMOVED lines=10> */
[----:B------:R-:W-:Y:S07]  /*52f0*/  HMMA.16816.F32 R128, R200, R210, R128 ;  /* 0x000000d2c880723c */ /* 0x000fee0000001880 */
[C---:B------:R-:W-:Y:S02]  /*5300*/  IMAD R201, R247.reuse, 0x18, RZ ;  /* 0x00000018f7c97824 */ /* 0x040fe400078e02ff */
[----:B------:R-:W-:Y:S03]  /*5310*/  IMAD.SHL.U32 R203, R247, 0x20, RZ ;  /* 0x00000020f7cb7824 */ /* 0x000fe600078e00ff */
[-C--:B-1----:R-:W-:Y:S01]  /*5320*/  LEA R4, P0, R201, R228.reuse, 0x2 ;  /* 0x000000e4c9047211 */ /* 0x082fe200078010ff */
[----:B------:R-:W-:Y:S01]  /*5330*/  IMAD R202, R247, 0x30, RZ ;  /* 0x00000030f7ca7824 */ /* 0x000fe200078e02ff */
[-C--:B------:R-:W-:Y:S02]  /*5340*/  LEA R200, P1, R203, R228.reuse, 0x2 ;  /* 0x000000e4cbc87211 */ /* 0x080fe400078210ff */
[-C--:B--2---:R-:W-:Y:S02]  /*5350*/  LEA.HI.X.SX32 R5, R201, R229.reuse, 0x2, P0 ;  /* 0x000000e5c9057211 */ /* 0x084fe400000f16ff */
[-C--:B------:R-:W-:Y:S02]  /*5360*/  LEA.HI.X.SX32 R201, R203, R229.reuse, 0x2, P1 ;  /* 0x000000e5cbc97211 */ /* 0x080fe400008f16ff */
[CC--:B---3--:R-:W-:Y:S01]  /*5370*/  LEA R198, P0, R206.reuse, R228.reuse, 0x2 ;  /* 0x000000e4cec67211 */ /* 0x0c8fe200078010ff */
[----:B------:R1:W-:Y:S03]  /*5380*/  RED.E.ADD.F32.FTZ.RN.STRONG.GPU [R4.64], R7 ;  /* 0x000000070400798e */ /* 0x0003e6000c10e784 */
[-C--:B------:R-:W-:Y:S02]  /*5390*/  LEA.HI.X.SX32 R199, R206, R229.reuse, 0x2, P0 ;  /* 0x000000e5cec77211 */ /* 0x080fe400000f16ff */
[----:B------:R-:W-:Y:S05]  /*53a0*/  RED.E.ADD.F32.FTZ.RN.STRONG.GPU [R200.64], R8 ;  /* 0x00000008c800798e */ /* 0x000fea000c10e784 */
[----:B------:R2:W-:Y:S01]  /*53b0*/  RED.E.ADD.F32.FTZ.RN.STRONG.GPU [R198.64], R9 ;  /* 0x00000009c600798e */ /* 0x0005e2000c10e784 */
[CC--:B-1----:R-:W-:Y:S01]  /*53c0*/  LEA R4, P1, R202.reuse, R228.reuse, 0x2 ;  /* 0x000000e4ca047211 */ /* 0x0c2fe200078210ff */
        /* <DEDUP_REMOVED lines=299> */
.L_x_485:
        /* <DEDUP_REMOVED lines=217> */
.L_x_487:
        /* <DEDUP_REMOVED lines=18> */
.L_x_488:
        /* <DEDUP_REMOVED lines=36> */
[----:B--23--:R-:W2:Y:S01]  /*7770*/  LDS.128 R24, [R230+0x14000] ;  /* 0x01400000e6187984 */ /* 0x00cea20000000c00 */
[----:B------:R-:W-:Y:S01]  /*7780*/  MOV R4, R8 ;  /* 0x0000000800047202 */ /* 0x000fe20000000f00 */
[----:B------:R-:W-:Y:S01]  /*7790*/  IMAD R15, R14, c[0x0][0x3a0], RZ ;  /* 0x0000e8000e0f7a24 */ /* 0x000fe200078e02ff */
[----:B------:R-:W-:Y:S01]  /*77a0*/  MOV R5, R12 ;  /* 0x0000000c00057202 */ /* 0x000fe20000000f00 */
[----:B------:R-:W3:Y:S04]  /*77b0*/  LDS.128 R20, [R230+0x12000] ;  /* 0x01200000e6147984 */ /* 0x000ee80000000c00 */
[----:B------:R-:W4:Y:S01]  /*77c0*/  LDS.128 R16, [R230+0x10000] ;  /* 0x01000000e6107984 */ /* 0x000f220000000c00 */
[----:B------:R-:W-:-:S03]  /*77d0*/  IMAD.WIDE.U32 R10, R243, c[0x0][0x3a0], R4 ;  /* 0x0000e800f30a7a25 */ /* 0x000fc600078e0004 */
[----:B------:R-:W1:Y:S01]  /*77e0*/  LDS.128 R28, [R230+0x16000] ;  /* 0x01600000e61c7984 */ /* 0x000e620000000c00 */
[----:B------:R-:W-:-:S05]  /*77f0*/  IMAD R4, R243, c[0x0][0x3a4], R15 ;  /* 0x0000e900f3047a24 */ /* 0x000fca00078e020f */
[----:B------:R-:W-:Y:S02]  /*7800*/  IADD3 R5, R11, R4, RZ ;  /* 0x000000040b057210 */ /* 0x000fe40007ffe0ff */
[----:B------:R-:W-:-:S04]  /*7810*/  LEA R4, P0, R10, c[0x0][0x340], 0x1 ;  /* 0x0000d0000a047a11 */ /* 0x000fc800078008ff */
[----:B------:R-:W-:-:S05]  /*7820*/  LEA.HI.X R5, R10, c[0x0][0x344], R5, 0x1, P0 ;  /* 0x0000d1000a057a11 */ /* 0x000fca00000f0c05 */
[----:B--2---:R2:W-:Y:S04]  /*7830*/  STG.E.128 [R4.64+0x100], R24 ;  /* 0x0001001804007986 */ /* 0x0045e8000c101d04 */
[----:B---3--:R2:W-:Y:S04]  /*7840*/  STG.E.128 [R4.64+0x80], R20 ;  /* 0x0000801404007986 */ /* 0x0085e8000c101d04 */
[----:B----4-:R2:W-:Y:S04]  /*7850*/  STG.E.128 [R4.64], R16 ;  /* 0x0000001004007986 */ /* 0x0105e8000c101d04 */
[----:B-1----:R2:W-:Y:S02]  /*7860*/  STG.E.128 [R4.64+0x180], R28 ;  /* 0x0001801c04007986 */ /* 0x0025e4000c101d04 */
.L_x_490:
[----:B--23--:R-:W-:Y:S05]  /*7870*/  BSYNC B0 ;  /* 0x0000000000007941 */ /* 0x00cfea0003800000 */
.L_x_489:
[----:B------:R-:W-:Y:S01]  /*7880*/  IADD3 R4, R243, 0x20, RZ ;  /* 0x00000020f3047810 */ /* 0x000fe20007ffe0ff */
[----:B------:R-:W-:Y:S03]  /*7890*/  BSSY B0, `(.L_x_491) ;  /* 0x0000010000007945 */ /* 0x000fe60003800000 */
[----:B------:R-:W-:-:S13]  /*78a0*/  ISETP.GE.AND P1, PT, R4, UR6, PT ;  /* 0x0000000604007c0c */ /* 0x000fda000bf26270 */
[----:B------:R-:W-:Y:S05]  /*78b0*/  @P1 BRA `(.L_x_492) ;  /* 0x000000d000001947 */ /* 0x000fea0003800000 */
[----:B------:R-:W-:Y:S02]  /*78c0*/  IADD3 R4, P0, R243, 0x20, RZ ;  /* 0x00000020f3047810 */ /* 0x000fe40007f1e0ff */
[----:B------:R-:W-:Y:S02]  /*78d0*/  MOV R9, R12 ;  /* 0x0000000c00097202 */ /* 0x000fe40000000f00 */
[----:B------:R-:W-:-:S03]  /*78e0*/  IADD3.X R5, RZ, R14, RZ, P0, !PT ;  /* 0x0000000eff057210 */ /* 0x000fc600007fe4ff */
[----:B------:R-:W-:-:S04]  /*78f0*/  IMAD.WIDE.U32 R8, R4, c[0x0][0x3a0], R8 ;  /* 0x0000e80004087a25 */ /* 0x000fc800078e0008 */
[----:B------:R-:W-:-:S04]  /*7900*/  IMAD R5, R5, c[0x0][0x3a0], RZ ;  /* 0x0000e80005057a24 */ /* 0x000fc800078e02ff */
[----:B------:R-:W-:Y:S01]  /*7910*/  IMAD R5, R4, c[0x0][0x3a4], R5 ;  /* 0x0000e90004057a24 */ /* 0x000fe200078e0205 */
[----:B------:R-:W-:-:S04]  /*7920*/  LEA R4, P0, R8, c[0x0][0x340], 0x1 ;  /* 0x0000d00008047a11 */ /* 0x000fc800078008ff */
[----:B------:R-:W-:-:S04]  /*7930*/  IADD3 R5, R9, R5, RZ ;  /* 0x0000000509057210 */ /* 0x000fc80007ffe0ff */
[----:B------:R-:W-:-:S05]  /*7940*/  LEA.HI.X R5, R8, c[0x0][0x344], R5, 0x1, P0 ;  /* 0x0000d10008057a11 */ /* 0x000fca00000f0c05 */
[----:B------:R2:W-:Y:S04]  /*7950*/  STG.E.128 [R4.64], R44 ;  /* 0x0000002c04007986 */ /* 0x0005e8000c101d04 */
[----:B------:R2:W-:Y:S04]  /*7960*/  STG.E.128 [R4.64+0x80], R40 ;  /* 0x0000802804007986 */ /* 0x0005e8000c101d04 */
[----:B----4-:R2:W-:Y:S04]  /*7970*/  STG.E.128 [R4.64+0x100], R36 ;  /* 0x0001002404007986 */ /* 0x0105e8000c101d04 */
[----:B-1----:R2:W-:Y:S02]  /*7980*/  STG.E.128 [R4.64+0x180], R32 ;  /* 0x0001802004007986 */ /* 0x0025e4000c101d04 */
.L_x_492:
[----:B------:R-:W-:Y:S05]  /*7990*/  BSYNC B0 ;  /* 0x0000000000007941 */ /* 0x000fea0003800000 */
.L_x_491:
        /* <DEDUP_REMOVED lines=15> */
[----:B------:R-:W-:Y:S01]  /*7a90*/  MOV R4, R6 ;  /* 0x0000000600047202 */ /* 0x000fe20000000f00 */
[----:B------:R-:W-:Y:S01]  /*7aa0*/  IMAD R11, R14, c[0x0][0x3a8], RZ ;  /* 0x0000ea000e0b7a24 */ /* 0x000fe200078e02ff */
[----:B------:R-:W-:-:S05]  /*7ab0*/  MOV R5, R10 ;  /* 0x0000000a00057202 */ /* 0x000fca0000000f00 */
[----:B------:R-:W-:-:S04]  /*7ac0*/  IMAD.WIDE.U32 R8, R243, c[0x0][0x3a8], R4 ;  /* 0x0000ea00f3087a25 */ /* 0x000fc800078e0004 */
[----:B------:R-:W-:-:S05]  /*7ad0*/  IMAD R4, R243, c[0x0][0x3ac], R11 ;  /* 0x0000eb00f3047a24 */ /* 0x000fca00078e020b */
[----:B------:R-:W-:Y:S02]  /*7ae0*/  IADD3 R5, R9, R4, RZ ;  /* 0x0000000409057210 */ /* 0x000fe40007ffe0ff */
[----:B------:R-:W-:-:S04]  /*7af0*/  LEA R4, P0, R8, c[0x0][0x348], 0x1 ;  /* 0x0000d20008047a11 */ /* 0x000fc800078008ff */
[----:B------:R-:W-:-:S05]  /*7b00*/  LEA.HI.X R5, R8, c[0x0][0x34c], R5, 0x1, P0 ;  /* 0x0000d30008057a11 */ /* 0x000fca00000f0c05 */
[----:B-1----:R1:W-:Y:S04]  /*7b10*/  STG.E.128 [R4.64], R60 ;  /* 0x0000003c04007986 */ /* 0x0023e8000c101d04 */
[----:B------:R1:W-:Y:S04]  /*7b20*/  STG.E.128 [R4.64+0x80], R56 ;  /* 0x0000803804007986 */ /* 0x0003e8000c101d04 */
[----:B------:R1:W-:Y:S04]  /*7b30*/  STG.E.128 [R4.64+0x100], R52 ;  /* 0x0001003404007986 */ /* 0x0003e8000c101d04 */
[----:B------:R1:W-:Y:S02]  /*7b40*/  STG.E.128 [R4.64+0x180], R48 ;  /* 0x0001803004007986 */ /* 0x0003e4000c101d04 */
.L_x_494:
[----:B------:R-:W-:Y:S05]  /*7b50*/  BSYNC B0 ;  /* 0x0000000000007941 */ /* 0x000fea0003800000 */
.L_x_493:
[----:B------:R-:W-:Y:S05]  /*7b60*/  @P1 BRA `(.L_x_495) ;  /* 0x0000092000001947 */ /* 0x000fea0003800000 */
[----:B-1----:R-:W-:Y:S02]  /*7b70*/  IADD3 R4, P0, R243, 0x20, RZ ;  /* 0x00000020f3047810 */ /* 0x002fe40007f1e0ff */
[----:B------:R-:W-:-:S02]  /*7b80*/  MOV R7, R10 ;  /* 0x0000000a00077202 */ /* 0x000fc40000000f00 */
        /* <DEDUP_REMOVED lines=9> */
[----:B------:R1:W-:Y:S04]  /*7c20*/  STG.E.128 [R4.64+0x100], R68 ;  /* 0x0001004404007986 */ /* 0x0003e8000c101d04 */
[----:B------:R1:W-:Y:S01]  /*7c30*/  STG.E.128 [R4.64+0x180], R64 ;  /* 0x0001804004007986 */ /* 0x0003e2000c101d04 */
[----:B------:R-:W-:Y:S05]  /*7c40*/  BRA `(.L_x_495) ;  /* 0x0000084000007947 */ /* 0x000fea0003800000 */
.L_x_483:
        /* <DEDUP_REMOVED lines=20> */
.L_x_496:
        /* <DEDUP_REMOVED lines=18> */
.L_x_497:
[----:B------:R-:W-:Y:S01]  /*7eb0*/  USHF.L.U32 UR7, UR19, 0x6, URZ ;  /* 0x0000000613077899 */ /* 0x000fe2000800063f */
[----:B------:R-:W-:Y:S01]  /*7ec0*/  BSSY B0, `(.L_x_498) ;  /* 0x0000020000007945 */ /* 0x000fe20003800000 */
[----:B------:R-:W-:Y:S01]  /*7ed0*/  ULDC.64 UR8, c[0x0][0x3a0] ;  /* 0x0000e80000087ab9 */ /* 0x000fe20000000a00 */
[----:B------:R-:W-:Y:S01]  /*7ee0*/  SHF.R.S32.HI R13, RZ, 0x1f, R243 ;  /* 0x0000001fff0d7819 */ /* 0x000fe200000114f3 */
[----:B------:R-:W-:Y:S02]  /*7ef0*/  USHF.R.S32.HI UR10, URZ, 0x1f, UR7 ;  /* 0x0000001f3f0a7899 */ /* 0x000fe40008011407 */
[----:B------:R-:W-:Y:S01]  /*7f00*/  IMAD.U32 R11, RZ, RZ, UR7 ;  /* 0x00000007ff0b7e24 */ /* 0x000fe2000f8e00ff */
[----:B------:R-:W-:Y:S02]  /*7f10*/  UIMAD UR6, UR19, -0x40, UR6 ;  /* 0xffffffc0130678a4 */ /* 0x000fe4000f8e0206 */
[----:B------:R-:W-:Y:S01]  /*7f20*/  UIMAD UR8, UR10, UR8, URZ ;  /* 0x000000080a0872a4 */ /* 0x000fe2000f8e023f */
[----:B------:R-:W-:-:S03]  /*7f30*/  IMAD.WIDE.U32 R4, R11, c[0x0][0x3a0], R248 ;  /* 0x0000e8000b047a25 */ /* 0x000fc600078e00f8 */
[----:B------:R-:W-:Y:S01]  /*7f40*/  UIMAD UR8, UR7, UR9, UR8 ;  /* 0x00000009070872a4 */ /* 0x000fe2000f8e0208 */
[----:B------:R-:W-:Y:S02]  /*7f50*/  ISETP.GE.AND P2, PT, R243, UR6, PT ;  /* 0x00000006f3007c0c */ /* 0x000fe4000bf46270 */
[----:B------:R-:W-:-:S03]  /*7f60*/  IADD3 R6, P0, R4, UR14, RZ ;  /* 0x0000000e04067c10 */ /* 0x000fc6000ff1e0ff */
[----:B------:R-:W-:Y:S01]  /*7f70*/  IMAD.U32 R4, RZ, RZ, UR8 ;  /* 0x00000008ff047e24 */ /* 0x000fe2000f8e00ff */
[----:B------:R-:W-:Y:S02]  /*7f80*/  ULDC.64 UR8, c[0x0][0x3b8] ;  /* 0x0000ee0000087ab9 */ /* 0x000fe40000000a00 */
[----:B------:R-:W-:Y:S02]  /*7f90*/  UIMAD UR8, UR57, UR8, URZ ;  /* 0x00000008390872a4 */ /* 0x000fe4000f8e023f */
[----:B------:R-:W-:Y:S01]  /*7fa0*/  IADD3.X R7, R5, UR15, R4, P0, !PT ;  /* 0x0000000f05077c10 */ /* 0x000fe200087fe404 */
[----:B------:R-:W-:Y:S01]  /*7fb0*/  IMAD.U32 R4, RZ, RZ, UR38 ;  /* 0x00000026ff047e24 */ /* 0x000fe2000f8e00ff */
[----:B------:R-:W-:-:S03]  /*7fc0*/  UIMAD UR8, UR38, UR9, UR8 ;  /* 0x00000009260872a4 */ /* 0x000fc6000f8e0208 */
        /* <DEDUP_REMOVED lines=11> */
[----:B------:R1:W-:Y:S04]  /*8080*/  STG.E.128 [R4.64], RZ ;  /* 0x000000ff04007986 */ /* 0x0003e8000c101d04 */
[----:B------:R1:W-:Y:S04]  /*8090*/  STG.E.128 [R4.64+0x80], RZ ;  /* 0x000080ff04007986 */ /* 0x0003e8000c101d04 */
[----:B------:R1:W-:Y:S04]  /*80a0*/  STG.E.128 [R4.64+0x100], RZ ;  /* 0x000100ff04007986 */ /* 0x0003e8000c101d04 */
[----:B------:R1:W-:Y:S02]  /*80b0*/  STG.E.128 [R4.64+0x180], RZ ;  /* 0x000180ff04007986 */ /* 0x0003e4000c101d04 */
.L_x_499:
[----:B------:R-:W-:Y:S05]  /*80c0*/  BSYNC B0 ;  /* 0x0000000000007941 */ /* 0x000fea0003800000 */
.L_x_498:
[----:B-1----:R-:W-:Y:S01]  /*80d0*/  IADD3 R4, R243, 0x20, RZ ;  /* 0x00000020f3047810 */ /* 0x002fe20007ffe0ff */
        /* <DEDUP_REMOVED lines=12> */
[----:B------:R1:W-:Y:S04]  /*81a0*/  STG.E.128 [R4.64], RZ ;  /* 0x000000ff04007986 */ /* 0x0003e8000c101d04 */
[----:B------:R1:W-:Y:S04]  /*81b0*/  STG.E.128 [R4.64+0x80], RZ ;  /* 0x000080ff04007986 */ /* 0x0003e8000c101d04 */
[----:B------:R1:W-:Y:S04]  /*81c0*/  STG.E.128 [R4.64+0x100], RZ ;  /* 0x000100ff04007986 */ /* 0x0003e8000c101d04 */
[----:B------:R1:W-:Y:S02]  /*81d0*/  STG.E.128 [R4.64+0x180], RZ ;  /* 0x000180ff04007986 */ /* 0x0003e4000c101d04 */
.L_x_501:
[----:B------:R-:W-:Y:S05]  /*81e0*/  BSYNC B0 ;  /* 0x0000000000007941 */ /* 0x000fea0003800000 */
.L_x_500:
        /* <DEDUP_REMOVED lines=27> */
.L_x_503:
[----:B------:R-:W-:Y:S05]  /*83a0*/  BSYNC B0 ;  /* 0x0000000000007941 */ /* 0x000fea0003800000 */
.L_x_502:
        /* <DEDUP_REMOVED lines=14> */
.L_x_495:
[----:B------:R-:W-:Y:S05]  /*8490*/  BSYNC B1 ;  /* 0x0000000000017941 */ /* 0x000fea0003800000 */
.L_x_478:
[----:B------:R-:W-:Y:S02]  /*84a0*/  ULDC UR7, c[0x0][0x218] ;  /* 0x0000860000077ab9 */ /* 0x000fe40000000800 */
[----:B------:R-:W-:-:S04]  /*84b0*/  UIADD3 UR7, UR7, 0x3f, URZ ;  /* 0x0000003f07077890 */ /* 0x000fc8000fffe03f */
        /* <DEDUP_REMOVED lines=9> */
.L_x_504:
[----:B------:R-:W-:Y:S05]  /*8550*/  EXIT ;  /* 0x000000000000794d */ /* 0x000fea0003800000 */
.L_x_506:
        /* <DEDUP_REMOVED lines=10> */
.L_x_2014:


//--------------------- .text._ZN5flash44flash_bwd_dq_dk_dv_loop_seqk_parallel_kernelI23Flash_bwd_kernel_traitsILi256ELi64ELi64ELi8ELi4ELi2ELi2ELb0ELb1EN7cutlass6half_tE19Flash_kernel_traitsILi256ELi64ELi64ELi8ES3_EELb0ELb0ELb0ELb1ELb0ELb0ELb0EEEvNS_16Flash_bwd_paramsE --------------------------
	.section	.text._ZN5flash44flash_bwd_dq_dk_dv_loop_seqk_parallel_kernelI23Flash_bwd_kernel_traitsILi256ELi64ELi64ELi8ELi4ELi2ELi2ELb0ELb1EN7cutlass6half_tE19Flash_kernel_traitsILi256ELi64ELi64ELi8ES3_EELb0ELb0ELb0ELb1ELb0ELb0ELb0EEEvNS_16Flash_bwd_paramsE,"ax",@progbits
	.sectioninfo	@"SHI_REGISTERS=254"
	.align	128
        .global         _ZN5flash44flash_bwd_dq_dk_dv_loop_seqk_parallel_kernelI23Flash_bwd_kernel_traitsILi256ELi64ELi64ELi8ELi4ELi2ELi2ELb0ELb1EN7cutlass6half_tE19Flash_kernel_traitsILi256ELi64ELi64ELi8ES3_EELb0ELb0ELb0ELb1ELb0ELb0ELb0EEEvNS_16Flash_bwd_paramsE
        .type           _ZN5flash44flash_bwd_dq_dk_dv_loop_seqk_parallel_kernelI23Flash_bwd_kernel_traitsILi256ELi64ELi64ELi8ELi4ELi2ELi2ELb0ELb1EN7cutlass6half_tE19Flash_kernel_traitsILi256ELi64ELi64ELi8ES3_EELb0ELb0ELb0ELb1ELb0ELb0ELb0EEEvNS_16Flash_bwd_paramsE,@function
        .size           _ZN5flash44flash_bwd_dq_dk_dv_loop_seqk_parallel_kernelI23Flash_bwd_kernel_traitsILi256ELi64ELi64ELi8ELi4ELi2ELi2ELb0ELb1EN7cutlass6half_tE19Flash_kernel_traitsILi256ELi64ELi64ELi8ES3_EELb0ELb0ELb0ELb1ELb0ELb0ELb0EEEvNS_16Flash_bwd_paramsE,(.L_x_2015 - _ZN5flash44flash_bwd_dq_dk_dv_loop_seqk_parallel_kernelI23Flash_bwd_kernel_traitsILi256ELi64ELi64ELi8ELi4ELi2ELi2ELb0ELb1EN7cutlass6half_tE19Flash_kernel_traitsILi256ELi64ELi64ELi8ES3_EELb0ELb0ELb0ELb1ELb0ELb0ELb0EEEvNS_16Flash_bwd_paramsE)
        .other          _ZN5flash44flash_bwd_dq_dk_dv_loop_seqk_parallel_kernelI23Flash_bwd_kernel_traitsILi256ELi64ELi64ELi8ELi4ELi2ELi2ELb0ELb1EN7cutlass6half_tE19Flash_kernel_traitsILi256ELi64ELi64ELi8ES3_EELb0ELb0ELb0ELb1ELb0ELb0ELb0EEEvNS_16Flash_bwd_paramsE,@"STO_CUDA_ENTRY STV_DEFAULT"
_ZN5flash44flash_bwd_dq_dk_dv_loop_seqk_parallel_kernelI23Flash_bwd_kernel_traitsILi256ELi64ELi64ELi8ELi4ELi2ELi2ELb0ELb1EN7cutlass6half_tE19Flash_kernel_traitsILi256ELi64ELi64ELi8ES3_EELb0ELb0ELb0ELb1ELb0ELb0ELb0EEEvNS_16Flash_bwd_paramsE:
.text._ZN5flash44flash_bwd_dq_dk_dv_loop_seqk_parallel_kernelI23Flash_bwd_kernel_traitsILi256ELi64ELi64ELi8ELi4ELi2ELi2ELb0ELb1EN7cutlass6half_tE19Flash_kernel_traitsILi256ELi64ELi64ELi8ES3_EELb0ELb0ELb0ELb1ELb0ELb0ELb0EEEvNS_16Flash_bwd_paramsE:
        /* <DEDUP_REMOVED lines=39> */
[----:B------:R-:W-:Y:S01]  /*0270*/  SHF.R.S32.HI R5, RZ, 0x4, R0 ;  /* 0x00000004ff057819 */ /* 0x000fe20000011400 */
[----:B------:R-:W-:Y:S01]  /*0280*/  UIMAD UR51, UR7, UR33, URZ ;  /* 0x00000021073372a4 */ /* 0x000fe2000f8e023f */
[----:B------:R-:W-:Y:S01]  /*0290*/  LOP3.LUT R7, R7, 0xfffffffc, RZ, 0xc0, !PT ;  /* 0xfffffffc07077812 */ /* 0x000fe200078ec0ff */
[----:B------:R-:W-:Y:S01]  /*02a0*/  UIMAD UR6, UR33, UR11, UR35 ;  /* 0x0000000b210672a4 */ /* 0x000fe2000f8e0223 */
[----:B------:R-:W-:Y:S01]  /*02b0*/  LOP3.LUT R3, R3, 0xfffffffe, RZ, 0xc0, !PT ;  /* 0xfffffffe03037812 */ /* 0x000fe200078ec0ff */
[----:B------:R-:W-:Y:S01]  /*02c0*/  @!UP2 UIMAD UR7, UR33, UR13, UR35 ;  /* 0x0000000d2107a2a4 */ /* 0x000fe2000f8e0223 */
[----:B------:R-:W-:Y:S01]  /*02d0*/  LEA.HI R4, R0, R5, RZ, 0x1 ;  /* 0x0000000500047211 */ /* 0x000fe200078f08ff */
[----:B------:R-:W-:Y:S01]  /*02e0*/  IMAD.IADD R6, R2, 0x1, -R7 ;  /* 0x0000000102067824 */ /* 0x000fe200078e0a07 */
[----:B------:R-:W-:Y:S01]  /*02f0*/  LOP3.LUT R0, R0, 0xfffffff0, RZ, 0xc0, !PT ;  /* 0xfffffff000007812 */ /* 0x000fe200078ec0ff */
[----:B------:R-:W-:Y:S01]  /*0300*/  IMAD.IADD R3, R2, 0x1, -R3 ;  /* 0x0000000102037824 */ /* 0x000fe200078e0a03 */
[CC--:B------:R-:W-:Y:S01]  /*0310*/  LEA.HI R2, R14.reuse, R13.reuse, RZ, 0x2 ;  /* 0x0000000d0e027211 */ /* 0x0c0fe200078f10ff */
[----:B------:R-:W-:Y:S01]  /*0320*/  USHF.L.U32 UR44, UR45, 0x6, URZ ;  /* 0x000000062d2c7899 */ /* 0x000fe2000800063f */
[----:B------:R-:W-:Y:S01]  /*0330*/  LEA.HI R7, R14, R13, RZ, 0x3 ;  /* 0x0000000d0e077211 */ /* 0x000fe200078f18ff */
[----:B------:R-:W-:Y:S01]  /*0340*/  IMAD.IADD R9, R13, 0x1, -R0 ;  /* 0x000000010d097824 */ /* 0x000fe200078e0a00 */
[--C-:B------:R-:W-:Y:S01]  /*0350*/  SHF.R.S32.HI R8, RZ, 0x2, R2.reuse ;  /* 0x00000002ff087819 */ /* 0x100fe20000011402 */
[----:B------:R-:W-:Y:S01]  /*0360*/  ULDC UR48, c[0x0][0x214] ;  /* 0x0000850000307ab9 */ /* 0x000fe20000000800 */
[----:B------:R-:W-:Y:S01]  /*0370*/  SHF.R.S32.HI R11, RZ, 0x1f, R2 ;  /* 0x0000001fff0b7819 */ /* 0x000fe20000011402 */
[----:B------:R-:W-:Y:S01]  /*0380*/  IMAD.U32 R230, RZ, RZ, UR14 ;  /* 0x0000000effe67e24 */ /* 0x000fe2000f8e00ff */
[----:B------:R-:W-:Y:S01]  /*0390*/  LOP3.LUT R4, R4, 0xfffffffe, RZ, 0xc0, !PT ;  /* 0xfffffffe04047812 */ /* 0x000fe200078ec0ff */
[----:B------:R-:W-:Y:S01]  /*03a0*/  ULDC UR55, c[0x0][0x1c8] ;  /* 0x0000720000377ab9 */ /* 0x000fe20000000800 */
[----:B------:R-:W-:Y:S01]  /*03b0*/  LOP3.LUT R16, R7, 0xfffffff8, RZ, 0xc0, !PT ;  /* 0xfffffff807107812 */ /* 0x000fe200078ec0ff */
[----:B------:R-:W-:Y:S01]  /*03c0*/  ULDC.U8 UR10, c[0x0][0x3d0] ;  /* 0x0000f400000a7ab9 */ /* 0x000fe20000000000 */
[----:B------:R-:W-:Y:S01]  /*03d0*/  LEA.HI R11, R11, R8, RZ, 0x3 ;  /* 0x000000080b0b7211 */ /* 0x000fe200078f18ff */
[----:B------:R-:W-:Y:S01]  /*03e0*/  IMAD.IADD R4, R5, 0x1, -R4 ;  /* 0x0000000105047824 */ /* 0x000fe200078e0a04 */
[----:B------:R-:W-:Y:S01]  /*03f0*/  SHF.R.S32.HI R0, RZ, 0x1f, R9 ;  /* 0x0000001fff007819 */ /* 0x000fe20000011409 */
[----:B------:R-:W-:Y:S01]  /*0400*/  IMAD.IADD R16, R13, 0x1, -R16 ;  /* 0x000000010d107824 */ /* 0x000fe200078e0a10 */
[----:B------:R-:W-:Y:S01]  /*0410*/  LOP3.LUT R11, R11, 0xfffffff8, RZ, 0xc0, !PT ;  /* 0xfffffff80b0b7812 */ /* 0x000fe200078ec0ff */
[----:B------:R-:W-:Y:S01]  /*0420*/  ULDC UR49, c[0x0][0x224] ;  /* 0x0000890000317ab9 */ /* 0x000fe20000000800 */
[----:B------:R-:W-:Y:S01]  /*0430*/  LEA.HI R5, R0, R9, RZ, 0x3 ;  /* 0x0000000900057211 */ /* 0x000fe200078f18ff */
[----:B------:R-:W-:Y:S01]  /*0440*/  IMAD.SHL.U32 R232, R16, 0x8, RZ ;  /* 0x0000000810e87824 */ /* 0x000fe200078e00ff */
[----:B------:R-:W-:Y:S01]  /*0450*/  SHF.R.S32.HI R229, RZ, 0x3, R7 ;  /* 0x00000003ffe57819 */ /* 0x000fe20000011407 */
[----:B------:R-:W-:Y:S01]  /*0460*/  IMAD.IADD R11, R8, 0x1, -R11 ;  /* 0x00000001080b7824 */ /* 0x000fe200078e0a0b */
[C---:B------:R-:W-:Y:S01]  /*0470*/  LOP3.LUT R12, R5.reuse, 0xfffffff8, RZ, 0xc0, !PT ;  /* 0xfffffff8050c7812 */ /* 0x040fe200078ec0ff */
[----:B------:R-:W-:Y:S01]  /*0480*/  IMAD.SHL.U32 R5, R5, 0x40, RZ ;  /* 0x0000004005057824 */ /* 0x000fe200078e00ff */
[C---:B------:R-:W-:Y:S01]  /*0490*/  LOP3.LUT P4, RZ, R16.reuse, 0x4, RZ, 0xc0, !PT ;  /* 0x0000000410ff7812 */ /* 0x040fe2000788c0ff */
[----:B------:R-:W-:Y:S01]  /*04a0*/  IMAD.SHL.U32 R17, R229, 0x40, RZ ;  /* 0x00000040e5117824 */ /* 0x000fe200078e00ff */
[C---:B------:R-:W-:Y:S01]  /*04b0*/  LOP3.LUT P3, RZ, R16.reuse, 0x2, RZ, 0xc0, !PT ;  /* 0x0000000210ff7812 */ /* 0x040fe2000786c0ff */
[----:B------:R-:W-:Y:S01]  /*04c0*/  IMAD.SHL.U32 R16, R16, 0x40, RZ ;  /* 0x0000004010107824 */ /* 0x000fe200078e00ff */
[----:B------:R-:W-:Y:S01]  /*04d0*/  LOP3.LUT R0, R11, 0x1, RZ, 0xc0, !PT ;  /* 0x000000010b007812 */ /* 0x000fe200078ec0ff */
[----:B------:R-:W-:Y:S01]  /*04e0*/  IMAD.IADD R12, R9, 0x1, -R12 ;  /* 0x00000001090c7824 */ /* 0x000fe200078e0a0c */
[----:B------:R-:W-:Y:S01]  /*04f0*/  LOP3.LUT R17, R17, 0x1c0, RZ, 0xc0, !PT ;  /* 0x000001c011117812 */ /* 0x000fe200078ec0ff */
[----:B------:R-:W-:Y:S01]  /*0500*/  IMAD.SHL.U32 R9, R3, 0x10, RZ ;  /* 0x0000001003097824 */ /* 0x000fe200078e00ff */
[----:B------:R-:W-:Y:S01]  /*0510*/  LOP3.LUT R16, R16, 0x1c0, RZ, 0xc0, !PT ;  /* 0x000001c010107812 */ /* 0x000fe200078ec0ff */
[----:B------:R-:W-:Y:S01]  /*0520*/  @UP2 UIMAD UR53, UR33, UR48, URZ ;  /* 0x00000030213522a4 */ /* 0x000fe2000f8e023f */
[----:B------:R-:W-:Y:S01]  /*0530*/  ISETP.NE.U32.AND P0, PT, R0, 0x1, PT ;  /* 0x000000010000780c */ /* 0x000fe20003f05070 */
[----:B------:R-:W-:Y:S01]  /*0540*/  UMOV UR39, URZ ;  /* 0x0000003f00277c82 */ /* 0x000fe20008000000 */
[----:B------:R-:W-:Y:S01]  /*0550*/  LOP3.LUT R0, R16, 0x10, R9, 0xf8, !PT ;  /* 0x0000001010007812 */ /* 0x000fe200078ef809 */
[----:B------:R-:W-:Y:S01]  /*0560*/  ULDC.64 UR4, c[0x0][0x118] ;  /* 0x0000460000047ab9 */ /* 0x000fe20000000a00 */
[----:B------:R-:W-:Y:S01]  /*0570*/  LOP3.LUT R15, R17, 0x38, R232, 0xf8, !PT ;  /* 0x00000038110f7812 */ /* 0x000fe200078ef8e8 */
[----:B------:R-:W-:Y:S01]  /*0580*/  UMOV UR61, 0x4 ;  /* 0x00000004003d7882 */ /* 0x000fe20000000000 */
[----:B------:R-:W-:Y:S01]  /*0590*/  SHF.R.U32.HI R8, RZ, 0x3, R17 ;  /* 0x00000003ff087819 */ /* 0x000fe20000011611 */
[----:B------:R-:W-:Y:S01]  /*05a0*/  ULOP3.LUT UR55, UR35, UR55, URZ, 0x3c, !UPT ;  /* 0x0000003723377292 */ /* 0x000fe2000f8e3c3f */
[-C--:B------:R-:W-:Y:S01]  /*05b0*/  LEA.HI R10, R14, R13.reuse, RZ, 0x7 ;  /* 0x0000000d0e0a7211 */ /* 0x080fe200078f38ff */
[----:B------:R-:W-:Y:S01]  /*05c0*/  UISETP.NE.AND UP3, UPT, UR10, URZ, UPT ;  /* 0x0000003f0a00728c */ /* 0x000fe2000bf65270 */
[--C-:B------:R-:W-:Y:S01]  /*05d0*/  LOP3.LUT R222, R16, 0x8, R7.reuse, 0xf8, !PT ;  /* 0x0000000810de7812 */ /* 0x100fe200078ef807 */
[----:B------:R-:W-:Y:S01]  /*05e0*/  USHF.R.S32.HI UR56, URZ, 0x1f, UR35 ;  /* 0x0000001f3f387899 */ /* 0x000fe20008011423 */
[----:B------:R-:W-:Y:S01]  /*05f0*/  LOP3.LUT R0, R0, 0x8, R7, 0xf8, !PT ;  /* 0x0000000800007812 */ /* 0x000fe200078ef807 */
[----:B------:R-:W-:Y:S01]  /*0600*/  USHF.R.S32.HI UR60, URZ, 0x1f, UR33 ;  /* 0x0000001f3f3c7899 */ /* 0x000fe20008011421 */
[----:B------:R-:W-:Y:S01]  /*0610*/  LEA.HI R7, R14, R13, RZ, 0x6 ;  /* 0x0000000d0e077211 */ /* 0x000fe200078f30ff */
[----:B------:R-:W-:Y:S01]  /*0620*/  USHF.R.S32.HI UR59, URZ, 0x1f, UR35 ;  /* 0x0000001f3f3b7899 */ /* 0x000fe20008011423 */
[----:B------:R-:W-:Y:S01]  /*0630*/  LOP3.LUT R8, R15, R8, RZ, 0x3c, !PT ;  /* 0x000000080f087212 */ /* 0x000fe200078e3cff */
[----:B------:R-:W-:Y:S01]  /*0640*/  IMAD.SHL.U32 R15, R4, 0x200, RZ ;  /* 0x00000200040f7824 */ /* 0x000fe200078e00ff */
[----:B------:R-:W-:Y:S01]  /*0650*/  SHF.R.S32.HI R10, RZ, 0x7, R10 ;  /* 0x00000007ff0a7819 */ /* 0x000fe2000001140a */
[----:B------:R-:W-:Y:S01]  /*0660*/  USHF.R.S32.HI UR58, URZ, 0x1f, UR33 ;  /* 0x0000001f3f3a7899 */ /* 0x000fe20008011421 */
[----:B------:R-:W-:Y:S01]  /*0670*/  SHF.R.U32.HI R9, RZ, 0x3, R16 ;  /* 0x00000003ff097819 */ /* 0x000fe20000011610 */
[----:B------:R-:W-:Y:S01]  /*0680*/  USHF.R.S32.HI UR57, URZ, 0x1f, UR35 ;  /* 0x0000001f3f397899 */ /* 0x000fe20008011423 */
[----:B------:R-:W-:Y:S01]  /*0690*/  LOP3.LUT R2, R2, 0x7ffffffc, RZ, 0xc0, !PT ;  /* 0x7ffffffc02027812 */ /* 0x000fe200078ec0ff */
[C---:B------:R-:W-:Y:S01]  /*06a0*/  IMAD R17, R10.reuse, 0x800, R15 ;  /* 0x000008000a117824 */ /* 0x040fe200078e020f */
[----:B------:R-:W-:Y:S01]  /*06b0*/  SHF.R.S32.HI R7, RZ, 0x6, R7 ;  /* 0x00000006ff077819 */ /* 0x000fe20000011407 */
[----:B------:R-:W-:Y:S01]  /*06c0*/  IMAD.SHL.U32 R10, R10, 0x20, RZ ;  /* 0x000000200a0a7824 */ /* 0x000fe200078e00ff */
[C---:B------:R-:W-:Y:S01]  /*06d0*/  R2P PR, R11.reuse, 0x6 ;  /* 0x000000060b007804 */ /* 0x040fe20000000000 */
[----:B------:R-:W-:Y:S01]  /*06e0*/  IMAD.SHL.U32 R11, R11, 0x40, RZ ;  /* 0x000000400b0b7824 */ /* 0x000fe200078e00ff */
[----:B------:R-:W-:Y:S01]  /*06f0*/  LOP3.LUT R222, R222, R9, RZ, 0x3c, !PT ;  /* 0x00000009dede7212 */ /* 0x000fe200078e3cff */
[----:B------:R-:W-:Y:S01]  /*0700*/  IMAD R225, R7, 0x200, R8 ;  /* 0x0000020007e17824 */ /* 0x000fe200078e0208 */
[----:B------:R-:W-:Y:S01]  /*0710*/  LOP3.LUT R0, R15, R0, R9, 0xf6, !PT ;  /* 0x000000000f007212 */ /* 0x000fe200078ef609 */
[----:B------:R-:W-:Y:S01]  /*0720*/  IMAD.IADD R9, R13, 0x1, -R2 ;  /* 0x000000010d097824 */ /* 0x000fe200078e0a02 */
[----:B------:R-:W-:Y:S01]  /*0730*/  LOP3.LUT R11, R11, 0x1c0, RZ, 0xc0, !PT ;  /* 0x000001c00b0b7812 */ /* 0x000fe200078ec0ff */
[----:B------:R-:W-:Y:S01]  /*0740*/  IMAD.SHL.U32 R13, R13, 0x2, RZ ;  /* 0x000000020d0d7824 */ /* 0x000fe200078e00ff */
[----:B------:R-:W-:Y:S01]  /*0750*/  LOP3.LUT P6, RZ, R12, 0x4, RZ, 0xc0, !PT ;  /* 0x000000040cff7812 */ /* 0x000fe200078cc0ff */
[----:B------:R-:W-:Y:S01]  /*0760*/  IMAD.SHL.U32 R7, R7, 0x8, RZ ;  /* 0x0000000807077824 */ /* 0x000fe200078e00ff */
[----:B------:R-:W-:Y:S01]  /*0770*/  SHF.R.U32.HI R8, RZ, 0x3, R11 ;  /* 0x00000003ff087819 */ /* 0x000fe2000001160b */
[----:B------:R-:W-:Y:S01]  /*0780*/  IMAD.SHL.U32 R9, R9, 0x2, RZ ;  /* 0x0000000209097824 */ /* 0x000fe200078e00ff */
[----:B------:R-:W-:Y:S01]  /*0790*/  LOP3.LUT R224, R10, 0x6, R13, 0xf8, !PT ;  /* 0x000000060ae07812 */ /* 0x000fe200078ef80d */
[----:B------:R-:W-:Y:S01]  /*07a0*/  IMAD.SHL.U32 R2, R4, 0x20, RZ ;  /* 0x0000002004027824 */ /* 0x000fe200078e00ff */
[----:B------:R-:W-:Y:S01]  /*07b0*/  LOP3.LUT R7, R7, 0x18, RZ, 0xc0, !PT ;  /* 0x0000001807077812 */ /* 0x000fe200078ec0ff */
[----:B------:R-:W-:Y:S01]  /*07c0*/  IMAD R234, R6, 0x400, R9 ;  /* 0x0000040006ea7824 */ /* 0x000fe200078e0209 */
[----:B------:R-:W-:Y:S01]  /*07d0*/  LOP3.LUT R13, R11, 0x20, R10, 0xf8, !PT ;  /* 0x000000200b0d7812 */ /* 0x000fe200078ef80a */
[----:B------:R-:W-:Y:S01]  /*07e0*/  IMAD.IADD R222, R17, 0x1, R222 ;  /* 0x0000000111de7824 */ /* 0x000fe200078e02de */
[----:B------:R-:W-:Y:S01]  /*07f0*/  LOP3.LUT R231, R8, R11, R7, 0x1e, !PT ;  /* 0x0000000b08e77212 */ /* 0x000fe200078e1e07 */
[----:B------:R-:W-:Y:S01]  /*0800*/  IMAD.SHL.U32 R218, R0, 0x2, RZ ;  /* 0x0000000200da7824 */ /* 0x000fe200078e00ff */
[----:B------:R-:W-:Y:S01]  /*0810*/  LOP3.LUT R13, R13, R8, RZ, 0x3c, !PT ;  /* 0x000000080d0d7212 */ /* 0x000fe200078e3cff */
[----:B------:R-:W-:Y:S01]  /*0820*/  IMAD R8, R3, 0x400, R9 ;  /* 0x0000040003087824 */ /* 0x000fe200078e0209 */
[C---:B------:R-:W-:Y:S01]  /*0830*/  LOP3.LUT P5, RZ, R12.reuse, 0x2, RZ, 0xc0, !PT ;  /* 0x000000020cff7812 */ /* 0x040fe200078ac0ff */
[----:B------:R-:W-:Y:S01]  /*0840*/  IMAD.SHL.U32 R12, R12, 0x40, RZ ;  /* 0x000000400c0c7824 */ /* 0x000fe200078e00ff */
[----:B------:R-:W-:Y:S01]  /*0850*/  LOP3.LUT R2, R7, 0x20, R2, 0xf8, !PT ;  /* 0x0000002007027812 */ /* 0x000fe200078ef802 */
[----:B------:R-:W-:Y:S01]  /*0860*/  IMAD.IADD R231, R8, 0x1, R231 ;  /* 0x0000000108e77824 */ /* 0x000fe200078e02e7 */
[----:B------:R-:W-:Y:S01]  /*0870*/  LOP3.LUT R5, R5, 0xfffffe00, RZ, 0xc0, !PT ;  /* 0xfffffe0005057812 */ /* 0x000fe200078ec0ff */
[----:B------:R-:W-:Y:S01]  /*0880*/  IMAD.SHL.U32 R8, R4, 0x8, RZ ;  /* 0x0000000804087824 */ /* 0x000fe200078e00ff */
[----:B------:R-:W-:Y:S01]  /*0890*/  LOP3.LUT R7, R12, 0x1c0, RZ, 0xc0, !PT ;  /* 0x000001c00c077812 */ /* 0x000fe200078ec0ff */
[----:B------:R-:W-:Y:S01]  /*08a0*/  IMAD.IADD R234, R234, 0x1, R13 ;  /* 0x00000001eaea7824 */ /* 0x000fe200078e020d */
[----:B------:R-:W-:Y:S01]  /*08b0*/  LEA R231, R231, 0x10000, 0x1 ;  /* 0x00010000e7e77811 */ /* 0x000fe200078e08ff */
[----:B------:R-:W-:Y:S01]  /*08c0*/  IMAD R216, R3, 0x400, R5 ;  /* 0x0000040003d87824 */ /* 0x000fe200078e0205 */
[----:B------:R-:W-:Y:S01]  /*08d0*/  SHF.R.U32.HI R4, RZ, 0x3, R7 ;  /* 0x00000003ff047819 */ /* 0x000fe20000011607 */
[----:B------:R-:W-:Y:S01]  /*08e0*/  IMAD R6, R6, 0x400, R5 ;  /* 0x0000040006067824 */ /* 0x000fe200078e0205 */
[----:B------:R-:W-:Y:S01]  /*08f0*/  LOP3.LUT R9, R7, 0x8, R8, 0xf8, !PT ;  /* 0x0000000807097812 */ /* 0x000fe200078ef808 */
[----:B------:R-:W-:Y:S01]  /*0900*/  IMAD.SHL.U32 R234, R234, 0x2, RZ ;  /* 0x00000002eaea7824 */ /* 0x000fe200078e00ff */
[----:B------:R-:W-:Y:S01]  /*0910*/  LOP3.LUT R2, R4, R2, R7, 0x1e, !PT ;  /* 0x0000000204027212 */ /* 0x000fe200078e1e07 */
[----:B------:R-:W-:Y:S01]  /*0920*/  IMAD.MOV.U32 R7, RZ, RZ, -0x10 ;  /* 0xfffffff0ff077424 */ /* 0x000fe200078e00ff */
[----:B------:R-:W-:Y:S01]  /*0930*/  LOP3.LUT R9, R9, R4, RZ, 0x3c, !PT ;  /* 0x0000000409097212 */ /* 0x000fe200078e3cff */
[----:B------:R-:W-:Y:S01]  /*0940*/  IMAD.MOV.U32 R4, RZ, RZ, 0x40 ;  /* 0x00000040ff047424 */ /* 0x000fe200078e00ff */
[----:B------:R-:W-:Y:S01]  /*0950*/  LOP3.LUT R217, R2, R5, RZ, 0xfc, !PT ;  /* 0x0000000502d97212 */ /* 0x000fe200078efcff */
[----:B------:R-:W-:Y:S01]  /*0960*/  IMAD.SHL.U32 R222, R222, 0x2, RZ ;  /* 0x00000002dede7824 */ /* 0x000fe200078e00ff */
[----:B------:R-:W-:Y:S01]  /*0970*/  SEL R3, R213, 0xffffffe0, !P3 ;  /* 0xffffffe0d5037807 */ /* 0x000fe20005800000 */
[----:B------:R-:W-:Y:S01]  /*0980*/  IMAD.IADD R216, R9, 0x1, R216 ;  /* 0x0000000109d87824 */ /* 0x000fe200078e02d8 */
[----:B------:R-:W-:Y:S01]  /*0990*/  SEL R5, R4, 0xffffffc0, !P4 ;  /* 0xffffffc004057807 */ /* 0x000fe20006000000 */
[----:B------:R-:W-:Y:S01]  /*09a0*/  IMAD.IADD R223, R6, 0x1, R9 ;  /* 0x0000000106df7824 */ /* 0x000fe200078e0209 */
[----:B------:R-:W-:Y:S01]  /*09b0*/  SEL R213, R213, 0xffffffe0, !P5 ;  /* 0xffffffe0d5d57807 */ /* 0x000fe20006800000 */
[----:B------:R-:W-:Y:S01]  /*09c0*/  IMAD.IADD R212, R222, 0x1, R3 ;  /* 0x00000001ded47824 */ /* 0x000fe200078e0203 */
[----:B------:R-:W-:Y:S01]  /*09d0*/  SEL R4, R4, 0xffffffc0, !P6 ;  /* 0xffffffc004047807 */ /* 0x000fe20007000000 */
[----:B------:R-:W-:Y:S01]  /*09e0*/  IMAD.SHL.U32 R223, R223, 0x2, RZ ;  /* 0x00000002dfdf7824 */ /* 0x000fe200078e00ff */
[----:B------:R-:W-:Y:S01]  /*09f0*/  LEA R216, R216, 0x20000, 0x1 ;  /* 0x00020000d8d87811 */ /* 0x000fe200078e08ff */
[----:B------:R-:W-:Y:S01]  /*0a00*/  IMAD.SHL.U32 R225, R225, 0x2, RZ ;  /* 0x00000002e1e17824 */ /* 0x000fe200078e00ff */
[----:B------:R-:W-:Y:S01]  /*0a10*/  IADD3 R236, R234, 0x20, RZ ;  /* 0x00000020eaec7810 */ /* 0x000fe20007ffe0ff */
[----:B------:R-:W-:Y:S01]  /*0a20*/  IMAD.IADD R221, R223, 0x1, R213 ;  /* 0x00000001dfdd7824 */ /* 0x000fe200078e02d5 */
[----:B------:R-:W-:Y:S01]  /*0a30*/  SEL R7, R7, 0x10, !P0 ;  /* 0x0000001007077807 */ /* 0x000fe20004000000 */
[--C-:B------:R-:W-:Y:S01]  /*0a40*/  IMAD.IADD R214, R4, 0x1, R216.reuse ;  /* 0x0000000104d67824 */ /* 0x100fe200078e02d8 */
[----:B------:R-:W-:Y:S01]  /*0a50*/  @P1 IADD3 R236, R234, -0x20, RZ ;  /* 0xffffffe0eaec1810 */ /* 0x000fe20007ffe0ff */
[----:B------:R-:W-:Y:S01]  /*0a60*/  IMAD.IADD R215, R213, 0x1, R216 ;  /* 0x00000001d5d77824 */ /* 0x000fe200078e02d8 */
[----:B------:R-:W-:Y:S01]  /*0a70*/  IADD3 R235, R231, 0x40, RZ ;  /* 0x00000040e7eb7810 */ /* 0x000fe20007ffe0ff */
[--C-:B------:R-:W-:Y:S01]  /*0a80*/  IMAD R0, R0, 0x2, R5.reuse ;  /* 0x0000000200007824 */ /* 0x100fe200078e0205 */
[----:B------:R-:W-:Y:S01]  /*0a90*/  IADD3 R228, R232, 0x40, RZ ;  /* 0x00000040e8e47810 */ /* 0x000fe20007ffe0ff */
[----:B------:R-:W-:Y:S01]  /*0aa0*/  IMAD.IADD R3, R222, 0x1, R5 ;  /* 0x00000001de037824 */ /* 0x000fe200078e0205 */
[C---:B------:R-:W-:Y:S01]  /*0ab0*/  IADD3 R227, R232.reuse, 0x80, RZ ;  /* 0x00000080e8e37810 */ /* 0x040fe20007ffe0ff */
[----:B------:R-:W-:Y:S01]  /*0ac0*/  IMAD.IADD R2, R5, 0x1, R212 ;  /* 0x0000000105027824 */ /* 0x000fe200078e02d4 */
[----:B------:R-:W-:Y:S01]  /*0ad0*/  IADD3 R226, R232, 0xc0, RZ ;  /* 0x000000c0e8e27810 */ /* 0x000fe20007ffe0ff */
[----:B------:R-:W-:Y:S01]  /*0ae0*/  IMAD.IADD R237, R234, 0x1, R7 ;  /* 0x00000001eaed7824 */ /* 0x000fe200078e0207 */
[----:B------:R-:W-:Y:S01]  /*0af0*/  @P2 IADD3 R235, R231, -0x40, RZ ;  /* 0xffffffc0e7eb2810 */ /* 0x000fe20007ffe0ff */
[----:B------:R-:W-:Y:S01]  /*0b00*/  IMAD.SHL.U32 R217, R217, 0x2, RZ ;  /* 0x00000002d9d97824 */ /* 0x000fe200078e00ff */
[----:B------:R-:W-:Y:S01]  /*0b10*/  UIMAD.WIDE.U32 UR40, UR36, UR42, URZ ;  /* 0x0000002a242872a5 */ /* 0x000fe2000f8e003f */
[----:B------:R-:W-:Y:S01]  /*0b20*/  IMAD.IADD R238, R7, 0x1, R236 ;  /* 0x0000000107ee7824 */ /* 0x000fe200078e02ec */
[----:B------:R-:W-:Y:S01]  /*0b30*/  UIMAD UR50, UR37, UR42, URZ ;  /* 0x0000002a253272a4 */ /* 0x000fe2000f8e023f */
[--C-:B------:R-:W-:Y:S01]  /*0b40*/  IMAD.IADD R220, R223, 0x1, R4.reuse ;  /* 0x00000001dfdc7824 */ /* 0x100fe200078e0204 */
[----:B------:R-:W-:Y:S01]  /*0b50*/  USHF.R.S32.HI UR52, URZ, 0x1f, UR46 ;  /* 0x0000001f3f347899 */ /* 0x000fe2000801142e */
[----:B------:R-:W-:Y:S01]  /*0b60*/  IMAD.IADD R219, R221, 0x1, R4 ;  /* 0x00000001dddb7824 */ /* 0x000fe200078e0204 */
[----:B------:R-:W-:Y:S01]  /*0b70*/  UIMAD UR49, UR6, UR49, URZ ;  /* 0x00000031063172a4 */ /* 0x000fe2000f8e023f */
[----:B------:R-:W-:Y:S01]  /*0b80*/  IMAD.IADD R213, R213, 0x1, R214 ;  /* 0x00000001d5d57824 */ /* 0x000fe200078e02d6 */
[----:B------:R-:W-:-:S02]  /*0b90*/  @!UP2 UIMAD UR48, UR7, UR48, URZ ;  /* 0x000000300730a2a4 */ /* 0x000fc4000f8e023f */
[----:B------:R-:W-:Y:S02]  /*0ba0*/  USHF.R.S32.HI UR47, URZ, 0x1f, UR44 ;  /* 0x0000001f3f2f7899 */ /* 0x000fe4000801142c */
.L_x_551:
[----:B------:R-:W-:Y:S02]  /*0bb0*/  ULDC.64 UR6, c[0x0][0x240] ;  /* 0x0000900000067ab9 */ /* 0x000fe40000000a00 */
[----:B------:R-:W-:Y:S02]  /*0bc0*/  ULDC.64 UR10, c[0x0][0x250] ;  /* 0x00009400000a7ab9 */ /* 0x000fe40000000a00 */
[----:B------:R-:W-:Y:S02]  /*0bd0*/  UISETP.NE.U32.AND UP6, UPT, URZ, UR6, UPT ;  /* 0x000000063f00728c */ /* 0x000fe4000bfc5070 */
[----:B------:R-:W-:Y:S02]  /*0be0*/  UISETP.NE.U32.AND UP4, UPT, URZ, UR10, UPT ;  /* 0x0000000a3f00728c */ /* 0x000fe4000bf85070 */
[----:B------:R-:W-:Y:S02]  /*0bf0*/  USHF.R.S32.HI UR38, URZ, 0x1f, UR33 ;  /* 0x0000001f3f267899 */ /* 0x000fe40008011421 */
[----:B------:R-:W-:-:S02]  /*0c00*/  USHF.L.U32 UR13, UR33, 0x2, URZ ;  /* 0x00000002210d7899 */ /* 0x000fc4000800063f */
[----:B------:R-:W-:Y:S02]  /*0c10*/  UISETP.NE.AND.EX UP6, UPT, URZ, UR7, UPT, UP6 ;  /* 0x000000073f00728c */ /* 0x000fe4000bfc5360 */
[----:B------:R-:W-:Y:S02]  /*0c20*/  UISETP.NE.AND.EX UP4, UPT, URZ, UR11, UPT, UP4 ;  /* 0x0000000b3f00728c */ /* 0x000fe4000bf85340 */
[----:B------:R-:W-:Y:S02]  /*0c30*/  USHF.L.U64.HI UR12, UR33, 0x2, UR38 ;  /* 0x00000002210c7899 */ /* 0x000fe40008010226 */
[----:B------:R-:W-:Y:S01]  /*0c40*/  UIADD3 UR6, UP0, UR13, UR6, URZ ;  /* 0x000000060d067290 */ /* 0x000fe2000ff1e03f */
[----:B------:R-:W-:Y:S01]  /*0c50*/  PLOP3.LUT P2, PT, PT, PT, UP6, 0x80, 0x0 ;  /* 0x000000000000781c */ /* 0x000fe20003f4f068 */
[----:B------:R-:W-:Y:S02]  /*0c60*/  ULDC.U8 UR14, c[0x0][0x312] ;  /* 0x0000c480000e7ab9 */ /* 0x000fe40000000000 */
[----:B------:R-:W-:-:S02]  /*0c70*/  UIADD3.X UR7, UR12, UR7, URZ, UP0, !UPT ;  /* 0x000000070c077290 */ /* 0x000fc400087fe43f */
[----:B------:R-:W-:Y:S01]  /*0c80*/  ULDC.64 UR8, c[0x0][0x248] ;  /* 0x0000920000087ab9 */ /* 0x000fe20000000a00 */
[----:B-1----:R-:W-:Y:S01]  /*0c90*/  IMAD.U32 R12, RZ, RZ, UR6 ;  /* 0x00000006ff0c7e24 */ /* 0x002fe2000f8e00ff */
[----:B------:R-:W-:Y:S02]  /*0ca0*/  UISETP.NE.AND UP5, UPT, UR14, URZ, UPT ;  /* 0x0000003f0e00728c */ /* 0x000fe4000bfa5270 */
[----:B------:R-:W-:Y:S01]  /*0cb0*/  UISETP.EQ.U32.AND UP1, UPT, URZ, UR8, UPT ;  /* 0x000000083f00728c */ /* 0x000fe2000bf22070 */
[----:B------:R-:W-:Y:S01]  /*0cc0*/  IMAD.U32 R13, RZ, RZ, UR7 ;  /* 0x00000007ff0d7e24 */ /* 0x000fe2000f8e00ff */
[----:B------:R-:W-:Y:S02]  /*0cd0*/  @UP4 UIADD3 UR6, UP0, UR13, UR10, URZ ;  /* 0x0000000a0d064290 */ /* 0x000fe4000ff1e03f */
[----:B------:R-:W-:Y:S02]  /*0ce0*/  UISETP.EQ.OR.EX UP1, UPT, URZ, UR9, !UP5, UP1 ;  /* 0x000000093f00728c */ /* 0x000fe4000ef22710 */
[----:B------:R-:W-:Y:S01]  /*0cf0*/  @UP4 UIADD3.X UR7, UR12, UR11, URZ, UP0, !UPT ;  /* 0x0000000b0c074290 */ /* 0x000fe200087fe43f */
[----:B--2---:R-:W2:Y:S01]  /*0d00*/  @P2 LDG.E R7, [R12.64] ;  /* 0x000000040c072981 */ /* 0x004ea2000c1e1900 */
[----:B------:R-:W-:-:S02]  /*0d10*/  UIADD3 UR8, UP0, UR13, UR8, URZ ;  /* 0x000000080d087290 */ /* 0x000fc4000ff1e03f */
[----:B------:R-:W-:Y:S01]  /*0d20*/  PLOP3.LUT P1, PT, PT, PT, UP1, 0x80, 0x0 ;  /* 0x000000000000781c */ /* 0x000fe20003f2f018 */
[----:B---3--:R-:W3:Y:S01]  /*0d30*/  @P2 LDG.E R4, [R12.64+0x4] ;  /* 0x000004040c042981 */ /* 0x008ee2000c1e1900 */
[----:B------:R-:W-:Y:S01]  /*0d40*/  UIADD3.X UR9, UR12, UR9, URZ, UP0, !UPT ;  /* 0x000000090c097290 */ /* 0x000fe200087fe43f */
[----:B------:R-:W-:Y:S01]  /*0d50*/  PLOP3.LUT P0, PT, PT, PT, UP4, 0x80, 0x0 ;  /* 0x000000000000781c */ /* 0x000fe20003f0f048 */
[----:B------:R-:W-:Y:S02]  /*0d60*/  IMAD.U32 R10, RZ, RZ, UR8 ;  /* 0x00000008ff0a7e24 */ /* 0x000fe4000f8e00ff */
[----:B------:R-:W-:Y:S02]  /*0d70*/  IMAD.U32 R8, RZ, RZ, UR6 ;  /* 0x00000006ff087e24 */ /* 0x000fe4000f8e00ff */
[----:B------:R-:W-:Y:S02]  /*0d80*/  IMAD.U32 R11, RZ, RZ, UR9 ;  /* 0x00000009ff0b7e24 */ /* 0x000fe4000f8e00ff */
[----:B------:R-:W-:-:S03]  /*0d90*/  IMAD.U32 R9, RZ, RZ, UR7 ;  /* 0x00000007ff097e24 */ /* 0x000fc6000f8e00ff */
[----:B------:R-:W4:Y:S04]  /*0da0*/  @!P1 LDG.E R6, [R10.64] ;  /* 0x000000040a069981 */ /* 0x000f28000c1e1900 */
[----:B-----5:R-:W5:Y:S01]  /*0db0*/  @P0 LDG.E R5, [R8.64] ;  /* 0x0000000408050981 */ /* 0x020f62000c1e1900 */
[----:B------:R-:W1:Y:S01]  /*0dc0*/  S2UR UR24, SR_CTAID.X ;  /* 0x00000000001879c3 */ /* 0x000e620000002500 */
[----:B------:R-:W-:Y:S02]  /*0dd0*/  UMOV UR16, 0xffffffff ;  /* 0xffffffff00107882 */ /* 0x000fe40000000000 */
[----:B------:R-:W-:Y:S02]  /*0de0*/  UMOV UR26, 0xffffffff ;  /* 0xffffffff001a7882 */ /* 0x000fe40000000000 */
[----:B------:R-:W-:-:S02]  /*0df0*/  ULDC UR8, c[0x0][0xc] ;  /* 0x0000030000087ab9 */ /* 0x000fc40000000800 */
[----:B------:R-:W-:Y:S02]  /*0e00*/  USHF.L.U32 UR8, UR8, 0x6, URZ ;  /* 0x0000000608087899 */ /* 0x000fe4000800063f */
[----:B------:R-:W-:Y:S02]  /*0e10*/  UMOV UR20, URZ ;  /* 0x0000003f00147c82 */ /* 0x000fe40008000000 */
[----:B-1----:R-:W-:-:S04]  /*0e20*/  USHF.L.U32 UR6, UR24, 0x6, URZ ;  /* 0x0000000618067899 */ /* 0x002fc8000800063f */
[----:B------:R-:W-:-:S03]  /*0e30*/  UIMAD UR6, UR8, UR39, UR6 ;  /* 0x00000027080672a4 */ /* 0x000fc6000f8e0206 */
[----:B------:R-:W-:Y:S01]  /*0e40*/  ULDC UR8, c[0x0][0x218] ;  /* 0x0000860000087ab9 */ /* 0x000fe20000000800 */
[----:B--2---:R1:W2:Y:S08]  /*0e50*/  @P2 R2UR UR16, R7 ;  /* 0x00000000071023c2 */ /* 0x0042b000000e0000 */
[----:B---3--:R-:W2:Y:S08]  /*0e60*/  @P2 R2UR UR7, R4 ;  /* 0x00000000040723c2 */ /* 0x008eb000000e0000 */
[----:B----4-:R3:W4:Y:S01]  /*0e70*/  @!P1 R2UR UR26, R6 ;  /* 0x00000000061a93c2 */ /* 0x01072200000e0000 */
[----:B------:R-:W-:-:S04]  /*0e80*/  ISETP.NE.U32.AND P1, PT, RZ, c[0x0][0x248], PT ;  /* 0x00009200ff007a0c */ /* 0x000fc80003f25070 */
[----:B------:R-:W-:Y:S01]  /*0e90*/  ISETP.NE.AND.EX P1, PT, RZ, c[0x0][0x24c], PT, P1 ;  /* 0x00009300ff007a0c */ /* 0x000fe20003f25310 */
[----:B-1----:R-:W-:Y:S02]  /*0ea0*/  IMAD.U32 R7, RZ, RZ, UR6 ;  /* 0x00000006ff077e24 */ /* 0x002fe4000f8e00ff */
[----:B-----5:R3:W1:Y:S01]  /*0eb0*/  @P0 R2UR UR20, R5 ;  /* 0x00000000051403c2 */ /* 0x02066200000e0000 */
[----:B------:R-:W-:Y:S01]  /*0ec0*/  IADD3 R8, P0, R229, UR6, RZ ;  /* 0x00000006e5087c10 */ /* 0x000fe2000ff1e0ff */
[----:B--2---:R-:W-:Y:S01]  /*0ed0*/  @UP6 UIADD3 UR29, UR7, -UR16, URZ ;  /* 0x80000010071d6290 */ /* 0x004fe2000fffe03f */
[----:B------:R-:W-:-:S06]  /*0ee0*/  SHF.R.S32.HI R4, RZ, 0x1f, R229 ;  /* 0x0000001fff047819 */ /* 0x000fcc00000114e5 */
[----:B------:R-:W-:Y:S01]  /*0ef0*/  @!UP6 ULDC UR29, c[0x0][0x214] ;  /* 0x00008500001deab9 */ /* 0x000fe20000000800 */
[----:B------:R-:W-:Y:S01]  /*0f00*/  LEA.HI.X.SX32 R7, R7, R4, 0x1, P0 ;  /* 0x0000000407077211 */ /* 0x000fe200000f0eff */
[----:B------:R-:W-:Y:S05]  /*0f10*/  @!P1 BRA `(.L_x_507) ;  /* 0x0000007000009947 */ /* 0x000fea0003800000 */
[----:B----4-:R-:W-:-:S13]  /*0f20*/  PLOP3.LUT P0, PT, PT, PT, UP5, 0x80, 0x0 ;  /* 0x000000000000781c */ /* 0x010fda0003f0f058 */
[----:B---3--:R-:W2:Y:S04]  /*0f30*/  @P0 LDG.E R5, [R10.64+0x4] ;  /* 0x000004040a050981 */ /* 0x008ea8000c1e1900 */
[----:B------:R-:W3:Y:S01]  /*0f40*/  @!P0 LDG.E R6, [R10.64] ;  /* 0x000000040a068981 */ /* 0x000ee2000c1e1900 */
[----:B--2---:R-:W2:Y:S02]  /*0f50*/  @P0 R2UR UR6, R5 ;  /* 0x00000000050603c2 */ /* 0x004ea400000e0000 */
[----:B--2---:R-:W-:-:S11]  /*0f60*/  @UP5 UIADD3 UR8, UR6, -UR26, URZ ;  /* 0x8000001a06085290 */ /* 0x004fd6000fffe03f */
[----:B---3--:R2:W3:Y:S01]  /*0f70*/  @!P0 R2UR UR8, R6 ;  /* 0x00000000060883c2 */ /* 0x0084e200000e0000 */
[----:B------:R-:W-:-:S07]  /*0f80*/  DEPBAR.LE SB2, 0x0, {3} ;  /* 0x0000a0080000791a */ /* 0x000fce0000000000 */
.L_x_507:
[----:B----4-:R-:W-:Y:S02]  /*0f90*/  ULDC.64 UR6, c[0x0][0x258] ;  /* 0x0000960000067ab9 */ /* 0x010fe40000000a00 */
        /* <DEDUP_REMOVED lines=8> */
[----:B---3--:R-:W2:Y:S01]  /*1020*/  @P0 LDG.E R5, [R10.64] ;  /* 0x000000040a050981 */ /* 0x008ea2000c1e1900 */
        /* <DEDUP_REMOVED lines=11> */
[----:B------:R-:W-:Y:S02]  /*10e0*/  ULDC.64 UR10, c[0x0][0x178] ;  /* 0x00005e00000a7ab9 */ /* 0x000fe40000000a00 */
[----:B------:R-:W-:Y:S02]  /*10f0*/  UIMAD UR6, UR38, UR10, URZ ;  /* 0x0000000a260672a4 */ /* 0x000fe4000f8e023f */
[----:B------:R-:W-:Y:S02]  /*1100*/  UISETP.NE.AND UP0, UPT, UR26, -0x1, UPT ;  /* 0xffffffff1a00788c */ /* 0x000fe4000bf05270 */
[----:B------:R-:W-:Y:S02]  /*1110*/  UIMAD UR13, UR33, UR11, UR6 ;  /* 0x0000000b210d72a4 */ /* 0x000fe4000f8e0206 */
[----:B------:R-:W-:Y:S02]  /*1120*/  UIADD3 UR6, UR29, 0x3f, URZ ;  /* 0x0000003f1d067890 */ /* 0x000fe4000fffe03f */
[----:B------:R-:W-:Y:S01]  /*1130*/  ULDC.64 UR14, c[0x0][0x190] ;  /* 0x00006400000e7ab9 */ /* 0x000fe20000000a00 */
[----:B------:R-:W-:Y:S01]  /*1140*/  PLOP3.LUT P0, PT, PT, PT, UP0, 0x80, 0x0 ;  /* 0x000000000000781c */ /* 0x000fe20003f0f008 */
[----:B------:R-:W-:-:S02]  /*1150*/  USHF.R.S32.HI UR12, URZ, 0x1f, UR6 ;  /* 0x0000001f3f0c7899 */ /* 0x000fc40008011406 */
[----:B------:R-:W-:Y:S02]  /*1160*/  UIMAD.WIDE.U32 UR8, UR33, UR10, URZ ;  /* 0x0000000a210872a5 */ /* 0x000fe4000f8e003f */
[----:B------:R-:W-:Y:S02]  /*1170*/  UISETP.NE.AND UP1, UPT, UR16, -0x1, UPT ;  /* 0xffffffff1000788c */ /* 0x000fe4000bf25270 */
[----:B------:R-:W-:Y:S02]  /*1180*/  UIMAD.WIDE.U32 UR10, UR16, UR14, URZ ;  /* 0x0000000e100a72a5 */ /* 0x000fe4000f8e003f */
[----:B------:R-:W-:Y:S02]  /*1190*/  ULEA.HI UR34, UR12, UR6, URZ, 0x6 ;  /* 0x000000060c227291 */ /* 0x000fe4000f8f303f */
[----:B------:R-:W-:Y:S02]  /*11a0*/  @UP0 UIADD3 UR6, UR20, UR26, URZ ;  /* 0x0000001a14060290 */ /* 0x000fe4000fffe03f */
[----:B------:R-:W-:-:S02]  /*11b0*/  ULDC.64 UR18, c[0x0][0x198] ;  /* 0x0000660000127ab9 */ /* 0x000fc40000000a00 */
[----:B------:R-:W-:Y:S02]  /*11c0*/  USEL UR32, UR8, UR10, !UP1 ;  /* 0x0000000a08207287 */ /* 0x000fe4000c800000 */
[----:B------:R-:W-:Y:S02]  /*11d0*/  UIADD3 UR30, UR9, UR13, URZ ;  /* 0x0000000d091e7290 */ /* 0x000fe4000fffe03f */
[----:B------:R-:W-:Y:S02]  /*11e0*/  ULOP3.LUT UR12, UR34, 0xffffffc0, URZ, 0xc0, !UPT ;  /* 0xffffffc0220c7892 */ /* 0x000fe4000f8ec03f */
[----:B------:R-:W-:Y:S02]  /*11f0*/  @UP0 UIMAD.WIDE.U32 UR8, UR6, UR18, URZ ;  /* 0x00000012060802a5 */ /* 0x000fe4000f8e003f */
[----:B------:R-:W-:Y:S02]  /*1200*/  UIMAD UR10, UR16, UR15, URZ ;  /* 0x0000000f100a72a4 */ /* 0x000fe4000f8e023f */
[----:B------:R-:W-:-:S02]  /*1210*/  UIADD3 UR15, UR12, -0x40, URZ ;  /* 0xffffffc00c0f7890 */ /* 0x000fc4000fffe03f */
[----:B------:R-:W-:Y:S02]  /*1220*/  @UP0 UIMAD UR27, UR6, UR19, UR9 ;  /* 0x00000013061b02a4 */ /* 0x000fe4000f8e0209 */
[----:B------:R-:W-:Y:S02]  /*1230*/  @UP1 UIADD3 UR30, UR11, UR10, URZ ;  /* 0x0000000a0b1e1290 */ /* 0x000fe4000fffe03f */
[----:B------:R-:W-:Y:S02]  /*1240*/  USHF.R.S32.HI UR31, URZ, 0x1f, UR15 ;  /* 0x0000001f3f1f7899 */ /* 0x000fe4000801140f */
[----:B------:R-:W-:Y:S01]  /*1250*/  @UP0 UMOV UR25, UR8 ;  /* 0x0000000800190c82 */ /* 0x000fe20008000000 */
[----:B------:R-:W-:Y:S05]  /*1260*/  @P0 BRA `(.L_x_509) ;  /* 0x000000c000000947 */ /* 0x000fea0003800000 */
[----:B------:R-:W-:Y:S02]  /*1270*/  USHF.R.S32.HI UR6, URZ, 0x1f, UR20 ;  /* 0x0000001f3f067899 */ /* 0x000fe40008011414 */
[----:B------:R-:W-:Y:S02]  /*1280*/  ULDC.64 UR10, c[0x0][0x198] ;  /* 0x00006600000a7ab9 */ /* 0x000fe40000000a00 */
[----:B------:R-:W-:-:S02]  /*1290*/  UIMAD UR6, UR6, UR10, URZ ;  /* 0x0000000a060672a4 */ /* 0x000fc4000f8e023f */
[----:B------:R-:W-:Y:S02]  /*12a0*/  UIMAD.WIDE.U32 UR8, UR20, UR10, URZ ;  /* 0x0000000a140872a5 */ /* 0x000fe4000f8e003f */
[----:B------:R-:W-:Y:S02]  /*12b0*/  UIMAD UR11, UR20, UR11, UR6 ;  /* 0x0000000b140b72a4 */ /* 0x000fe4000f8e0206 */
[----:B------:R-:W-:Y:S02]  /*12c0*/  ULDC.64 UR12, c[0x0][0x180] ;  /* 0x00006000000c7ab9 */ /* 0x000fe40000000a00 */
[----:B------:R-:W-:Y:S02]  /*12d0*/  UIADD3 UR9, UR9, UR11, URZ ;  /* 0x0000000b09097290 */ /* 0x000fe4000fffe03f */
[----:B------:R-:W-:Y:S02]  /*12e0*/  UIMAD UR6, UR38, UR12, URZ ;  /* 0x0000000c260672a4 */ /* 0x000fe4000f8e023f */
[----:B------:R-:W-:-:S02]  /*12f0*/  UIMAD.WIDE.U32 UR8, UR33, UR12, UR8 ;  /* 0x0000000c210872a5 */ /* 0x000fc4000f8e0008 */
[----:B------:R-:W-:-:S04]  /*1300*/  UIMAD UR6, UR33, UR13, UR6 ;  /* 0x0000000d210672a4 */ /* 0x000fc8000f8e0206 */
[----:B------:R-:W-:Y:S02]  /*1310*/  UIADD3 UR27, UR9, UR6, URZ ;  /* 0x00000006091b7290 */ /* 0x000fe4000fffe03f */
[----:B------:R-:W-:Y:S02]  /*1320*/  UMOV UR25, UR8 ;  /* 0x0000000800197c82 */ /* 0x000fe40008000000 */
.L_x_509:
        /* <DEDUP_REMOVED lines=15> */
[----:B------:R-:W-:-:S06]  /*1420*/  IMAD.HI.U32 R6, R11, R6, R10 ;  /* 0x000000060b067227 */ /* 0x000fcc00078e000a */
        /* <DEDUP_REMOVED lines=26> */
.L_x_510:
[----:B------:R-:W-:Y:S01]  /*15d0*/  ULDC.64 UR10, c[0x0][0x370] ;  /* 0x0000dc00000a7ab9 */ /* 0x000fe20000000a00 */
[----:B------:R-:W-:Y:S01]  /*15e0*/  PLOP3.LUT P0, PT, PT, PT, UP2, 0x80, 0x0 ;  /* 0x000000000000781c */ /* 0x000fe20003f0f028 */
[----:B------:R-:W-:Y:S02]  /*15f0*/  @UP1 UIMAD.WIDE.U32 UR8, UR16, UR10, URZ ;  /* 0x0000000a100812a5 */ /* 0x000fe4000f8e003f */
[----:B------:R-:W-:Y:S02]  /*1600*/  ULDC UR13, c[0x0][0x224] ;  /* 0x00008900000d7ab9 */ /* 0x000fe40000000800 */
[----:B------:R-:W-:Y:S02]  /*1610*/  @UP1 UIMAD UR18, UR16, UR11, UR9 ;  /* 0x0000000b101212a4 */ /* 0x000fe4000f8e0209 */
[----:B------:R-:W-:-:S02]  /*1620*/  USHF.L.U32 UR14, UR33, 0x7, URZ ;  /* 0x00000007210e7899 */ /* 0x000fc4000800063f */
[----:B------:R-:W-:Y:S02]  /*1630*/  @UP1 UMOV UR17, UR8 ;  /* 0x0000000800111c82 */ /* 0x000fe40008000000 */
        /* <DEDUP_REMOVED lines=38> */
.L_x_511:
[----:B------:R-:W-:-:S03]  /*18a0*/  UMOV UR12, UR49 ;  /* 0x00000031000c7c82 */ /* 0x000fc60008000000 */
.L_x_512:
[----:B------:R-:W1:Y:S01]  /*18b0*/  S2R R11, SR_TID.X ;  /* 0x00000000000b7919 */ /* 0x000e620000002100 */
[----:B------:R-:W-:Y:S01]  /*18c0*/  UIADD3 UR8, UP5, UP4, UR8, UR44, UR46 ;  /* 0x0000002c08087290 */ /* 0x000fe2000fcbe02e */
[----:B------:R-:W-:Y:S01]  /*18d0*/  IADD3 R17, P0, R229, UR15, RZ ;  /* 0x0000000fe5117c10 */ /* 0x000fe2000ff1e0ff */
[----:B------:R-:W-:Y:S01]  /*18e0*/  IMAD.U32 R20, RZ, RZ, UR15 ;  /* 0x0000000fff147e24 */ /* 0x000fe2000f8e00ff */
[--C-:B------:R-:W-:Y:S01]  /*18f0*/  SHF.R.S32.HI R233, RZ, 0x1f, R232.reuse ;  /* 0x0000001fffe97819 */ /* 0x100fe200000114e8 */
[----:B------:R-:W-:Y:S01]  /*1900*/  UIADD3 UR24, UP1, UP0, UR24, UR8, UR28 ;  /* 0x0000000818187290 */ /* 0x000fe2000f83e01c */
[----:B------:R-:W-:Y:S01]  /*1910*/  IADD3.X R9, R4, UR31, RZ, P0, !PT ;  /* 0x0000001f04097c10 */ /* 0x000fe200087fe4ff */
[----:B------:R-:W-:Y:S01]  /*1920*/  UIADD3.X UR6, UR10, UR47, UR52, UP5, UP4 ;  /* 0x0000002f0a067290 */ /* 0x000fe2000afe8434 */
[----:B------:R-:W-:Y:S01]  /*1930*/  IADD3 R18, P1, R232, UR17, RZ ;  /* 0x00000011e8127c10 */ /* 0x000fe2000ff3e0ff */
[----:B------:R-:W-:Y:S01]  /*1940*/  ULDC.64 UR8, c[0x0][0x370] ;  /* 0x0000dc0000087ab9 */ /* 0x000fe20000000a00 */
[----:B------:R-:W-:Y:S01]  /*1950*/  IMAD.WIDE.U32 R22, R17, c[0x0][0x190], R232 ;  /* 0x0000640011167a25 */ /* 0x000fe200078e00e8 */
[----:B------:R-:W-:Y:S01]  /*1960*/  UIADD3.X UR11, UR11, UR6, UR13, UP1, UP0 ;  /* 0x000000060b0b7290 */ /* 0x000fe20008fe040d */
[----:B------:R-:W-:Y:S01]  /*1970*/  IADD3.X R19, R233, UR18, RZ, P1, !PT ;  /* 0x00000012e9137c10 */ /* 0x000fe20008ffe4ff */
[----:B------:R-:W-:Y:S01]  /*1980*/  UIMAD UR6, UR31, UR8, URZ ;  /* 0x000000081f0672a4 */ /* 0x000fe2000f8e023f */
[----:B------:R-:W-:Y:S01]  /*1990*/  IMAD R16, R9, c[0x0][0x190], RZ ;  /* 0x0000640009107a24 */ /* 0x000fe200078e02ff */
[----:B------:R-:W-:Y:S01]  /*19a0*/  UISETP.GE.AND UP0, UPT, UR29, 0x1, UPT ;  /* 0x000000011d00788c */ /* 0x000fe2000bf06270 */
[----:B------:R-:W-:Y:S01]  /*19b0*/  IADD3 R24, P1, R22, UR32, RZ ;  /* 0x0000002016187c10 */ /* 0x000fe2000ff3e0ff */
[----:B------:R-:W-:Y:S01]  /*19c0*/  UIMAD UR10, UR15, UR9, UR6 ;  /* 0x000000090f0a72a4 */ /* 0x000fe2000f8e0206 */
[----:B------:R-:W-:Y:S01]  /*19d0*/  IMAD.WIDE.U32 R20, R20, c[0x0][0x370], R18 ;  /* 0x0000dc0014147a25 */ /* 0x000fe200078e0012 */
[----:B------:R-:W-:Y:S01]  /*19e0*/  UIADD3 UR14, UR15, UR14, URZ ;  /* 0x0000000e0f0e7290 */ /* 0x000fe2000fffe03f */
[----:B------:R-:W-:Y:S01]  /*19f0*/  BSSY B1, `(.L_x_508) ;  /* 0x0000887000017945 */ /* 0x000fe20003800000 */
[----:B------:R-:W-:Y:S01]  /*1a00*/  ULDC.64 UR8, c[0x0][0x378] ;  /* 0x0000de0000087ab9 */ /* 0x000fe20000000a00 */
[----:B------:R-:W-:Y:S01]  /*1a10*/  IMAD.U32 R18, RZ, RZ, UR35 ;  /* 0x00000023ff127e24 */ /* 0x000fe2000f8e00ff */
[----:B------:R-:W-:Y:S01]  /*1a20*/  IADD3 R21, R21, UR10, RZ ;  /* 0x0000000a15157c10 */ /* 0x000fe2000fffe0ff */
[----:B------:R-:W-:Y:S01]  /*1a30*/  UIMAD UR6, UR56, UR8, URZ ;  /* 0x00000008380672a4 */ /* 0x000fe2000f8e023f */
[----:B-1----:R-:W-:Y:S01]  /*1a40*/  SHF.R.S32.HI R12, RZ, 0x1f, R11 ;  /* 0x0000001fff0c7819 */ /* 0x002fe2000001140b */
[----:B------:R-:W-:-:S02]  /*1a50*/  UIADD3 UR8, UR15, UR12, URZ ;  /* 0x0000000c0f087290 */ /* 0x000fc4000fffe03f */
[----:B------:R-:W-:Y:S01]  /*1a60*/  UIMAD UR16, UR35, UR9, UR6 ;  /* 0x00000009231072a4 */ /* 0x000fe2000f8e0206 */
[----:B------:R-:W-:Y:S01]  /*1a70*/  LEA.HI R12, R12, R11, RZ, 0x5 ;  /* 0x0000000b0c0c7211 */ /* 0x000fe200078f28ff */
[----:B------:R-:W-:Y:S01]  /*1a80*/  IMAD.WIDE.U32 R18, R18, c[0x0][0x378], R20 ;  /* 0x0000de0012127a25 */ /* 0x000fe200078e0014 */
[----:B------:R-:W-:Y:S02]  /*1a90*/  ULDC.64 UR12, c[0x0][0x3c8] ;  /* 0x0000f200000c7ab9 */ /* 0x000fe40000000a00 */
[----:B------:R-:W-:Y:S01]  /*1aa0*/  LOP3.LUT R10, R12, 0xffffffe0, RZ, 0xc0, !PT ;  /* 0xffffffe00c0a7812 */ /* 0x000fe200078ec0ff */
[----:B------:R-:W-:Y:S01]  /*1ab0*/  IMAD R21, R17, c[0x0][0x194], R16 ;  /* 0x0000650011157a24 */ /* 0x000fe200078e0210 */
[----:B------:R-:W-:Y:S01]  /*1ac0*/  ULEA.HI.SX32 UR6, UR34, 0xffffffff, 0x1a ;  /* 0xffffffff22067891 */ /* 0x000fe2000f8fd23f */
[----:B------:R-:W-:Y:S01]  /*1ad0*/  IADD3 R19, R19, UR16, RZ ;  /* 0x0000001013137c10 */ /* 0x000fe2000fffe0ff */
[----:B------:R-:W-:Y:S01]  /*1ae0*/  UIMAD.WIDE UR8, UR8, UR61, UR12 ;  /* 0x0000003d080872a5 */ /* 0x000fe2000f8e020c */
[----:B------:R-:W-:Y:S01]  /*1af0*/  IMAD.IADD R10, R11, 0x1, -R10 ;  /* 0x000000010b0a7824 */ /* 0x000fe200078e0a0a */
[----:B------:R-:W-:-:S02]  /*1b00*/  SHF.R.S32.HI R11, RZ, 0x5, R12 ;  /* 0x00000005ff0b7819 */ /* 0x000fc4000001140c */
[----:B------:R-:W-:-:S03]  /*1b10*/  IADD3.X R25, R23, UR30, R21, P1, !PT ;  /* 0x0000001e17197c10 */ /* 0x000fc60008ffe415 */
[----:B------:R-:W-:-:S05]  /*1b20*/  IMAD R13, R11, UR45, R10 ;  /* 0x0000002d0b0d7c24 */ /* 0x000fca000f8e020a */
[----:B------:R-:W-:-:S04]  /*1b30*/  IADD3 R14, P0, R13, UR24, RZ ;  /* 0x000000180d0e7c10 */ /* 0x000fc8000ff1e0ff */
[----:B------:R-:W-:Y:S01]  /*1b40*/  LEA.HI.X.SX32 R13, R13, UR11, 0x1, P0 ;  /* 0x0000000b0d0d7c11 */ /* 0x000fe200080f0eff */
[----:B------:R-:W-:Y:S01]  /*1b50*/  ULDC.64 UR10, c[0x0][0x200] ;  /* 0x00008000000a7ab9 */ /* 0x000fe20000000a00 */
[----:B------:R-:W-:Y:S01]  /*1b60*/  LEA R250, P0, R14, c[0x0][0x350], 0x2 ;  /* 0x0000d4000efa7a11 */ /* 0x000fe200078010ff */
[----:B------:R-:W-:-:S03]  /*1b70*/  UIMAD.WIDE UR14, UR14, UR61, UR10 ;  /* 0x0000003d0e0e72a5 */ /* 0x000fc6000f8e020a */
[----:B------:R-:W-:Y:S02]  /*1b80*/  LEA.HI.X R251, R14, c[0x0][0x354], R13, 0x2, P0 ;  /* 0x0000d5000efb7a11 */ /* 0x000fe400000f140d */
[----:B------:R-:W-:-:S13]  /*1b90*/  PLOP3.LUT P0, PT, PT, PT, UP0, 0x80, 0x0 ;  /* 0x000000000000781c */ /* 0x000fda0003f0f008 */
[----:B------:R-:W-:Y:S05]  /*1ba0*/  @!P0 BRA `(.L_x_513) ;  /* 0x00007d7000008947 */ /* 0x000fea0003800000 */
[----:B------:R-:W-:Y:S01]  /*1bb0*/  PLOP3.LUT P0, PT, PT, PT, UP3, 0x80, 0x0 ;  /* 0x000000000000781c */ /* 0x000fe20003f0f038 */
        /* <DEDUP_REMOVED lines=8> */
[----:B------:R-:W-:Y:S01]  /*1c40*/  UMOV UR10, UR14 ;  /* 0x0000000e000a7c82 */ /* 0x000fe20008000000 */
[----:B------:R-:W-:Y:S01]  /*1c50*/  IMAD.WIDE.U32 R22, R22, c[0x0][0x1a8], R24 ;  /* 0x00006a0016167a25 */ /* 0x000fe200078e0018 */
[----:B------:R-:W-:-:S02]  /*1c60*/  UMOV UR8, UR6 ;  /* 0x0000000600087c82 */ /* 0x000fc40008000000 */
[----:B------:R-:W-:Y:S01]  /*1c70*/  @P0 BAR.SYNC.DEFER_BLOCKING 0x0 ;  /* 0x0000000000000b1d */ /* 0x000fe20000010000 */
[----:B------:R-:W-:Y:S01]  /*1c80*/  UIMAD UR6, UR8, -0x40, UR29 ;  /* 0xffffffc0080678a4 */ /* 0x000fe2000f8e021d */
[----:B------:R-:W-:Y:S01]  /*1c90*/  IMAD R15, R229, c[0x0][0x374], R14 ;  /* 0x0000dd00e50f7a24 */ /* 0x000fe200078e020e */
[----:B------:R-:W-:Y:S01]  /*1ca0*/  UIMAD UR13, UR35, UR9, UR13 ;  /* 0x00000009230d72a4 */ /* 0x000fe2000f8e020d */
[----:B------:R-:W-:Y:S02]  /*1cb0*/  LEA R244, P0, R18, c[0x0][0x330], 0x1 ;  /* 0x0000cc0012f47a11 */ /* 0x000fe400078008ff */
[----:B------:R-:W-:Y:S01]  /*1cc0*/  IMAD.IADD R15, R19, 0x1, R15 ;  /* 0x00000001130f7824 */ /* 0x000fe200078e020f */
[----:B------:R-:W-:Y:S01]  /*1cd0*/  ISETP.GE.AND P6, PT, R229, UR6, PT ;  /* 0x00000006e5007c0c */ /* 0x000fe2000bfc6270 */
[----:B------:R-:W-:Y:S01]  /*1ce0*/  UMOV UR9, UR15 ;  /* 0x0000000f00097c82 */ /* 0x000fe20008000000 */
[----:B------:R-:W-:Y:S02]  /*1cf0*/  LEA R242, P1, R22, c[0x0][0x160], 0x1 ;  /* 0x0000580016f27a11 */ /* 0x000fe400078208ff */
[----:B------:R-:W-:-:S02]  /*1d00*/  IADD3 R16, R23, UR13, RZ ;  /* 0x0000000d17107c10 */ /* 0x000fc4000fffe0ff */
[----:B------:R-:W-:Y:S02]  /*1d10*/  LEA.HI.X R245, R18, c[0x0][0x334], R15, 0x1, P0 ;  /* 0x0000cd0012f57a11 */ /* 0x000fe400000f0c0f */
        /* <DEDUP_REMOVED lines=11> */
[----:B------:R-:W-:Y:S01]  /*1dd0*/  IMAD R9, R17, c[0x0][0x374], R14 ;  /* 0x0000dd0011097a24 */ /* 0x000fe200078e020e */
        /* <DEDUP_REMOVED lines=32> */
.L_x_515:
[----:B------:R-:W-:Y:S05]  /*1fe0*/  BSYNC B0 ;  /* 0x0000000000007941 */ /* 0x000fea0003800000 */
.L_x_514:
        /* <DEDUP_REMOVED lines=21> */
[C---:B--23--:R-:W-:Y:S02]  /*2140*/  @!P3 LEA R26, P0, R14.reuse, c[0x0][0x330], 0x1 ;  /* 0x0000cc000e1aba11 */ /* 0x04cfe400078008ff */
[C---:B------:R-:W-:Y:S01]  /*2150*/  @!P2 LEA R18, P1, R14.reuse, c[0x0][0x330], 0x1 ;  /* 0x0000cc000e12aa11 */ /* 0x040fe200078208ff */
[----:B------:R-:W-:Y:S01]  /*2160*/  @!PT LDS RZ, [RZ] ;  /* 0x00000000fffff984 */ /* 0x000fe20000000800 */
[----:B------:R-:W-:Y:S01]  /*2170*/  @!PT LDS RZ, [RZ] ;  /* 0x00000000fffff984 */ /* 0x000fe20000000800 */
[----:B------:R-:W-:Y:S01]  /*2180*/  @!PT LDS RZ, [RZ] ;  /* 0x00000000fffff984 */ /* 0x000fe20000000800 */
[----:B------:R1:W-:Y:S01]  /*2190*/  @!P4 LDGSTS.E.BYPASS.LTC128B.128 [R225+0x9000], [R24.64] ;  /* 0x0900000018e1cfae */ /* 0x0003e2000b901d44 */
[--C-:B------:R-:W-:Y:S02]  /*21a0*/  @!P3 LEA.HI.X R27, R14, c[0x0][0x334], R15.reuse, 0x1, P0 ;  /* 0x0000cd000e1bba11 */ /* 0x100fe400000f0c0f */
        /* <DEDUP_REMOVED lines=20> */
.L_x_517:
[----:B------:R-:W-:Y:S05]  /*22f0*/  BSYNC B0 ;  /* 0x0000000000007941 */ /* 0x000fea0003800000 */
.L_x_516:
[----:B------:R1:W-:Y:S01]  /*2300*/  @P6 STS.128 [R225], RZ ;  /* 0x000000ffe1006388 */ /* 0x0003e20000000c00 */
[----:B------:R-:W-:Y:S03]  /*2310*/  BSSY B0, `(.L_x_518) ;  /* 0x0000029000007945 */ /* 0x000fe60003800000 */
[----:B------:R1:W-:Y:S04]  /*2320*/  @P6 STS.128 [R225+0x2000], RZ ;  /* 0x002000ffe1006388 */ /* 0x0003e80000000c00 */
[----:B------:R1:W-:Y:S04]  /*2330*/  @P6 STS.128 [R225+0x4000], RZ ;  /* 0x004000ffe1006388 */ /* 0x0003e80000000c00 */
[----:B------:R1:W-:Y:S01]  /*2340*/  @P6 STS.128 [R225+0x6000], RZ ;  /* 0x006000ffe1006388 */ /* 0x0003e20000000c00 */
[----:B------:R-:W-:Y:S05]  /*2350*/  @P6 BRA `(.L_x_519) ;  /* 0x0000024000006947 */ /* 0x000fea0003800000 */
[----:B-1----:R-:W-:Y:S01]  /*2360*/  IMAD.U32 R18, RZ, RZ, UR32 ;  /* 0x00000020ff127e24 */ /* 0x002fe2000f8e00ff */
        /* <DEDUP_REMOVED lines=8> */
[----:B------:R-:W-:Y:S01]  /*23f0*/  IADD3 R19, R21, R19, RZ ;  /* 0x0000001315137210 */ /* 0x000fe20007ffe0ff */
[----:B------:R-:W-:-:S04]  /*2400*/  IMAD.WIDE R20, R232, R15, c[0x0][0x160] ;  /* 0x00005800e8147625 */ /* 0x000fc800078e020f */
        /* <DEDUP_REMOVED lines=25> */
.L_x_519:
[----:B------:R-:W-:Y:S05]  /*25a0*/  BSYNC B0 ;  /* 0x0000000000007941 */ /* 0x000fea0003800000 */
.L_x_518:
[----:B------:R1:W-:Y:S01]  /*25b0*/  @P5 STS.128 [R225+0x1000], RZ ;  /* 0x001000ffe1005388 */ /* 0x0003e20000000c00 */
[----:B------:R-:W-:Y:S03]  /*25c0*/  BSSY B0, `(.L_x_520) ;  /* 0x000002c000007945 */ /* 0x000fe60003800000 */
[----:B------:R1:W-:Y:S04]  /*25d0*/  @P5 STS.128 [R225+0x3000], RZ ;  /* 0x003000ffe1005388 */ /* 0x0003e80000000c00 */
[----:B------:R1:W-:Y:S04]  /*25e0*/  @P5 STS.128 [R225+0x5000], RZ ;  /* 0x005000ffe1005388 */ /* 0x0003e80000000c00 */
[----:B------:R1:W-:Y:S01]  /*25f0*/  @P5 STS.128 [R225+0x7000], RZ ;  /* 0x007000ffe1005388 */ /* 0x0003e20000000c00 */
[----:B------:R-:W-:Y:S05]  /*2600*/  @P5 BRA `(.L_x_521) ;  /* 0x0000027000005947 */ /* 0x000fea0003800000 */
[----:B------:R-:W-:Y:S01]  /*2610*/  ISETP.GE.AND P4, PT, R232, c[0x0][0x220], PT ;  /* 0x00008800e8007a0c */ /* 0x000fe20003f86270 */
[----:B-1----:R-:W-:Y:S01]  /*2620*/  IMAD.WIDE.U32 R18, R13, c[0x0][0x190], RZ ;  /* 0x000064000d127a25 */ /* 0x002fe200078e00ff */
        /* <DEDUP_REMOVED lines=10> */
[----:B------:R-:W-:Y:S02]  /*26d0*/  @!P2 LEA R16, P1, R22, c[0x0][0x160], 0x1 ;  /* 0x000058001610aa11 */ /* 0x000fe400078208ff */
[----:B------:R-:W-:Y:S02]  /*26e0*/  @!P4 LEA.HI.X R19, R14, R243, R13, 0x6, P0 ;  /* 0x000000f30e13c211 */ /* 0x000fe400000f340d */
[----:B------:R-:W-:-:S02]  /*26f0*/  ISETP.GE.AND P0, PT, R226, c[0x0][0x220], PT ;  /* 0x00008800e2007a0c */ /* 0x000fc40003f06270 */
        /* <DEDUP_REMOVED lines=18> */
[----:B------:R-:W-:-:S04]  /*2820*/  LEA R14, P0, R22, c[0x0][0x160], 0x1 ;  /* 0x00005800160e7a11 */ /* 0x000fc800078008ff */
[----:B------:R-:W-:-:S05]  /*2830*/  LEA.HI.X R15, R22, c[0x0][0x164], R15, 0x1, P0 ;  /* 0x00005900160f7a11 */ /* 0x000fca00000f0c0f */
[----:B------:R-:W-:Y:S01]  /*2840*/  @!PT LDS RZ, [RZ] ;  /* 0x00000000fffff984 */ /* 0x000fe20000000800 */
[----:B------:R-:W-:Y:S01]  /*2850*/  @!PT LDS RZ, [RZ] ;  /* 0x00000000fffff984 */ /* 0x000fe20000000800 */
[----:B------:R-:W-:Y:S01]  /*2860*/  @!PT LDS RZ, [RZ] ;  /* 0x00000000fffff984 */ /* 0x000fe20000000800 */
[----:B------:R1:W-:Y:S04]  /*2870*/  LDGSTS.E.BYPASS.LTC128B.128 [R225+0x7000], [R14.64+0x180] ;  /* 0x070001800ee17fae */ /* 0x0003e8000b901d44 */
.L_x_521:
[----:B------:R-:W-:Y:S05]  /*2880*/  BSYNC B0 ;  /* 0x0000000000007941 */ /* 0x000fea0003800000 */
.L_x_520:
[----:B------:R-:W-:Y:S02]  /*2890*/  SHF.R.S32.HI R12, RZ, 0x1f, R12 ;  /* 0x0000001fff0c7819 */ /* 0x000fe4000001140c */
[----:B------:R-:W-:Y:S01]  /*28a0*/  SHF.R.S32.HI R13, RZ, 0x1f, R10 ;  /* 0x0000001fff0d7819 */ /* 0x000fe2000001140a */
[----:B------:R-:W-:Y:S01]  /*28b0*/  UIADD3 UR13, -UR21, UR7, URZ ;  /* 0x00000007150d7290 */ /* 0x000fe2000fffe13f */
[----:B------:R-:W-:Y:S01]  /*28c0*/  LEA.HI R12, R12, R11, RZ, 0x2 ;  /* 0x0000000b0c0c7211 */ /* 0x000fe200078f10ff */
[----:B------:R-:W-:Y:S01]  /*28d0*/  ULDC.64 UR14, c[0x0][0x198] ;  /* 0x00006600000e7ab9 */ /* 0x000fe20000000a00 */
[----:B------:R-:W-:Y:S01]  /*28e0*/  LEA.HI R13, R13, R10, RZ, 0x2 ;  /* 0x0000000a0d0d7211 */ /* 0x000fe200078f10ff */
[----:B------:R-:W-:Y:S01]  /*28f0*/  IMAD.MOV.U32 R248, RZ, RZ, 0x7f800000 ;  /* 0x7f800000fff87424 */ /* 0x000fe200078e00ff */
[----:B------:R-:W-:Y:S01]  /*2900*/  LOP3.LUT R12, R12, 0xfffffffc, RZ, 0xc0, !PT ;  /* 0xfffffffc0c0c7812 */ /* 0x000fe200078ec0ff */
[----:B------:R-:W-:Y:S01]  /*2910*/  IMAD.MOV.U32 R249, RZ, RZ, 0x7f800000 ;  /* 0x7f800000fff97424 */ /* 0x000fe200078e00ff */
[----:B------:R-:W-:-:S03]  /*2920*/  SHF.R.S32.HI R13, RZ, 0x2, R13 ;  /* 0x00000002ff0d7819 */ /* 0x000fc6000001140d */
[----:B------:R-:W-:-:S04]  /*2930*/  IMAD.IADD R12, R11, 0x1, -R12 ;  /* 0x000000010b0c7824 */ /* 0x000fc800078e0a0c */
[----:B------:R-:W-:Y:S01]  /*2940*/  IMAD R240, R12, 0x10, R13 ;  /* 0x000000100cf07824 */ /* 0x000fe200078e020d */
[----:B------:R-:W-:-:S03]  /*2950*/  ISETP.GE.AND P5, PT, R229, UR13, PT ;  /* 0x0000000de5007c0c */ /* 0x000fc6000bfa6270 */
[C---:B------:R-:W-:Y:S01]  /*2960*/  IMAD.SHL.U32 R247, R240.reuse, 0x4, RZ ;  /* 0x00000004f0f77824 */ /* 0x040fe200078e00ff */
[C---:B------:R-:W-:Y:S02]  /*2970*/  IADD3 R10, R240.reuse, 0x8, RZ ;  /* 0x00000008f00a7810 */ /* 0x040fe40007ffe0ff */
[----:B------:R-:W-:Y:S02]  /*2980*/  SHF.R.S32.HI R11, RZ, 0x1f, R240 ;  /* 0x0000001fff0b7819 */ /* 0x000fe400000114f0 */
[----:B------:R-:W-:Y:S02]  /*2990*/  ISETP.GE.AND P2, PT, R240, UR6, PT ;  /* 0x00000006f0007c0c */ /* 0x000fe4000bf46270 */
[----:B------:R-:W-:Y:S01]  /*29a0*/  ISETP.GE.AND P1, PT, R10, UR6, PT ;  /* 0x000000060a007c0c */ /* 0x000fe2000bf26270 */
[----:B------:R-:W-:Y:S01]  /*29b0*/  USHF.R.S32.HI UR6, URZ, 0x1f, UR21 ;  /* 0x0000001f3f067899 */ /* 0x000fe20008011415 */
[----:B------:R-:W-:Y:S01]  /*29c0*/  SHF.L.U64.HI R246, R240, 0x2, R11 ;  /* 0x00000002f0f67819 */ /* 0x000fe2000001020b */
[----:B------:R-:W-:Y:S01]  /*29d0*/  IMAD.U32 R11, RZ, RZ, UR21 ;  /* 0x00000015ff0b7e24 */ /* 0x000fe2000f8e00ff */
[----:B------:R-:W-:Y:S01]  /*29e0*/  IADD3 R12, P0, R247, UR10, RZ ;  /* 0x0000000af70c7c10 */ /* 0x000fe2000ff1e0ff */
[----:B------:R-:W-:Y:S01]  /*29f0*/  UIMAD UR14, UR6, UR14, URZ ;  /* 0x0000000e060e72a4 */ /* 0x000fe2000f8e023f */
[----:B------:R1:W-:Y:S01]  /*2a00*/  @P5 STS.128 [R225+0x10000], RZ ;  /* 0x010000ffe1005388 */ /* 0x0003e20000000c00 */
[----:B------:R-:W-:Y:S01]  /*2a10*/  IMAD.WIDE.U32 R10, R11, c[0x0][0x198], R232 ;  /* 0x000066000b0a7a25 */ /* 0x000fe200078e00e8 */
[----:B------:R-:W-:Y:S01]  /*2a20*/  IADD3.X R13, R246, UR9, RZ, P0, !PT ;  /* 0x00000009f60d7c10 */ /* 0x000fe200087fe4ff */
[----:B------:R-:W-:Y:S01]  /*2a30*/  UIMAD UR14, UR21, UR15, UR14 ;  /* 0x0000000f150e72a4 */ /* 0x000fe2000f8e020e */
[----:B------:R1:W-:Y:S04]  /*2a40*/  @P5 STS.128 [R225+0x12000], RZ ;  /* 0x012000ffe1005388 */ /* 0x0003e80000000c00 */
[----:B------:R1:W-:Y:S04]  /*2a50*/  @P5 STS.128 [R225+0x14000], RZ ;  /* 0x014000ffe1005388 */ /* 0x0003e80000000c00 */
[----:B------:R1:W-:Y:S02]  /*2a60*/  @P5 STS.128 [R225+0x16000], RZ ;  /* 0x016000ffe1005388 */ /* 0x0003e40000000c00 */
[----:B-1----:R-:W-:Y:S01]  /*2a70*/  IADD3 R14, P0, R10, UR25, RZ ;  /* 0x000000190a0e7c10 */ /* 0x002fe2000ff1e0ff */
[----:B------:R-:W-:Y:S01]  /*2a80*/  IMAD.U32 R10, RZ, RZ, UR14 ;  /* 0x0000000eff0a7e24 */ /* 0x000fe2000f8e00ff */
[----:B------:R1:W5:Y:S04]  /*2a90*/  @!P2 LDG.E R248, [R12.64] ;  /* 0x000000040cf8a981 */ /* 0x000368000c1e1900 */
[----:B------:R-:W-:Y:S01]  /*2aa0*/  IADD3.X R15, R11, UR27, R10, P0, !PT ;  /* 0x0000001b0b0f7c10 */ /* 0x000fe200087fe40a */
[----:B------:R-:W-:Y:S01]  /*2ab0*/  IMAD R11, R5, c[0x0][0x1b0], RZ ;  /* 0x00006c00050b7a24 */ /* 0x000fe200078e02ff */
[----:B------:R1:W5:Y:S01]  /*2ac0*/  @!P1 LDG.E R249, [R12.64+0x20] ;  /* 0x000020040cf99981 */ /* 0x000362000c1e1900 */
[----:B------:R-:W-:Y:S02]  /*2ad0*/  BSSY B0, `(.L_x_522) ;  /* 0x0000033000007945 */ /* 0x000fe40003800000 */
[----:B------:R-:W-:-:S04]  /*2ae0*/  IMAD.WIDE.U32 R14, R6, c[0x0][0x1b0], R14 ;  /* 0x00006c00060e7a25 */ /* 0x000fc800078e000e */
[----:B-1----:R-:W-:-:S04]  /*2af0*/  IMAD R12, R6, c[0x0][0x1b4], R11 ;  /* 0x00006d00060c7a24 */ /* 0x002fc800078e020b */
[----:B------:R-:W-:Y:S01]  /*2b00*/  IMAD.IADD R13, R15, 0x1, R12 ;  /* 0x000000010f0d7824 */ /* 0x000fe200078e020c */
        /* <DEDUP_REMOVED lines=12> */
[----:B------:R1:W-:Y:S01]  /*2bd0*/  @P3 STS.128 [R225+0x10000], RZ ;  /* 0x010000ffe1003388 */ /* 0x0003e20000000c00 */
[----:B------:R-:W-:Y:S01]  /*2be0*/  IMAD.MOV.U32 R18, RZ, RZ, R16 ;  /* 0x000000ffff127224 */ /* 0x000fe200078e0010 */
[----:B------:R-:W-:Y:S01]  /*2bf0*/  @!P3 MOV R16, R14 ;  /* 0x0000000e0010b202 */ /* 0x000fe20000000f00 */
[----:B------:R-:W-:Y:S02]  /*2c00*/  @!P3 IMAD R10, R4, c[0x0][0x198], RZ ;  /* 0x00006600040aba24 */ /* 0x000fe400078e02ff */
[----:B------:R-:W-:Y:S02]  /*2c10*/  @!P3 IMAD.MOV.U32 R17, RZ, RZ, R13 ;  /* 0x000000ffff11b224 */ /* 0x000fe400078e000d */
[C---:B------:R-:W-:Y:S02]  /*2c20*/  @!P3 IMAD R10, R229.reuse, c[0x0][0x19c], R10 ;  /* 0x00006700e50aba24 */ /* 0x040fe400078e020a */
[----:B------:R-:W-:-:S04]  /*2c30*/  @!P3 IMAD.WIDE.U32 R16, R229, c[0x0][0x198], R16 ;  /* 0x00006600e510ba25 */ /* 0x000fc800078e0010 */
[----:B------:R-:W-:Y:S01]  /*2c40*/  IMAD.WIDE.U32 R18, R6, c[0x0][0x1b0], R18 ;  /* 0x00006c0006127a25 */ /* 0x000fe200078e0012 */
[----:B------:R-:W-:Y:S02]  /*2c50*/  @!P3 IADD3 R10, R17, R10, RZ ;  /* 0x0000000a110ab210 */ /* 0x000fe40007ffe0ff */
[----:B------:R-:W-:Y:S01]  /*2c60*/  @!P3 LEA R22, P6, R16, c[0x0][0x168], 0x1 ;  /* 0x00005a001016ba11 */ /* 0x000fe200078c08ff */
        /* <DEDUP_REMOVED lines=25> */
.L_x_523:
[----:B------:R-:W-:Y:S05]  /*2e00*/  BSYNC B0 ;  /* 0x0000000000007941 */ /* 0x000fea0003800000 */
.L_x_522:
        /* <DEDUP_REMOVED lines=8> */
[----:B------:R-:W-:Y:S01]  /*2e90*/  IMAD.U32 R18, RZ, RZ, UR25 ;  /* 0x00000019ff127e24 */ /* 0x000fe2000f8e00ff */
[----:B------:R-:W-:Y:S01]  /*2ea0*/  ISETP.GE.AND P3, PT, R232, c[0x0][0x220], PT ;  /* 0x00008800e8007a0c */ /* 0x000fe20003f66270 */
[----:B------:R-:W-:Y:S01]  /*2eb0*/  IMAD.U32 R19, RZ, RZ, UR27 ;  /* 0x0000001bff137e24 */ /* 0x000fe2000f8e00ff */
[----:B------:R-:W-:-:S02]  /*2ec0*/  IADD3.X R9, RZ, R7, RZ, P0, !PT ;  /* 0x00000007ff097210 */ /* 0x000fc400007fe4ff */
[----:B------:R-:W-:Y:S01]  /*2ed0*/  IADD3 R11, P0, R229, 0x20, RZ ;  /* 0x00000020e50b7810 */ /* 0x000fe20007f1e0ff */
[----:B------:R-:W-:Y:S01]  /*2ee0*/  IMAD.WIDE.U32 R18, R16, c[0x0][0x198], R18 ;  /* 0x0000660010127a25 */ /* 0x000fe200078e0012 */
[----:B------:R-:W-:Y:S02]  /*2ef0*/  MOV R15, R13 ;  /* 0x0000000d000f7202 */ /* 0x000fe40000000f00 */
[----:B------:R-:W-:Y:S01]  /*2f00*/  IADD3.X R10, RZ, R4, RZ, P0, !PT ;  /* 0x00000004ff0a7210 */ /* 0x000fe200007fe4ff */
[----:B------:R-:W-:Y:S01]  /*2f10*/  IMAD R9, R9, c[0x0][0x198], RZ ;  /* 0x0000660009097a24 */ /* 0x000fe200078e02ff */
[----:B------:R-:W-:Y:S01]  /*2f20*/  ISETP.GE.AND P2, PT, R228, c[0x0][0x220], PT ;  /* 0x00008800e4007a0c */ /* 0x000fe20003f46270 */
[----:B------:R-:W-:Y:S01]  /*2f30*/  IMAD.WIDE.U32 R14, R11, c[0x0][0x198], R14 ;  /* 0x000066000b0e7a25 */ /* 0x000fe200078e000e */
[----:B------:R-:W-:Y:S01]  /*2f40*/  ISETP.GE.AND P1, PT, R227, c[0x0][0x220], PT ;  /* 0x00008800e3007a0c */ /* 0x000fe20003f26270 */
[----:B------:R1:W-:Y:S02]  /*2f50*/  @P3 STS.128 [R225+0x11000], RZ ;  /* 0x011000ffe1003388 */ /* 0x0003e40000000c00 */
[----:B------:R-:W-:-:S02]  /*2f60*/  IMAD R10, R10, c[0x0][0x198], RZ ;  /* 0x000066000a0a7a24 */ /* 0x000fc400078e02ff */
[----:B------:R-:W-:Y:S01]  /*2f70*/  IMAD R9, R16, c[0x0][0x19c], R9 ;  /* 0x0000670010097a24 */ /* 0x000fe200078e0209 */
[----:B------:R-:W-:Y:S01]  /*2f80*/  @!P3 LEA R16, P0, R14, c[0x0][0x168], 0x1 ;  /* 0x00005a000e10ba11 */ /* 0x000fe200078008ff */
[----:B------:R-:W-:Y:S02]  /*2f90*/  IMAD R10, R11, c[0x0][0x19c], R10 ;  /* 0x000067000b0a7a24 */ /* 0x000fe400078e020a */
[----:B------:R-:W-:Y:S02]  /*2fa0*/  IMAD.IADD R19, R19, 0x1, R9 ;  /* 0x0000000113137824 */ /* 0x000fe400078e0209 */
[----:B------:R-:W-:Y:S01]  /*2fb0*/  IMAD.MOV.U32 R9, RZ, RZ, 0x2 ;  /* 0x00000002ff097424 */ /* 0x000fe200078e00ff */
[----:B------:R-:W-:Y:S01]  /*2fc0*/  IADD3 R11, R15, R10, RZ ;  /* 0x0000000a0f0b7210 */ /* 0x000fe20007ffe0ff */
[----:B------:R-:W-:-:S03]  /*2fd0*/  IMAD.WIDE.U32 R18, R6, c[0x0][0x1b0], R18 ;  /* 0x00006c0006127a25 */ /* 0x000fc600078e0012 */
[----:B------:R-:W-:Y:S01]  /*2fe0*/  @!P3 LEA.HI.X R17, R14, c[0x0][0x16c], R11, 0x1, P0 ;  /* 0x00005b000e11ba11 */ /* 0x000fe200000f0c0b */
[----:B-1----:R-:W-:Y:S01]  /*2ff0*/  IMAD.WIDE R20, R232, R9, c[0x0][0x168] ;  /* 0x00005a00e8147625 */ /* 0x002fe200078e0209 */
        /* <DEDUP_REMOVED lines=24> */
.L_x_525:
[----:B------:R-:W-:Y:S05]  /*3180*/  BSYNC B0 ;  /* 0x0000000000007941 */ /* 0x000fea0003800000 */
.L_x_524:
[----:B------:R-:W-:Y:S01]  /*3190*/  ULDC.64 UR14, c[0x0][0x1a0] ;  /* 0x00006800000e7ab9 */ /* 0x000fe20000000a00 */
[----:B------:R-:W-:Y:S01]  /*31a0*/  MOV R9, UR21 ;  /* 0x0000001500097c02 */ /* 0x000fe20008000f00 */
[----:B------:R-:W-:Y:S01]  /*31b0*/  UIMAD UR6, UR6, UR14, URZ ;  /* 0x0000000e060672a4 */ /* 0x000fe2000f8e023f */
[----:B------:R1:W-:Y:S01]  /*31c0*/  @P5 STS.128 [R225+0x18000], RZ ;  /* 0x018000ffe1005388 */ /* 0x0003e20000000c00 */
[----:B------:R-:W-:Y:S02]  /*31d0*/  BSSY B0, `(.L_x_526) ;  /* 0x000003c000007945 */ /* 0x000fe40003800000 */
[----:B------:R-:W-:Y:S01]  /*31e0*/  UIMAD UR6, UR21, UR15, UR6 ;  /* 0x0000000f150672a4 */ /* 0x000fe2000f8e0206 */
[----:B------:R1:W-:Y:S02]  /*31f0*/  @P5 STS.128 [R225+0x1a000], RZ ;  /* 0x01a000ffe1005388 */ /* 0x0003e40000000c00 */
[----:B-1----:R-:W-:-:S02]  /*3200*/  IMAD.WIDE.U32 R10, R9, c[0x0][0x1a0], R232 ;  /* 0x00006800090a7a25 */ /* 0x002fc400078e00e8 */
[----:B------:R1:W-:Y:S01]  /*3210*/  @P5 STS.128 [R225+0x1c000], RZ ;  /* 0x01c000ffe1005388 */ /* 0x0003e20000000c00 */
[----:B------:R-:W-:Y:S02]  /*3220*/  MOV R9, UR6 ;  /* 0x0000000600097c02 */ /* 0x000fe40008000f00 */
[----:B------:R-:W-:Y:S01]  /*3230*/  IADD3 R12, P0, R10, UR19, RZ ;  /* 0x000000130a0c7c10 */ /* 0x000fe2000ff1e0ff */
        /* <DEDUP_REMOVED lines=53> */
.L_x_527:
[----:B------:R-:W-:Y:S05]  /*3590*/  BSYNC B0 ;  /* 0x0000000000007941 */ /* 0x000fea0003800000 */
.L_x_526:
        /* <DEDUP_REMOVED lines=8> */
[----:B------:R-:W-:-:S02]  /*3620*/  IADD3 R5, P1, R229, 0x20, RZ ;  /* 0x00000020e5057810 */ /* 0x000fc40007f3e0ff */
[----:B------:R-:W-:Y:S01]  /*3630*/  MOV R14, UR19 ;  /* 0x00000013000e7c02 */ /* 0x000fe20008000f00 */
[----:B------:R-:W-:Y:S01]  /*3640*/  IMAD.X R7, RZ, RZ, R7, P0 ;  /* 0x000000ffff077224 */ /* 0x000fe200000e0607 */
[----:B------:R-:W-:Y:S02]  /*3650*/  IADD3.X R4, RZ, R4, RZ, P1, !PT ;  /* 0x00000004ff047210 */ /* 0x000fe40000ffe4ff */
[----:B------:R-:W-:Y:S01]  /*3660*/  ISETP.GE.AND P3, PT, R232, c[0x0][0x220], PT ;  /* 0x00008800e8007a0c */ /* 0x000fe20003f66270 */
[----:B------:R-:W-:Y:S01]  /*3670*/  IMAD R7, R7, c[0x0][0x1a0], RZ ;  /* 0x0000680007077a24 */ /* 0x000fe200078e02ff */
[----:B------:R-:W-:Y:S01]  /*3680*/  ISETP.GE.AND P2, PT, R228, c[0x0][0x220], PT ;  /* 0x00008800e4007a0c */ /* 0x000fe20003f46270 */
[----:B------:R-:W-:Y:S01]  /*3690*/  IMAD.WIDE.U32 R14, R8, c[0x0][0x1a0], R14 ;  /* 0x00006800080e7a25 */ /* 0x000fe200078e000e */
[----:B------:R-:W-:Y:S02]  /*36a0*/  ISETP.GE.AND P1, PT, R227, c[0x0][0x220], PT ;  /* 0x00008800e3007a0c */ /* 0x000fe40003f26270 */
[----:B------:R-:W-:Y:S01]  /*36b0*/  ISETP.GE.AND P0, PT, R226, c[0x0][0x220], PT ;  /* 0x00008800e2007a0c */ /* 0x000fe20003f06270 */
[----:B------:R-:W-:Y:S01]  /*36c0*/  IMAD R7, R8, c[0x0][0x1a4], R7 ;  /* 0x0000690008077a24 */ /* 0x000fe200078e0207 */
[----:B------:R-:W-:Y:S01]  /*36d0*/  MOV R8, R12 ;  /* 0x0000000c00087202 */ /* 0x000fe20000000f00 */
[----:B------:R-:W-:-:S02]  /*36e0*/  IMAD R4, R4, c[0x0][0x1a0], RZ ;  /* 0x0000680004047a24 */ /* 0x000fc400078e02ff */
[----:B------:R-:W-:Y:S02]  /*36f0*/  IMAD.IADD R15, R15, 0x1, R7 ;  /* 0x000000010f0f7824 */ /* 0x000fe400078e0207 */
[C---:B------:R-:W-:Y:S01]  /*3700*/  IMAD.WIDE.U32 R8, R5.reuse, c[0x0][0x1a0], R8 ;  /* 0x0000680005087a25 */ /* 0x040fe200078e0008 */
[----:B------:R1:W-:Y:S03]  /*3710*/  @P3 STS.128 [R225+0x19000], RZ ;  /* 0x019000ffe1003388 */ /* 0x0003e60000000c00 */
[----:B------:R-:W-:Y:S02]  /*3720*/  IMAD R4, R5, c[0x0][0x1a4], R4 ;  /* 0x0000690005047a24 */ /* 0x000fe400078e0204 */
[----:B------:R-:W-:Y:S02]  /*3730*/  IMAD.MOV.U32 R5, RZ, RZ, 0x2 ;  /* 0x00000002ff057424 */ /* 0x000fe400078e00ff */
[----:B------:R-:W-:Y:S01]  /*3740*/  IMAD.WIDE.U32 R6, R6, c[0x0][0x1b8], R14 ;  /* 0x00006e0006067a25 */ /* 0x000fe200078e000e */
[----:B------:R-:W-:-:S03]  /*3750*/  @!P3 LEA R14, P5, R8, c[0x0][0x170], 0x1 ;  /* 0x00005c00080eba11 */ /* 0x000fc600078a08ff */
        /* <DEDUP_REMOVED lines=26> */
.L_x_529:
[----:B------:R-:W-:Y:S05]  /*3900*/  BSYNC B0 ;  /* 0x0000000000007941 */ /* 0x000fea0003800000 */
.L_x_528:
[----:B------:R-:W-:Y:S01]  /*3910*/  ULDC.64 UR16, c[0x0][0x318] ;  /* 0x0000c60000107ab9 */ /* 0x000fe20000000a00 */
[----:B------:R-:W0:Y:S01]  /*3920*/  LDGDEPBAR ;  /* 0x00000000000079af */ /* 0x000e220000000000 */
[----:B------:R-:W-:-:S02]  /*3930*/  UISETP.NE.U32.AND UP1, UPT, URZ, UR16, UPT ;  /* 0x000000103f00728c */ /* 0x000fc4000bf25070 */
[----:B------:R-:W-:Y:S02]  /*3940*/  ULDC.64 UR18, c[0x0][0x320] ;  /* 0x0000c80000127ab9 */ /* 0x000fe40000000a00 */
[----:B------:R-:W-:-:S06]  /*3950*/  UISETP.NE.AND.EX UP1, UPT, URZ, UR17, UPT, UP1 ;  /* 0x000000113f00728c */ /* 0x000fcc000bf25310 */
[----:B------:R-:W-:-:S05]  /*3960*/  PLOP3.LUT P0, PT, PT, PT, UP1, 0x80, 0x0 ;  /* 0x000000000000781c */ /* 0x000fca0003f0f018 */
[----:B------:R-:W-:Y:S02]  /*3970*/  @UP1 UIMAD UR6, UR38, UR18, URZ ;  /* 0x00000012260612a4 */ /* 0x000fe4000f8e023f */
[----:B------:R-:W-:Y:S02]  /*3980*/  @UP1 UMOV UR14, UR35 ;  /* 0x00000023000e1c82 */ /* 0x000fe40008000000 */
[----:B------:R-:W-:Y:S02]  /*3990*/  @UP1 UMOV UR15, UR56 ;  /* 0x00000038000f1c82 */ /* 0x000fe40008000000 */
[----:B------:R-:W-:Y:S02]  /*39a0*/  @UP1 UIMAD.WIDE.U32 UR14, UR33, UR18, UR14 ;  /* 0x00000012210e12a5 */ /* 0x000fe4000f8e000e */
[----:B------:R-:W-:Y:S02]  /*39b0*/  @UP1 UIMAD UR19, UR33, UR19, UR6 ;  /* 0x00000013211312a4 */ /* 0x000fe4000f8e0206 */
[----:B------:R-:W-:-:S02]  /*39c0*/  @UP1 ULEA UR16, UP0, UR14, UR16, 0x2 ;  /* 0x000000100e101291 */ /* 0x000fc4000f80103f */
[----:B------:R-:W-:-:S04]  /*39d0*/  @UP1 UIADD3 UR19, UR15, UR19, URZ ;  /* 0x000000130f131290 */ /* 0x000fc8000fffe03f */
[----:B------:R-:W-:Y:S01]  /*39e0*/  @UP1 ULEA.HI.X UR17, UR14, UR17, UR19, 0x2, UP0 ;  /* 0x000000110e111291 */ /* 0x000fe200080f1413 */
[----:B------:R-:W-:-:S05]  /*39f0*/  IMAD.U32 R6, RZ, RZ, UR16 ;  /* 0x00000010ff067e24 */ /* 0x000fca000f8e00ff */
[----:B------:R-:W-:-:S06]  /*3a00*/  IMAD.U32 R7, RZ, RZ, UR17 ;  /* 0x00000011ff077e24 */ /* 0x000fcc000f8e00ff */
[----:B--2---:R-:W2:Y:S01]  /*3a10*/  @P0 LDG.E R7, [R6.64] ;  /* 0x0000000406070981 */ /* 0x004ea2000c1e1900 */
[----:B-1----:R-:W2:Y:S01]  /*3a20*/  @P0 MUFU.RCP R4, c[0x0][0x238] ;  /* 0x00008e0000040b08 */ /* 0x002ea20000001000 */
[----:B------:R-:W-:Y:S01]  /*3a30*/  MOV R5, UR22 ;  /* 0x0000001600057c02 */ /* 0x000fe20008000f00 */
[----:B------:R-:W-:Y:S01]  /*3a40*/  CS2R R190, SRZ ;  /* 0x0000000000be7805 */ /* 0x000fe2000001ff00 */
[----:B------:R-:W-:Y:S01]  /*3a50*/  MOV R239, c[0x0][0x22c] ;  /* 0x00008b0000ef7a02 */ /* 0x000fe20000000f00 */
[----:B------:R-:W-:Y:S01]  /*3a60*/  CS2R R188, SRZ ;  /* 0x0000000000bc7805 */ /* 0x000fe2000001ff00 */
[----:B------:R-:W-:Y:S01]  /*3a70*/  CS2R R194, SRZ ;  /* 0x0000000000c27805 */ /* 0x000fe2000001ff00 */
[----:B------:R-:W-:Y:S01]  /*3a80*/  IMAD R5, R5, 0x40, R224 ;  /* 0x0000004005057824 */ /* 0x000fe200078e02e0 */
[----:B------:R-:W-:Y:S01]  /*3a90*/  CS2R R192, SRZ ;  /* 0x0000000000c07805 */ /* 0x000fe2000001ff00 */
[----:B------:R-:W-:Y:S01]  /*3aa0*/  IMAD R239, R239, c[0x0][0x1c0], RZ ;  /* 0x00007000efef7a24 */ /* 0x000fe200078e02ff */
[----:B------:R-:W-:Y:S01]  /*3ab0*/  CS2R R186, SRZ ;  /* 0x0000000000ba7805 */ /* 0x000fe2000001ff00 */
[----:B------:R-:W-:Y:S01]  /*3ac0*/  CS2R R184, SRZ ;  /* 0x0000000000b87805 */ /* 0x000fe2000001ff00 */
[----:B------:R-:W-:Y:S01]  /*3ad0*/  IADD3 R240, R240, -UR29, -R5 ;  /* 0x8000001df0f07c10 */ /* 0x000fe2000fffe805 */
        /* <DEDUP_REMOVED lines=54> */
[----:B---3--:R-:W-:Y:S01]  /*3e40*/  CS2R R26, SRZ ;  /* 0x00000000001a7805 */ /* 0x008fe2000001ff00 */
[----:B------:R-:W-:Y:S01]  /*3e50*/  CS2R R24, SRZ ;  /* 0x0000000000187805 */ /* 0x000fe2000001ff00 */
[----:B------:R-:W-:Y:S01]  /*3e60*/  CS2R R22, SRZ ;  /* 0x0000000000167805 */ /* 0x000fe2000001ff00 */
[----:B------:R-:W-:Y:S01]  /*3e70*/  CS2R R20, SRZ ;  /* 0x0000000000147805 */ /* 0x000fe2000001ff00 */
[----:B------:R-:W-:Y:S01]  /*3e80*/  IADD3 R240, R240, UR7, RZ ;  /* 0x00000007f0f07c10 */ /* 0x000fe2000fffe0ff */
[----:B------:R-:W-:Y:S01]  /*3e90*/  UMOV UR6, URZ ;  /* 0x0000003f00067c82 */ /* 0x000fe20008000000 */
[----:B------:R-:W-:Y:S01]  /*3ea0*/  LEA R241, -R239, RZ, 0x6 ;  /* 0x000000ffeff17211 */ /* 0x000fe200078e31ff */
[----:B------:R-:W-:Y:S01]  /*3eb0*/  UIADD3 UR15, UR21, 0x40, URZ ;  /* 0x00000040150f7890 */ /* 0x000fe2000fffe03f */
[----:B--2---:R-:W-:-:S04]  /*3ec0*/  @P0 FMUL.FTZ R4, R7, R4 ;  /* 0x0000000407040220 */ /* 0x004fc80000410000 */
[----:B------:R-:W1:Y:S02]  /*3ed0*/  @P0 R2UR UR13, R4 ;  /* 0x00000000040d03c2 */ /* 0x000e6400000e0000 */
[----:B-1----:R-:W-:-:S05]  /*3ee0*/  @UP1 UMOV UR6, UR13 ;  /* 0x0000000d00061c82 */ /* 0x002fca0008000000 */
.L_x_532:
[----:B------:R-:W0:Y:S01]  /*3ef0*/  LDGDEPBAR ;  /* 0x00000000000079af */ /* 0x000e220000000000 */
[----:B------:R-:W-:Y:S01]  /*3f00*/  UISETP.GE.AND UP0, UPT, UR15, UR7, UPT ;  /* 0x000000070f00728c */ /* 0x000fe2000bf06270 */
[----:B------:R-:W-:Y:S02]  /*3f10*/  IMAD.U32 R127, RZ, RZ, UR22 ;  /* 0x00000016ff7f7e24 */ /* 0x000fe4000f8e00ff */
[----:B-----5:R-:W-:Y:S02]  /*3f20*/  FMUL.FTZ R196, R249, 1.4426950216293334961 ;  /* 0x3fb8aa3bf9c47820 */ /* 0x020fe40000410000 */
[----:B------:R-:W-:Y:S01]  /*3f30*/  IMAD R127, R127, 0x40, R224 ;  /* 0x000000407f7f7824 */ /* 0x000fe200078e02e0 */
[----:B------:R-:W-:Y:S01]  /*3f40*/  PLOP3.LUT P5, PT, PT, PT, UP0, 0x80, 0x0 ;  /* 0x000000000000781c */ /* 0x000fe20003faf008 */
[----:B------:R-:W-:Y:S01]  /*3f50*/  IMAD.U32 R113, RZ, RZ, UR8 ;  /* 0x00000008ff717e24 */ /* 0x000fe2000f8e00ff */
[----:B------:R-:W-:Y:S02]  /*3f60*/  PLOP3.LUT P4, PT, PT, PT, UP0, 0x80, 0x0 ;  /* 0x000000000000781c */ /* 0x000fe40003f8f008 */
[----:B------:R-:W-:Y:S01]  /*3f70*/  PLOP3.LUT P6, PT, PT, PT, UP0, 0x80, 0x0 ;  /* 0x000000000000781c */ /* 0x000fe20003fcf008 */
[----:B------:R-:W-:Y:S05]  /*3f80*/  IMAD R114, R113, 0x40, R240 ;  /* 0x0000004071727824 */ /* 0x000fea00078e02f0 */
[C---:B------:R-:W-:Y:S02]  /*3f90*/  IADD3 R112, R114.reuse, -0x1, RZ ;  /* 0xffffffff72707810 */ /* 0x040fe40007ffe0ff */
[C---:B------:R-:W-:Y:S02]  /*3fa0*/  IADD3 R117, R114.reuse, 0x8, RZ ;  /* 0x0000000872757810 */ /* 0x040fe40007ffe0ff */
[----:B------:R-:W-:Y:S02]  /*3fb0*/  @P5 ISETP.GE.AND P5, PT, R127, UR7, PT ;  /* 0x000000077f005c0c */ /* 0x000fe4000bfa6270 */
[C---:B------:R-:W-:Y:S01]  /*3fc0*/  IADD3 R118, R114.reuse, 0x7, RZ ;  /* 0x0000000772767810 */ /* 0x040fe20007ffe0ff */
[----:B------:R-:W-:Y:S04]  /*3fd0*/  DEPBAR.LE SB0, 0x0 ;  /* 0x000080000000791a */ /* 0x000fe80000000000 */
[----:B------:R-:W-:Y:S01]  /*3fe0*/  BAR.SYNC.DEFER_BLOCKING 0x0 ;  /* 0x0000000000007b1d */ /* 0x000fe20000010000 */
[C---:B------:R-:W-:Y:S02]  /*3ff0*/  IADD3 R115, R114.reuse, -0x8, RZ ;  /* 0xfffffff872737810 */ /* 0x040fe40007ffe0ff */
[C---:B------:R-:W-:Y:S02]  /*4000*/  IADD3 R126, R114.reuse, -0x9, RZ ;  /* 0xfffffff7727e7810 */ /* 0x040fe40007ffe0ff */
[C---:B------:R-:W-:Y:S02]  /*4010*/  IADD3 R129, R114.reuse, -0x10, RZ ;  /* 0xfffffff072817810 */ /* 0x040fe40007ffe0ff */
[----:B------:R-:W-:Y:S02]  /*4020*/  IABS R113, R114 ;  /* 0x0000007200717213 */ /* 0x000fe40000000000 */
[C---:B------:R-:W-:Y:S02]  /*4030*/  IADD3 R130, R114.reuse, -0x11, RZ ;  /* 0xffffffef72827810 */ /* 0x040fe40007ffe0ff */
[C---:B------:R-:W-:Y:S02]  /*4040*/  IADD3 R131, R114.reuse, -0x18, RZ ;  /* 0xffffffe872837810 */ /* 0x040fe40007ffe0ff */
[----:B------:R-:W-:Y:S02]  /*4050*/  IADD3 R128, R114, -0x19, RZ ;  /* 0xffffffe772807810 */ /* 0x000fe40007ffe0ff */
[----:B------:R-:W-:Y:S02]  /*4060*/  ISETP.GE.AND P0, PT, R112, RZ, PT ;  /* 0x000000ff7000720c */ /* 0x000fe40003f06270 */
[----:B------:R-:W-:Y:S02]  /*4070*/  ISETP.GE.AND P2, PT, R128, RZ, PT ;  /* 0x000000ff8000720c */ /* 0x000fe40003f46270 */
[----:B------:R-:W-:Y:S02]  /*4080*/  ISETP.GE.AND P1, PT, R117, RZ, PT ;  /* 0x000000ff7500720c */ /* 0x000fe40003f26270 */
[----:B------:R-:W-:Y:S01]  /*4090*/  ISETP.GE.AND P3, PT, R131, RZ, PT ;  /* 0x000000ff8300720c */ /* 0x000fe20003f66270 */
[----:B------:R-:W-:Y:S01]  /*40a0*/  LDSM.16.M88.4 R84, [R223] ;  /* 0x00000000df54783b */ /* 0x000fe20000000200 */
[----:B-1----:R-:W1:Y:S05]  /*40b0*/  I2F R113, R113 ;  /* 0x0000007100717306 */ /* 0x002e6a0000201400 */
[C---:B------:R-:W-:Y:S01]  /*40c0*/  @!P0 IADD3 R112, -R114.reuse, 0x1, RZ ;  /* 0x0000000172708810 */ /* 0x040fe20007ffe1ff */
[----:B------:R-:W2:Y:S01]  /*40d0*/  LDSM.16.M88.4 R88, [R222+0x10000] ;  /* 0x01000000de58783b */ /* 0x000ea20000000200 */
[----:B------:R-:W-:Y:S02]  /*40e0*/  @!P2 IADD3 R128, -R114, 0x19, RZ ;  /* 0x000000197280a810 */ /* 0x000fe40007ffe1ff */
[----:B------:R-:W-:Y:S02]  /*40f0*/  FSETP.NEU.FTZ.AND P2, PT, R248, -INF , PT ;  /* 0xff800000f800780b */ /* 0x000fe40003f5d000 */
[C---:B------:R-:W-:Y:S01]  /*4100*/  @!P1 IADD3 R117, -R114.reuse, -0x8, RZ ;  /* 0xfffffff872759810 */ /* 0x040fe20007ffe1ff */
[----:B------:R-:W3:Y:S01]  /*4110*/  LDSM.16.M88.4 R92, [R222+0x10800] ;  /* 0x01080000de5c783b */ /* 0x000ee20000000200 */
[----:B------:R-:W-:Y:S01]  /*4120*/  I2F R128, R128 ;  /* 0x0000008000807306 */ /* 0x000fe20000201400 */
[----:B------:R-:W-:Y:S02]  /*4130*/  ISETP.GE.AND P1, PT, R115, RZ, PT ;  /* 0x000000ff7300720c */ /* 0x000fe40003f26270 */
[----:B------:R-:W-:Y:S02]  /*4140*/  @!P3 IADD3 R131, -R114, 0x18, RZ ;  /* 0x000000187283b810 */ /* 0x000fe40007ffe1ff */
[----:B------:R-:W-:Y:S01]  /*4150*/  LDSM.16.M88.4 R96, [R221] ;  /* 0x00000000dd60783b */ /* 0x000fe20000000200 */
[----:B------:R-:W-:Y:S02]  /*4160*/  PLOP3.LUT P3, PT, PT, PT, UP0, 0x80, 0x0 ;  /* 0x000000000000781c */ /* 0x000fe40003f6f008 */
[----:B------:R-:W-:Y:S02]  /*4170*/  ISETP.GE.AND P0, PT, R118, RZ, PT ;  /* 0x000000ff7600720c */ /* 0x000fe40003f06270 */
[----:B------:R-:W-:Y:S01]  /*4180*/  I2F R117, R117 ;  /* 0x0000007500757306 */ /* 0x000fe20000201400 */
[----:B------:R-:W4:Y:S03]  /*4190*/  LDSM.16.M88.4 R100, [R212+0x10000] ;  /* 0x01000000d464783b */ /* 0x000f260000000200 */
[C---:B------:R-:W-:Y:S02]  /*41a0*/  @!P1 IADD3 R115, -R114.reuse, 0x8, RZ ;  /* 0x0000000872739810 */ /* 0x040fe40007ffe1ff */
[----:B------:R-:W-:Y:S01]  /*41b0*/  ISETP.GE.AND P1, PT, R129, RZ, PT ;  /* 0x000000ff8100720c */ /* 0x000fe20003f26270 */
[----:B------:R-:W1:Y:S02]  /*41c0*/  LDSM.16.M88.4 R104, [R212+0x10800] ;  /* 0x01080000d468783b */ /* 0x000e640000000200 */
[----:B------:R-:W-:Y:S01]  /*41d0*/  @P3 IADD3 R119, R127, 0x8, RZ ;  /* 0x000000087f773810 */ /* 0x000fe20007ffe0ff */
[----:B------:R-:W-:Y:S01]  /*41e0*/  I2F R115, R115 ;  /* 0x0000007300737306 */ /* 0x000fe20000201400 */
[----:B------:R-:W-:Y:S02]  /*41f0*/  @!P0 IADD3 R118, -R114, -0x7, RZ ;  /* 0xfffffff972768810 */ /* 0x000fe40007ffe1ff */
[----:B------:R-:W-:Y:S01]  /*4200*/  LDSM.16.M88.4 R108, [R3+0x10000] ;  /* 0x01000000036c783b */ /* 0x000fe20000000200 */
[----:B------:R-:W-:Y:S02]  /*4210*/  @P6 ISETP.GE.AND P6, PT, R119, UR7, PT ;  /* 0x0000000777006c0c */ /* 0x000fe4000bfc6270 */
[----:B------:R-:W-:Y:S02]  /*4220*/  PLOP3.LUT P3, PT, PT, PT, UP0, 0x80, 0x0 ;  /* 0x000000000000781c */ /* 0x000fe40003f6f008 */
[----:B------:R-:W-:Y:S02]  /*4230*/  ISETP.GE.AND P0, PT, R126, RZ, PT ;  /* 0x000000ff7e00720c */ /* 0x000fe40003f06270 */
[----:B------:R-:W-:Y:S01]  /*4240*/  @!P1 IADD3 R129, -R114, 0x10, RZ ;  /* 0x0000001072819810 */ /* 0x000fe20007ffe1ff */
[----:B------:R-:W-:Y:S01]  /*4250*/  I2F R118, R118 ;  /* 0x0000007600767306 */ /* 0x000fe20000201400 */
[----:B------:R-:W-:Y:S01]  /*4260*/  PLOP3.LUT P1, PT, PT, PT, UP0, 0x80, 0x0 ;  /* 0x000000000000781c */ /* 0x000fe20003f2f008 */
[C---:B--2---:R-:W-:Y:S08]  /*4270*/  HMMA.16816.F32 R4, R84.reuse, R88, RZ ;  /* 0x000000585404723c */ /* 0x044ff000000018ff */
[C---:B------:R-:W-:Y:S01]  /*4280*/  HMMA.16816.F32 R8, R84.reuse, R90, RZ ;  /* 0x0000005a5408723c */ /* 0x040fe200000018ff */
[----:B------:R-:W2:Y:S01]  /*4290*/  LDSM.16.M88.4 R88, [R220] ;  /* 0x00000000dc58783b */ /* 0x000ea20000000200 */
[----:B------:R-:W-:Y:S02]  /*42a0*/  I2F R129, R129 ;  /* 0x0000008100817306 */ /* 0x000fe40000201400 */
[C---:B------:R-:W-:Y:S02]  /*42b0*/  @P1 IADD3 R116, R127.reuse, 0x1, RZ ;  /* 0x000000017f741810 */ /* 0x040fe40007ffe0ff */
[----:B------:R-:W-:Y:S02]  /*42c0*/  PLOP3.LUT P1, PT, PT, PT, UP0, 0x80, 0x0 ;  /* 0x000000000000781c */ /* 0x000fe40003f2f008 */
[C---:B---3--:R-:W-:Y:S01]  /*42d0*/  HMMA.16816.F32 R12, R84.reuse, R92, RZ ;  /* 0x0000005c540c723c */ /* 0x048fe200000018ff */
[----:B------:R-:W-:Y:S03]  /*42e0*/  @P4 ISETP.GE.AND P4, PT, R116, UR7, PT ;  /* 0x0000000774004c0c */ /* 0x000fe6000bf86270 */
[----:B------:R-:W-:Y:S01]  /*42f0*/  I2F R131, R131 ;  /* 0x0000008300837306 */ /* 0x000fe20000201400 */
[----:B------:R-:W-:Y:S02]  /*4300*/  @!P0 IADD3 R126, -R114, 0x9, RZ ;  /* 0x00000009727e8810 */ /* 0x000fe40007ffe1ff */
[----:B------:R-:W-:Y:S01]  /*4310*/  ISETP.GE.AND P0, PT, R130, RZ, PT ;  /* 0x000000ff8200720c */ /* 0x000fe20003f06270 */
[----:B------:R-:W-:Y:S01]  /*4320*/  HMMA.16816.F32 R16, R84, R94, RZ ;  /* 0x0000005e5410723c */ /* 0x000fe200000018ff */
[----:B------:R-:W3:Y:S05]  /*4330*/  LDSM.16.M88.4 R84, [R3+0x10800] ;  /* 0x010800000354783b */ /* 0x000eea0000000200 */
[----:B------:R-:W-:Y:S01]  /*4340*/  I2F R126, R126 ;  /* 0x0000007e007e7306 */ /* 0x000fe20000201400 */
[----:B------:R-:W-:Y:S01]  /*4350*/  LDSM.16.M88.4 R92, [R219] ;  /* 0x00000000db5c783b */ /* 0x000fe20000000200 */
[C---:B----4-:R-:W-:Y:S05]  /*4360*/  HMMA.16816.F32 R4, R96.reuse, R100, R4 ;  /* 0x000000646004723c */ /* 0x050fea0000001804 */
[----:B------:R-:W-:Y:S01]  /*4370*/  @!P0 IADD3 R130, -R114, 0x11, RZ ;  /* 0x0000001172828810 */ /* 0x000fe20007ffe1ff */
[----:B------:R-:W-:Y:S01]  /*4380*/  FMUL.FTZ R114, R248, 1.4426950216293334961 ;  /* 0x3fb8aa3bf8727820 */ /* 0x000fe20000410000 */
[----:B------:R-:W-:Y:S01]  /*4390*/  PLOP3.LUT P0, PT, PT, PT, UP0, 0x80, 0x0 ;  /* 0x000000000000781c */ /* 0x000fe20003f0f008 */
[C---:B------:R-:W-:Y:S01]  /*43a0*/  HMMA.16816.F32 R8, R96.reuse, R102, R8 ;  /* 0x000000666008723c */ /* 0x040fe20000001808 */
[----:B------:R-:W4:Y:S01]  /*43b0*/  LDSM.16.M88.4 R100, [R2+0x10000] ;  /* 0x010000000264783b */ /* 0x000f220000000200 */
[----:B------:R-:W3:Y:S02]  /*43c0*/  I2F R112, R112 ;  /* 0x0000007000707306 */ /* 0x000ee40000201400 */
[----:B------:R-:W-:Y:S02]  /*43d0*/  FSEL R114, R114, RZ, P2 ;  /* 0x000000ff72727208 */ /* 0x000fe40001000000 */
[----:B------:R-:W-:Y:S02]  /*43e0*/  PLOP3.LUT P2, PT, PT, PT, UP0, 0x80, 0x0 ;  /* 0x000000000000781c */ /* 0x000fe40003f4f008 */
[C---:B-1----:R-:W-:Y:S04]  /*43f0*/  HMMA.16816.F32 R12, R96.reuse, R104, R12 ;  /* 0x00000068600c723c */ /* 0x042fe8000000180c */
[----:B------:R-:W1:Y:S04]  /*4400*/  I2F R130, R130 ;  /* 0x0000008200827306 */ /* 0x000e680000201400 */
[----:B------:R-:W-:Y:S01]  /*4410*/  HMMA.16816.F32 R16, R96, R106, R16 ;  /* 0x0000006a6010723c */ /* 0x000fe20000001810 */
[----:B------:R-:W1:Y:S03]  /*4420*/  LDSM.16.M88.4 R96, [R2+0x10800] ;  /* 0x010800000260783b */ /* 0x000e660000000200 */
[----:B------:R-:W-:Y:S02]  /*4430*/  @P2 IADD3 R119, R127, 0x9, RZ ;  /* 0x000000097f772810 */ /* 0x000fe40007ffe0ff */
[----:B------:R-:W-:Y:S01]  /*4440*/  PLOP3.LUT P2, PT, PT, PT, UP0, 0x80, 0x0 ;  /* 0x000000000000781c */ /* 0x000fe20003f4f008 */
[----:B------:R-:W-:Y:S01]  /*4450*/  LDSM.16.M88.4 R104, [R223+0x2000] ;  /* 0x00200000df68783b */ /* 0x000fe20000000200 */
[C---:B--2---:R-:W-:Y:S05]  /*4460*/  HMMA.16816.F32 R4, R88.reuse, R108, R4 ;  /* 0x0000006c5804723c */ /* 0x044fea0000001804 */
[----:B------:R-:W-:Y:S03]  /*4470*/  @P3 ISETP.GE.AND P3, PT, R119, UR7, PT ;  /* 0x0000000777003c0c */ /* 0x000fe6000bf66270 */
        /* <DEDUP_REMOVED lines=50> */
[----:B------:R-:W-:Y:S07]  /*47a0*/  LDSM.16.M88.4 R104, [R223+0x6000] ;  /* 0x00600000df68783b */ /* 0x000fee0000000200 */
[C---:B-1----:R-:W-:Y:S08]  /*47b0*/  HMMA.16816.F32 R12, R96.reuse, R88, R12 ;  /* 0x00000058600c723c */ /* 0x042ff0000000180c */
[----:B------:R-:W-:Y:S01]  /*47c0*/  HMMA.16816.F32 R16, R96, R90, R16 ;  /* 0x0000005a6010723c */ /* 0x000fe20000001810 */
[----:B------:R-:W1:Y:S06]  /*47d0*/  LDSM.16.M88.4 R88, [R219+0x4000] ;  /* 0x00400000db58783b */ /* 0x000e6c0000000200 */
[----:B------:R-:W4:Y:S01]  /*47e0*/  LDSM.16.M88.4 R96, [R2+0x14800] ;  /* 0x014800000260783b */ /* 0x000f220000000200 */
[C---:B--2---:R-:W-:Y:S08]  /*47f0*/  HMMA.16816.F32 R4, R100.reuse, R108, R4 ;  /* 0x0000006c6404723c */ /* 0x044ff00000001804 */
[C---:B------:R-:W-:Y:S01]  /*4800*/  HMMA.16816.F32 R8, R100.reuse, R110, R8 ;  /* 0x0000006e6408723c */ /* 0x040fe20000001808 */
[----:B------:R-:W2:Y:S07]  /*4810*/  LDSM.16.M88.4 R108, [R222+0x16000] ;  /* 0x01600000de6c783b */ /* 0x000eae0000000200 */
[C---:B---3--:R-:W-:Y:S08]  /*4820*/  HMMA.16816.F32 R12, R100.reuse, R84, R12 ;  /* 0x00000054640c723c */ /* 0x048ff0000000180c */
[----:B------:R-:W-:Y:S01]  /*4830*/  HMMA.16816.F32 R16, R100, R86, R16 ;  /* 0x000000566410723c */ /* 0x000fe20000001810 */
[----:B------:R-:W3:Y:S06]  /*4840*/  LDSM.16.M88.4 R84, [R222+0x16800] ;  /* 0x01680000de54783b */ /* 0x000eec0000000200 */
[----:B------:R-:W-:Y:S01]  /*4850*/  LDSM.16.M88.4 R100, [R212+0x16000] ;  /* 0x01600000d464783b */ /* 0x000fe20000000200 */
[C---:B-1----:R-:W-:Y:S08]  /*4860*/  HMMA.16816.F32 R4, R88.reuse, R92, R4 ;  /* 0x0000005c5804723c */ /* 0x042ff00000001804 */
[C---:B------:R-:W-:Y:S01]  /*4870*/  HMMA.16816.F32 R8, R88.reuse, R94, R8 ;  /* 0x0000005e5808723c */ /* 0x040fe20000001808 */
[----:B------:R-:W1:Y:S07]  /*4880*/  LDSM.16.M88.4 R92, [R221+0x6000] ;  /* 0x00600000dd5c783b */ /* 0x000e6e0000000200 */
[C---:B----4-:R-:W-:Y:S08]  /*4890*/  HMMA.16816.F32 R12, R88.reuse, R96, R12 ;  /* 0x00000060580c723c */ /* 0x050ff0000000180c */
[----:B------:R-:W-:Y:S01]  /*48a0*/  HMMA.16816.F32 R16, R88, R98, R16 ;  /* 0x000000625810723c */ /* 0x000fe20000001810 */
[----:B------:R-:W4:Y:S06]  /*48b0*/  LDSM.16.M88.4 R88, [R212+0x16800] ;  /* 0x01680000d458783b */ /* 0x000f2c0000000200 */
[----:B------:R-:W-:Y:S01]  /*48c0*/  LDSM.16.M88.4 R96, [R3+0x16000] ;  /* 0x016000000360783b */ /* 0x000fe20000000200 */
[C---:B--2---:R-:W-:Y:S08]  /*48d0*/  HMMA.16816.F32 R4, R104.reuse, R108, R4 ;  /* 0x0000006c6804723c */ /* 0x044ff00000001804 */
[C---:B------:R-:W-:Y:S08]  /*48e0*/  HMMA.16816.F32 R8, R104.reuse, R110, R8 ;  /* 0x0000006e6808723c */ /* 0x040ff00000001808 */
[C---:B---3--:R-:W-:Y:S08]  /*48f0*/  HMMA.16816.F32 R12, R104.reuse, R84, R12 ;  /* 0x00000054680c723c */ /* 0x048ff0000000180c */
[----:B------:R-:W-:Y:S01]  /*4900*/  HMMA.16816.F32 R16, R104, R86, R16 ;  /* 0x000000566810723c */ /* 0x000fe20000001810 */
[----:B------:R-:W2:Y:S07]  /*4910*/  LDSM.16.M88.4 R84, [R220+0x6000] ;  /* 0x00600000dc54783b */ /* 0x000eae0000000200 */
[C---:B-1----:R-:W-:Y:S08]  /*4920*/  HMMA.16816.F32 R4, R92.reuse, R100, R4 ;  /* 0x000000645c04723c */ /* 0x042ff00000001804 */
[C---:B------:R-:W-:Y:S01]  /*4930*/  HMMA.16816.F32 R8, R92.reuse, R102, R8 ;  /* 0x000000665c08723c */ /* 0x040fe20000001808 */
[----:B------:R-:W1:Y:S07]  /*4940*/  LDSM.16.M88.4 R100, [R3+0x16800] ;  /* 0x016800000364783b */ /* 0x000e6e0000000200 */
[C---:B----4-:R-:W-:Y:S08]  /*4950*/  HMMA.16816.F32 R12, R92.reuse, R88, R12 ;  /* 0x000000585c0c723c */ /* 0x050ff0000000180c */
[----:B------:R-:W-:Y:S01]  /*4960*/  HMMA.16816.F32 R16, R92, R90, R16 ;  /* 0x0000005a5c10723c */ /* 0x000fe20000001810 */
[----:B------:R-:W-:Y:S06]  /*4970*/  LDSM.16.M88.4 R88, [R219+0x6000] ;  /* 0x00600000db58783b */ /* 0x000fec0000000200 */
[----:B------:R-:W3:Y:S01]  /*4980*/  LDSM.16.M88.4 R92, [R2+0x16000] ;  /* 0x01600000025c783b */ /* 0x000ee20000000200 */
[C---:B--2---:R-:W-:Y:S08]  /*4990*/  HMMA.16816.F32 R4, R84.reuse, R96, R4 ;  /* 0x000000605404723c */ /* 0x044ff00000001804 */
[C---:B------:R-:W-:Y:S08]  /*49a0*/  HMMA.16816.F32 R8, R84.reuse, R98, R8 ;  /* 0x000000625408723c */ /* 0x040ff00000001808 */
[C---:B-1----:R-:W-:Y:S08]  /*49b0*/  HMMA.16816.F32 R12, R84.reuse, R100, R12 ;  /* 0x00000064540c723c */ /* 0x042ff0000000180c */
[----:B------:R-:W-:Y:S01]  /*49c0*/  HMMA.16816.F32 R16, R84, R102, R16 ;  /* 0x000000665410723c */ /* 0x000fe20000001810 */
[----:B------:R-:W1:Y:S07]  /*49d0*/  LDSM.16.M88.4 R84, [R2+0x16800] ;  /* 0x016800000254783b */ /* 0x000e6e0000000200 */
[C---:B---3--:R-:W-:Y:S08]  /*49e0*/  HMMA.16816.F32 R4, R88.reuse, R92, R4 ;  /* 0x0000005c5804723c */ /* 0x048ff00000001804 */
[C---:B------:R-:W-:Y:S11]  /*49f0*/  HMMA.16816.F32 R8, R88.reuse, R94, R8 ;  /* 0x0000005e5808723c */ /* 0x040ff60000001808 */
[----:B------:R-:W-:Y:S05]  /*4a00*/  @!UPT UIADD3 URZ, URZ, URZ, URZ ;  /* 0x0000003f3f3ff290 */ /* 0x000fea000fffe03f */
[----:B------:R-:W-:Y:S02]  /*4a10*/  FFMA.FTZ R4, R113, -UR6, R4 ;  /* 0x8000000671047c23 */ /* 0x000fe40008010004 */
[----:B------:R-:W-:Y:S01]  /*4a20*/  FFMA.FTZ R5, R112, -UR6, R5 ;  /* 0x8000000670057c23 */ /* 0x000fe20008010005 */
[C---:B-1----:R-:W-:Y:S03]  /*4a30*/  HMMA.16816.F32 R12, R88.reuse, R84, R12 ;  /* 0x00000054580c723c */ /* 0x042fe6000000180c */
[----:B------:R-:W-:Y:S01]  /*4a40*/  @P0 FSEL R4, R4, -INF , !P5 ;  /* 0xff80000004040808 */ /* 0x000fe20006800000 */
[----:B------:R-:W-:Y:S01]  /*4a50*/  FFMA.FTZ R6, R117, -UR6, R6 ;  /* 0x8000000675067c23 */ /* 0x000fe20008010006 */
[----:B------:R-:W-:Y:S01]  /*4a60*/  PLOP3.LUT P0, PT, PT, PT, UP0, 0x80, 0x0 ;  /* 0x000000000000781c */ /* 0x000fe20003f0f008 */
[----:B------:R-:W-:Y:S01]  /*4a70*/  FFMA.FTZ R8, R115, -UR6, R8 ;  /* 0x8000000673087c23 */ /* 0x000fe20008010008 */
[----:B------:R-:W-:Y:S01]  /*4a80*/  @P1 FSEL R5, R5, -INF , !P4 ;  /* 0xff80000005051808 */ /* 0x000fe20006000000 */
[----:B------:R-:W-:Y:S03]  /*4a90*/  HMMA.16816.F32 R16, R88, R86, R16 ;  /* 0x000000565810723c */ /* 0x000fe60000001810 */
[----:B------:R-:W-:Y:S01]  /*4aa0*/  FSETP.NEU.FTZ.AND P1, PT, R249, -INF , PT ;  /* 0xff800000f900780b */ /* 0x000fe20003f3d000 */
[----:B------:R-:W-:Y:S02]  /*4ab0*/  FFMA.FTZ R7, R118, -UR6, R7 ;  /* 0x8000000676077c23 */ /* 0x000fe40008010007 */
[----:B------:R-:W-:Y:S01]  /*4ac0*/  FFMA.FTZ R10, R113, -UR6, R10 ;  /* 0x80000006710a7c23 */ /* 0x000fe2000801000a */
[----:B------:R-:W-:Y:S01]  /*4ad0*/  FSEL R196, R196, RZ, P1 ;  /* 0x000000ffc4c47208 */ /* 0x000fe20000800000 */
[----:B------:R-:W-:Y:S01]  /*4ae0*/  FFMA.FTZ R9, R126, -UR6, R9 ;  /* 0x800000067e097c23 */ /* 0x000fe20008010009 */
[----:B------:R-:W-:Y:S03]  /*4af0*/  PLOP3.LUT P1, PT, PT, PT, UP0, 0x80, 0x0 ;  /* 0x000000000000781c */ /* 0x000fe60003f2f008 */
[----:B------:R-:W-:Y:S01]  /*4b00*/  @P0 FSEL R6, R6, -INF , !P5 ;  /* 0xff80000006060808 */ /* 0x000fe20006800000 */
[----:B------:R-:W-:Y:S01]  /*4b10*/  FFMA.FTZ R11, R112, -UR6, R11 ;  /* 0x80000006700b7c23 */ /* 0x000fe2000801000b */
[----:B------:R-:W-:Y:S01]  /*4b20*/  PLOP3.LUT P0, PT, PT, PT, UP0, 0x80, 0x0 ;  /* 0x000000000000781c */ /* 0x000fe20003f0f008 */
[----:B------:R-:W-:Y:S01]  /*4b30*/  FFMA.FTZ R116, R4, c[0x0][0x23c], -R114 ;  /* 0x00008f0004747a23 */ /* 0x000fe20000010872 */
[----:B------:R-:W-:Y:S01]  /*4b40*/  PLOP3.LUT P5, PT, PT, PT, UP0, 0x80, 0x0 ;  /* 0x000000000000781c */ /* 0x000fe20003faf008 */
[----:B------:R-:W-:Y:S01]  /*4b50*/  FFMA.FTZ R13, R130, -UR6, R13 ;  /* 0x80000006820d7c23 */ /* 0x000fe2000801000d */
[----:B------:R-:W-:Y:S01]  /*4b60*/  @P2 IADD3 R112, R127, 0x11, RZ ;  /* 0x000000117f702810 */ /* 0x000fe20007ffe0ff */
[----:B------:R-:W-:Y:S01]  /*4b70*/  FFMA.FTZ R12, R129, -UR6, R12 ;  /* 0x80000006810c7c23 */ /* 0x000fe2000801000c */
[----:B------:R-:W-:Y:S01]  /*4b80*/  PLOP3.LUT P2, PT, PT, PT, UP0, 0x80, 0x0 ;  /* 0x000000000000781c */ /* 0x000fe20003f4f008 */
[----:B------:R-:W-:Y:S01]  /*4b90*/  FFMA.FTZ R14, R115, -UR6, R14 ;  /* 0x80000006730e7c23 */ /* 0x000fe2000801000e */
[----:B------:R-:W-:Y:S01]  /*4ba0*/  @P1 FSEL R7, R7, -INF , !P4 ;  /* 0xff80000007071808 */ /* 0x000fe20006000000 */
[----:B------:R-:W-:Y:S01]  /*4bb0*/  FFMA.FTZ R15, R126, -UR6, R15 ;  /* 0x800000067e0f7c23 */ /* 0x000fe2000801000f */
[----:B------:R-:W-:Y:S01]  /*4bc0*/  PLOP3.LUT P1, PT, PT, PT, UP0, 0x80, 0x0 ;  /* 0x000000000000781c */ /* 0x000fe20003f2f008 */
[----:B------:R-:W-:Y:S01]  /*4bd0*/  FFMA.FTZ R16, R131, -UR6, R16 ;  /* 0x8000000683107c23 */ /* 0x000fe20008010010 */
[----:B------:R-:W-:Y:S01]  /*4be0*/  PLOP3.LUT P4, PT, PT, PT, UP0, 0x80, 0x0 ;  /* 0x000000000000781c */ /* 0x000fe20003f8f008 */
[----:B------:R-:W-:Y:S01]  /*4bf0*/  FFMA.FTZ R121, R7, c[0x0][0x23c], -R196 ;  /* 0x00008f0007797a23 */ /* 0x000fe200000108c4 */
[----:B------:R-:W-:Y:S01]  /*4c00*/  @P0 FSEL R8, R8, -INF , !P6 ;  /* 0xff80000008080808 */ /* 0x000fe20007000000 */
[----:B------:R-:W-:Y:S01]  /*4c10*/  FFMA.FTZ R17, R128, -UR6, R17 ;  /* 0x8000000680117c23 */ /* 0x000fe20008010011 */
[----:B------:R-:W-:Y:S01]  /*4c20*/  PLOP3.LUT P0, PT, PT, PT, UP0, 0x80, 0x0 ;  /* 0x000000000000781c */ /* 0x000fe20003f0f008 */
[----:B------:R1:W-:Y:S01]  /*4c30*/  MUFU.EX2 R119, R121 ;  /* 0x0000007900777308 */ /* 0x0003e20000000800 */
[----:B------:R-:W-:Y:S02]  /*4c40*/  FFMA.FTZ R117, R5, c[0x0][0x23c], -R114 ;  /* 0x00008f0005757a23 */ /* 0x000fe40000010872 */
[----:B------:R-:W-:Y:S02]  /*4c50*/  FFMA.FTZ R118, R6, c[0x0][0x23c], -R196 ;  /* 0x00008f0006767a23 */ /* 0x000fe400000108c4 */
[----:B------:R-:W-:Y:S01]  /*4c60*/  FFMA.FTZ R120, R8, c[0x0][0x23c], -R114 ;  /* 0x00008f0008787a23 */ /* 0x000fe20000010872 */
[----:B------:R-:W-:Y:S01]  /*4c70*/  @P1 FSEL R9, R9, -INF , !P3 ;  /* 0xff80000009091808 */ /* 0x000fe20005800000 */
[----:B------:R-:W-:Y:S01]  /*4c80*/  FFMA.FTZ R18, R129, -UR6, R18 ;  /* 0x8000000681127c23 */ /* 0x000fe20008010012 */
[----:B------:R-:W-:Y:S01]  /*4c90*/  PLOP3.LUT P1, PT, PT, PT, UP0, 0x80, 0x0 ;  /* 0x000000000000781c */ /* 0x000fe20003f2f008 */
[----:B------:R-:W-:Y:S01]  /*4ca0*/  FFMA.FTZ R19, R130, -UR6, R19 ;  /* 0x8000000682137c23 */ /* 0x000fe20008010013 */
[----:B------:R-:W-:Y:S01]  /*4cb0*/  @P4 IADD3 R113, R127, 0x10, RZ ;  /* 0x000000107f714810 */ /* 0x000fe20007ffe0ff */
[----:B------:R-:W-:Y:S01]  /*4cc0*/  MUFU.EX2 R116, R116 ;  /* 0x0000007400747308 */ /* 0x000fe20000000800 */
[----:B------:R-:W-:Y:S02]  /*4cd0*/  @P0 FSEL R10, R10, -INF , !P6 ;  /* 0xff8000000a0a0808 */ /* 0x000fe40007000000 */
[----:B------:R-:W-:Y:S02]  /*4ce0*/  PLOP3.LUT P6, PT, PT, PT, UP0, 0x80, 0x0 ;  /* 0x000000000000781c */ /* 0x000fe40003fcf008 */
[----:B------:R-:W-:Y:S01]  /*4cf0*/  @P5 ISETP.GE.AND P5, PT, R113, UR7, PT ;  /* 0x0000000771005c0c */ /* 0x000fe2000bfa6270 */
[----:B------:R-:W-:Y:S01]  /*4d00*/  FFMA.FTZ R122, R10, c[0x0][0x23c], -R196 ;  /* 0x00008f000a7a7a23 */ /* 0x000fe200000108c4 */
[----:B------:R-:W-:Y:S02]  /*4d10*/  PLOP3.LUT P0, PT, PT, PT, UP0, 0x80, 0x0 ;  /* 0x000000000000781c */ /* 0x000fe40003f0f008 */
[----:B------:R-:W-:Y:S01]  /*4d20*/  PLOP3.LUT P4, PT, PT, PT, UP0, 0x80, 0x0 ;  /* 0x000000000000781c */ /* 0x000fe20003f8f008 */
[----:B------:R-:W2:Y:S01]  /*4d30*/  MUFU.EX2 R117, R117 ;  /* 0x0000007500757308 */ /* 0x000ea20000000800 */
[----:B------:R-:W-:Y:S02]  /*4d40*/  @P1 FSEL R11, R11, -INF , !P3 ;  /* 0xff8000000b0b1808 */ /* 0x000fe40005800000 */
[----:B------:R-:W-:Y:S01]  /*4d50*/  PLOP3.LUT P1, PT, PT, PT, UP0, 0x80, 0x0 ;  /* 0x000000000000781c */ /* 0x000fe20003f2f008 */
[----:B-1----:R-:W-:Y:S01]  /*4d60*/  FFMA.FTZ R121, R9, c[0x0][0x23c], -R114 ;  /* 0x00008f0009797a23 */ /* 0x002fe20000010872 */
[----:B------:R-:W-:Y:S01]  /*4d70*/  PLOP3.LUT P3, PT, PT, PT, UP0, 0x80, 0x0 ;  /* 0x000000000000781c */ /* 0x000fe20003f6f008 */
[----:B------:R-:W-:Y:S01]  /*4d80*/  FFMA.FTZ R123, R11, c[0x0][0x23c], -R196 ;  /* 0x00008f000b7b7a23 */ /* 0x000fe200000108c4 */
[----:B------:R-:W-:Y:S03]  /*4d90*/  @P6 ISETP.GE.AND P6, PT, R112, UR7, PT ;  /* 0x0000000770006c0c */ /* 0x000fe6000bfc6270 */
[----:B------:R-:W-:Y:S01]  /*4da0*/  @P0 FSEL R12, R12, -INF , !P5 ;  /* 0xff8000000c0c0808 */ /* 0x000fe20006800000 */
[----:B------:R-:W1:Y:S01]  /*4db0*/  MUFU.EX2 R118, R118 ;  /* 0x0000007600767308 */ /* 0x000e620000000800 */
[----:B------:R-:W-:Y:S03]  /*4dc0*/  PLOP3.LUT P0, PT, PT, PT, UP0, 0x80, 0x0 ;  /* 0x000000000000781c */ /* 0x000fe60003f0f008 */
[----:B------:R-:W-:Y:S01]  /*4dd0*/  FFMA.FTZ R124, R12, c[0x0][0x23c], -R114 ;  /* 0x00008f000c7c7a23 */ /* 0x000fe20000010872 */
[----:B------:R-:W-:Y:S02]  /*4de0*/  @P1 FSEL R14, R14, -INF , !P5 ;  /* 0xff8000000e0e1808 */ /* 0x000fe40006800000 */
[----:B------:R-:W-:Y:S02]  /*4df0*/  PLOP3.LUT P1, PT, PT, PT, UP0, 0x80, 0x0 ;  /* 0x000000000000781c */ /* 0x000fe40003f2f008 */
[----:B------:R-:W-:Y:S01]  /*4e00*/  @P2 FSEL R13, R13, -INF , !P6 ;  /* 0xff8000000d0d2808 */ /* 0x000fe20007000000 */
[----:B------:R-:W-:Y:S01]  /*4e10*/  MUFU.EX2 R122, R122 ;  /* 0x0000007a007a7308 */ /* 0x000fe20000000800 */
[----:B------:R-:W-:Y:S01]  /*4e20*/  PLOP3.LUT P2, PT, PT, PT, UP0, 0x80, 0x0 ;  /* 0x000000000000781c */ /* 0x000fe20003f4f008 */
[----:B------:R-:W-:Y:S01]  /*4e30*/  FFMA.FTZ R126, R14, c[0x0][0x23c], -R196 ;  /* 0x00008f000e7e7a23 */ /* 0x000fe200000108c4 */
[----:B------:R-:W-:Y:S01]  /*4e40*/  @P3 IADD3 R112, R127, 0x18, RZ ;  /* 0x000000187f703810 */ /* 0x000fe20007ffe0ff */
[----:B------:R-:W-:Y:S01]  /*4e50*/  FFMA.FTZ R125, R13, c[0x0][0x23c], -R114 ;  /* 0x00008f000d7d7a23 */ /* 0x000fe20000010872 */
[----:B------:R-:W-:Y:S02]  /*4e60*/  @P4 IADD3 R127, R127, 0x19, RZ ;  /* 0x000000197f7f4810 */ /* 0x000fe40007ffe0ff */
[----:B------:R-:W-:Y:S02]  /*4e70*/  @P0 FSEL R15, R15, -INF , !P6 ;  /* 0xff8000000f0f0808 */ /* 0x000fe40007000000 */
[----:B------:R-:W-:Y:S01]  /*4e80*/  PLOP3.LUT P0, PT, PT, PT, UP0, 0x80, 0x0 ;  /* 0x000000000000781c */ /* 0x000fe20003f0f008 */
[----:B------:R-:W3:Y:S01]  /*4e90*/  MUFU.EX2 R123, R123 ;  /* 0x0000007b007b7308 */ /* 0x000ee20000000800 */
[----:B------:R-:W-:Y:S02]  /*4ea0*/  @P1 ISETP.GE.AND P1, PT, R127, UR7, PT ;  /* 0x000000077f001c0c */ /* 0x000fe4000bf26270 */
[----:B--2---:R-:W-:Y:S02]  /*4eb0*/  F2FP.PACK_AB R203, R117, R116 ;  /* 0x0000007475cb723e */ /* 0x004fe400000000ff */
[----:B------:R-:W-:Y:S01]  /*4ec0*/  @P2 ISETP.GE.AND P3, PT, R112, UR7, PT ;  /* 0x0000000770002c0c */ /* 0x000fe2000bf66270 */
[----:B------:R-:W-:Y:S01]  /*4ed0*/  FFMA.FTZ R112, R15, c[0x0][0x23c], -R196 ;  /* 0x00008f000f707a23 */ /* 0x000fe200000108c4 */
[----:B------:R-:W-:Y:S01]  /*4ee0*/  PLOP3.LUT P2, PT, PT, PT, UP0, 0x80, 0x0 ;  /* 0x000000000000781c */ /* 0x000fe20003f4f008 */
[----:B------:R-:W-:Y:S01]  /*4ef0*/  STS [R234+0x22000], R203 ;  /* 0x022000cbea007388 */ /* 0x000fe20000000800 */
[----:B-1----:R-:W-:Y:S01]  /*4f00*/  F2FP.PACK_AB R201, R119, R118 ;  /* 0x0000007677c9723e */ /* 0x002fe200000000ff */
[----:B------:R3:W-:Y:S04]  /*4f10*/  MUFU.EX2 R127, R112 ;  /* 0x00000070007f7308 */ /* 0x0007e80000000800 */
[----:B------:R-:W-:Y:S01]  /*4f20*/  @P0 FSEL R17, R17, -INF , !P1 ;  /* 0xff80000011110808 */ /* 0x000fe20004800000 */
[----:B------:R-:W-:Y:S01]  /*4f30*/  STS [R234+0x22400], R201 ;  /* 0x022400c9ea007388 */ /* 0x000fe20000000800 */
[----:B------:R-:W-:Y:S04]  /*4f40*/  PLOP3.LUT P0, PT, PT, PT, UP0, 0x80, 0x0 ;  /* 0x000000000000781c */ /* 0x000fe80003f0f008 */
[----:B------:R-:W-:Y:S01]  /*4f50*/  @P2 FSEL R16, R16, -INF , !P3 ;  /* 0xff80000010102808 */ /* 0x000fe20005800000 */
[----:B------:R-:W-:Y:S01]  /*4f60*/  MUFU.EX2 R120, R120 ;  /* 0x0000007800787308 */ /* 0x000fe20000000800 */
[----:B------:R-:W-:Y:S01]  /*4f70*/  PLOP3.LUT P2, PT, PT, PT, UP0, 0x80, 0x0 ;  /* 0x000000000000781c */ /* 0x000fe20003f4f008 */
[----:B------:R-:W-:Y:S02]  /*4f80*/  UISETP.GE.AND UP0, UPT, UR8, 0x1, UPT ;  /* 0x000000010800788c */ /* 0x000fe4000bf06270 */
[--C-:B------:R-:W-:Y:S02]  /*4f90*/  FFMA.FTZ R128, R16, c[0x0][0x23c], -R114.reuse ;  /* 0x00008f0010807a23 */ /* 0x100fe40000010872 */
[----:B------:R-:W-:Y:S02]  /*4fa0*/  FFMA.FTZ R114, R17, c[0x0][0x23c], -R114 ;  /* 0x00008f0011727a23 */ /* 0x000fe40000010872 */
[----:B------:R-:W-:Y:S02]  /*4fb0*/  @P0 FSEL R19, R19, -INF , !P1 ;  /* 0xff80000013130808 */ /* 0x000fe40004800000 */
[----:B------:R-:W1:Y:S01]  /*4fc0*/  MUFU.EX2 R121, R121 ;  /* 0x0000007900797308 */ /* 0x000e620000000800 */
[----:B------:R-:W-:Y:S02]  /*4fd0*/  PLOP3.LUT P1, PT, PT, PT, UP0, 0x80, 0x0 ;  /* 0x000000000000781c */ /* 0x000fe40003f2f008 */
[----:B---3--:R-:W-:Y:S02]  /*4fe0*/  F2FP.PACK_AB R112, R123, R122 ;  /* 0x0000007a7b70723e */ /* 0x008fe400000000ff */
[----:B------:R-:W-:Y:S03]  /*4ff0*/  @P2 FSEL R18, R18, -INF , !P3 ;  /* 0xff80000012122808 */ /* 0x000fe60005800000 */
[----:B------:R-:W-:Y:S02]  /*5000*/  STS [R237+0x22400], R112 ;  /* 0x02240070ed007388 */ /* 0x000fe40000000800 */
[----:B------:R-:W-:Y:S01]  /*5010*/  MUFU.EX2 R124, R124 ;  /* 0x0000007c007c7308 */ /* 0x000fe20000000800 */
[--C-:B------:R-:W-:Y:S02]  /*5020*/  FFMA.FTZ R131, R18, c[0x0][0x23c], -R196.reuse ;  /* 0x00008f0012837a23 */ /* 0x100fe400000108c4 */
[----:B------:R-:W-:Y:S07]  /*5030*/  FFMA.FTZ R196, R19, c[0x0][0x23c], -R196 ;  /* 0x00008f0013c47a23 */ /* 0x000fee00000108c4 */
[----:B------:R-:W2:Y:S01]  /*5040*/  MUFU.EX2 R125, R125 ;  /* 0x0000007d007d7308 */ /* 0x000ea20000000800 */
[----:B-1----:R-:W-:Y:S05]  /*5050*/  F2FP.PACK_AB R198, R121, R120 ;  /* 0x0000007879c6723e */ /* 0x002fea00000000ff */
[----:B------:R-:W-:Y:S04]  /*5060*/  STS [R237+0x22000], R198 ;  /* 0x022000c6ed007388 */ /* 0x000fe80000000800 */
[----:B------:R-:W1:Y:S10]  /*5070*/  MUFU.EX2 R126, R126 ;  /* 0x0000007e007e7308 */ /* 0x000e740000000800 */
[----:B------:R-:W-:Y:S01]  /*5080*/  MUFU.EX2 R129, R114 ;  /* 0x0000007200817308 */ /* 0x000fe20000000800 */
[----:B--2---:R-:W-:Y:S05]  /*5090*/  F2FP.PACK_AB R199, R125, R124 ;  /* 0x0000007c7dc7723e */ /* 0x004fea00000000ff */
[----:B------:R-:W-:Y:S04]  /*50a0*/  STS [R236+0x22000], R199 ;  /* 0x022000c7ec007388 */ /* 0x000fe80000000800 */
[----:B------:R-:W2:Y:S01]  /*50b0*/  MUFU.EX2 R128, R128 ;  /* 0x0000008000807308 */ /* 0x000ea20000000800 */
[----:B-1----:R-:W-:Y:S05]  /*50c0*/  F2FP.PACK_AB R197, R127, R126 ;  /* 0x0000007e7fc5723e */ /* 0x002fea00000000ff */
[----:B------:R-:W-:Y:S04]  /*50d0*/  STS [R236+0x22400], R197 ;  /* 0x022400c5ec007388 */ /* 0x000fe80000000800 */
[----:B------:R-:W-:Y:S10]  /*50e0*/  MUFU.EX2 R131, R131 ;  /* 0x0000008300837308 */ /* 0x000ff40000000800 */
[----:B------:R-:W1:Y:S01]  /*50f0*/  MUFU.EX2 R130, R196 ;  /* 0x000000c400827308 */ /* 0x000e620000000800 */
[----:B--2---:R-:W-:Y:S05]  /*5100*/  F2FP.PACK_AB R115, R129, R128 ;  /* 0x000000808173723e */ /* 0x004fea00000000ff */
[----:B------:R-:W-:Y:S01]  /*5110*/  STS [R238+0x22000], R115 ;  /* 0x02200073ee007388 */ /* 0x000fe20000000800 */
[----:B-1----:R-:W-:Y:S05]  /*5120*/  F2FP.PACK_AB R113, R130, R131 ;  /* 0x000000838271723e */ /* 0x002fea00000000ff */
        /* <DEDUP_REMOVED lines=8> */
[----:B------:R-:W-:Y:S01]  /*51b0*/  LDSM.16.M88.4 R112, [R3+0x18800] ;  /* 0x018800000370783b */ /* 0x000fe20000000200 */
[C---:B-1----:R-:W-:Y:S08]  /*51c0*/  HMMA.16816.F32 R4, R84.reuse, R88, RZ ;  /* 0x000000585404723c */ /* 0x042ff000000018ff */
[C---:B------:R-:W-:Y:S01]  /*51d0*/  HMMA.16816.F32 R8, R84.reuse, R90, RZ ;  /* 0x0000005a5408723c */ /* 0x040fe200000018ff */
[----:B------:R-:W1:Y:S07]  /*51e0*/  LDSM.16.M88.4 R88, [R220+0x8000] ;  /* 0x00800000dc58783b */ /* 0x000e6e0000000200 */
[C---:B--2---:R-:W-:Y:S08]  /*51f0*/  HMMA.16816.F32 R12, R84.reuse, R92, RZ ;  /* 0x0000005c540c723c */ /* 0x044ff000000018ff */
[----:B------:R-:W-:Y:S01]  /*5200*/  HMMA.16816.F32 R16, R84, R94, RZ ;  /* 0x0000005e5410723c */ /* 0x000fe200000018ff */
[----:B------:R-:W-:Y:S06]  /*5210*/  LDSM.16.M88.4 R84, [R219+0x8000] ;  /* 0x00800000db54783b */ /* 0x000fec0000000200 */
[----:B------:R-:W2:Y:S01]  /*5220*/  LDSM.16.M88.4 R92, [R2+0x18000] ;  /* 0x01800000025c783b */ /* 0x000ea20000000200 */
[C---:B---3--:R-:W-:Y:S08]  /*5230*/  HMMA.16816.F32 R4, R96.reuse, R100, R4 ;  /* 0x000000646004723c */ /* 0x048ff00000001804 */
[C---:B------:R-:W-:Y:S01]  /*5240*/  HMMA.16816.F32 R8, R96.reuse, R102, R8 ;  /* 0x000000666008723c */ /* 0x040fe20000001808 */
[----:B------:R-:W3:Y:S07]  /*5250*/  LDSM.16.M88.4 R100, [R2+0x18800] ;  /* 0x018800000264783b */ /* 0x000eee0000000200 */
[C---:B----4-:R-:W-:Y:S08]  /*5260*/  HMMA.16816.F32 R12, R96.reuse, R104, R12 ;  /* 0x00000068600c723c */ /* 0x050ff0000000180c */
[----:B------:R-:W-:Y:S01]  /*5270*/  HMMA.16816.F32 R16, R96, R106, R16 ;  /* 0x0000006a6010723c */ /* 0x000fe20000001810 */
[----:B------:R-:W-:Y:S06]  /*5280*/  LDSM.16.M88.4 R96, [R223+0xa000] ;  /* 0x00a00000df60783b */ /* 0x000fec0000000200 */
[----:B------:R-:W4:Y:S01]  /*5290*/  LDSM.16.M88.4 R104, [R222+0x1a000] ;  /* 0x01a00000de68783b */ /* 0x000f220000000200 */
[C---:B-1----:R-:W-:Y:S08]  /*52a0*/  HMMA.16816.F32 R4, R88.reuse, R108, R4 ;  /* 0x0000006c5804723c */ /* 0x042ff00000001804 */
[C---:B------:R-:W-:Y:S01]  /*52b0*/  HMMA.16816.F32 R8, R88.reuse, R110, R8 ;  /* 0x0000006e5808723c */ /* 0x040fe20000001808 */
[----:B------:R-:W-:Y:S07]  /*52c0*/  LDSM.16.M88.4 R108, [R212+0x1a000] ;  /* 0x01a00000d46c783b */ /* 0x000fee0000000200 */
[C---:B------:R-:W-:Y:S08]  /*52d0*/  HMMA.16816.F32 R12, R88.reuse, R112, R12 ;  /* 0x00000070580c723c */ /* 0x040ff0000000180c */
[----:B------:R-:W-:Y:S01]  /*52e0*/  HMMA.16816.F32 R16, R88, R114, R16 ;  /* 0x000000725810723c */ /* 0x000fe20000001810 */
[----:B------:R-:W1:Y:S06]  /*52f0*/  LDSM.16.M88.4 R88, [R222+0x1a800] ;  /* 0x01a80000de58783b */ /* 0x000e6c0000000200 */
[----:B------:R-:W-:Y:S01]  /*5300*/  IADD3 R114, P0, R247, UR12, RZ ;  /* 0x0000000cf7727c10 */ /* 0x000fe2000ff1e0ff */
[C---:B--2---:R-:W-:Y:S05]  /*5310*/  HMMA.16816.F32 R4, R84.reuse, R92, R4 ;  /* 0x0000005c5404723c */ /* 0x044fea0000001804 */
[----:B------:R-:W-:Y:S02]  /*5320*/  IADD3.X R115, R246, UR11, RZ, P0, !PT ;  /* 0x0000000bf6737c10 */ /* 0x000fe400087fe4ff */
[C---:B------:R-:W-:Y:S01]  /*5330*/  LEA R250, P0, R241.reuse, R250, 0x2 ;  /* 0x000000faf1fa7211 */ /* 0x040fe200078010ff */
[C---:B------:R-:W-:Y:S01]  /*5340*/  HMMA.16816.F32 R8, R84.reuse, R94, R8 ;  /* 0x0000005e5408723c */ /* 0x040fe20000001808 */
[----:B------:R-:W4:Y:S03]  /*5350*/  LDSM.16.M88.4 R92, [R221+0xa000] ;  /* 0x00a00000dd5c783b */ /* 0x000f260000000200 */
[----:B------:R-:W-:Y:S03]  /*5360*/  LEA.HI.X.SX32 R251, R241, R251, 0x2, P0 ;  /* 0x000000fbf1fb7211 */ /* 0x000fe600000f16ff */
[----:B------:R-:W2:Y:S01]  /*5370*/  LDG.E R112, [R114.64] ;  /* 0x0000000472707981 */ /* 0x000ea2000c1e1900 */
[C---:B---3--:R-:W-:Y:S05]  /*5380*/  HMMA.16816.F32 R12, R84.reuse, R100, R12 ;  /* 0x00000064540c723c */ /* 0x048fea000000180c */
[----:B------:R2:W3:Y:S03]  /*5390*/  LDG.E R113, [R114.64+0x20] ;  /* 0x0000200472717981 */ /* 0x0004e6000c1e1900 */
[----:B------:R-:W-:Y:S03]  /*53a0*/  HMMA.16816.F32 R16, R84, R102, R16 ;  /* 0x000000665410723c */ /* 0x000fe60000001810 */
[----:B------:R-:W4:Y:S05]  /*53b0*/  LDSM.16.M88.4 R84, [R212+0x1a800] ;  /* 0x01a80000d454783b */ /* 0x000f2a0000000200 */
[C---:B----4-:R-:W-:Y:S01]  /*53c0*/  HMMA.16816.F32 R4, R96.reuse, R104, R4 ;  /* 0x000000686004723c */ /* 0x050fe20000001804 */
[----:B------:R-:W-:Y:S07]  /*53d0*/  LDSM.16.M88.4 R100, [R220+0xa000] ;  /* 0x00a00000dc64783b */ /* 0x000fee0000000200 */
[C---:B------:R-:W-:Y:S01]  /*53e0*/  HMMA.16816.F32 R8, R96.reuse, R106, R8 ;  /* 0x0000006a6008723c */ /* 0x040fe20000001808 */
[----:B------:R-:W4:Y:S07]  /*53f0*/  LDSM.16.M88.4 R104, [R3+0x1a000] ;  /* 0x01a000000368783b */ /* 0x000f2e0000000200 */
[C---:B-1----:R-:W-:Y:S08]  /*5400*/  HMMA.16816.F32 R12, R96.reuse, R88, R12 ;  /* 0x00000058600c723c */ /* 0x042ff0000000180c */
[----:B------:R-:W-:Y:S01]  /*5410*/  HMMA.16816.F32 R16, R96, R90, R16 ;  /* 0x0000005a6010723c */ /* 0x000fe20000001810 */
[----:B------:R-:W1:Y:S06]  /*5420*/  LDSM.16.M88.4 R88, [R3+0x1a800] ;  /* 0x01a800000358783b */ /* 0x000e6c0000000200 */
[----:B------:R-:W-:Y:S01]  /*5430*/  LDSM.16.M88.4 R96, [R219+0xa000] ;  /* 0x00a00000db60783b */ /* 0x000fe20000000200 */
[C---:B------:R-:W-:Y:S08]  /*5440*/  HMMA.16816.F32 R4, R92.reuse, R108, R4 ;  /* 0x0000006c5c04723c */ /* 0x040ff00000001804 */
[C---:B------:R-:W-:Y:S01]  /*5450*/  HMMA.16816.F32 R8, R92.reuse, R110, R8 ;  /* 0x0000006e5c08723c */ /* 0x040fe20000001808 */
[----:B------:R-:W1:Y:S07]  /*5460*/  LDSM.16.M88.4 R108, [R2+0x1a000] ;  /* 0x01a00000026c783b */ /* 0x000e6e0000000200 */
[C---:B------:R-:W-:Y:S08]  /*5470*/  HMMA.16816.F32 R12, R92.reuse, R84, R12 ;  /* 0x000000545c0c723c */ /* 0x040ff0000000180c */
[----:B------:R-:W-:Y:S01]  /*5480*/  HMMA.16816.F32 R16, R92, R86, R16 ;  /* 0x000000565c10723c */ /* 0x000fe20000001810 */
[----:B------:R-:W1:Y:S06]  /*5490*/  LDSM.16.M88.4 R84, [R2+0x1a800] ;  /* 0x01a800000254783b */ /* 0x000e6c0000000200 */
        /* <DEDUP_REMOVED lines=38> */
[----:B------:R-:W2:Y:S07]  /*5700*/  LDSM.16.M88.4 R108, [R212+0x1e000] ;  /* 0x01e00000d46c783b */ /* 0x000eae0000000200 */
[C---:B------:R-:W-:Y:S08]  /*5710*/  HMMA.16816.F32 R12, R92.reuse, R84, R12 ;  /* 0x000000545c0c723c */ /* 0x040ff0000000180c */
        /* <DEDUP_REMOVED lines=24> */
[C---:B------:R-:W-:Y:S02]  /*58a0*/  FADD.FTZ R115, -R112.reuse, R4 ;  /* 0x0000000470737221 */ /* 0x040fe40000010100 */
[----:B------:R-:W-:Y:S02]  /*58b0*/  FADD.FTZ R114, -R112, R5 ;  /* 0x0000000570727221 */ /* 0x000fe40000010100 */
[----:B------:R-:W-:Y:S04]  /*58c0*/  FMUL.FTZ R115, R116, R115 ;  /* 0x0000007374737220 */ /* 0x000fe80000410000 */
[----:B------:R-:W-:Y:S02]  /*58d0*/  FMUL.FTZ R114, R117, R114 ;  /* 0x0000007275727220 */ /* 0x000fe40000410000 */
[C---:B------:R-:W-:Y:S02]  /*58e0*/  FADD.FTZ R117, -R112.reuse, R8 ;  /* 0x0000000870757221 */ /* 0x040fe40000010100 */
[----:B------:R-:W-:Y:S01]  /*58f0*/  FADD.FTZ R116, -R112, R9 ;  /* 0x0000000970747221 */ /* 0x000fe20000010100 */
[----:B------:R-:W-:Y:S01]  /*5900*/  F2FP.PACK_AB R115, R114, R115 ;  /* 0x000000737273723e */ /* 0x000fe200000000ff */
[----:B------:R-:W-:Y:S02]  /*5910*/  FMUL.FTZ R117, R120, R117 ;  /* 0x0000007578757220 */ /* 0x000fe40000410000 */
[----:B------:R-:W-:Y:S02]  /*5920*/  FMUL.FTZ R116, R121, R116 ;  /* 0x0000007479747220 */ /* 0x000fe40000410000 */
[----:B------:R1:W-:Y:S01]  /*5930*/  STS [R234+0x20000], R115 ;  /* 0x02000073ea007388 */ /* 0x0003e20000000800 */
[C---:B------:R-:W-:Y:S02]  /*5940*/  FADD.FTZ R120, -R113.reuse, R7 ;  /* 0x0000000771787221 */ /* 0x040fe40000010100 */
[----:B------:R-:W-:Y:S01]  /*5950*/  F2FP.PACK_AB R116, R116, R117 ;  /* 0x000000757474723e */ /* 0x000fe200000000ff */
[----:B------:R-:W-:Y:S02]  /*5960*/  FADD.FTZ R117, -R113, R6 ;  /* 0x0000000671757221 */ /* 0x000fe40000010100 */
[C---:B------:R-:W-:Y:S02]  /*5970*/  FADD.FTZ R121, -R112.reuse, R12 ;  /* 0x0000000c70797221 */ /* 0x040fe40000010100 */
[C---:B------:R-:W-:Y:S02]  /*5980*/  FADD.FTZ R114, -R112.reuse, R13 ;  /* 0x0000000d70727221 */ /* 0x040fe40000010100 */
[C---:B------:R-:W-:Y:S02]  /*5990*/  FADD.FTZ R197, -R112.reuse, R16 ;  /* 0x0000001070c57221 */ /* 0x040fe40000010100 */
[----:B------:R-:W-:Y:S02]  /*59a0*/  FADD.FTZ R112, -R112, R17 ;  /* 0x0000001170707221 */ /* 0x000fe40000010100 */
        /* <DEDUP_REMOVED lines=11> */
[C---:B-1----:R-:W-:Y:S02]  /*5a60*/  FADD.FTZ R115, -R113.reuse, R14 ;  /* 0x0000000e71737221 */ /* 0x042fe40000010100 */
[----:B------:R-:W-:Y:S01]  /*5a70*/  FADD.FTZ R112, -R113, R15 ;  /* 0x0000000f71707221 */ /* 0x000fe20000010100 */
[----:B------:R-:W-:Y:S01]  /*5a80*/  F2FP.PACK_AB R118, R118, R119 ;  /* 0x000000777676723e */ /* 0x000fe200000000ff */
[----:B------:R-:W-:Y:S01]  /*5a90*/  FMUL.FTZ R121, R124, R121 ;  /* 0x000000797c797220 */ /* 0x000fe20000410000 */
[----:B------:R-:W-:Y:S01]  /*5aa0*/  STS [R237+0x20000], R116 ;  /* 0x02000074ed007388 */ /* 0x000fe20000000800 */
[----:B------:R-:W-:Y:S02]  /*5ab0*/  FMUL.FTZ R114, R125, R114 ;  /* 0x000000727d727220 */ /* 0x000fe40000410000 */
[----:B------:R-:W-:Y:S02]  /*5ac0*/  FMUL.FTZ R115, R126, R115 ;  /* 0x000000737e737220 */ /* 0x000fe40000410000 */
[----:B------:R-:W-:Y:S01]  /*5ad0*/  FMUL.FTZ R112, R127, R112 ;  /* 0x000000707f707220 */ /* 0x000fe20000410000 */
[----:B------:R-:W-:Y:S01]  /*5ae0*/  F2FP.PACK_AB R121, R114, R121 ;  /* 0x000000797279723e */ /* 0x000fe200000000ff */
[C---:B------:R-:W-:Y:S01]  /*5af0*/  FADD.FTZ R114, -R113.reuse, R18 ;  /* 0x0000001271727221 */ /* 0x040fe20000010100 */
[----:B------:R-:W-:Y:S01]  /*5b00*/  STS [R237+0x20400], R118 ;  /* 0x02040076ed007388 */ /* 0x000fe20000000800 */
[----:B------:R-:W-:Y:S01]  /*5b10*/  FADD.FTZ R113, -R113, R19 ;  /* 0x0000001371717221 */ /* 0x000fe20000010100 */
[----:B------:R-:W-:Y:S01]  /*5b20*/  F2FP.PACK_AB R115, R112, R115 ;  /* 0x000000737073723e */ /* 0x000fe200000000ff */
[----:B------:R-:W-:Y:S02]  /*5b30*/  FMUL.FTZ R114, R131, R114 ;  /* 0x0000007283727220 */ /* 0x000fe40000410000 */
[----:B------:R-:W-:Y:S01]  /*5b40*/  FMUL.FTZ R113, R130, R113 ;  /* 0x0000007182717220 */ /* 0x000fe20000410000 */
[----:B------:R-:W-:Y:S04]  /*5b50*/  STS [R236+0x20000], R121 ;  /* 0x02000079ec007388 */ /* 0x000fe80000000800 */
[----:B------:R-:W-:Y:S02]  /*5b60*/  F2FP.PACK_AB R119, R113, R114 ;  /* 0x000000727177723e */ /* 0x000fe400000000ff */
[----:B------:R-:W-:Y:S06]  /*5b70*/  STS [R236+0x20400], R115 ;  /* 0x02040073ec007388 */ /* 0x000fec0000000800 */
        /* <DEDUP_REMOVED lines=156> */
.L_x_530:
[----:B------:R-:W-:Y:S01]  /*6540*/  LDSM.16.M88.4 R196, [R216] ;  /* 0x00000000d8c4783b */ /* 0x000fe20000000200 */
[----:B------:R-:W-:Y:S02]  /*6550*/  @UP0 UIADD3 UR14, UP4, UR10, -0x100, URZ ;  /* 0xffffff000a0e0890 */ /* 0x000fe4000ff9e03f */
[----:B------:R-:W-:Y:S02]  /*6560*/  @UP0 UIADD3 UR12, UP1, UR12, -0x100, URZ ;  /* 0xffffff000c0c0890 */ /* 0x000fe4000ff3e03f */
        /* <DEDUP_REMOVED lines=100> */
[-C--:B------:R-:W-:Y:S03]  /*6bb0*/  LEA.HI.X.SX32 R209, R201, R251.reuse, 0x2, P0 ;  /* 0x000000fbc9d17211 */ /* 0x080fe600000f16ff */
[----:B------:R2:W-:Y:S01]  /*6bc0*/  RED.E.ADD.F32.FTZ.RN.STRONG.GPU [R250.64], R4 ;  /* 0x00000004fa00798e */ /* 0x0005e2000c10e784 */
[-C--:B------:R-:W-:Y:S02]  /*6bd0*/  LEA R196, P2, R203, R250.reuse, 0x2 ;  /* 0x000000facbc47211 */ /* 0x080fe400078410ff */
[-C--:B------:R-:W-:Y:S02]  /*6be0*/  LEA R198, P0, R207, R250.reuse, 0x2 ;  /* 0x000000facfc67211 */ /* 0x080fe400078010ff */
[----:B------:R3:W-:Y:S01]  /*6bf0*/  RED.E.ADD.F32.FTZ.RN.STRONG.GPU [R208.64], R5 ;  /* 0x00000005d000798e */ /* 0x0007e2000c10e784 */
[-C--:B------:R-:W-:Y:S02]  /*6c00*/  LEA.HI.X.SX32 R197, R203, R251.reuse, 0x2, P2 ;  /* 0x000000fbcbc57211 */ /* 0x080fe400010f16ff */
[-C--:B------:R-:W-:Y:S01]  /*6c10*/  LEA.HI.X.SX32 R199, R207, R251.reuse, 0x2, P0 ;  /* 0x000000fbcfc77211 */ /* 0x080fe200000f16ff */
[----:B------:R-:W-:Y:S01]  /*6c20*/  IMAD R207, R239, 0x30, RZ ;  /* 0x00000030efcf7824 */ /* 0x000fe200078e02ff */
[CC--:B------:R-:W-:Y:S01]  /*6c30*/  LEA R210, P2, R211.reuse, R250.reuse, 0x2 ;  /* 0x000000fad3d27211 */ /* 0x0c0fe200078410ff */
[----:B------:R-:W-:Y:S03]  /*6c40*/  RED.E.ADD.F32.FTZ.RN.STRONG.GPU [R196.64], R6 ;  /* 0x00000006c400798e */ /* 0x000fe6000c10e784 */
[-C--:B------:R-:W-:Y:S02]  /*6c50*/  LEA.HI.X.SX32 R211, R211, R251.reuse, 0x2, P2 ;  /* 0x000000fbd3d37211 */ /* 0x080fe400010f16ff */
[----:B------:R4:W-:Y:S01]  /*6c60*/  RED.E.ADD.F32.FTZ.RN.STRONG.GPU [R198.64], R7 ;  /* 0x00000007c600798e */ /* 0x0009e2000c10e784 */
[-C--:B------:R-:W-:Y:S01]  /*6c70*/  LEA R206, P2, R207, R250.reuse, 0x2 ;  /* 0x000000facfce7211 */ /* 0x080fe200078410ff */
[----:B-1----:R-:W-:Y:S03]  /*6c80*/  IMAD R205, R239, 0x28, RZ ;  /* 0x00000028efcd7824 */ /* 0x002fe600078e02ff */
[----:B------:R1:W-:Y:S01]  /*6c90*/  RED.E.ADD.F32.FTZ.RN.STRONG.GPU [R210.64], R8 ;  /* 0x00000008d200798e */ /* 0x0003e2000c10e784 */
[-C--:B------:R-:W-:Y:S02]  /*6ca0*/  LEA.HI.X.SX32 R207, R207, R251.reuse, 0x2, P2 ;  /* 0x000000fbcfcf7211 */ /* 0x080fe400010f16ff */
[-C--:B------:R-:W-:Y:S01]  /*6cb0*/  LEA R204, P0, R205, R250.reuse, 0x2 ;  /* 0x000000facdcc7211 */ /* 0x080fe200078010ff */
[----:B--2---:R-:W-:Y:S03]  /*6cc0*/  IMAD R4, R239, 0x38, RZ ;  /* 0x00000038ef047824 */ /* 0x004fe600078e02ff */
[-C--:B------:R-:W-:Y:S02]  /*6cd0*/  LEA.HI.X.SX32 R205, R205, R251.reuse, 0x2, P0 ;  /* 0x000000fbcdcd7211 */ /* 0x080fe400000f16ff */
[----:B---3--:R-:W-:Y:S03]  /*6ce0*/  IADD3 R5, R203, 0x20, RZ ;  /* 0x00000020cb057810 */ /* 0x008fe60007ffe0ff */
[----:B------:R2:W-:Y:S05]  /*6cf0*/  RED.E.ADD.F32.FTZ.RN.STRONG.GPU [R204.64], R9 ;  /* 0x00000009cc00798e */ /* 0x0005ea000c10e784 */
[----:B------:R-:W-:Y:S01]  /*6d00*/  RED.E.ADD.F32.FTZ.RN.STRONG.GPU [R206.64], R10 ;  /* 0x0000000ace00798e */ /* 0x000fe2000c10e784 */
[----:B----4-:R-:W-:Y:S01]  /*6d10*/  IMAD.IADD R7, R201, 0x1, R5 ;  /* 0x00000001c9077824 */ /* 0x010fe200078e0205 */
[CC--:B-1----:R-:W-:Y:S04]  /*6d20*/  LEA R210, P0, R4.reuse, R250.reuse, 0x2 ;  /* 0x000000fa04d27211 */ /* 0x0c2fe800078010ff */
[-C--:B------:R-:W-:Y:S02]  /*6d30*/  LEA.HI.X.SX32 R211, R4, R251.reuse, 0x2, P0 ;  /* 0x000000fb04d37211 */ /* 0x080fe400000f16ff */
[CC--:B------:R-:W-:Y:S03]  /*6d40*/  LEA R198, P0, R5.reuse, R250.reuse, 0x2 ;  /* 0x000000fa05c67211 */ /* 0x0c0fe600078010ff */
[----:B------:R1:W-:Y:S01]  /*6d50*/  RED.E.ADD.F32.FTZ.RN.STRONG.GPU [R210.64], R11 ;  /* 0x0000000bd200798e */ /* 0x0003e2000c10e784 */
[-C--:B------:R-:W-:Y:S01]  /*6d60*/  LEA.HI.X.SX32 R199, R5, R251.reuse, 0x2, P0 ;  /* 0x000000fb05c77211 */ /* 0x080fe200000f16ff */
[----:B------:R-:W-:Y:S01]  /*6d70*/  IMAD.IADD R5, R201, 0x1, R7 ;  /* 0x00000001c9057824 */ /* 0x000fe200078e0207 */
[CC--:B------:R-:W-:Y:S02]  /*6d80*/  LEA R8, P0, R7.reuse, R250.reuse, 0x2 ;  /* 0x000000fa07087211 */ /* 0x0c0fe400078010ff */
[----:B------:R-:W-:Y:S02]  /*6d90*/  RED.E.ADD.F32.FTZ.RN.STRONG.GPU [R250.64+0x80], R16 ;  /* 0x00008010fa00798e */ /* 0x000fe4000c10e784 */
[-C--:B--2---:R-:W-:Y:S01]  /*6da0*/  LEA.HI.X.SX32 R9, R7, R251.reuse, 0x2, P0 ;  /* 0x000000fb07097211 */ /* 0x084fe200000f16ff */
[----:B------:R-:W-:Y:S01]  /*6db0*/  IMAD.IADD R7, R201, 0x1, R5 ;  /* 0x00000001c9077824 */ /* 0x000fe200078e0205 */
[CC--:B------:R-:W-:Y:S01]  /*6dc0*/  LEA R204, P2, R5.reuse, R250.reuse, 0x2 ;  /* 0x000000fa05cc7211 */ /* 0x0c0fe200078410ff */
[----:B------:R2:W-:Y:S03]  /*6dd0*/  RED.E.ADD.F32.FTZ.RN.STRONG.GPU [R208.64+0x80], R17 ;  /* 0x00008011d000798e */ /* 0x0005e6000c10e784 */
[-C--:B------:R-:W-:Y:S02]  /*6de0*/  LEA.HI.X.SX32 R205, R5, R251.reuse, 0x2, P2 ;  /* 0x000000fb05cd7211 */ /* 0x080fe400010f16ff */
[----:B------:R-:W-:Y:S01]  /*6df0*/  RED.E.ADD.F32.FTZ.RN.STRONG.GPU [R198.64], R18 ;  /* 0x00000012c600798e */ /* 0x000fe2000c10e784 */
[-C--:B------:R-:W-:Y:S04]  /*6e00*/  LEA R6, P0, R7, R250.reuse, 0x2 ;  /* 0x000000fa07067211 */ /* 0x080fe800078010ff */
[----:B------:R3:W-:Y:S05]  /*6e10*/  RED.E.ADD.F32.FTZ.RN.STRONG.GPU [R8.64], R19 ;  /* 0x000000130800798e */ /* 0x0007ea000c10e784 */
[----:B------:R-:W-:Y:S01]  /*6e20*/  RED.E.ADD.F32.FTZ.RN.STRONG.GPU [R204.64], R12 ;  /* 0x0000000ccc00798e */ /* 0x000fe2000c10e784 */
[----:B-1----:R-:W-:Y:S01]  /*6e30*/  IMAD.IADD R11, R201, 0x1, R7 ;  /* 0x00000001c90b7824 */ /* 0x002fe200078e0207 */
[-C--:B------:R-:W-:Y:S03]  /*6e40*/  LEA.HI.X.SX32 R7, R7, R251.reuse, 0x2, P0 ;  /* 0x000000fb07077211 */ /* 0x080fe600000f16ff */
[----:B------:R-:W-:Y:S01]  /*6e50*/  IMAD.IADD R5, R201, 0x1, R11 ;  /* 0x00000001c9057824 */ /* 0x000fe200078e020b */
[CC--:B------:R-:W-:Y:S01]  /*6e60*/  LEA R10, P0, R11.reuse, R250.reuse, 0x2 ;  /* 0x000000fa0b0a7211 */ /* 0x0c0fe200078010ff */
[----:B------:R1:W-:Y:S03]  /*6e70*/  RED.E.ADD.F32.FTZ.RN.STRONG.GPU [R6.64], R13 ;  /* 0x0000000d0600798e */ /* 0x0003e6000c10e784 */
[-C--:B------:R-:W-:Y:S02]  /*6e80*/  LEA.HI.X.SX32 R11, R11, R251.reuse, 0x2, P0 ;  /* 0x000000fb0b0b7211 */ /* 0x080fe400000f16ff */
[-C--:B------:R-:W-:Y:S02]  /*6e90*/  LEA R206, P0, R5, R250.reuse, 0x2 ;  /* 0x000000fa05ce7211 */ /* 0x080fe400078010ff */
[----:B--2---:R-:W-:Y:S01]  /*6ea0*/  IADD3 R17, R203, 0x40, RZ ;  /* 0x00000040cb117810 */ /* 0x004fe20007ffe0ff */
[----:B------:R2:W-:Y:S01]  /*6eb0*/  RED.E.ADD.F32.FTZ.RN.STRONG.GPU [R10.64], R14 ;  /* 0x0000000e0a00798e */ /* 0x0005e2000c10e784 */
[-C--:B------:R-:W-:Y:S02]  /*6ec0*/  LEA.HI.X.SX32 R207, R5, R251.reuse, 0x2, P0 ;  /* 0x000000fb05cf7211 */ /* 0x080fe400000f16ff */
[-C--:B------:R-:W-:Y:S01]  /*6ed0*/  LEA R16, P0, R17, R250.reuse, 0x2 ;  /* 0x000000fa11107211 */ /* 0x080fe200078010ff */
[----:B------:R-:W-:Y:S02]  /*6ee0*/  IMAD.IADD R5, R201, 0x1, R17 ;  /* 0x00000001c9057824 */ /* 0x000fe400078e0211 */
[----:B------:R4:W-:Y:S01]  /*6ef0*/  RED.E.ADD.F32.FTZ.RN.STRONG.GPU [R206.64], R15 ;  /* 0x0000000fce00798e */ /* 0x0009e2000c10e784 */
[-C--:B------:R-:W-:Y:S01]  /*6f00*/  LEA.HI.X.SX32 R17, R17, R251.reuse, 0x2, P0 ;  /* 0x000000fb11117211 */ /* 0x080fe200000f16ff */
[----:B---3--:R-:W-:Y:S01]  /*6f10*/  IMAD.IADD R9, R201, 0x1, R5 ;  /* 0x00000001c9097824 */ /* 0x008fe200078e0205 */
[CC--:B------:R-:W-:Y:S02]  /*6f20*/  LEA R18, P0, R5.reuse, R250.reuse, 0x2 ;  /* 0x000000fa05127211 */ /* 0x0c0fe400078010ff */
[----:B------:R-:W-:Y:S02]  /*6f30*/  RED.E.ADD.F32.FTZ.RN.STRONG.GPU [R250.64+0x100], R84 ;  /* 0x00010054fa00798e */ /* 0x000fe4000c10e784 */
[-C--:B------:R-:W-:Y:S01]  /*6f40*/  LEA.HI.X.SX32 R19, R5, R251.reuse, 0x2, P0 ;  /* 0x000000fb05137211 */ /* 0x080fe200000f16ff */
[----:B------:R-:W-:Y:S02]  /*6f50*/  IMAD.IADD R5, R201, 0x1, R9 ;  /* 0x00000001c9057824 */ /* 0x000fe400078e0209 */
[----:B------:R-:W-:Y:S03]  /*6f60*/  RED.E.ADD.F32.FTZ.RN.STRONG.GPU [R208.64+0x100], R85 ;  /* 0x00010055d000798e */ /* 0x000fe6000c10e784 */
[-C--:B------:R-:W-:Y:S01]  /*6f70*/  LEA R8, P0, R5, R250.reuse, 0x2 ;  /* 0x000000fa05087211 */ /* 0x080fe200078010ff */
[----:B-1----:R-:W-:Y:S01]  /*6f80*/  IMAD.IADD R7, R201, 0x1, R5 ;  /* 0x00000001c9077824 */ /* 0x002fe200078e0205 */
[----:B------:R1:W-:Y:S01]  /*6f90*/  RED.E.ADD.F32.FTZ.RN.STRONG.GPU [R16.64], R86 ;  /* 0x000000561000798e */ /* 0x0003e2000c10e784 */
[----:B------:R-:W-:Y:S04]  /*6fa0*/  IADD3 R13, R203, 0x60, RZ ;  /* 0x00000060cb0d7810 */ /* 0x000fe80007ffe0ff */
[----:B------:R-:W-:Y:S01]  /*6fb0*/  RED.E.ADD.F32.FTZ.RN.STRONG.GPU [R18.64], R87 ;  /* 0x000000571200798e */ /* 0x000fe2000c10e784 */
[CC--:B--2---:R-:W-:Y:S04]  /*6fc0*/  LEA R10, P2, R9.reuse, R250.reuse, 0x2 ;  /* 0x000000fa090a7211 */ /* 0x0c4fe800078410ff */
[-C--:B------:R-:W-:Y:S01]  /*6fd0*/  LEA.HI.X.SX32 R11, R9, R251.reuse, 0x2, P2 ;  /* 0x000000fb090b7211 */ /* 0x080fe200010f16ff */
[----:B------:R-:W-:Y:S01]  /*6fe0*/  LDSM.16.MT88.4 R84, [R217+0x4000] ;  /* 0x00400000d954783b */ /* 0x000fe20000004200 */
[-C--:B------:R-:W-:Y:S01]  /*6ff0*/  LEA.HI.X.SX32 R9, R5, R251.reuse, 0x2, P0 ;  /* 0x000000fb05097211 */ /* 0x080fe200000f16ff */
[----:B------:R-:W-:Y:S01]  /*7000*/  IMAD.IADD R5, R201, 0x1, R7 ;  /* 0x00000001c9057824 */ /* 0x000fe200078e0207 */
[CC--:B------:R-:W-:Y:S02]  /*7010*/  LEA R6, P0, R7.reuse, R250.reuse, 0x2 ;  /* 0x000000fa07067211 */ /* 0x0c0fe400078010ff */
[----:B------:R2:W-:Y:S02]  /*7020*/  RED.E.ADD.F32.FTZ.RN.STRONG.GPU [R10.64], R88 ;  /* 0x000000580a00798e */ /* 0x0005e4000c10e784 */
[-C--:B------:R-:W-:Y:S02]  /*7030*/  LEA.HI.X.SX32 R7, R7, R251.reuse, 0x2, P0 ;  /* 0x000000fb07077211 */ /* 0x080fe400000f16ff */
[CC--:B------:R-:W-:Y:S01]  /*7040*/  LEA R14, P0, R5.reuse, R250.reuse, 0x2 ;  /* 0x000000fa050e7211 */ /* 0x0c0fe200078010ff */
[----:B------:R-:W-:Y:S03]  /*7050*/  RED.E.ADD.F32.FTZ.RN.STRONG.GPU [R8.64], R89 ;  /* 0x000000590800798e */ /* 0x000fe6000c10e784 */
[-C--:B----4-:R-:W-:Y:S01]  /*7060*/  LEA.HI.X.SX32 R15, R5, R251.reuse, 0x2, P0 ;  /* 0x000000fb050f7211 */ /* 0x090fe200000f16ff */
[----:B------:R-:W-:Y:S01]  /*7070*/  IMAD.IADD R5, R201, 0x1, R13 ;  /* 0x00000001c9057824 */ /* 0x000fe200078e020d */
[----:B------:R3:W-:Y:S01]  /*7080*/  RED.E.ADD.F32.FTZ.RN.STRONG.GPU [R6.64], R90 ;  /* 0x0000005a0600798e */ /* 0x0007e2000c10e784 */
[CC--:B------:R-:W-:Y:S04]  /*7090*/  LEA R12, P0, R13.reuse, R250.reuse, 0x2 ;  /* 0x000000fa0d0c7211 */ /* 0x0c0fe800078010ff */
[----:B------:R4:W-:Y:S01]  /*70a0*/  RED.E.ADD.F32.FTZ.RN.STRONG.GPU [R14.64], R91 ;  /* 0x0000005b0e00798e */ /* 0x0009e2000c10e784 */
[-C--:B------:R-:W-:Y:S02]  /*70b0*/  LEA.HI.X.SX32 R13, R13, R251.reuse, 0x2, P0 ;  /* 0x000000fb0d0d7211 */ /* 0x080fe400000f16ff */
[CC--:B-1----:R-:W-:Y:S02]  /*70c0*/  LEA R16, P0, R5.reuse, R250.reuse, 0x2 ;  /* 0x000000fa05107211 */ /* 0x0c2fe400078010ff */
[----:B------:R-:W-:Y:S02]  /*70d0*/  RED.E.ADD.F32.FTZ.RN.STRONG.GPU [R250.64+0x180], R96 ;  /* 0x00018060fa00798e */ /* 0x000fe4000c10e784 */
[-C--:B------:R-:W-:Y:S03]  /*70e0*/  LEA.HI.X.SX32 R17, R5, R251.reuse, 0x2, P0 ;  /* 0x000000fb05117211 */ /* 0x080fe600000f16ff */
[----:B------:R-:W-:Y:S01]  /*70f0*/  RED.E.ADD.F32.FTZ.RN.STRONG.GPU [R208.64+0x180], R97 ;  /* 0x00018061d000798e */ /* 0x000fe2000c10e784 */
[C---:B--2---:R-:W-:Y:S04]  /*7100*/  IMAD.IADD R11, R201.reuse, 0x1, R5 ;  /* 0x00000001c90b7824 */ /* 0x044fe800078e0205 */
[----:B------:R1:W-:Y:S01]  /*7110*/  RED.E.ADD.F32.FTZ.RN.STRONG.GPU [R12.64], R98 ;  /* 0x000000620c00798e */ /* 0x0003e2000c10e784 */
[----:B------:R-:W-:Y:S01]  /*7120*/  IMAD.IADD R5, R201, 0x1, R11 ;  /* 0x00000001c9057824 */ /* 0x000fe200078e020b */
[CC--:B------:R-:W-:Y:S03]  /*7130*/  LEA R10, P2, R11.reuse, R250.reuse, 0x2 ;  /* 0x000000fa0b0a7211 */ /* 0x0c0fe600078410ff */
[----:B------:R2:W-:Y:S01]  /*7140*/  RED.E.ADD.F32.FTZ.RN.STRONG.GPU [R16.64], R99 ;  /* 0x000000631000798e */ /* 0x0005e2000c10e784 */
[-C--:B------:R-:W-:Y:S01]  /*7150*/  LEA.HI.X.SX32 R11, R11, R251.reuse, 0x2, P2 ;  /* 0x000000fb0b0b7211 */ /* 0x080fe200010f16ff */
[----:B---3--:R-:W-:Y:S01]  /*7160*/  IMAD.IADD R7, R201, 0x1, R5 ;  /* 0x00000001c9077824 */ /* 0x008fe200078e0205 */
[CC--:B------:R-:W-:Y:S02]  /*7170*/  LEA R8, P0, R5.reuse, R250.reuse, 0x2 ;  /* 0x000000fa05087211 */ /* 0x0c0fe400078010ff */
[----:B------:R-:W-:Y:S02]  /*7180*/  LDSM.16.MT88.4 R88, [R217+0x6000] ;  /* 0x00600000d958783b */ /* 0x000fe40000004200 */
[-C--:B------:R-:W-:Y:S01]  /*7190*/  LEA.HI.X.SX32 R9, R5, R251.reuse, 0x2, P0 ;  /* 0x000000fb05097211 */ /* 0x080fe200000f16ff */
[----:B------:R-:W-:Y:S01]  /*71a0*/  IMAD.IADD R5, R201, 0x1, R7 ;  /* 0x00000001c9057824 */ /* 0x000fe200078e0207 */
[CC--:B------:R-:W-:Y:S01]  /*71b0*/  LEA R6, P0, R7.reuse, R250.reuse, 0x2 ;  /* 0x000000fa07067211 */ /* 0x0c0fe200078010ff */
[----:B------:R3:W-:Y:S03]  /*71c0*/  RED.E.ADD.F32.FTZ.RN.STRONG.GPU [R10.64], R92 ;  /* 0x0000005c0a00798e */ /* 0x0007e6000c10e784 */
[-C--:B------:R-:W-:Y:S02]  /*71d0*/  LEA.HI.X.SX32 R7, R7, R251.reuse, 0x2, P0 ;  /* 0x000000fb07077211 */ /* 0x080fe400000f16ff */
[----:B------:R-:W-:Y:S01]  /*71e0*/  RED.E.ADD.F32.FTZ.RN.STRONG.GPU [R8.64], R93 ;  /* 0x0000005d0800798e */ /* 0x000fe2000c10e784 */
[CC--:B----4-:R-:W-:Y:S04]  /*71f0*/  LEA R14, P0, R5.reuse, R250.reuse, 0x2 ;  /* 0x000000fa050e7211 */ /* 0x0d0fe800078010ff */
[----:B------:R4:W-:Y:S01]  /*7200*/  RED.E.ADD.F32.FTZ.RN.STRONG.GPU [R6.64], R94 ;  /* 0x0000005e0600798e */ /* 0x0009e2000c10e784 */
[-C--:B------:R-:W-:Y:S02]  /*7210*/  LEA.HI.X.SX32 R15, R5, R251.reuse, 0x2, P0 ;  /* 0x000000fb050f7211 */ /* 0x080fe400000f16ff */
[----:B-1----:R-:W-:Y:S03]  /*7220*/  IADD3 R13, R203, 0x80, RZ ;  /* 0x00000080cb0d7810 */ /* 0x002fe60007ffe0ff */
[----:B------:R1:W-:Y:S01]  /*7230*/  RED.E.ADD.F32.FTZ.RN.STRONG.GPU [R14.64], R95 ;  /* 0x0000005f0e00798e */ /* 0x0003e2000c10e784 */
[-C--:B------:R-:W-:Y:S01]  /*7240*/  LEA R12, P0, R13, R250.reuse, 0x2 ;  /* 0x000000fa0d0c7211 */ /* 0x080fe200078010ff */
[----:B------:R-:W-:Y:S03]  /*7250*/  IMAD.IADD R5, R201, 0x1, R13 ;  /* 0x00000001c9057824 */ /* 0x000fe600078e020d */
[----:B------:R-:W-:Y:S01]  /*7260*/  RED.E.ADD.F32.FTZ.RN.STRONG.GPU [R250.64+0x200], R100 ;  /* 0x00020064fa00798e */ /* 0x000fe2000c10e784 */
[-C--:B------:R-:W-:Y:S02]  /*7270*/  LEA.HI.X.SX32 R13, R13, R251.reuse, 0x2, P0 ;  /* 0x000000fb0d0d7211 */ /* 0x080fe400000f16ff */
[-C--:B--2---:R-:W-:Y:S02]  /*7280*/  LEA R16, P0, R5, R250.reuse, 0x2 ;  /* 0x000000fa05107211 */ /* 0x084fe400078010ff */
[----:B------:R-:W-:Y:S01]  /*7290*/  RED.E.ADD.F32.FTZ.RN.STRONG.GPU [R208.64+0x200], R101 ;  /* 0x00020065d000798e */ /* 0x000fe2000c10e784 */
[----:B---3--:R-:W-:Y:S01]  /*72a0*/  IMAD.IADD R11, R201, 0x1, R5 ;  /* 0x00000001c90b7824 */ /* 0x008fe200078e0205 */
[-C--:B------:R-:W-:Y:S03]  /*72b0*/  LEA.HI.X.SX32 R17, R5, R251.reuse, 0x2, P0 ;  /* 0x000000fb05117211 */ /* 0x080fe600000f16ff */
[----:B------:R2:W-:Y:S01]  /*72c0*/  RED.E.ADD.F32.FTZ.RN.STRONG.GPU [R12.64], R102 ;  /* 0x000000660c00798e */ /* 0x0005e2000c10e784 */
[-C--:B------:R-:W-:Y:S01]  /*72d0*/  LEA R10, P2, R11, R250.reuse, 0x2 ;  /* 0x000000fa0b0a7211 */ /* 0x080fe200078410ff */
[----:B------:R-:W-:Y:S03]  /*72e0*/  IMAD.IADD R5, R201, 0x1, R11 ;  /* 0x00000001c9057824 */ /* 0x000fe600078e020b */
[----:B------:R3:W-:Y:S01]  /*72f0*/  RED.E.ADD.F32.FTZ.RN.STRONG.GPU [R16.64], R103 ;  /* 0x000000671000798e */ /* 0x0007e2000c10e784 */
[-C--:B------:R-:W-:Y:S01]  /*7300*/  LEA.HI.X.SX32 R11, R11, R251.reuse, 0x2, P2 ;  /* 0x000000fb0b0b7211 */ /* 0x080fe200010f16ff */
[----:B----4-:R-:W-:Y:S01]  /*7310*/  IMAD.IADD R7, R201, 0x1, R5 ;  /* 0x00000001c9077824 */ /* 0x010fe200078e0205 */
        /* <DEDUP_REMOVED lines=8> */
[CC--:B-1----:R-:W-:Y:S04]  /*73a0*/  LEA R14, P0, R5.reuse, R250.reuse, 0x2 ;  /* 0x000000fa050e7211 */ /* 0x0c2fe800078010ff */
[----:B------:R1:W-:Y:S01]  /*73b0*/  RED.E.ADD.F32.FTZ.RN.STRONG.GPU [R6.64], R106 ;  /* 0x0000006a0600798e */ /* 0x0003e2000c10e784 */
[-C--:B------:R-:W-:Y:S02]  /*73c0*/  LEA.HI.X.SX32 R15, R5, R251.reuse, 0x2, P0 ;  /* 0x000000fb050f7211 */ /* 0x080fe400000f16ff */
[----:B--2---:R-:W-:Y:S03]  /*73d0*/  IADD3 R13, R203, 0xa0, RZ ;  /* 0x000000a0cb0d7810 */ /* 0x004fe60007ffe0ff */
[----:B------:R2:W-:Y:S01]  /*73e0*/  RED.E.ADD.F32.FTZ.RN.STRONG.GPU [R14.64], R107 ;  /* 0x0000006b0e00798e */ /* 0x0005e2000c10e784 */
[-C--:B------:R-:W-:Y:S01]  /*73f0*/  LEA R12, P0, R13, R250.reuse, 0x2 ;  /* 0x000000fa0d0c7211 */ /* 0x080fe200078010ff */
[----:B------:R-:W-:Y:S03]  /*7400*/  IMAD.IADD R5, R201, 0x1, R13 ;  /* 0x00000001c9057824 */ /* 0x000fe600078e020d */
[----:B------:R-:W-:Y:S01]  /*7410*/  RED.E.ADD.F32.FTZ.RN.STRONG.GPU [R250.64+0x280], R112 ;  /* 0x00028070fa00798e */ /* 0x000fe2000c10e784 */
[-C--:B------:R-:W-:Y:S02]  /*7420*/  LEA.HI.X.SX32 R13, R13, R251.reuse, 0x2, P0 ;  /* 0x000000fb0d0d7211 */ /* 0x080fe400000f16ff */
[-C--:B---3--:R-:W-:Y:S02]  /*7430*/  LEA R16, P0, R5, R250.reuse, 0x2 ;  /* 0x000000fa05107211 */ /* 0x088fe400078010ff */
[----:B------:R-:W-:Y:S01]  /*7440*/  RED.E.ADD.F32.FTZ.RN.STRONG.GPU [R208.64+0x280], R113 ;  /* 0x00028071d000798e */ /* 0x000fe2000c10e784 */
[----:B----4-:R-:W-:Y:S01]  /*7450*/  IMAD.IADD R11, R201, 0x1, R5 ;  /* 0x00000001c90b7824 */ /* 0x010fe200078e0205 */
[-C--:B------:R-:W-:Y:S03]  /*7460*/  LEA.HI.X.SX32 R17, R5, R251.reuse, 0x2, P0 ;  /* 0x000000fb05117211 */ /* 0x080fe600000f16ff */
[----:B------:R3:W-:Y:S01]  /*7470*/  RED.E.ADD.F32.FTZ.RN.STRONG.GPU [R12.64], R114 ;  /* 0x000000720c00798e */ /* 0x0007e2000c10e784 */
[-C--:B------:R-:W-:Y:S01]  /*7480*/  LEA R10, P2, R11, R250.reuse, 0x2 ;  /* 0x000000fa0b0a7211 */ /* 0x080fe200078410ff */
[----:B------:R-:W-:Y:S03]  /*7490*/  IMAD.IADD R5, R201, 0x1, R11 ;  /* 0x00000001c9057824 */ /* 0x000fe600078e020b */
[----:B------:R4:W-:Y:S01]  /*74a0*/  RED.E.ADD.F32.FTZ.RN.STRONG.GPU [R16.64], R115 ;  /* 0x000000731000798e */ /* 0x0009e2000c10e784 */
[-C--:B------:R-:W-:Y:S01]  /*74b0*/  LEA.HI.X.SX32 R11, R11, R251.reuse, 0x2, P2 ;  /* 0x000000fb0b0b7211 */ /* 0x080fe200010f16ff */
[----:B-1----:R-:W-:Y:S01]  /*74c0*/  IMAD.IADD R7, R201, 0x1, R5 ;  /* 0x00000001c9077824 */ /* 0x002fe200078e0205 */
        /* <DEDUP_REMOVED lines=8> */
[CC--:B--2---:R-:W-:Y:S04]  /*7550*/  LEA R14, P0, R5.reuse, R250.reuse, 0x2 ;  /* 0x000000fa050e7211 */ /* 0x0c4fe800078010ff */
[----:B------:R2:W-:Y:S01]  /*7560*/  RED.E.ADD.F32.FTZ.RN.STRONG.GPU [R6.64], R110 ;  /* 0x0000006e0600798e */ /* 0x0005e2000c10e784 */
[-C--:B------:R-:W-:Y:S02]  /*7570*/  LEA.HI.X.SX32 R15, R5, R251.reuse, 0x2, P0 ;  /* 0x000000fb050f7211 */ /* 0x080fe400000f16ff */
[C---:B---3--:R-:W-:Y:S02]  /*7580*/  IADD3 R13, R203.reuse, 0xc0, RZ ;  /* 0x000000c0cb0d7810 */ /* 0x048fe40007ffe0ff */
[----:B------:R-:W-:Y:S01]  /*7590*/  IADD3 R203, R203, 0xe0, RZ ;  /* 0x000000e0cbcb7810 */ /* 0x000fe20007ffe0ff */
[----:B------:R-:W-:Y:S01]  /*75a0*/  RED.E.ADD.F32.FTZ.RN.STRONG.GPU [R14.64], R111 ;  /* 0x0000006f0e00798e */ /* 0x000fe2000c10e784 */
[-C--:B------:R-:W-:Y:S01]  /*75b0*/  LEA R12, P0, R13, R250.reuse, 0x2 ;  /* 0x000000fa0d0c7211 */ /* 0x080fe200078010ff */
[----:B------:R-:W-:Y:S03]  /*75c0*/  IMAD.IADD R5, R201, 0x1, R13 ;  /* 0x00000001c9057824 */ /* 0x000fe600078e020d */
[----:B------:R-:W-:Y:S01]  /*75d0*/  RED.E.ADD.F32.FTZ.RN.STRONG.GPU [R250.64+0x300], R116 ;  /* 0x00030074fa00798e */ /* 0x000fe2000c10e784 */
[-C--:B------:R-:W-:Y:S02]  /*75e0*/  LEA.HI.X.SX32 R13, R13, R251.reuse, 0x2, P0 ;  /* 0x000000fb0d0d7211 */ /* 0x080fe400000f16ff */
[-C--:B----4-:R-:W-:Y:S02]  /*75f0*/  LEA R16, P0, R5, R250.reuse, 0x2 ;  /* 0x000000fa05107211 */ /* 0x090fe400078010ff */
[----:B------:R-:W-:Y:S01]  /*7600*/  RED.E.ADD.F32.FTZ.RN.STRONG.GPU [R208.64+0x300], R117 ;  /* 0x00030075d000798e */ /* 0x000fe2000c10e784 */
[----:B-1----:R-:W-:Y:S01]  /*7610*/  IMAD.IADD R11, R201, 0x1, R5 ;  /* 0x00000001c90b7824 */ /* 0x002fe200078e0205 */
[-C--:B------:R-:W-:Y:S03]  /*7620*/  LEA.HI.X.SX32 R17, R5, R251.reuse, 0x2, P0 ;  /* 0x000000fb05117211 */ /* 0x080fe600000f16ff */
[----:B------:R1:W-:Y:S01]  /*7630*/  RED.E.ADD.F32.FTZ.RN.STRONG.GPU [R12.64], R118 ;  /* 0x000000760c00798e */ /* 0x0003e2000c10e784 */
[-C--:B------:R-:W-:Y:S01]  /*7640*/  LEA R10, P2, R11, R250.reuse, 0x2 ;  /* 0x000000fa0b0a7211 */ /* 0x080fe200078410ff */
[----:B------:R-:W-:Y:S03]  /*7650*/  IMAD.IADD R5, R201, 0x1, R11 ;  /* 0x00000001c9057824 */ /* 0x000fe600078e020b */
[----:B------:R3:W-:Y:S01]  /*7660*/  RED.E.ADD.F32.FTZ.RN.STRONG.GPU [R16.64], R119 ;  /* 0x000000771000798e */ /* 0x0007e2000c10e784 */
[-C--:B------:R-:W-:Y:S01]  /*7670*/  LEA.HI.X.SX32 R11, R11, R251.reuse, 0x2, P2 ;  /* 0x000000fb0b0b7211 */ /* 0x080fe200010f16ff */
[----:B--2---:R-:W-:Y:S01]  /*7680*/  IMAD.IADD R7, R201, 0x1, R5 ;  /* 0x00000001c9077824 */ /* 0x004fe200078e0205 */
[CC--:B------:R-:W-:Y:S02]  /*7690*/  LEA R8, P0, R5.reuse, R250.reuse, 0x2 ;  /* 0x000000fa05087211 */ /* 0x0c0fe400078010ff */
[----:B------:R-:W-:Y:S02]  /*76a0*/  LDSM.16.MT88.4 R108, [R217+0x6800] ;  /* 0x00680000d96c783b */ /* 0x000fe40000004200 */
[-C--:B------:R-:W-:Y:S01]  /*76b0*/  LEA.HI.X.SX32 R9, R5, R251.reuse, 0x2, P0 ;  /* 0x000000fb05097211 */ /* 0x080fe200000f16ff */
[----:B------:R-:W-:Y:S01]  /*76c0*/  IMAD.IADD R5, R201, 0x1, R7 ;  /* 0x00000001c9057824 */ /* 0x000fe200078e0207 */
[CC--:B------:R-:W-:Y:S01]  /*76d0*/  LEA R6, P0, R7.reuse, R250.reuse, 0x2 ;  /* 0x000000fa07067211 */ /* 0x0c0fe200078010ff */
[----:B------:R-:W-:Y:S03]  /*76e0*/  RED.E.ADD.F32.FTZ.RN.STRONG.GPU [R10.64], R120 ;  /* 0x000000780a00798e */ /* 0x000fe6000c10e784 */
[-C--:B------:R-:W-:Y:S02]  /*76f0*/  LEA.HI.X.SX32 R7, R7, R251.reuse, 0x2, P0 ;  /* 0x000000fb07077211 */ /* 0x080fe400000f16ff */
[----:B------:R2:W-:Y:S05]  /*7700*/  RED.E.ADD.F32.FTZ.RN.STRONG.GPU [R8.64], R121 ;  /* 0x000000790800798e */ /* 0x0005ea000c10e784 */
[----:B------:R-:W-:Y:S01]  /*7710*/  RED.E.ADD.F32.FTZ.RN.STRONG.GPU [R6.64], R122 ;  /* 0x0000007a0600798e */ /* 0x000fe2000c10e784 */
[CC--:B-1----:R-:W-:Y:S04]  /*7720*/  LEA R12, P0, R5.reuse, R250.reuse, 0x2 ;  /* 0x000000fa050c7211 */ /* 0x0c2fe800078010ff */
        /* <DEDUP_REMOVED lines=10> */
[----:B--2---:R-:W-:Y:S03]  /*77d0*/  IMAD.IADD R9, R201, 0x1, R15 ;  /* 0x00000001c9097824 */ /* 0x004fe600078e020f */
        /* <DEDUP_REMOVED lines=164> */
.L_x_531:
[----:B------:R-:W-:Y:S01]  /*8220*/  ISETP.LT.AND P0, PT, RZ, UR8, PT ;  /* 0x00000008ff007c0c */ /* 0x000fe2000bf01270 */
[----:B------:R-:W-:Y:S11]  /*8230*/  UIADD3 UR8, UR8, -0x1, URZ ;  /* 0xffffffff08087890 */ /* 0x000ff6000fffe03f */
[----:B------:R-:W-:Y:S01]  /*8240*/  @!UPT UIADD3 URZ, URZ, URZ, URZ ;  /* 0x0000003f3f3ff290 */ /* 0x000fe2000fffe03f */
        /* <DEDUP_REMOVED lines=214> */
.L_x_533:
        /* <DEDUP_REMOVED lines=18> */
.L_x_534:
[----:B------:R-:W-:Y:S01]  /*90d0*/  BAR.SYNC.DEFER_BLOCKING 0x0 ;  /* 0x0000000000007b1d */ /* 0x000fe20000010000 */
[----:B------:R-:W-:Y:S01]  /*90e0*/  USHF.R.S32.HI UR10, URZ, 0x1f, UR21 ;  /* 0x0000001f3f0a7899 */ /* 0x000fe20008011415 */
[--C-:B------:R-:W-:Y:S01]  /*90f0*/  SHF.R.S32.HI R73, RZ, 0x1f, R232.reuse ;  /* 0x0000001fff497819 */ /* 0x100fe200000114e8 */
[----:B------:R-:W-:Y:S01]  /*9100*/  IMAD.U32 R4, RZ, RZ, UR21 ;  /* 0x00000015ff047e24 */ /* 0x000fe2000f8e00ff */
[----:B------:R-:W-:Y:S01]  /*9110*/  UIMAD UR7, UR22, -0x40, UR7 ;  /* 0xffffffc0160778a4 */ /* 0x000fe2000f8e0207 */
[----:B--2---:R-:W-:Y:S01]  /*9120*/  IMAD.MOV.U32 R72, RZ, RZ, R232 ;  /* 0x000000ffff487224 */ /* 0x004fe200078e00e8 */
[----:B------:R-:W-:Y:S01]  /*9130*/  ULDC.64 UR8, c[0x0][0x3a0] ;  /* 0x0000e80000087ab9 */ /* 0x000fe20000000a00 */
[----:B------:R-:W-:Y:S01]  /*9140*/  BSSY B0, `(.L_x_535) ;  /* 0x0000030000007945 */ /* 0x000fe20003800000 */
[----:B------:R-:W-:Y:S01]  /*9150*/  UIMAD UR6, UR10, UR8, URZ ;  /* 0x000000080a0672a4 */ /* 0x000fe2000f8e023f */
[----:B------:R-:W-:Y:S01]  /*9160*/  IMAD.WIDE.U32 R6, R4, c[0x0][0x3a0], R72 ;  /* 0x0000e80004067a25 */ /* 0x000fe200078e0048 */
[----:B------:R-:W-:-:S02]  /*9170*/  ISETP.GE.AND P5, PT, R229, UR7, PT ;  /* 0x00000007e5007c0c */ /* 0x000fc4000bfa6270 */
[----:B------:R-:W-:Y:S01]  /*9180*/  UIMAD UR6, UR21, UR9, UR6 ;  /* 0x00000009150672a4 */ /* 0x000fe2000f8e0206 */
[----:B------:R-:W-:Y:S02]  /*9190*/  SHF.R.S32.HI R68, RZ, 0x1f, R229 ;  /* 0x0000001fff447819 */ /* 0x000fe400000114e5 */
[----:B------:R-:W-:Y:S01]  /*91a0*/  IADD3 R74, P0, R6, UR14, RZ ;  /* 0x0000000e064a7c10 */ /* 0x000fe2000ff1e0ff */
[----:B------:R-:W-:Y:S02]  /*91b0*/  ULDC.64 UR8, c[0x0][0x3b8] ;  /* 0x0000ee0000087ab9 */ /* 0x000fe40000000a00 */
[----:B------:R-:W-:Y:S01]  /*91c0*/  IMAD.U32 R4, RZ, RZ, UR6 ;  /* 0x00000006ff047e24 */ /* 0x000fe2000f8e00ff */
[----:B------:R-:W-:-:S04]  /*91d0*/  UIMAD UR6, UR59, UR8, URZ ;  /* 0x000000083b0672a4 */ /* 0x000fc8000f8e023f */
[----:B------:R-:W-:Y:S01]  /*91e0*/  IADD3.X R75, R7, UR15, R4, P0, !PT ;  /* 0x0000000f074b7c10 */ /* 0x000fe200087fe404 */
[----:B------:R2:W3:Y:S01]  /*91f0*/  LDS.128 R64, [R225+0x11000] ;  /* 0x01100000e1407984 */ /* 0x0004e20000000c00 */
[----:B------:R-:W-:Y:S01]  /*9200*/  IMAD.U32 R4, RZ, RZ, UR35 ;  /* 0x00000023ff047e24 */ /* 0x000fe2000f8e00ff */
[----:B------:R-:W-:Y:S02]  /*9210*/  UIMAD UR6, UR35, UR9, UR6 ;  /* 0x00000009230672a4 */ /* 0x000fe4000f8e0206 */
[----:B------:R2:W4:Y:S01]  /*9220*/  LDS.128 R60, [R225+0x13000] ;  /* 0x01300000e13c7984 */ /* 0x0005220000000c00 */
[----:B------:R-:W-:-:S03]  /*9230*/  IMAD.WIDE.U32 R74, R4, c[0x0][0x3b8], R74 ;  /* 0x0000ee00044a7a25 */ /* 0x000fc600078e004a */
[----:B------:R2:W1:Y:S02]  /*9240*/  LDS.128 R56, [R225+0x15000] ;  /* 0x01500000e1387984 */ /* 0x0004640000000c00 */
[----:B------:R-:W-:Y:S02]  /*9250*/  IADD3 R69, R75, UR6, RZ ;  /* 0x000000064b457c10 */ /* 0x000fe4000fffe0ff */
        /* <DEDUP_REMOVED lines=12> */
[----:B------:R-:W-:Y:S01]  /*9320*/  IMAD R70, R68, c[0x0][0x3a0], RZ ;  /* 0x0000e80044467a24 */ /* 0x000fe200078e02ff */
[----:B------:R-:W-:Y:S01]  /*9330*/  ISETP.GE.AND P3, PT, R228, c[0x0][0x220], PT ;  /* 0x00008800e4007a0c */ /* 0x000fe20003f66270 */
[----:B------:R-:W-:Y:S01]  /*9340*/  IMAD.MOV.U32 R76, RZ, RZ, R74 ;  /* 0x000000ffff4c7224 */ /* 0x000fe200078e004a */
[----:B------:R-:W3:Y:S01]  /*9350*/  LDS.128 R12, [R225+0x14000] ;  /* 0x01400000e10c7984 */ /* 0x000ee20000000c00 */
[----:B------:R-:W-:Y:S01]  /*9360*/  IMAD.MOV.U32 R77, RZ, RZ, R69 ;  /* 0x000000ffff4d7224 */ /* 0x000fe200078e0045 */
[----:B------:R-:W-:Y:S01]  /*9370*/  ISETP.GE.AND P2, PT, R227, c[0x0][0x220], PT ;  /* 0x00008800e3007a0c */ /* 0x000fe20003f46270 */
[C---:B------:R-:W-:Y:S01]  /*9380*/  IMAD R70, R229.reuse, c[0x0][0x3a4], R70 ;  /* 0x0000e900e5467a24 */ /* 0x040fe200078e0246 */
[----:B------:R-:W4:Y:S01]  /*9390*/  LDS.128 R8, [R225+0x16000] ;  /* 0x01600000e1087984 */ /* 0x000f220000000c00 */
[----:B------:R-:W-:Y:S01]  /*93a0*/  IMAD.WIDE.U32 R76, R229, c[0x0][0x3a0], R76 ;  /* 0x0000e800e54c7a25 */ /* 0x000fe200078e004c */
[----:B------:R-:W-:-:S02]  /*93b0*/  ISETP.GE.AND P1, PT, R226, c[0x0][0x220], PT ;  /* 0x00008800e2007a0c */ /* 0x000fc40003f26270 */
        /* <DEDUP_REMOVED lines=8> */
.L_x_536:
[----:B---34-:R-:W-:Y:S05]  /*9440*/  BSYNC B0 ;  /* 0x0000000000007941 */ /* 0x018fea0003800000 */
.L_x_535:
[----:B-1----:R-:W-:Y:S01]  /*9450*/  IADD3 R4, R229, 0x20, RZ ;  /* 0x00000020e5047810 */ /* 0x002fe20007ffe0ff */
[----:B------:R-:W-:Y:S03]  /*9460*/  BSSY B0, `(.L_x_537) ;  /* 0x0000015000007945 */ /* 0x000fe60003800000 */
[----:B------:R-:W-:-:S13]  /*9470*/  ISETP.GE.AND P4, PT, R4, UR7, PT ;  /* 0x0000000704007c0c */ /* 0x000fda000bf86270 */
[----:B------:R-:W-:Y:S05]  /*9480*/  @P4 BRA `(.L_x_538) ;  /* 0x0000012000004947 */ /* 0x000fea0003800000 */
[----:B------:R-:W-:Y:S01]  /*9490*/  IADD3 R5, P0, R229, 0x20, RZ ;  /* 0x00000020e5057810 */ /* 0x000fe20007f1e0ff */
[----:B------:R-:W-:Y:S01]  /*94a0*/  IMAD.MOV.U32 R6, RZ, RZ, R74 ;  /* 0x000000ffff067224 */ /* 0x000fe200078e004a */
[----:B------:R-:W-:Y:S01]  /*94b0*/  ISETP.GE.AND P3, PT, R232, c[0x0][0x220], PT ;  /* 0x00008800e8007a0c */ /* 0x000fe20003f66270 */
[----:B------:R-:W-:Y:S01]  /*94c0*/  IMAD.MOV.U32 R7, RZ, RZ, R69 ;  /* 0x000000ffff077224 */ /* 0x000fe200078e0045 */
        /* <DEDUP_REMOVED lines=14> */
.L_x_538:
[----:B------:R-:W-:Y:S05]  /*95b0*/  BSYNC B0 ;  /* 0x0000000000007941 */ /* 0x000fea0003800000 */
.L_x_537:
[----:B------:R-:W-:Y:S01]  /*95c0*/  ULDC.64 UR6, c[0x0][0x3a8] ;  /* 0x0000ea0000067ab9 */ /* 0x000fe20000000a00 */
[----:B------:R-:W-:Y:S01]  /*95d0*/  IMAD.U32 R5, RZ, RZ, UR21 ;  /* 0x00000015ff057e24 */ /* 0x000fe2000f8e00ff */
[----:B------:R-:W-:Y:S01]  /*95e0*/  UIMAD UR6, UR10, UR6, URZ ;  /* 0x000000060a0672a4 */ /* 0x000fe2000f8e023f */
[----:B------:R-:W-:Y:S02]  /*95f0*/  BSSY B0, `(.L_x_539) ;  /* 0x000001d000007945 */ /* 0x000fe40003800000 */
[----:B------:R-:W-:Y:S01]  /*9600*/  IMAD.WIDE.U32 R4, R5, c[0x0][0x3a8], R72 ;  /* 0x0000ea0005047a25 */ /* 0x000fe200078e0048 */
[----:B------:R-:W-:-:S04]  /*9610*/  UIMAD UR6, UR21, UR7, UR6 ;  /* 0x00000007150672a4 */ /* 0x000fc8000f8e0206 */
[----:B------:R-:W-:Y:S02]  /*9620*/  IADD3 R6, P0, R4, UR11, RZ ;  /* 0x0000000b04067c10 */ /* 0x000fe4000ff1e0ff */
[----:B------:R-:W-:Y:S01]  /*9630*/  MOV R4, UR6 ;  /* 0x0000000600047c02 */ /* 0x000fe20008000f00 */
[----:B------:R-:W-:Y:S02]  /*9640*/  ULDC.64 UR6, c[0x0][0x3c0] ;  /* 0x0000f00000067ab9 */ /* 0x000fe40000000a00 */
[----:B------:R-:W-:Y:S01]  /*9650*/  UIMAD UR6, UR59, UR6, URZ ;  /* 0x000000063b0672a4 */ /* 0x000fe2000f8e023f */
[----:B------:R-:W-:Y:S01]  /*9660*/  IADD3.X R7, R5, UR12, R4, P0, !PT ;  /* 0x0000000c05077c10 */ /* 0x000fe200087fe404 */
[----:B------:R-:W-:Y:S02]  /*9670*/  IMAD.U32 R4, RZ, RZ, UR35 ;  /* 0x00000023ff047e24 */ /* 0x000fe4000f8e00ff */
[----:B------:R-:W-:Y:S02]  /*9680*/  UIMAD UR6, UR35, UR7, UR6 ;  /* 0x00000007230672a4 */ /* 0x000fe4000f8e0206 */
[----:B------:R-:W-:-:S05]  /*9690*/  IMAD.WIDE.U32 R6, R4, c[0x0][0x3c0], R6 ;  /* 0x0000f00004067a25 */ /* 0x000fca00078e0006 */
[----:B------:R-:W-:Y:S01]  /*96a0*/  IADD3 R5, R7, UR6, RZ ;  /* 0x0000000607057c10 */ /* 0x000fe2000fffe0ff */
[----:B------:R-:W-:Y:S05]  /*96b0*/  @P5 BRA `(.L_x_540) ;  /* 0x0000010000005947 */ /* 0x000fea0003800000 */
[----:B------:R-:W-:Y:S01]  /*96c0*/  IMAD R4, R68, c[0x0][0x3a8], RZ ;  /* 0x0000ea0044047a24 */ /* 0x000fe200078e02ff */
[----:B------:R-:W-:Y:S01]  /*96d0*/  ISETP.GE.AND P3, PT, R232, c[0x0][0x220], PT ;  /* 0x00008800e8007a0c */ /* 0x000fe20003f66270 */
[----:B-1----:R-:W-:Y:S01]  /*96e0*/  IMAD.MOV.U32 R8, RZ, RZ, R6 ;  /* 0x000000ffff087224 */ /* 0x002fe200078e0006 */
        /* <DEDUP_REMOVED lines=9> */
[----:B------:R1:W-:Y:S04]  /*9780*/  @!P3 STG.E.128 [R10.64], R48 ;  /* 0x000000300a00b986 */ /* 0x0003e8000c101d04 */
[----:B------:R1:W-:Y:S04]  /*9790*/  @!P2 STG.E.128 [R10.64+0x80], R40 ;  /* 0x000080280a00a986 */ /* 0x0003e8000c101d04 */
[----:B------:R1:W-:Y:S04]  /*97a0*/  @!P1 STG.E.128 [R10.64+0x100], R32 ;  /* 0x000100200a009986 */ /* 0x0003e8000c101d04 */
[----:B------:R1:W-:Y:S02]  /*97b0*/  @!P0 STG.E.128 [R10.64+0x180], R24 ;  /* 0x000180180a008986 */ /* 0x0003e4000c101d04 */
.L_x_540:
[----:B------:R-:W-:Y:S05]  /*97c0*/  BSYNC B0 ;  /* 0x0000000000007941 */ /* 0x000fea0003800000 */
.L_x_539:
[----:B------:R-:W-:Y:S05]  /*97d0*/  @P4 BRA `(.L_x_541) ;  /* 0x00000a8000004947 */ /* 0x000fea0003800000 */
[----:B------:R-:W-:Y:S01]  /*97e0*/  IADD3 R4, P0, R229, 0x20, RZ ;  /* 0x00000020e5047810 */ /* 0x000fe20007f1e0ff */
[----:B-1----:R-:W-:Y:S01]  /*97f0*/  IMAD.MOV.U32 R8, RZ, RZ, R6 ;  /* 0x000000ffff087224 */ /* 0x002fe200078e0006 */
[----:B------:R-:W-:Y:S01]  /*9800*/  ISETP.GE.AND P2, PT, R232, c[0x0][0x220], PT ;  /* 0x00008800e8007a0c */ /* 0x000fe20003f46270 */
[----:B------:R-:W-:Y:S01]  /*9810*/  IMAD.MOV.U32 R9, RZ, RZ, R5 ;  /* 0x000000ffff097224 */ /* 0x000fe200078e0005 */
        /* <DEDUP_REMOVED lines=16> */
.L_x_513:
        /* <DEDUP_REMOVED lines=20> */
.L_x_542:
        /* <DEDUP_REMOVED lines=18> */
.L_x_543:
        /* <DEDUP_REMOVED lines=12> */
[----:B------:R-:W-:Y:S01]  /*9c40*/  IMAD.U32 R4, RZ, RZ, UR6 ;  /* 0x00000006ff047e24 */ /* 0x000fe2000f8e00ff */
[----:B------:R-:W-:-:S04]  /*9c50*/  UIMAD UR6, UR57, UR8, URZ ;  /* 0x00000008390672a4 */ /* 0x000fc8000f8e023f */
[----:B------:R-:W-:Y:S01]  /*9c60*/  IADD3.X R7, R5, UR15, R4, P0, !PT ;  /* 0x0000000f05077c10 */ /* 0x000fe200087fe404 */
[----:B------:R-:W-:Y:S01]  /*9c70*/  UIMAD UR6, UR35, UR9, UR6 ;  /* 0x00000009230672a4 */ /* 0x000fe2000f8e0206 */
[----:B------:R-:W-:-:S03]  /*9c80*/  SHF.R.S32.HI R4, RZ, 0x1f, R229 ;  /* 0x0000001fff047819 */ /* 0x000fc600000114e5 */
        /* <DEDUP_REMOVED lines=19> */
.L_x_545:
[----:B------:R-:W-:Y:S05]  /*9dc0*/  BSYNC B0 ;  /* 0x0000000000007941 */ /* 0x000fea0003800000 */
.L_x_544:
        /* <DEDUP_REMOVED lines=21> */
.L_x_547:
[----:B------:R-:W-:Y:S05]  /*9f20*/  BSYNC B0 ;  /* 0x0000000000007941 */ /* 0x000fea0003800000 */
.L_x_546:
[----:B------:R-:W-:Y:S01]  /*9f30*/  ULDC.64 UR6, c[0x0][0x3a8] ;  /* 0x0000ea0000067ab9 */ /* 0x000fe20000000a00 */
[----:B------:R-:W-:Y:S01]  /*9f40*/  IMAD.U32 R5, RZ, RZ, UR21 ;  /* 0x00000015ff057e24 */ /* 0x000fe2000f8e00ff */
[----:B------:R-:W-:Y:S01]  /*9f50*/  UIMAD UR6, UR10, UR6, URZ ;  /* 0x000000060a0672a4 */ /* 0x000fe2000f8e023f */
[----:B------:R-:W-:Y:S01]  /*9f60*/  IMAD.U32 R8, RZ, RZ, UR35 ;  /* 0x00000023ff087e24 */ /* 0x000fe2000f8e00ff */
[----:B------:R-:W-:Y:S01]  /*9f70*/  BSSY B0, `(.L_x_548) ;  /* 0x000001c000007945 */ /* 0x000fe20003800000 */
[----:B--2---:R-:W-:Y:S01]  /*9f80*/  IMAD.WIDE.U32 R6, R5, c[0x0][0x3a8], R232 ;  /* 0x0000ea0005067a25 */ /* 0x004fe200078e00e8 */
[----:B------:R-:W-:-:S04]  /*9f90*/  UIMAD UR6, UR21, UR7, UR6 ;  /* 0x00000007150672a4 */ /* 0x000fc8000f8e0206 */
[----:B------:R-:W-:Y:S02]  /*9fa0*/  IADD3 R6, P0, R6, UR11, RZ ;  /* 0x0000000b06067c10 */ /* 0x000fe4000ff1e0ff */
[----:B------:R-:W-:Y:S01]  /*9fb0*/  MOV R5, UR6 ;  /* 0x0000000600057c02 */ /* 0x000fe20008000f00 */
[----:B------:R-:W-:Y:S02]  /*9fc0*/  ULDC.64 UR6, c[0x0][0x3c0] ;  /* 0x0000f00000067ab9 */ /* 0x000fe40000000a00 */
[----:B------:R-:W-:Y:S01]  /*9fd0*/  UIMAD UR6, UR57, UR6, URZ ;  /* 0x00000006390672a4 */ /* 0x000fe2000f8e023f */
[----:B------:R-:W-:-:S03]  /*9fe0*/  IADD3.X R7, R7, UR12, R5, P0, !PT ;  /* 0x0000000c07077c10 */ /* 0x000fc600087fe405 */
[----:B------:R-:W-:Y:S02]  /*9ff0*/  UIMAD UR6, UR35, UR7, UR6 ;  /* 0x00000007230672a4 */ /* 0x000fe4000f8e0206 */
        /* <DEDUP_REMOVED lines=13> */
[----:B-1----:R-:W-:-:S04]  /*a0d0*/  LEA R12, P5, R10, c[0x0][0x348], 0x1 ;  /* 0x0000d2000a0c7a11 */ /* 0x002fc800078a08ff */
[----:B------:R-:W-:-:S05]  /*a0e0*/  LEA.HI.X R13, R10, c[0x0][0x34c], R5, 0x1, P5 ;  /* 0x0000d3000a0d7a11 */ /* 0x000fca00028f0c05 */
[----:B------:R1:W-:Y:S04]  /*a0f0*/  @!P3 STG.E.128 [R12.64], RZ ;  /* 0x000000ff0c00b986 */ /* 0x0003e8000c101d04 */
[----:B------:R1:W-:Y:S04]  /*a100*/  @!P2 STG.E.128 [R12.64+0x80], RZ ;  /* 0x000080ff0c00a986 */ /* 0x0003e8000c101d04 */
[----:B------:R1:W-:Y:S04]  /*a110*/  @!P1 STG.E.128 [R12.64+0x100], RZ ;  /* 0x000100ff0c009986 */ /* 0x0003e8000c101d04 */
[----:B------:R1:W-:Y:S02]  /*a120*/  @!P0 STG.E.128 [R12.64+0x180], RZ ;  /* 0x000180ff0c008986 */ /* 0x0003e4000c101d04 */
.L_x_549:
[----:B------:R-:W-:Y:S05]  /*a130*/  BSYNC B0 ;  /* 0x0000000000007941 */ /* 0x000fea0003800000 */
.L_x_548:
[----:B------:R-:W-:Y:S05]  /*a140*/  @P4 BRA `(.L_x_541) ;  /* 0x0000011000004947 */ /* 0x000fea0003800000 */
[----:B------:R-:W-:Y:S01]  /*a150*/  IADD3 R5, P0, R229, 0x20, RZ ;  /* 0x00000020e5057810 */ /* 0x000fe20007f1e0ff */
[----:B------:R-:W-:Y:S01]  /*a160*/  IMAD.MOV.U32 R6, RZ, RZ, R8 ;  /* 0x000000ffff067224 */ /* 0x000fe200078e0008 */
[----:B------:R-:W-:-:S02]  /*a170*/  ISETP.GE.AND P3, PT, R232, c[0x0][0x220], PT ;  /* 0x00008800e8007a0c */ /* 0x000fc40003f66270 */
        /* <DEDUP_REMOVED lines=14> */
.L_x_541:
[----:B------:R-:W-:Y:S05]  /*a260*/  BSYNC B1 ;  /* 0x0000000000017941 */ /* 0x000fea0003800000 */
.L_x_508:
        /* <DEDUP_REMOVED lines=12> */
.L_x_550:
[----:B------:R-:W-:Y:S05]  /*a330*/  EXIT ;  /* 0x000000000000794d */ /* 0x000fea0003800000 */
.L_x_552:
        /* <DEDUP_REMOVED lines=12> */
.L_x_2015:


//--------------------- .text._ZN5flash44flash_bwd_dq_dk_dv_loop_seqk_parallel_kernelI23Flash_bwd_kernel_traitsILi256ELi64ELi64ELi8ELi4ELi2ELi2ELb0ELb1EN7cutlass6half_tE19Flash_kernel_traitsILi256ELi64ELi64ELi8ES3_EELb0ELb0ELb1ELb0ELb0ELb1ELb0EEEvNS_16Flash_bwd_paramsE --------------------------
	.section	.text._ZN5flash44flash_bwd_dq_dk_dv_loop_seqk_parallel_kernelI23Flash_bwd_kernel_traitsILi256ELi64ELi64ELi8ELi4ELi2ELi2ELb0ELb1EN7cutlass6half_tE19Flash_kernel_traitsILi256ELi64ELi64ELi8ES3_EELb0ELb0ELb1ELb0ELb0ELb1ELb0EEEvNS_16Flash_bwd_paramsE,"ax",@progbits
	.sectioninfo	@"SHI_REGISTERS=254"
	.align	128
        .global         _ZN5flash44flash_bwd_dq_dk_dv_loop_seqk_parallel_kernelI23Flash_bwd_kernel_traitsILi256ELi64ELi64ELi8ELi4ELi2ELi2ELb0ELb1EN7cutlass6half_tE19Flash_kernel_traitsILi256ELi64ELi64ELi8ES3_EELb0ELb0ELb1ELb0ELb0ELb1ELb0EEEvNS_16Flash_bwd_paramsE
        .type           _ZN5flash44flash_bwd_dq_dk_dv_loop_seqk_parallel_kernelI23Flash_bwd_kernel_traitsILi256ELi64ELi64ELi8ELi4ELi2ELi2ELb0ELb1EN7cutlass6half_tE19Flash_kernel_traitsILi256ELi64ELi64ELi8ES3_EELb0ELb0ELb1ELb0ELb0ELb1ELb0EEEvNS_16Flash_bwd_paramsE,@function
        .size           _ZN5flash44flash_bwd_dq_dk_dv_loop_seqk_parallel_kernelI23Flash_bwd_kernel_traitsILi256ELi64ELi64ELi8ELi4ELi2ELi2ELb0ELb1EN7cutlass6half_tE19Flash_kernel_traitsILi256ELi64ELi64ELi8ES3_EELb0ELb0ELb1ELb0ELb0ELb1ELb0EEEvNS_16Flash_bwd_paramsE,(.L_x_2016 - _ZN5flash44flash_bwd_dq_dk_dv_loop_seqk_parallel_kernelI23Flash_bwd_kernel_traitsILi256ELi64ELi64ELi8ELi4ELi2ELi2ELb0ELb1EN7cutlass6half_tE19Flash_kernel_traitsILi256ELi64ELi64ELi8ES3_EELb0ELb0ELb1ELb0ELb0ELb1ELb0EEEvNS_16Flash_bwd_paramsE)
        .other          _ZN5flash44flash_bwd_dq_dk_dv_loop_seqk_parallel_kernelI23Flash_bwd_kernel_traitsILi256ELi64ELi64ELi8ELi4ELi2ELi2ELb0ELb1EN7cutlass6half_tE19Flash_kernel_traitsILi256ELi64ELi64ELi8ES3_EELb0ELb0ELb1ELb0ELb0ELb1ELb0EEEvNS_16Flash_bwd_paramsE,@"STO_CUDA_ENTRY STV_DEFAULT"
_ZN5flash44flash_bwd_dq_dk_dv_loop_seqk_parallel_kernelI23Flash_bwd_kernel_traitsILi256ELi64ELi64ELi8ELi4ELi2ELi2ELb0ELb1EN7cutlass6half_tE19Flash_kernel_traitsILi256ELi64ELi64ELi8ES3_EELb0ELb0ELb1ELb0ELb0ELb1ELb0EEEvNS_16Flash_bwd_paramsE:
.text._ZN5flash44flash_bwd_dq_dk_dv_loop_seqk_parallel_kernelI23Flash_bwd_kernel_traitsILi256ELi64ELi64ELi8ELi4ELi2ELi2ELb0ELb1EN7cutlass6half_tE19Flash_kernel_traitsILi256ELi64ELi64ELi8ES3_EELb0ELb0ELb1ELb0ELb0ELb1ELb0EEEvNS_16Flash_bwd_paramsE:
        /* <DEDUP_REMOVED lines=42> */
[----:B------:R-:W-:Y:S01]  /*02a0*/  SHF.R.S32.HI R0, RZ, 0x4, R9 ;  /* 0x00000004ff007819 */ /* 0x000fe20000011409 */
[----:B------:R-:W-:Y:S01]  /*02b0*/  UIMAD UR6, UR32, UR11, UR38 ;  /* 0x0000000b200672a4 */ /* 0x000fe2000f8e0226 */
[----:B------:R-:W-:Y:S01]  /*02c0*/  LOP3.LUT R3, R3, 0xfffffffc, RZ, 0xc0, !PT ;  /* 0xfffffffc03037812 */ /* 0x000fe200078ec0ff */
[----:B------:R-:W-:Y:S01]  /*02d0*/  IMAD.IADD R7, R228, 0x1, -R7 ;  /* 0x00000001e4077824 */ /* 0x000fe200078e0a07 */
[----:B------:R-:W-:Y:S01]  /*02e0*/  LOP3.LUT R2, R2, 0xfffffffe, RZ, 0xc0, !PT ;  /* 0xfffffffe02027812 */ /* 0x000fe200078ec0ff */
[----:B------:R-:W-:Y:S01]  /*02f0*/  @!UP5 UIMAD UR7, UR32, UR13, UR38 ;  /* 0x0000000d2007d2a4 */ /* 0x000fe2000f8e0226 */
[----:B------:R-:W-:Y:S01]  /*0300*/  LEA.HI R6, R9, R0, RZ, 0x1 ;  /* 0x0000000009067211 */ /* 0x000fe200078f08ff */
[C---:B------:R-:W-:Y:S01]  /*0310*/  IMAD.IADD R3, R4.reuse, 0x1, -R3 ;  /* 0x0000000104037824 */ /* 0x040fe200078e0a03 */
[-C--:B------:R-:W-:Y:S01]  /*0320*/  LEA.HI R17, R19, R228.reuse, RZ, 0x3 ;  /* 0x000000e413117211 */ /* 0x080fe200078f18ff */
[----:B------:R-:W-:Y:S01]  /*0330*/  IMAD.IADD R2, R4, 0x1, -R2 ;  /* 0x0000000104027824 */ /* 0x000fe200078e0a02 */
[----:B------:R-:W-:Y:S01]  /*0340*/  LOP3.LUT R6, R6, 0xfffffffe, RZ, 0xc0, !PT ;  /* 0xfffffffe06067812 */ /* 0x000fe200078ec0ff */
[----:B------:R-:W-:Y:S01]  /*0350*/  USHF.L.U32 UR46, UR47, 0x6, URZ ;  /* 0x000000062f2e7899 */ /* 0x000fe2000800063f */
[----:B------:R-:W-:Y:S01]  /*0360*/  SHF.R.S32.HI R4, RZ, 0x1f, R7 ;  /* 0x0000001fff047819 */ /* 0x000fe20000011407 */
[----:B------:R-:W-:Y:S01]  /*0370*/  IMAD.SHL.U32 R15, R2, 0x10, RZ ;  /* 0x00000010020f7824 */ /* 0x000fe200078e00ff */
[----:B------:R-:W-:Y:S01]  /*0380*/  LOP3.LUT R9, R9, 0xfffffff0, RZ, 0xc0, !PT ;  /* 0xfffffff009097812 */ /* 0x000fe200078ec0ff */
[----:B------:R-:W-:Y:S01]  /*0390*/  IMAD.IADD R6, R0, 0x1, -R6 ;  /* 0x0000000100067824 */ /* 0x000fe200078e0a06 */
[----:B------:R-:W-:Y:S01]  /*03a0*/  LEA.HI R5, R19, R228, RZ, 0x2 ;  /* 0x000000e413057211 */ /* 0x000fe200078f10ff */
[----:B------:R-:W-:Y:S01]  /*03b0*/  ULDC UR50, c[0x0][0x214] ;  /* 0x0000850000327ab9 */ /* 0x000fe20000000800 */
[----:B------:R-:W-:Y:S01]  /*03c0*/  LEA.HI R4, R4, R7, RZ, 0x2 ;  /* 0x0000000704047211 */ /* 0x000fe200078f10ff */
[C---:B------:R-:W-:Y:S01]  /*03d0*/  IMAD.IADD R0, R228.reuse, 0x1, -R9 ;  /* 0x00000001e4007824 */ /* 0x040fe200078e0a09 */
[----:B------:R-:W-:Y:S01]  /*03e0*/  LOP3.LUT R7, R17, 0xfffffff8, RZ, 0xc0, !PT ;  /* 0xfffffff811077812 */ /* 0x000fe200078ec0ff */
[----:B------:R-:W-:Y:S01]  /*03f0*/  IMAD.U32 R232, RZ, RZ, UR14 ;  /* 0x0000000effe87e24 */ /* 0x000fe2000f8e00ff */
[--C-:B------:R-:W-:Y:S01]  /*0400*/  SHF.R.S32.HI R11, RZ, 0x2, R5.reuse ;  /* 0x00000002ff0b7819 */ /* 0x100fe20000011405 */
[----:B------:R-:W-:Y:S01]  /*0410*/  ULDC UR57, c[0x0][0x1c8] ;  /* 0x0000720000397ab9 */ /* 0x000fe20000000800 */
[----:B------:R-:W-:Y:S01]  /*0420*/  SHF.R.S32.HI R12, RZ, 0x1f, R5 ;  /* 0x0000001fff0c7819 */ /* 0x000fe20000011405 */
[----:B------:R-:W-:Y:S01]  /*0430*/  IMAD.IADD R8, R228, 0x1, -R7 ;  /* 0x00000001e4087824 */ /* 0x000fe200078e0a07 */
[----:B------:R-:W-:Y:S01]  /*0440*/  SHF.R.S32.HI R7, RZ, 0x1f, R0 ;  /* 0x0000001fff077819 */ /* 0x000fe20000011400 */
[----:B------:R-:W-:Y:S01]  /*0450*/  ULDC.U8 UR10, c[0x0][0x3d0] ;  /* 0x0000f400000a7ab9 */ /* 0x000fe20000000000 */
[----:B------:R-:W-:Y:S01]  /*0460*/  LEA.HI R12, R12, R11, RZ, 0x3 ;  /* 0x0000000b0c0c7211 */ /* 0x000fe200078f18ff */
[----:B------:R-:W-:Y:S01]  /*0470*/  IMAD.SHL.U32 R234, R8, 0x8, RZ ;  /* 0x0000000808ea7824 */ /* 0x000fe200078e00ff */
[----:B------:R-:W-:Y:S01]  /*0480*/  LEA.HI R7, R7, R0, RZ, 0x3 ;  /* 0x0000000007077211 */ /* 0x000fe200078f18ff */
[----:B------:R-:W-:Y:S01]  /*0490*/  ULDC UR51, c[0x0][0x224] ;  /* 0x0000890000337ab9 */ /* 0x000fe20000000800 */
[----:B------:R-:W-:Y:S01]  /*04a0*/  LOP3.LUT R12, R12, 0xfffffff8, RZ, 0xc0, !PT ;  /* 0xfffffff80c0c7812 */ /* 0x000fe200078ec0ff */
[----:B------:R-:W-:Y:S01]  /*04b0*/  @UP5 UIMAD UR55, UR32, UR50, URZ ;  /* 0x00000032203752a4 */ /* 0x000fe2000f8e023f */
[----:B------:R-:W-:Y:S01]  /*04c0*/  SHF.R.S32.HI R231, RZ, 0x3, R17 ;  /* 0x00000003ffe77819 */ /* 0x000fe20000011411 */
[----:B------:R-:W-:Y:S01]  /*04d0*/  ULDC.64 UR4, c[0x0][0x118] ;  /* 0x0000460000047ab9 */ /* 0x000fe20000000a00 */
[----:B------:R-:W-:Y:S01]  /*04e0*/  LOP3.LUT R13, R7, 0xfffffff8, RZ, 0xc0, !PT ;  /* 0xfffffff8070d7812 */ /* 0x000fe200078ec0ff */
[----:B------:R-:W-:Y:S01]  /*04f0*/  IMAD.IADD R12, R11, 0x1, -R12 ;  /* 0x000000010b0c7824 */ /* 0x000fe200078e0a0c */
        /* <DEDUP_REMOVED lines=9> */
[----:B------:R-:W-:Y:S01]  /*0590*/  ULOP3.LUT UR57, UR38, UR57, URZ, 0x3c, !UPT ;  /* 0x0000003926397292 */ /* 0x000fe2000f8e3c3f */
[----:B------:R-:W-:Y:S01]  /*05a0*/  LOP3.LUT R11, R11, 0x1c0, RZ, 0xc0, !PT ;  /* 0x000001c00b0b7812 */ /* 0x000fe200078ec0ff */
[----:B------:R-:W-:Y:S01]  /*05b0*/  USHF.R.S32.HI UR58, URZ, 0x1f, UR38 ;  /* 0x0000001f3f3a7899 */ /* 0x000fe20008011426 */
[----:B------:R-:W-:Y:S01]  /*05c0*/  ISETP.NE.U32.AND P0, PT, R0, 0x1, PT ;  /* 0x000000010000780c */ /* 0x000fe20003f05070 */
[----:B------:R-:W-:Y:S01]  /*05d0*/  UISETP.NE.AND UP6, UPT, UR10, URZ, UPT ;  /* 0x0000003f0a00728c */ /* 0x000fe2000bfc5270 */
[C---:B------:R-:W-:Y:S01]  /*05e0*/  LOP3.LUT R0, R8.reuse, 0x10, R15, 0xf8, !PT ;  /* 0x0000001008007812 */ /* 0x040fe200078ef80f */
[----:B------:R-:W-:Y:S01]  /*05f0*/  USHF.R.S32.HI UR60, URZ, 0x1f, UR32 ;  /* 0x0000001f3f3c7899 */ /* 0x000fe20008011420 */
[----:B------:R-:W-:Y:S01]  /*0600*/  SHF.R.U32.HI R9, RZ, 0x3, R11 ;  /* 0x00000003ff097819 */ /* 0x000fe2000001160b */
[----:B------:R-:W-:Y:S01]  /*0610*/  USHF.R.S32.HI UR59, URZ, 0x1f, UR38 ;  /* 0x0000001f3f3b7899 */ /* 0x000fe20008011426 */
[----:B------:R-:W-:Y:S01]  /*0620*/  LOP3.LUT R10, R11, 0x38, R234, 0xf8, !PT ;  /* 0x000000380b0a7812 */ /* 0x000fe200078ef8ea */
[----:B------:R-:W-:Y:S01]  /*0630*/  UIMAD.WIDE.U32 UR42, UR36, UR44, URZ ;  /* 0x0000002c242a72a5 */ /* 0x000fe2000f8e003f */
[----:B------:R-:W-:Y:S01]  /*0640*/  LOP3.LUT R226, R8, 0x8, R17, 0xf8, !PT ;  /* 0x0000000808e27812 */ /* 0x000fe200078ef811 */
        /* <DEDUP_REMOVED lines=32> */
[----:B------:R-:W-:Y:S01]  /*0850*/  IMAD.SHL.U32 R228, R228, 0x2, RZ ;  /* 0x00000002e4e47824 */ /* 0x000fe200078e00ff */
[----:B------:R-:W-:Y:S01]  /*0860*/  LOP3.LUT R14, R14, R9, RZ, 0x3c, !PT ;  /* 0x000000090e0e7212 */ /* 0x000fe200078e3cff */
[--C-:B------:R-:W-:Y:S01]  /*0870*/  IMAD R9, R3, 0x400, R10.reuse ;  /* 0x0000040003097824 */ /* 0x100fe200078e020a */
[----:B------:R-:W-:Y:S01]  /*0880*/  LOP3.LUT R5, R8, 0x20, R5, 0xf8, !PT ;  /* 0x0000002008057812 */ /* 0x000fe200078ef805 */
[----:B------:R-:W-:Y:S01]  /*0890*/  IMAD R10, R2, 0x400, R10 ;  /* 0x00000400020a7824 */ /* 0x000fe200078e020a */
[----:B------:R-:W-:Y:S01]  /*08a0*/  LOP3.LUT R8, R13, 0x1c0, RZ, 0xc0, !PT ;  /* 0x000001c00d087812 */ /* 0x000fe200078ec0ff */
[----:B------:R-:W-:Y:S01]  /*08b0*/  IMAD.IADD R236, R9, 0x1, R14 ;  /* 0x0000000109ec7824 */ /* 0x000fe200078e020e */
[----:B------:R-:W-:Y:S01]  /*08c0*/  SHF.R.S32.HI R4, RZ, 0x2, R4 ;  /* 0x00000002ff047819 */ /* 0x000fe20000011404 */
[----:B------:R-:W-:Y:S01]  /*08d0*/  IMAD.SHL.U32 R9, R6, 0x8, RZ ;  /* 0x0000000806097824 */ /* 0x000fe200078e00ff */
[----:B------:R-:W-:Y:S01]  /*08e0*/  SHF.R.U32.HI R6, RZ, 0x3, R8 ;  /* 0x00000003ff067819 */ /* 0x000fe20000011608 */
[----:B------:R-:W-:Y:S01]  /*08f0*/  IMAD.SHL.U32 R236, R236, 0x2, RZ ;  /* 0x00000002ecec7824 */ /* 0x000fe200078e00ff */
[----:B------:R-:W-:Y:S01]  /*0900*/  LOP3.LUT R226, R226, R15, RZ, 0x3c, !PT ;  /* 0x0000000fe2e27212 */ /* 0x000fe200078e3cff */
[----:B------:R-:W-:Y:S01]  /*0910*/  IMAD R229, R3, 0x10, R4 ;  /* 0x0000001003e57824 */ /* 0x000fe200078e0204 */
[----:B------:R-:W-:Y:S01]  /*0920*/  LOP3.LUT R9, R8, 0x8, R9, 0xf8, !PT ;  /* 0x0000000808097812 */ /* 0x000fe200078ef809 */
[----:B------:R-:W-:Y:S01]  /*0930*/  IMAD.IADD R233, R10, 0x1, R233 ;  /* 0x000000010ae97824 */ /* 0x000fe200078e02e9 */
[----:B------:R-:W-:Y:S01]  /*0940*/  LOP3.LUT R5, R6, R5, R8, 0x1e, !PT ;  /* 0x0000000506057212 */ /* 0x000fe200078e1e08 */
[----:B------:R-:W-:Y:S01]  /*0950*/  IMAD.IADD R226, R17, 0x1, R226 ;  /* 0x0000000111e27824 */ /* 0x000fe200078e02e2 */
[----:B------:R-:W-:Y:S01]  /*0960*/  LOP3.LUT R8, R7, 0xfffffe00, RZ, 0xc0, !PT ;  /* 0xfffffe0007087812 */ /* 0x000fe200078ec0ff */
[----:B------:R-:W-:Y:S01]  /*0970*/  IMAD.MOV.U32 R7, RZ, RZ, -0x10 ;  /* 0xfffffff0ff077424 */ /* 0x000fe200078e00ff */
[----:B------:R-:W-:Y:S01]  /*0980*/  LOP3.LUT R9, R9, R6, RZ, 0x3c, !PT ;  /* 0x0000000609097212 */ /* 0x000fe200078e3cff */
[----:B------:R-:W-:Y:S01]  /*0990*/  IMAD.SHL.U32 R226, R226, 0x2, RZ ;  /* 0x00000002e2e27824 */ /* 0x000fe200078e00ff */
        /* <DEDUP_REMOVED lines=12> */
[----:B------:R-:W-:Y:S01]  /*0a60*/  SEL R5, R4, 0xffffffc0, !P3 ;  /* 0xffffffc004057807 */ /* 0x000fe20005800000 */
[----:B------:R-:W-:Y:S01]  /*0a70*/  IMAD.IADD R216, R226, 0x1, R3 ;  /* 0x00000001e2d87824 */ /* 0x000fe200078e0203 */
[----:B------:R-:W-:Y:S01]  /*0a80*/  SEL R4, R4, 0xffffffc0, !P5 ;  /* 0xffffffc004047807 */ /* 0x000fe20006800000 */
[----:B------:R-:W-:Y:S01]  /*0a90*/  IMAD.IADD R225, R227, 0x1, R217 ;  /* 0x00000001e3e17824 */ /* 0x000fe200078e02d9 */
[----:B------:R-:W-:Y:S01]  /*0aa0*/  LEA R220, R220, 0x20000, 0x1 ;  /* 0x00020000dcdc7811 */ /* 0x000fe200078e08ff */
[----:B------:R-:W-:Y:S01]  /*0ab0*/  IMAD.SHL.U32 R222, R0, 0x2, RZ ;  /* 0x0000000200de7824 */ /* 0x000fe200078e00ff */
[----:B------:R-:W-:Y:S01]  /*0ac0*/  @P1 IADD3 R238, R236, -0x20, RZ ;  /* 0xffffffe0ecee1810 */ /* 0x000fe20007ffe0ff */
[----:B------:R-:W-:Y:S01]  /*0ad0*/  IMAD.SHL.U32 R230, R230, 0x2, RZ ;  /* 0x00000002e6e67824 */ /* 0x000fe200078e00ff */
[----:B------:R-:W-:Y:S01]  /*0ae0*/  IADD3 R237, R233, 0x40, RZ ;  /* 0x00000040e9ed7810 */ /* 0x000fe20007ffe0ff */
[----:B------:R-:W-:Y:S01]  /*0af0*/  IMAD.IADD R218, R4, 0x1, R220 ;  /* 0x0000000104da7824 */ /* 0x000fe200078e02dc */
[----:B------:R-:W-:Y:S01]  /*0b00*/  LOP3.LUT R228, R11, 0x6, R228, 0xf8, !PT ;  /* 0x000000060be47812 */ /* 0x000fe200078ef8e4 */
[----:B------:R-:W-:Y:S01]  /*0b10*/  IMAD.IADD R219, R217, 0x1, R220 ;  /* 0x00000001d9db7824 */ /* 0x000fe200078e02dc */
[----:B------:R-:W-:Y:S01]  /*0b20*/  @P2 IADD3 R237, R233, -0x40, RZ ;  /* 0xffffffc0e9ed2810 */ /* 0x000fe20007ffe0ff */
[----:B------:R-:W-:-:S02]  /*0b30*/  IMAD R0, R0, 0x2, R5 ;  /* 0x0000000200007824 */ /* 0x000fc400078e0205 */
[----:B------:R-:W-:Y:S02]  /*0b40*/  IMAD.IADD R3, R226, 0x1, R5 ;  /* 0x00000001e2037824 */ /* 0x000fe400078e0205 */
[----:B------:R-:W-:Y:S02]  /*0b50*/  IMAD.IADD R2, R5, 0x1, R216 ;  /* 0x0000000105027824 */ /* 0x000fe400078e02d8 */
[----:B------:R-:W-:Y:S02]  /*0b60*/  IMAD.IADD R239, R236, 0x1, R7 ;  /* 0x00000001ecef7824 */ /* 0x000fe400078e0207 */
[----:B------:R-:W-:Y:S02]  /*0b70*/  IMAD.SHL.U32 R221, R221, 0x2, RZ ;  /* 0x00000002dddd7824 */ /* 0x000fe400078e00ff */
[----:B------:R-:W-:Y:S02]  /*0b80*/  IMAD.IADD R240, R7, 0x1, R238 ;  /* 0x0000000107f07824 */ /* 0x000fe400078e02ee */
[----:B------:R-:W-:-:S02]  /*0b90*/  IMAD.IADD R224, R227, 0x1, R4 ;  /* 0x00000001e3e07824 */ /* 0x000fc400078e0204 */
[----:B------:R-:W-:Y:S02]  /*0ba0*/  IMAD.IADD R223, R225, 0x1, R4 ;  /* 0x00000001e1df7824 */ /* 0x000fe400078e0204 */
[----:B----4-:R-:W-:Y:S02]  /*0bb0*/  IMAD.IADD R217, R217, 0x1, R218 ;  /* 0x00000001d9d97824 */ /* 0x010fe400078e02da */
.L_x_583:
[----:B------:R-:W-:Y:S02]  /*0bc0*/  ULDC.64 UR6, c[0x0][0x240] ;  /* 0x0000900000067ab9 */ /* 0x000fe40000000a00 */
[----:B------:R-:W-:Y:S02]  /*0bd0*/  UISETP.NE.U32.AND UP1, UPT, URZ, UR6, UPT ;  /* 0x000000063f00728c */ /* 0x000fe4000bf25070 */
[----:B------:R-:W-:Y:S02]  /*0be0*/  USHF.L.U32 UR14, UR32, 0x2, URZ ;  /* 0x00000002200e7899 */ /* 0x000fe4000800063f */
[----:B------:R-:W-:Y:S02]  /*0bf0*/  USHF.R.S32.HI UR40, URZ, 0x1f, UR32 ;  /* 0x0000001f3f287899 */ /* 0x000fe40008011420 */
[----:B------:R-:W-:-:S02]  /*0c00*/  UISETP.NE.AND.EX UP1, UPT, URZ, UR7, UPT, UP1 ;  /* 0x000000073f00728c */ /* 0x000fc4000bf25310 */
[----:B------:R-:W-:Y:S02]  /*0c10*/  ULDC.64 UR10, c[0x0][0x250] ;  /* 0x00009400000a7ab9 */ /* 0x000fe40000000a00 */
[----:B------:R-:W-:Y:S02]  /*0c20*/  UISETP.NE.U32.AND UP3, UPT, URZ, UR10, UPT ;  /* 0x0000000a3f00728c */ /* 0x000fe4000bf65070 */
[----:B------:R-:W-:Y:S01]  /*0c30*/  USHF.L.U64.HI UR13, UR32, 0x2, UR40 ;  /* 0x00000002200d7899 */ /* 0x000fe20008010228 */
[----:B------:R-:W-:Y:S01]  /*0c40*/  PLOP3.LUT P2, PT, PT, PT, UP1, 0x80, 0x0 ;  /* 0x000000000000781c */ /* 0x000fe20003f4f018 */
[----:B------:R-:W-:Y:S02]  /*0c50*/  UIADD3 UR6, UP0, UR14, UR6, URZ ;  /* 0x000000060e067290 */ /* 0x000fe4000ff1e03f */
[----:B------:R-:W-:Y:S02]  /*0c60*/  UISETP.NE.AND.EX UP3, UPT, URZ, UR11, UPT, UP3 ;  /* 0x0000000b3f00728c */ /* 0x000fe4000bf65330 */
[----:B------:R-:W-:-:S02]  /*0c70*/  UIADD3.X UR7, UR13, UR7, URZ, UP0, !UPT ;  /* 0x000000070d077290 */ /* 0x000fc400087fe43f */
[----:B-1----:R-:W-:Y:S01]  /*0c80*/  IMAD.U32 R12, RZ, RZ, UR6 ;  /* 0x00000006ff0c7e24 */ /* 0x002fe2000f8e00ff */
[----:B------:R-:W-:Y:S01]  /*0c90*/  ULDC.U8 UR12, c[0x0][0x312] ;  /* 0x0000c480000c7ab9 */ /* 0x000fe20000000000 */
[----:B------:R-:W-:Y:S01]  /*0ca0*/  PLOP3.LUT P0, PT, PT, PT, UP3, 0x80, 0x0 ;  /* 0x000000000000781c */ /* 0x000fe20003f0f038 */
[----:B------:R-:W-:Y:S01]  /*0cb0*/  ULDC.64 UR8, c[0x0][0x248] ;  /* 0x0000920000087ab9 */ /* 0x000fe20000000a00 */
[----:B------:R-:W-:Y:S01]  /*0cc0*/  IMAD.U32 R13, RZ, RZ, UR7 ;  /* 0x00000007ff0d7e24 */ /* 0x000fe2000f8e00ff */
[----:B------:R-:W-:Y:S02]  /*0cd0*/  UISETP.NE.AND UP4, UPT, UR12, URZ, UPT ;  /* 0x0000003f0c00728c */ /* 0x000fe4000bf85270 */
[----:B------:R-:W-:Y:S02]  /*0ce0*/  @UP3 UIADD3 UR6, UP0, UR14, UR10, URZ ;  /* 0x0000000a0e063290 */ /* 0x000fe4000ff1e03f */
[----:B--2---:R-:W2:Y:S01]  /*0cf0*/  @P2 LDG.E R7, [R12.64] ;  /* 0x000000040c072981 */ /* 0x004ea2000c1e1900 */
[----:B------:R-:W-:-:S02]  /*0d00*/  UISETP.EQ.U32.AND UP2, UPT, URZ, UR8, UPT ;  /* 0x000000083f00728c */ /* 0x000fc4000bf42070 */
[----:B------:R-:W-:Y:S01]  /*0d10*/  @UP3 UIADD3.X UR7, UR13, UR11, URZ, UP0, !UPT ;  /* 0x0000000b0d073290 */ /* 0x000fe200087fe43f */
[----:B------:R-:W3:Y:S01]  /*0d20*/  @P2 LDG.E R4, [R12.64+0x4] ;  /* 0x000004040c042981 */ /* 0x000ee2000c1e1900 */
[----:B------:R-:W-:Y:S01]  /*0d30*/  MOV R10, UR6 ;  /* 0x00000006000a7c02 */ /* 0x000fe20008000f00 */
[----:B------:R-:W-:-:S03]  /*0d40*/  UISETP.EQ.OR.EX UP2, UPT, URZ, UR9, !UP4, UP2 ;  /* 0x000000093f00728c */ /* 0x000fc6000e742720 */
[----:B------:R-:W-:Y:S01]  /*0d50*/  IMAD.U32 R11, RZ, RZ, UR7 ;  /* 0x00000007ff0b7e24 */ /* 0x000fe2000f8e00ff */
[----:B------:R-:W-:-:S04]  /*0d60*/  UIADD3 UR8, UP0, UR14, UR8, URZ ;  /* 0x000000080e087290 */ /* 0x000fc8000ff1e03f */
[----:B----4-:R-:W4:Y:S01]  /*0d70*/  @P0 LDG.E R5, [R10.64] ;  /* 0x000000040a050981 */ /* 0x010f22000c1e1900 */
[----:B------:R-:W-:Y:S01]  /*0d80*/  PLOP3.LUT P1, PT, PT, PT, UP2, 0x80, 0x0 ;  /* 0x000000000000781c */ /* 0x000fe20003f2f028 */
[----:B------:R-:W-:Y:S01]  /*0d90*/  UIADD3.X UR9, UR13, UR9, URZ, UP0, !UPT ;  /* 0x000000090d097290 */ /* 0x000fe200087fe43f */
[----:B------:R-:W-:-:S05]  /*0da0*/  IMAD.U32 R8, RZ, RZ, UR8 ;  /* 0x00000008ff087e24 */ /* 0x000fca000f8e00ff */
[----:B------:R-:W-:-:S06]  /*0db0*/  MOV R9, UR9 ;  /* 0x0000000900097c02 */ /* 0x000fcc0008000f00 */
[----:B-----5:R-:W5:Y:S01]  /*0dc0*/  @!P1 LDG.E R6, [R8.64] ;  /* 0x0000000408069981 */ /* 0x020f62000c1e1900 */
[----:B------:R-:W-:Y:S02]  /*0dd0*/  UMOV UR16, 0xffffffff ;  /* 0xffffffff00107882 */ /* 0x000fe40000000000 */
[----:B------:R-:W-:Y:S02]  /*0de0*/  UMOV UR21, URZ ;  /* 0x0000003f00157c82 */ /* 0x000fe40008000000 */
[----:B------:R-:W-:Y:S02]  /*0df0*/  UMOV UR24, 0xffffffff ;  /* 0xffffffff00187882 */ /* 0x000fe40000000000 */
[----:B------:R-:W-:Y:S01]  /*0e00*/  ULDC UR8, c[0x0][0x218] ;  /* 0x0000860000087ab9 */ /* 0x000fe20000000800 */
[----:B--2---:R-:W1:Y:S08]  /*0e10*/  @P2 R2UR UR16, R7 ;  /* 0x00000000071023c2 */ /* 0x004e7000000e0000 */
[----:B---3--:R-:W1:Y:S08]  /*0e20*/  @P2 R2UR UR12, R4 ;  /* 0x00000000040c23c2 */ /* 0x008e7000000e0000 */
[----:B----4-:R2:W3:Y:S01]  /*0e30*/  @P0 R2UR UR21, R5 ;  /* 0x00000000051503c2 */ /* 0x0104e200000e0000 */
[----:B------:R-:W-:-:S04]  /*0e40*/  ISETP.NE.U32.AND P0, PT, RZ, c[0x0][0x248], PT ;  /* 0x00009200ff007a0c */ /* 0x000fc80003f05070 */
[----:B------:R-:W-:Y:S01]  /*0e50*/  ISETP.NE.AND.EX P0, PT, RZ, c[0x0][0x24c], PT, P0 ;  /* 0x00009300ff007a0c */ /* 0x000fe20003f05300 */
[----:B-1----:R-:W-:Y:S02]  /*0e60*/  @UP1 UIADD3 UR12, UR12, -UR16, URZ ;  /* 0x800000100c0c1290 */ /* 0x002fe4000fffe03f */
[----:B-----5:R2:W1:Y:S05]  /*0e70*/  @!P1 R2UR UR24, R6 ;  /* 0x00000000061893c2 */ /* 0x02046a00000e0000 */
[----:B------:R-:W-:-:S05]  /*0e80*/  @!UP1 ULDC UR12, c[0x0][0x214] ;  /* 0x00008500000c9ab9 */ /* 0x000fca0000000800 */
[----:B------:R-:W-:Y:S05]  /*0e90*/  @!P0 BRA `(.L_x_553) ;  /* 0x0000007000008947 */ /* 0x000fea0003800000 */
[----:B---3--:R-:W-:-:S13]  /*0ea0*/  PLOP3.LUT P0, PT, PT, PT, UP4, 0x80, 0x0 ;  /* 0x000000000000781c */ /* 0x008fda0003f0f048 */
[----:B------:R-:W3:Y:S04]  /*0eb0*/  @P0 LDG.E R4, [R8.64+0x4] ;  /* 0x0000040408040981 */ /* 0x000ee8000c1e1900 */
[----:B--2---:R-:W2:Y:S01]  /*0ec0*/  @!P0 LDG.E R5, [R8.64] ;  /* 0x0000000408058981 */ /* 0x004ea2000c1e1900 */
[----:B---3--:R-:W3:Y:S02]  /*0ed0*/  @P0 R2UR UR6, R4 ;  /* 0x00000000040603c2 */ /* 0x008ee400000e0000 */
[----:B-1-3--:R-:W-:-:S11]  /*0ee0*/  @UP4 UIADD3 UR8, UR6, -UR24, URZ ;  /* 0x8000001806084290 */ /* 0x00afd6000fffe03f */
[----:B--2---:R1:W2:Y:S01]  /*0ef0*/  @!P0 R2UR UR8, R5 ;  /* 0x00000000050883c2 */ /* 0x0042a200000e0000 */
[----:B------:R-:W-:-:S07]  /*0f00*/  DEPBAR.LE SB1, 0x0, {2} ;  /* 0x000090040000791a */ /* 0x000fce0000000000 */
.L_x_553:
[----:B---3--:R-:W-:Y:S02]  /*0f10*/  ULDC.64 UR6, c[0x0][0x258] ;  /* 0x0000960000067ab9 */ /* 0x008fe40000000a00 */
[----:B------:R-:W-:-:S04]  /*0f20*/  UISETP.NE.U32.AND UP2, UPT, URZ, UR6, UPT ;  /* 0x000000063f00728c */ /* 0x000fc8000bf45070 */
[----:B------:R-:W-:-:S06]  /*0f30*/  UISETP.NE.AND.EX UP2, UPT, URZ, UR7, UPT, UP2 ;  /* 0x000000073f00728c */ /* 0x000fcc000bf45320 */
[----:B------:R-:W-:-:S05]  /*0f40*/  PLOP3.LUT P0, PT, PT, PT, UP2, 0x80, 0x0 ;  /* 0x000000000000781c */ /* 0x000fca0003f0f028 */
[----:B------:R-:W-:-:S04]  /*0f50*/  @UP2 UIADD3 UR6, UP0, UR14, UR6, URZ ;  /* 0x000000060e062290 */ /* 0x000fc8000ff1e03f */
[----:B------:R-:W-:Y:S02]  /*0f60*/  @UP2 UIADD3.X UR7, UR13, UR7, URZ, UP0, !UPT ;  /* 0x000000070d072290 */ /* 0x000fe400087fe43f */
[----:B------:R-:W-:-:S04]  /*0f70*/  IMAD.U32 R4, RZ, RZ, UR6 ;  /* 0x00000006ff047e24 */ /* 0x000fc8000f8e00ff */
[----:B--2---:R-:W-:Y:S01]  /*0f80*/  IMAD.U32 R5, RZ, RZ, UR7 ;  /* 0x00000007ff057e24 */ /* 0x004fe2000f8e00ff */
        /* <DEDUP_REMOVED lines=8> */
[----:B--2---:R-:W-:-:S02]  /*1010*/  @UP2 UIADD3 UR6, UR9, -UR21, URZ ;  /* 0x8000001509062290 */ /* 0x004fc4000fffe03f */
        /* <DEDUP_REMOVED lines=50> */
.L_x_555:
        /* <DEDUP_REMOVED lines=18> */
.L_x_556:
[----:B------:R-:W-:Y:S01]  /*1460*/  IABS R6, c[0x0][0x1c8] ;  /* 0x0000720000067a13 */ /* 0x000fe20000000000 */
[----:B------:R-:W-:Y:S01]  /*1470*/  ULDC.64 UR10, c[0x0][0x370] ;  /* 0x0000dc00000a7ab9 */ /* 0x000fe20000000a00 */
[----:B------:R-:W-:Y:S01]  /*1480*/  ISETP.NE.AND P2, PT, RZ, c[0x0][0x1c8], PT ;  /* 0x00007200ff007a0c */ /* 0x000fe20003f45270 */
[----:B------:R-:W-:Y:S01]  /*1490*/  @UP3 UIMAD.WIDE.U32 UR8, UR16, UR10, URZ ;  /* 0x0000000a100832a5 */ /* 0x000fe2000f8e003f */
[----:B------:R-:W1:Y:S01]  /*14a0*/  I2F.RP R7, R6 ;  /* 0x0000000600077306 */ /* 0x000e620000209400 */
[----:B------:R-:W-:Y:S02]  /*14b0*/  ULDC UR13, c[0x0][0x224] ;  /* 0x00008900000d7ab9 */ /* 0x000fe40000000800 */
[----:B------:R-:W-:Y:S02]  /*14c0*/  @UP3 UIMAD UR27, UR16, UR11, UR9 ;  /* 0x0000000b101b32a4 */ /* 0x000fe4000f8e0209 */
[----:B------:R-:W-:Y:S02]  /*14d0*/  USHF.R.S32.HI UR20, URZ, 0x1f, UR23 ;  /* 0x0000001f3f147899 */ /* 0x000fe40008011417 */
        /* <DEDUP_REMOVED lines=26> */
[----:B------:R-:W-:Y:S01]  /*1680*/  UIADD3 UR8, UP1, UR17, UR8, URZ ;  /* 0x0000000811087290 */ /* 0x000fe2000ff3e03f */
[----:B------:R-:W-:Y:S01]  /*1690*/  IMAD.MOV.U32 R8, RZ, RZ, RZ ;  /* 0x000000ffff087224 */ /* 0x000fe200078e00ff */
[----:B------:R-:W-:Y:S01]  /*16a0*/  UIMAD UR11, UR61, UR11, UR9 ;  /* 0x0000000b3d0b72a4 */ /* 0x000fe2000f8e0209 */
[----:B------:R-:W-:Y:S01]  /*16b0*/  IMAD R5, R4, R6, RZ ;  /* 0x0000000604057224 */ /* 0x000fe200078e02ff */
[----:B------:R-:W-:Y:S01]  /*16c0*/  IABS R4, UR38 ;  /* 0x0000002600047c13 */ /* 0x000fe20008000000 */
[----:B------:R-:W-:-:S02]  /*16d0*/  UIADD3.X UR9, UR28, UR7, URZ, UP1, !UPT ;  /* 0x000000071c097290 */ /* 0x000fc40008ffe43f */
[----:B------:R-:W-:Y:S01]  /*16e0*/  IMAD.HI.U32 R5, R9, R5, R8 ;  /* 0x0000000509057227 */ /* 0x000fe200078e0008 */
[----:B------:R-:W-:Y:S02]  /*16f0*/  UIMAD UR7, UR37, UR8, URZ ;  /* 0x00000008250772a4 */ /* 0x000fe4000f8e023f */
[----:B------:R-:W-:Y:S02]  /*1700*/  ULDC UR13, c[0x0][0x234] ;  /* 0x00008d00000d7ab9 */ /* 0x000fe40000000800 */
[----:B------:R-:W-:Y:S01]  /*1710*/  UIMAD UR10, UR36, UR9, UR7 ;  /* 0x00000009240a72a4 */ /* 0x000fe2000f8e0207 */
[----:B------:R-:W-:Y:S01]  /*1720*/  IMAD.HI.U32 R16, R5, R4, RZ ;  /* 0x0000000405107227 */ /* 0x000fe200078e00ff */
[----:B------:R-:W-:Y:S02]  /*1730*/  @UP5 USEL UR7, UR55, UR16, !UP3 ;  /* 0x0000001037075287 */ /* 0x000fe4000d800000 */
[----:B------:R-:W-:Y:S01]  /*1740*/  UIMAD.WIDE.U32 UR8, UR36, UR8, URZ ;  /* 0x00000008240872a5 */ /* 0x000fe2000f8e003f */
[----:B------:R-:W-:Y:S01]  /*1750*/  IMAD.MOV R5, RZ, RZ, -R16 ;  /* 0x000000ffff057224 */ /* 0x000fe200078e0a10 */
[----:B------:R-:W-:-:S02]  /*1760*/  @UP5 UIMAD UR13, UR38, UR13, UR7 ;  /* 0x0000000d260d52a4 */ /* 0x000fc4000f8e0207 */
[----:B------:R-:W-:Y:S01]  /*1770*/  USEL UR11, UR11, URZ, UP6 ;  /* 0x0000003f0b0b7287 */ /* 0x000fe2000b000000 */
[----:B------:R-:W-:Y:S01]  /*1780*/  IMAD R5, R6, R5, R4 ;  /* 0x0000000506057224 */ /* 0x000fe200078e0204 */
[----:B------:R-:W-:-:S03]  /*1790*/  UIADD3 UR10, UR9, UR10, URZ ;  /* 0x0000000a090a7290 */ /* 0x000fc6000fffe03f */
[----:B------:R-:W-:Y:S01]  /*17a0*/  @!UP5 UMOV UR13, UR50 ;  /* 0x00000032000ddc82 */ /* 0x000fe20008000000 */
[----:B------:R-:W-:-:S13]  /*17b0*/  ISETP.GT.U32.AND P0, PT, R6, R5, PT ;  /* 0x000000050600720c */ /* 0x000fda0003f04070 */
        /* <DEDUP_REMOVED lines=15> */
.L_x_557:
[----:B------:R-:W-:Y:S02]  /*18b0*/  UMOV UR15, UR51 ;  /* 0x00000033000f7c82 */ /* 0x000fe40008000000 */
.L_x_558:
[----:B------:R-:W-:Y:S01]  /*18c0*/  UIADD3 UR8, UP4, UP3, UR8, UR46, UR48 ;  /* 0x0000002e08087290 */ /* 0x000fe2000fb9e030 */
[----:B------:R-:W-:Y:S01]  /*18d0*/  SHF.R.S32.HI R5, RZ, 0x1f, R231 ;  /* 0x0000001fff057819 */ /* 0x000fe200000114e7 */
[----:B------:R-:W-:Y:S01]  /*18e0*/  IMAD.U32 R7, RZ, RZ, UR5 ;  /* 0x00000005ff077e24 */ /* 0x000fe2000f8e00ff */
[----:B------:R-:W-:Y:S01]  /*18f0*/  IADD3 R11, P0, R231, UR17, RZ ;  /* 0x00000011e70b7c10 */ /* 0x000fe2000ff1e0ff */
[----:B------:R-:W-:Y:S01]  /*1900*/  UIADD3 UR25, UP2, UP1, UR18, UR8, UR19 ;  /* 0x0000000812197290 */ /* 0x000fe2000f95e013 */
[--C-:B------:R-:W-:Y:S01]  /*1910*/  SHF.R.S32.HI R235, RZ, 0x1f, R234.reuse ;  /* 0x0000001fffeb7819 */ /* 0x100fe200000114ea */
[----:B------:R-:W-:Y:S01]  /*1920*/  UIADD3.X UR7, UR10, UR49, UR54, UP4, UP3 ;  /* 0x000000310a077290 */ /* 0x000fe2000a7e6436 */
[----:B------:R-:W-:Y:S01]  /*1930*/  IADD3.X R4, R5, UR28, RZ, P0, !PT ;  /* 0x0000001c05047c10 */ /* 0x000fe200087fe4ff */
[----:B------:R-:W-:Y:S01]  /*1940*/  ULDC.64 UR8, c[0x0][0x1a8] ;  /* 0x00006a0000087ab9 */ /* 0x000fe20000000a00 */
[----:B------:R-:W-:Y:S01]  /*1950*/  IMAD.U32 R6, RZ, RZ, UR4 ;  /* 0x00000004ff067e24 */ /* 0x000fe2000f8e00ff */
[----:B------:R-:W-:Y:S01]  /*1960*/  UIADD3.X UR19, UR11, UR7, UR14, UP2, UP1 ;  /* 0x000000070b137290 */ /* 0x000fe200097e240e */
[C---:B------:R-:W-:Y:S01]  /*1970*/  IMAD.WIDE.U32 R12, R11.reuse, c[0x0][0x190], R234 ;  /* 0x000064000b0c7a25 */ /* 0x040fe200078e00ea */
[----:B------:R-:W-:Y:S01]  /*1980*/  UIMAD UR7, UR58, UR8, URZ ;  /* 0x000000083a0772a4 */ /* 0x000fe2000f8e023f */
[----:B------:R-:W-:Y:S01]  /*1990*/  BSSY B1, `(.L_x_554) ;  /* 0x00006ce000017945 */ /* 0x000fe20003800000 */
[----:B------:R-:W-:Y:S01]  /*19a0*/  UMOV UR16, 0x4 ;  /* 0x0000000400107882 */ /* 0x000fe20000000000 */
[----:B------:R-:W-:Y:S01]  /*19b0*/  IMAD R4, R4, c[0x0][0x190], RZ ;  /* 0x0000640004047a24 */ /* 0x000fe200078e02ff */
[----:B------:R-:W-:Y:S01]  /*19c0*/  UIMAD UR18, UR38, UR9, UR7 ;  /* 0x00000009261272a4 */ /* 0x000fe2000f8e0207 */
[----:B------:R-:W-:Y:S01]  /*19d0*/  IADD3 R14, P0, R12, UR39, RZ ;  /* 0x000000270c0e7c10 */ /* 0x000fe2000ff1e0ff */
[----:B------:R-:W-:Y:S01]  /*19e0*/  ULDC.64 UR4, c[0x0][0x200] ;  /* 0x0000800000047ab9 */ /* 0x000fe20000000a00 */
[----:B------:R-:W-:Y:S01]  /*19f0*/  IMAD R4, R11, c[0x0][0x194], R4 ;  /* 0x000065000b047a24 */ /* 0x000fe200078e0204 */
[----:B------:R-:W-:Y:S01]  /*1a00*/  ULDC.64 UR8, c[0x0][0x378] ;  /* 0x0000de0000087ab9 */ /* 0x000fe20000000a00 */
[----:B------:R-:W1:Y:S01]  /*1a10*/  S2R R11, SR_TID.X ;  /* 0x00000000000b7919 */ /* 0x000e620000002100 */
[----:B------:R-:W-:Y:S01]  /*1a20*/  UIMAD UR7, UR58, UR8, URZ ;  /* 0x000000083a0772a4 */ /* 0x000fe2000f8e023f */
[----:B------:R-:W-:Y:S01]  /*1a30*/  IMAD.U32 R10, RZ, RZ, UR38 ;  /* 0x00000026ff0a7e24 */ /* 0x000fe2000f8e00ff */
[----:B------:R-:W-:Y:S01]  /*1a40*/  IADD3.X R15, R13, UR33, R4, P0, !PT ;  /* 0x000000210d0f7c10 */ /* 0x000fe200087fe404 */
[----:B------:R-:W-:Y:S01]  /*1a50*/  IMAD.U32 R4, RZ, RZ, UR17 ;  /* 0x00000011ff047e24 */ /* 0x000fe2000f8e00ff */
[----:B------:R-:W-:Y:S01]  /*1a60*/  UIMAD UR11, UR38, UR9, UR7 ;  /* 0x00000009260b72a4 */ /* 0x000fe2000f8e0207 */
[----:B------:R-:W-:-:S02]  /*1a70*/  IADD3 R12, P0, R234, UR26, RZ ;  /* 0x0000001aea0c7c10 */ /* 0x000fc4000ff1e0ff */
[----:B------:R-:W-:Y:S02]  /*1a80*/  ULDC.64 UR8, c[0x0][0x370] ;  /* 0x0000dc0000087ab9 */ /* 0x000fe40000000a00 */
[----:B------:R-:W-:Y:S01]  /*1a90*/  UIMAD UR7, UR28, UR8, URZ ;  /* 0x000000081c0772a4 */ /* 0x000fe2000f8e023f */
[----:B------:R-:W-:Y:S01]  /*1aa0*/  IADD3.X R13, R235, UR27, RZ, P0, !PT ;  /* 0x0000001beb0d7c10 */ /* 0x000fe200087fe4ff */
[----:B------:R-:W-:Y:S02]  /*1ab0*/  UIADD3 UR8, UR17, UR13, URZ ;  /* 0x0000000d11087290 */ /* 0x000fe4000fffe03f */
[----:B------:R-:W-:Y:S02]  /*1ac0*/  UIMAD UR10, UR17, UR9, UR7 ;  /* 0x00000009110a72a4 */ /* 0x000fe4000f8e0207 */
[----:B------:R-:W-:Y:S01]  /*1ad0*/  UIMAD.WIDE UR8, UR8, UR16, UR4 ;  /* 0x00000010080872a5 */ /* 0x000fe2000f8e0204 */
[----:B------:R-:W-:Y:S01]  /*1ae0*/  IMAD.WIDE.U32 R12, R4, c[0x0][0x370], R12 ;  /* 0x0000dc00040c7a25 */ /* 0x000fe200078e000c */
[----:B------:R-:W-:-:S02]  /*1af0*/  UIADD3 UR7, -UR6, UR12, UR23 ;  /* 0x0000000c06077290 */ /* 0x000fc4000fffe117 */
[----:B------:R-:W-:Y:S01]  /*1b00*/  ULDC.64 UR4, c[0x0][0x3c8] ;  /* 0x0000f20000047ab9 */ /* 0x000fe20000000a00 */
[----:B------:R-:W-:Y:S01]  /*1b10*/  IMAD R4, R5, c[0x0][0x370], RZ ;  /* 0x0000dc0005047a24 */ /* 0x000fe200078e02ff */
[----:B------:R-:W-:Y:S01]  /*1b20*/  ULDC UR28, c[0x0][0x2e8] ;  /* 0x0000ba00001c7ab9 */ /* 0x000fe20000000800 */
[----:B------:R-:W-:Y:S01]  /*1b30*/  IADD3 R13, R13, UR10, RZ ;  /* 0x0000000a0d0d7c10 */ /* 0x000fe2000fffe0ff */
[----:B------:R-:W-:Y:S01]  /*1b40*/  UMOV UR14, UR8 ;  /* 0x00000008000e7c82 */ /* 0x000fe20008000000 */
[----:B------:R-:W-:Y:S01]  /*1b50*/  IMAD R4, R231, c[0x0][0x374], R4 ;  /* 0x0000dd00e7047a24 */ /* 0x000fe200078e0204 */
[----:B------:R-:W-:Y:S02]  /*1b60*/  UIADD3 UR8, UR17, UR15, URZ ;  /* 0x0000000f11087290 */ /* 0x000fe4000fffe03f */
[----:B------:R-:W-:Y:S02]  /*1b70*/  UMOV UR13, UR9 ;  /* 0x00000009000d7c82 */ /* 0x000fe40008000000 */
[----:B------:R-:W-:Y:S01]  /*1b80*/  UIMAD.WIDE UR8, UR8, UR16, UR4 ;  /* 0x00000010080872a5 */ /* 0x000fe2000f8e0204 */
[----:B------:R1:W2:Y:S01]  /*1b90*/  R2UR UR4, R6 ;  /* 0x00000000060473c2 */ /* 0x0002a200000e0000 */
[----:B------:R-:W-:-:S04]  /*1ba0*/  UIADD3 UR7, UR7, -UR28, URZ ;  /* 0x8000001c07077290 */ /* 0x000fc8000fffe03f */
[----:B------:R-:W-:Y:S02]  /*1bb0*/  USHF.R.S32.HI UR17, URZ, 0x1f, UR7 ;  /* 0x0000001f3f117899 */ /* 0x000fe40008011407 */
        /* <DEDUP_REMOVED lines=8> */
[----:B-1----:R-:W-:-:S03]  /*1c40*/  SHF.R.S32.HI R6, RZ, 0x1f, R11 ;  /* 0x0000001fff067819 */ /* 0x002fc6000001140b */
[----:B------:R-:W-:Y:S01]  /*1c50*/  UISETP.GT.AND UP1, UPT, UR29, UR17, UPT ;  /* 0x000000111d00728c */ /* 0x000fe2000bf24270 */
[----:B---3--:R-:W-:-:S04]  /*1c60*/  LEA.HI R7, R6, R11, RZ, 0x5 ;  /* 0x0000000b06077211 */ /* 0x008fc800078f28ff */
[----:B------:R-:W-:Y:S02]  /*1c70*/  LOP3.LUT R6, R7, 0xffffffe0, RZ, 0xc0, !PT ;  /* 0xffffffe007067812 */ /* 0x000fe400078ec0ff */
[----:B------:R-:W-:-:S03]  /*1c80*/  SHF.R.S32.HI R7, RZ, 0x5, R7 ;  /* 0x00000005ff077819 */ /* 0x000fc60000011407 */
[----:B------:R-:W-:Y:S02]  /*1c90*/  IMAD.IADD R6, R11, 0x1, -R6 ;  /* 0x000000010b067824 */ /* 0x000fe400078e0a06 */
[----:B------:R-:W-:-:S04]  /*1ca0*/  IMAD.WIDE.U32 R10, R10, c[0x0][0x378], R12 ;  /* 0x0000de000a0a7a25 */ /* 0x000fc800078e000c */
[----:B------:R-:W-:Y:S01]  /*1cb0*/  IMAD R6, R7, UR47, R6 ;  /* 0x0000002f07067c24 */ /* 0x000fe2000f8e0206 */
[----:B------:R-:W-:Y:S01]  /*1cc0*/  IADD3 R11, R11, UR11, RZ ;  /* 0x0000000b0b0b7c10 */ /* 0x000fe2000fffe0ff */
[----:B------:R-:W-:-:S03]  /*1cd0*/  IMAD.U32 R12, RZ, RZ, UR38 ;  /* 0x00000026ff0c7e24 */ /* 0x000fc6000f8e00ff */
[----:B------:R-:W-:Y:S01]  /*1ce0*/  IADD3 R7, P0, R6, UR25, RZ ;  /* 0x0000001906077c10 */ /* 0x000fe2000ff1e0ff */
[----:B------:R-:W-:-:S03]  /*1cf0*/  IMAD.WIDE.U32 R12, R12, c[0x0][0x1a8], R14 ;  /* 0x00006a000c0c7a25 */ /* 0x000fc600078e000e */
[----:B------:R-:W-:Y:S01]  /*1d00*/  LEA.HI.X.SX32 R6, R6, UR19, 0x1, P0 ;  /* 0x0000001306067c11 */ /* 0x000fe200080f0eff */
[----:B------:R-:W-:Y:S01]  /*1d10*/  IMAD.WIDE.U32 R10, R231, c[0x0][0x370], R10 ;  /* 0x0000dc00e70a7a25 */ /* 0x000fe200078e000a */
[----:B------:R-:W-:Y:S02]  /*1d20*/  IADD3 R8, R13, UR18, RZ ;  /* 0x000000120d087c10 */ /* 0x000fe4000fffe0ff */
[C---:B------:R-:W-:Y:S01]  /*1d30*/  LEA R250, P0, R12.reuse, c[0x0][0x160], 0x1 ;  /* 0x000058000cfa7a11 */ /* 0x040fe200078008ff */
[----:B------:R-:W-:Y:S01]  /*1d40*/  IMAD.IADD R4, R11, 0x1, R4 ;  /* 0x000000010b047824 */ /* 0x000fe200078e0204 */
[----:B------:R-:W-:Y:S02]  /*1d50*/  LEA R246, P2, R7, c[0x0][0x350], 0x2 ;  /* 0x0000d40007f67a11 */ /* 0x000fe400078410ff */
[----:B------:R-:W-:Y:S02]  /*1d60*/  LEA.HI.X R251, R12, c[0x0][0x164], R8, 0x1, P0 ;  /* 0x000059000cfb7a11 */ /* 0x000fe400000f0c08 */
[----:B------:R-:W-:-:S02]  /*1d70*/  PLOP3.LUT P0, PT, PT, PT, UP1, 0x80, 0x0 ;  /* 0x000000000000781c */ /* 0x000fc40003f0f018 */
[C---:B------:R-:W-:Y:S02]  /*1d80*/  LEA R248, P3, R10.reuse, c[0x0][0x330], 0x1 ;  /* 0x0000cc000af87a11 */ /* 0x040fe400078608ff */
[----:B------:R-:W-:Y:S02]  /*1d90*/  LEA.HI.X R247, R7, c[0x0][0x354], R6, 0x2, P2 ;  /* 0x0000d50007f77a11 */ /* 0x000fe400010f1406 */
[----:B------:R-:W-:-:S07]  /*1da0*/  LEA.HI.X R249, R10, c[0x0][0x334], R4, 0x1, P3 ;  /* 0x0000cd000af97a11 */ /* 0x000fce00018f0c04 */
        /* <DEDUP_REMOVED lines=19> */
.L_x_560:
        /* <DEDUP_REMOVED lines=18> */
.L_x_561:
[----:B------:R-:W-:Y:S01]  /*2000*/  ULDC.64 UR8, c[0x0][0x3a0] ;  /* 0x0000e80000087ab9 */ /* 0x000fe20000000a00 */
[----:B------:R-:W-:Y:S01]  /*2010*/  IMAD.U32 R7, RZ, RZ, UR23 ;  /* 0x00000017ff077e24 */ /* 0x000fe2000f8e00ff */
[----:B------:R-:W-:Y:S01]  /*2020*/  UIMAD UR7, UR20, UR8, URZ ;  /* 0x00000008140772a4 */ /* 0x000fe2000f8e023f */
[----:B------:R-:W-:Y:S01]  /*2030*/  IMAD.U32 R8, RZ, RZ, UR38 ;  /* 0x00000026ff087e24 */ /* 0x000fe2000f8e00ff */
[----:B------:R-:W-:Y:S01]  /*2040*/  UIMAD UR6, UR22, -0x40, UR6 ;  /* 0xffffffc0160678a4 */ /* 0x000fe2000f8e0206 */
[----:B------:R-:W-:Y:S01]  /*2050*/  IMAD.WIDE.U32 R6, R7, c[0x0][0x3a0], R234 ;  /* 0x0000e80007067a25 */ /* 0x000fe200078e00ea */
[----:B------:R-:W-:Y:S01]  /*2060*/  UIMAD UR7, UR23, UR9, UR7 ;  /* 0x00000009170772a4 */ /* 0x000fe2000f8e0207 */
[----:B------:R-:W-:Y:S02]  /*2070*/  BSSY B0, `(.L_x_562) ;  /* 0x0000016000007945 */ /* 0x000fe40003800000 */
[----:B------:R-:W-:Y:S01]  /*2080*/  ULDC.64 UR8, c[0x0][0x3b8] ;  /* 0x0000ee0000087ab9 */ /* 0x000fe20000000a00 */
[----:B------:R-:W-:-:S02]  /*2090*/  IADD3 R6, P0, R6, UR14, RZ ;  /* 0x0000000e06067c10 */ /* 0x000fc4000ff1e0ff */
[----:B------:R-:W-:Y:S01]  /*20a0*/  MOV R4, UR7 ;  /* 0x0000000700047c02 */ /* 0x000fe20008000f00 */
[----:B------:R-:W-:Y:S01]  /*20b0*/  UIMAD UR7, UR58, UR8, URZ ;  /* 0x000000083a0772a4 */ /* 0x000fe2000f8e023f */
[----:B------:R-:W-:Y:S02]  /*20c0*/  ISETP.GE.AND P1, PT, R231, UR6, PT ;  /* 0x00000006e7007c0c */ /* 0x000fe4000bf26270 */
[----:B------:R-:W-:Y:S01]  /*20d0*/  IADD3.X R7, R7, UR15, R4, P0, !PT ;  /* 0x0000000f07077c10 */ /* 0x000fe200087fe404 */
[----:B------:R-:W-:-:S04]  /*20e0*/  UIMAD UR7, UR38, UR9, UR7 ;  /* 0x00000009260772a4 */ /* 0x000fc8000f8e0207 */
[----:B------:R-:W-:-:S05]  /*20f0*/  IMAD.WIDE.U32 R8, R8, c[0x0][0x3b8], R6 ;  /* 0x0000ee0008087a25 */ /* 0x000fca00078e0006 */
[----:B------:R-:W-:Y:S01]  /*2100*/  IADD3 R7, R9, UR7, RZ ;  /* 0x0000000709077c10 */ /* 0x000fe2000fffe0ff */
[----:B------:R-:W-:Y:S05]  /*2110*/  @P1 BRA `(.L_x_563) ;  /* 0x000000b000001947 */ /* 0x000fea0003800000 */
[----:B------:R-:W-:Y:S01]  /*2120*/  MOV R6, R8 ;  /* 0x0000000800067202 */ /* 0x000fe20000000f00 */
[----:B------:R-:W-:-:S04]  /*2130*/  IMAD R4, R5, c[0x0][0x3a0], RZ ;  /* 0x0000e80005047a24 */ /* 0x000fc800078e02ff */
[----:B------:R-:W-:-:S04]  /*2140*/  IMAD.WIDE.U32 R10, R231, c[0x0][0x3a0], R6 ;  /* 0x0000e800e70a7a25 */ /* 0x000fc800078e0006 */
        /* <DEDUP_REMOVED lines=8> */
.L_x_563:
[----:B------:R-:W-:Y:S05]  /*21d0*/  BSYNC B0 ;  /* 0x0000000000007941 */ /* 0x000fea0003800000 */
.L_x_562:
        /* <DEDUP_REMOVED lines=8> */
[----:B------:R-:W-:Y:S01]  /*2260*/  IMAD R4, R4, c[0x0][0x3a0], RZ ;  /* 0x0000e80004047a24 */ /* 0x000fe200078e02ff */
[----:B------:R-:W-:-:S03]  /*2270*/  LEA R8, P2, R6, c[0x0][0x340], 0x1 ;  /* 0x0000d00006087a11 */ /* 0x000fc600078408ff */
[----:B------:R-:W-:-:S05]  /*2280*/  IMAD R4, R9, c[0x0][0x3a4], R4 ;  /* 0x0000e90009047a24 */ /* 0x000fca00078e0204 */
[----:B------:R-:W-:-:S04]  /*2290*/  IADD3 R7, R7, R4, RZ ;  /* 0x0000000407077210 */ /* 0x000fc80007ffe0ff */
[----:B------:R-:W-:-:S05]  /*22a0*/  LEA.HI.X R9, R6, c[0x0][0x344], R7, 0x1, P2 ;  /* 0x0000d10006097a11 */ /* 0x000fca00010f0c07 */
[----:B------:R2:W-:Y:S04]  /*22b0*/  STG.E.128 [R8.64], RZ ;  /* 0x000000ff08007986 */ /* 0x0005e8000c101d04 */
[----:B------:R2:W-:Y:S04]  /*22c0*/  STG.E.128 [R8.64+0x80], RZ ;  /* 0x000080ff08007986 */ /* 0x0005e8000c101d04 */
[----:B------:R2:W-:Y:S04]  /*22d0*/  STG.E.128 [R8.64+0x100], RZ ;  /* 0x000100ff08007986 */ /* 0x0005e8000c101d04 */
[----:B------:R2:W-:Y:S02]  /*22e0*/  STG.E.128 [R8.64+0x180], RZ ;  /* 0x000180ff08007986 */ /* 0x0005e4000c101d04 */
.L_x_565:
[----:B------:R-:W-:Y:S05]  /*22f0*/  BSYNC B0 ;  /* 0x0000000000007941 */ /* 0x000fea0003800000 */
.L_x_564:
[----:B------:R-:W-:Y:S01]  /*2300*/  ULDC.64 UR6, c[0x0][0x3a8] ;  /* 0x0000ea0000067ab9 */ /* 0x000fe20000000a00 */
[----:B------:R-:W-:Y:S01]  /*2310*/  IMAD.U32 R7, RZ, RZ, UR23 ;  /* 0x00000017ff077e24 */ /* 0x000fe2000f8e00ff */
[----:B------:R-:W-:Y:S01]  /*2320*/  UIMAD UR6, UR20, UR6, URZ ;  /* 0x00000006140672a4 */ /* 0x000fe2000f8e023f */
[----:B--2---:R-:W-:Y:S01]  /*2330*/  IMAD.U32 R8, RZ, RZ, UR38 ;  /* 0x00000026ff087e24 */ /* 0x004fe2000f8e00ff */
[----:B------:R-:W-:Y:S01]  /*2340*/  BSSY B0, `(.L_x_566) ;  /* 0x0000017000007945 */ /* 0x000fe20003800000 */
[----:B------:R-:W-:Y:S01]  /*2350*/  IMAD.WIDE.U32 R6, R7, c[0x0][0x3a8], R234 ;  /* 0x0000ea0007067a25 */ /* 0x000fe200078e00ea */
        /* <DEDUP_REMOVED lines=10> */
[----:B------:R-:W-:Y:S01]  /*2400*/  MOV R6, R8 ;  /* 0x0000000800067202 */ /* 0x000fe20000000f00 */
[----:B------:R-:W-:-:S04]  /*2410*/  IMAD R4, R5, c[0x0][0x3a8], RZ ;  /* 0x0000ea0005047a24 */ /* 0x000fc800078e02ff */
[----:B------:R-:W-:-:S04]  /*2420*/  IMAD.WIDE.U32 R10, R231, c[0x0][0x3a8], R6 ;  /* 0x0000ea00e70a7a25 */ /* 0x000fc800078e0006 */
[----:B------:R-:W-:Y:S01]  /*2430*/  IMAD R4, R231, c[0x0][0x3ac], R4 ;  /* 0x0000eb00e7047a24 */ /* 0x000fe200078e0204 */
[----:B-1----:R-:W-:-:S04]  /*2440*/  LEA R12, P1, R10, c[0x0][0x348], 0x1 ;  /* 0x0000d2000a0c7a11 */ /* 0x002fc800078208ff */
[----:B------:R-:W-:-:S04]  /*2450*/  IADD3 R4, R11, R4, RZ ;  /* 0x000000040b047210 */ /* 0x000fc80007ffe0ff */
[----:B------:R-:W-:-:S05]  /*2460*/  LEA.HI.X R13, R10, c[0x0][0x34c], R4, 0x1, P1 ;  /* 0x0000d3000a0d7a11 */ /* 0x000fca00008f0c04 */
[----:B------:R1:W-:Y:S04]  /*2470*/  STG.E.128 [R12.64], RZ ;  /* 0x000000ff0c007986 */ /* 0x0003e8000c101d04 */
[----:B------:R1:W-:Y:S04]  /*2480*/  STG.E.128 [R12.64+0x80], RZ ;  /* 0x000080ff0c007986 */ /* 0x0003e8000c101d04 */
[----:B------:R1:W-:Y:S04]  /*2490*/  STG.E.128 [R12.64+0x100], RZ ;  /* 0x000100ff0c007986 */ /* 0x0003e8000c101d04 */
[----:B------:R1:W-:Y:S02]  /*24a0*/  STG.E.128 [R12.64+0x180], RZ ;  /* 0x000180ff0c007986 */ /* 0x0003e4000c101d04 */
.L_x_567:
[----:B------:R-:W-:Y:S05]  /*24b0*/  BSYNC B0 ;  /* 0x0000000000007941 */ /* 0x000fea0003800000 */
.L_x_566:
[----:B------:R-:W-:Y:S05]  /*24c0*/  @P0 BRA `(.L_x_568) ;  /* 0x000061a000000947 */ /* 0x000fea0003800000 */
[----:B------:R-:W-:Y:S02]  /*24d0*/  IADD3 R4, P0, R231, 0x20, RZ ;  /* 0x00000020e7047810 */ /* 0x000fe40007f1e0ff */
        /* <DEDUP_REMOVED lines=11> */
[----:B------:R2:W-:Y:S01]  /*2590*/  STG.E.128 [R4.64+0x180], RZ ;  /* 0x000180ff04007986 */ /* 0x0005e2000c101d04 */
[----:B------:R-:W-:Y:S05]  /*25a0*/  BRA `(.L_x_568) ;  /* 0x000060c000007947 */ /* 0x000fea0003800000 */
.L_x_559:
[----:B------:R-:W-:Y:S01]  /*25b0*/  ULDC.64 UR10, c[0x0][0x198] ;  /* 0x00006600000a7ab9 */ /* 0x000fe20000000a00 */
[----:B------:R-:W-:Y:S01]  /*25c0*/  IADD3 R8, R231, 0x20, RZ ;  /* 0x00000020e7087810 */ /* 0x000fe20007ffe0ff */
[----:B------:R-:W-:Y:S01]  /*25d0*/  ULDC.64 UR8, c[0x0][0x1a0] ;  /* 0x0000680000087ab9 */ /* 0x000fe20000000a00 */
[----:B------:R-:W-:Y:S01]  /*25e0*/  IMAD.MOV.U32 R7, RZ, RZ, 0x40 ;  /* 0x00000040ff077424 */ /* 0x000fe200078e00ff */
[----:B------:R-:W-:Y:S01]  /*25f0*/  UIMAD UR10, UR20, UR10, URZ ;  /* 0x0000000a140a72a4 */ /* 0x000fe2000f8e023f */
[----:B------:R-:W-:Y:S01]  /*2600*/  IMAD R11, R9, c[0x0][0x1b0], RZ ;  /* 0x00006c00090b7a24 */ /* 0x000fe200078e02ff */
[----:B------:R-:W-:Y:S01]  /*2610*/  UIMAD UR8, UR20, UR8, URZ ;  /* 0x00000008140872a4 */ /* 0x000fe2000f8e023f */
[----:B------:R-:W-:Y:S01]  /*2620*/  IMAD.WIDE.U32 R20, R7, c[0x0][0x370], RZ ;  /* 0x0000dc0007147a25 */ /* 0x000fe200078e00ff */
[----:B------:R-:W-:Y:S01]  /*2630*/  UIMAD UR11, UR23, UR11, UR10 ;  /* 0x0000000b170b72a4 */ /* 0x000fe2000f8e020a */
[----:B------:R-:W-:Y:S01]  /*2640*/  SHF.L.U32 R242, R229, 0x2, RZ ;  /* 0x00000002e5f27819 */ /* 0x000fe200000006ff */
[----:B------:R-:W-:Y:S01]  /*2650*/  UIMAD UR10, UR23, UR9, UR8 ;  /* 0x00000009170a72a4 */ /* 0x000fe2000f8e0208 */
[----:B------:R-:W-:Y:S01]  /*2660*/  IMAD R22, R16, c[0x0][0x1b4], R11 ;  /* 0x00006d0010167a24 */ /* 0x000fe200078e020b */
[----:B------:R-:W-:Y:S01]  /*2670*/  UIMAD UR8, UR7, -0x40, UR12 ;  /* 0xffffffc0070878a4 */ /* 0x000fe2000f8e020c */
[----:B------:R-:W-:Y:S01]  /*2680*/  IMAD R11, R7, c[0x0][0x374], RZ ;  /* 0x0000dd00070b7a24 */ /* 0x000fe200078e02ff */
[----:B------:R-:W-:Y:S01]  /*2690*/  UIMAD UR9, UR22, -0x40, UR6 ;  /* 0xffffffc0160978a4 */ /* 0x000fe2000f8e0206 */
[----:B------:R-:W-:Y:S01]  /*26a0*/  IMAD.U32 R15, RZ, RZ, UR23 ;  /* 0x00000017ff0f7e24 */ /* 0x000fe2000f8e00ff */
[----:B------:R-:W-:Y:S01]  /*26b0*/  MOV R6, UR11 ;  /* 0x0000000b00067c02 */ /* 0x000fe20008000f00 */
[----:B------:R-:W-:Y:S01]  /*26c0*/  IMAD.U32 R13, RZ, RZ, UR23 ;  /* 0x00000017ff0d7e24 */ /* 0x000fe2000f8e00ff */
[C---:B------:R-:W-:Y:S01]  /*26d0*/  ISETP.GE.AND P2, PT, R8.reuse, UR8, PT ;  /* 0x0000000808007c0c */ /* 0x040fe2000bf46270 */
[----:B------:R-:W-:Y:S01]  /*26e0*/  IMAD.WIDE.U32 R14, R15, c[0x0][0x198], R234 ;  /* 0x000066000f0e7a25 */ /* 0x000fe200078e00ea */
[----:B------:R-:W-:-:S02]  /*26f0*/  ISETP.GE.AND P0, PT, R8, UR9, PT ;  /* 0x0000000908007c0c */ /* 0x000fc4000bf06270 */
[----:B------:R-:W-:Y:S01]  /*2700*/  MOV R244, 0x7f800000 ;  /* 0x7f80000000f47802 */ /* 0x000fe20000000f00 */
[----:B------:R-:W-:Y:S01]  /*2710*/  IMAD.WIDE.U32 R12, R13, c[0x0][0x1a0], R234 ;  /* 0x000068000d0c7a25 */ /* 0x000fe200078e00ea */
[----:B------:R-:W-:-:S03]  /*2720*/  IADD3 R14, P3, R14, UR34, RZ ;  /* 0x000000220e0e7c10 */ /* 0x000fc6000ff7e0ff */
[----:B------:R-:W-:Y:S01]  /*2730*/  IMAD.WIDE.U32 R18, R7, c[0x0][0x190], RZ ;  /* 0x0000640007127a25 */ /* 0x000fe200078e00ff */
[----:B------:R-:W-:Y:S02]  /*2740*/  IADD3 R12, P1, R12, UR30, RZ ;  /* 0x0000001e0c0c7c10 */ /* 0x000fe4000ff3e0ff */
[----:B------:R-:W-:Y:S01]  /*2750*/  IADD3.X R15, R15, UR35, R6, P3, !PT ;  /* 0x000000230f0f7c10 */ /* 0x000fe20009ffe406 */
[----:B------:R-:W-:Y:S01]  /*2760*/  IMAD.U32 R4, RZ, RZ, UR10 ;  /* 0x0000000aff047e24 */ /* 0x000fe2000f8e00ff */
[----:B------:R-:W-:Y:S01]  /*2770*/  @!P2 IADD3 R20, P4, R248, R20, RZ ;  /* 0x00000014f814a210 */ /* 0x000fe20007f9e0ff */
[----:B------:R-:W-:Y:S01]  /*2780*/  IMAD R7, R7, c[0x0][0x194], RZ ;  /* 0x0000650007077a24 */ /* 0x000fe200078e02ff */
[----:B------:R-:W-:Y:S01]  /*2790*/  @!P2 IADD3 R18, P3, R250, R18, RZ ;  /* 0x00000012fa12a210 */ /* 0x000fe20007f7e0ff */
[----:B------:R-:W-:Y:S01]  /*27a0*/  IMAD R9, R9, c[0x0][0x1b8], RZ ;  /* 0x00006e0009097a24 */ /* 0x000fe200078e02ff */
[----:B------:R-:W-:Y:S01]  /*27b0*/  @!P2 IADD3.X R21, R249, R21, R11, P4, !PT ;  /* 0x00000015f915a210 */ /* 0x000fe200027fe40b */
[----:B------:R-:W-:Y:S01]  /*27c0*/  IMAD.WIDE.U32 R14, R16, c[0x0][0x1b0], R14 ;  /* 0x00006c00100e7a25 */ /* 0x000fe200078e000e */
[----:B------:R-:W-:-:S02]  /*27d0*/  PLOP3.LUT P4, PT, PT, PT, UP6, 0x80, 0x0 ;  /* 0x000000000000781c */ /* 0x000fc40003f8f068 */
[----:B------:R-:W-:Y:S01]  /*27e0*/  IADD3.X R13, R13, UR31, R4, P1, !PT ;  /* 0x0000001f0d0d7c10 */ /* 0x000fe20008ffe404 */
[C---:B------:R-:W-:Y:S01]  /*27f0*/  IMAD R9, R16.reuse, c[0x0][0x1bc], R9 ;  /* 0x00006f0010097a24 */ /* 0x040fe200078e0209 */
[----:B------:R-:W-:Y:S01]  /*2800*/  @!P2 IADD3.X R19, R251, R19, R7, P3, !PT ;  /* 0x00000013fb13a210 */ /* 0x000fe20001ffe407 */
[----:B------:R-:W-:Y:S01]  /*2810*/  IMAD.MOV.U32 R243, RZ, RZ, 0x7f800000 ;  /* 0x7f800000fff37424 */ /* 0x000fe200078e00ff */
[C---:B------:R-:W-:Y:S01]  /*2820*/  @!P0 IADD3 R8, P3, R231.reuse, 0x20, RZ ;  /* 0x00000020e7088810 */ /* 0x040fe20007f7e0ff */
[----:B------:R-:W-:Y:S01]  /*2830*/  IMAD.WIDE.U32 R16, R16, c[0x0][0x1b8], R12 ;  /* 0x00006e0010107a25 */ /* 0x000fe200078e000c */
[C---:B------:R-:W-:Y:S02]  /*2840*/  ISETP.GE.AND P1, PT, R231.reuse, UR9, PT ;  /* 0x00000009e7007c0c */ /* 0x040fe4000bf26270 */
[----:B------:R-:W-:Y:S02]  /*2850*/  @!P0 IADD3.X R13, RZ, R5, RZ, P3, !PT ;  /* 0x00000005ff0d8210 */ /* 0x000fe40001ffe4ff */
[----:B------:R-:W-:Y:S01]  /*2860*/  ISETP.GE.AND P3, PT, R231, UR8, PT ;  /* 0x00000008e7007c0c */ /* 0x000fe2000bf66270 */
[----:B------:R-:W-:Y:S01]  /*2870*/  @P4 BAR.SYNC.DEFER_BLOCKING 0x0 ;  /* 0x0000000000004b1d */ /* 0x000fe20000010000 */
[----:B------:R-:W-:Y:S01]  /*2880*/  IADD3 R23, R15, R22, RZ ;  /* 0x000000160f177210 */ /* 0x000fe20007ffe0ff */
[----:B------:R-:W-:Y:S01]  /*2890*/  @!P0 IMAD R13, R13, c[0x0][0x198], RZ ;  /* 0x000066000d0d8a24 */ /* 0x000fe200078e02ff */
[----:B------:R-:W-:-:S02]  /*28a0*/  @!P0 IADD3 R7, P5, R231, 0x20, RZ ;  /* 0x00000020e7078810 */ /* 0x000fc40007fbe0ff */
[----:B------:R-:W-:Y:S01]  /*28b0*/  IADD3 R17, R17, R9, RZ ;  /* 0x0000000911117210 */ /* 0x000fe20007ffe0ff */
[--C-:B------:R-:W-:Y:S02]  /*28c0*/  @!P0 IMAD.MOV.U32 R15, RZ, RZ, R23.reuse ;  /* 0x000000ffff0f8224 */ /* 0x100fe400078e0017 */
[----:B------:R-:W-:Y:S02]  /*28d0*/  @!P1 IMAD.MOV.U32 R22, RZ, RZ, R14 ;  /* 0x000000ffff169224 */ /* 0x000fe400078e000e */
[----:B------:R-:W-:Y:S02]  /*28e0*/  @!P1 IMAD R4, R5, c[0x0][0x198], RZ ;  /* 0x0000660005049a24 */ /* 0x000fe400078e02ff */
[----:B------:R-:W-:-:S04]  /*28f0*/  @!P1 IMAD.WIDE.U32 R22, R231, c[0x0][0x198], R22 ;  /* 0x00006600e7169a25 */ /* 0x000fc800078e0016 */
[----:B------:R-:W-:Y:S01]  /*2900*/  @!P1 IMAD R11, R231, c[0x0][0x19c], R4 ;  /* 0x00006700e70b9a24 */ /* 0x000fe200078e0204 */
[----:B------:R-:W-:Y:S01]  /*2910*/  IADD3 R4, R229, 0x8, RZ ;  /* 0x00000008e5047810 */ /* 0x000fe20007ffe0ff */
[----:B------:R-:W-:Y:S01]  /*2920*/  @!P0 IMAD.X R6, RZ, RZ, R5, P5 ;  /* 0x000000ffff068224 */ /* 0x000fe200028e0605 */
[----:B------:R-:W-:Y:S01]  /*2930*/  @!P1 LEA R12, P5, R22, c[0x0][0x168], 0x1 ;  /* 0x00005a00160c9a11 */ /* 0x000fe200078a08ff */
[----:B------:R-:W-:Y:S01]  /*2940*/  @!P1 IMAD.IADD R11, R23, 0x1, R11 ;  /* 0x00000001170b9824 */ /* 0x000fe200078e020b */
[----:B------:R-:W-:Y:S01]  /*2950*/  ISETP.GE.AND P6, PT, R4, UR8, PT ;  /* 0x0000000804007c0c */ /* 0x000fe2000bfc6270 */
[C---:B------:R-:W-:Y:S01]  /*2960*/  @!P0 IMAD R10, R8.reuse, c[0x0][0x19c], R13 ;  /* 0x00006700080a8a24 */ /* 0x040fe200078e020d */
[----:B------:R1:W-:Y:S01]  /*2970*/  @P3 STS.128 [R230+0x8000], RZ ;  /* 0x008000ffe6003388 */ /* 0x0003e20000000c00 */
[----:B------:R-:W-:Y:S01]  /*2980*/  @!P0 IMAD.WIDE.U32 R14, R8, c[0x0][0x198], R14 ;  /* 0x00006600080e8a25 */ /* 0x000fe200078e000e */
[----:B------:R-:W-:Y:S02]  /*2990*/  @!P1 LEA.HI.X R13, R22, c[0x0][0x16c], R11, 0x1, P5 ;  /* 0x00005b00160d9a11 */ /* 0x000fe400028f0c0b */
[----:B------:R1:W-:Y:S01]  /*29a0*/  @P3 STS.128 [R230+0xa000], RZ ;  /* 0x00a000ffe6003388 */ /* 0x0003e20000000c00 */
[----:B------:R-:W-:Y:S01]  /*29b0*/  @!P1 IMAD R4, R5, c[0x0][0x1a0], RZ ;  /* 0x0000680005049a24 */ /* 0x000fe200078e02ff */
[----:B------:R-:W-:Y:S01]  /*29c0*/  @!P0 MOV R22, R16 ;  /* 0x0000001000168202 */ /* 0x000fe20000000f00 */
[----:B------:R-:W-:Y:S01]  /*29d0*/  @!P0 IMAD.IADD R10, R15, 0x1, R10 ;  /* 0x000000010f0a8824 */ /* 0x000fe200078e020a */
[----:B------:R1:W-:Y:S01]  /*29e0*/  @P3 STS.128 [R230+0xc000], RZ ;  /* 0x00c000ffe6003388 */ /* 0x0003e20000000c00 */
[--C-:B------:R-:W-:Y:S01]  /*29f0*/  @!P0 IMAD.MOV.U32 R23, RZ, RZ, R17.reuse ;  /* 0x000000ffff178224 */ /* 0x100fe200078e0011 */
[C---:B------:R-:W-:Y:S01]  /*2a00*/  @!P0 LEA R8, P5, R14.reuse, c[0x0][0x168], 0x1 ;  /* 0x00005a000e088a11 */ /* 0x040fe200078a08ff */
[C---:B------:R-:W-:Y:S01]  /*2a10*/  @!P1 IMAD R4, R231.reuse, c[0x0][0x1a4], R4 ;  /* 0x00006900e7049a24 */ /* 0x040fe200078e0204 */
[----:B------:R1:W-:Y:S01]  /*2a20*/  @P3 STS.128 [R230+0xe000], RZ ;  /* 0x00e000ffe6003388 */ /* 0x0003e20000000c00 */
[----:B------:R-:W-:Y:S01]  /*2a30*/  @!P1 IMAD.WIDE.U32 R16, R231, c[0x0][0x1a0], R16 ;  /* 0x00006800e7109a25 */ /* 0x000fe200078e0010 */
[----:B------:R-:W-:-:S02]  /*2a40*/  @!P0 LEA.HI.X R9, R14, c[0x0][0x16c], R10, 0x1, P5 ;  /* 0x00005b000e098a11 */ /* 0x000fc400028f0c0a */
[----:B------:R-:W-:Y:S01]  /*2a50*/  @!PT LDS RZ, [RZ] ;  /* 0x00000000fffff984 */ /* 0x000fe20000000800 */
[----:B------:R-:W-:Y:S01]  /*2a60*/  @!PT LDS RZ, [RZ] ;  /* 0x00000000fffff984 */ /* 0x000fe20000000800 */
[----:B------:R-:W-:Y:S01]  /*2a70*/  @!PT LDS RZ, [RZ] ;  /* 0x00000000fffff984 */ /* 0x000fe20000000800 */
[----:B------:R1:W-:Y:S01]  /*2a80*/  @!P3 LDGSTS.E.BYPASS.LTC128B.128 [R230+0x8000], [R248.64] ;  /* 0x08000000f8e6bfae */ /* 0x0003e2000b901d44 */
[----:B------:R-:W-:Y:S01]  /*2a90*/  @!P0 IMAD R6, R6, c[0x0][0x1a0], RZ ;  /* 0x0000680006068a24 */ /* 0x000fe200078e02ff */
[----:B------:R-:W-:Y:S01]  /*2aa0*/  @!P1 IADD3 R4, R17, R4, RZ ;  /* 0x0000000411049210 */ /* 0x000fe20007ffe0ff */
[C---:B------:R-:W-:Y:S01]  /*2ab0*/  @!P0 IMAD.WIDE.U32 R22, R7.reuse, c[0x0][0x1a0], R22 ;  /* 0x0000680007168a25 */ /* 0x040fe200078e0016 */
[----:B------:R1:W-:Y:S01]  /*2ac0*/  @!P3 LDGSTS.E.BYPASS.LTC128B.128 [R230+0xa000], [R248.64+0x80] ;  /* 0x0a000080f8e6bfae */ /* 0x0003e2000b901d44 */
[C---:B------:R-:W-:Y:S02]  /*2ad0*/  @!P1 LEA R14, P5, R16.reuse, c[0x0][0x170], 0x1 ;  /* 0x00005c00100e9a11 */ /* 0x040fe400078a08ff */
[----:B------:R-:W-:Y:S01]  /*2ae0*/  @!P0 IMAD R6, R7, c[0x0][0x1a4], R6 ;  /* 0x0000690007068a24 */ /* 0x000fe200078e0206 */
[----:B------:R1:W-:Y:S01]  /*2af0*/  @!P3 LDGSTS.E.BYPASS.LTC128B.128 [R230+0xc000], [R248.64+0x100] ;  /* 0x0c000100f8e6bfae */ /* 0x0003e2000b901d44 */
[----:B------:R-:W-:Y:S02]  /*2b00*/  @!P1 LEA.HI.X R15, R16, c[0x0][0x174], R4, 0x1, P5 ;  /* 0x00005d00100f9a11 */ /* 0x000fe400028f0c04 */
[----:B------:R-:W-:Y:S01]  /*2b10*/  SHF.R.S32.HI R4, RZ, 0x1f, R229 ;  /* 0x0000001fff047819 */ /* 0x000fe200000114e5 */
[----:B------:R1:W-:Y:S01]  /*2b20*/  @!P3 LDGSTS.E.BYPASS.LTC128B.128 [R230+0xe000], [R248.64+0x180] ;  /* 0x0e000180f8e6bfae */ /* 0x0003e2000b901d44 */
[----:B------:R-:W-:Y:S01]  /*2b30*/  @!P0 IMAD.IADD R6, R23, 0x1, R6 ;  /* 0x0000000117068824 */ /* 0x000fe200078e0206 */
[----:B------:R-:W-:-:S02]  /*2b40*/  @!P0 LEA R10, P4, R22, c[0x0][0x170], 0x1 ;  /* 0x00005c00160a8a11 */ /* 0x000fc400078808ff */
[----:B------:R1:W-:Y:S01]  /*2b50*/  @P2 STS.128 [R230+0x9000], RZ ;  /* 0x009000ffe6002388 */ /* 0x0003e20000000c00 */
[C---:B------:R-:W-:Y:S02]  /*2b60*/  SHF.L.U64.HI R241, R229.reuse, 0x2, R4 ;  /* 0x00000002e5f17819 */ /* 0x040fe40000010204 */
[----:B------:R-:W-:Y:S01]  /*2b70*/  @!P0 LEA.HI.X R11, R22, c[0x0][0x174], R6, 0x1, P4 ;  /* 0x00005d00160b8a11 */ /* 0x000fe200020f0c06 */
        /* <DEDUP_REMOVED lines=66> */
[----:B------:R-:W-:-:S03]  /*2fa0*/  IADD3 R4, P1, R242, UR14, RZ ;  /* 0x0000000ef2047c10 */ /* 0x000fc6000ff3e0ff */
[----:B------:R1:W-:Y:S01]  /*2fb0*/  @P0 STS.128 [R230+0x19000], RZ ;  /* 0x019000ffe6000388 */ /* 0x0003e20000000c00 */
[----:B------:R-:W-:-:S03]  /*2fc0*/  IADD3.X R5, R241, UR13, RZ, P1, !PT ;  /* 0x0000000df1057c10 */ /* 0x000fc60008ffe4ff */
[----:B------:R1:W-:Y:S04]  /*2fd0*/  @P0 STS.128 [R230+0x1b000], RZ ;  /* 0x01b000ffe6000388 */ /* 0x0003e80000000c00 */
[----:B------:R1:W5:Y:S04]  /*2fe0*/  @!P2 LDG.E R243, [R4.64] ;  /* 0x0000000404f3a981 */ /* 0x000368000c1e1900 */
[----:B------:R1:W5:Y:S04]  /*2ff0*/  @!P6 LDG.E R244, [R4.64+0x20] ;  /* 0x0000200404f4e981 */ /* 0x000368000c1e1900 */
        /* <DEDUP_REMOVED lines=75> */
[----:B--2---:R-:W-:Y:S01]  /*34b0*/  CS2R R20, SRZ ;  /* 0x0000000000147805 */ /* 0x004fe2000001ff00 */
[----:B------:R-:W-:-:S02]  /*34c0*/  ULDC UR25, c[0x0][0x2e8] ;  /* 0x0000ba0000197ab9 */ /* 0x000fc40000000800 */
[----:B------:R-:W-:Y:S02]  /*34d0*/  UIADD3 UR20, UR23, 0x40, URZ ;  /* 0x0000004017147890 */ /* 0x000fe4000fffe03f */
[----:B------:R-:W-:Y:S02]  /*34e0*/  UIADD3 UR19, UR19, -UR25, URZ ;  /* 0x8000001913137290 */ /* 0x000fe4000fffe03f */
[----:B-1----:R-:W-:Y:S02]  /*34f0*/  ULDC UR10, c[0x0][0x2e4] ;  /* 0x0000b900000a7ab9 */ /* 0x002fe40000000800 */
.L_x_573:
        /* <DEDUP_REMOVED lines=124> */
[----:B------:R-:W-:Y:S01]  /*3cc0*/  UIADD3 UR11, UR10, UR18, -UR6 ;  /* 0x000000120a0b7290 */ /* 0x000fe2000fffe806 */
        /* <DEDUP_REMOVED lines=8> */
.L_x_569:
[----:B------:R-:W-:Y:S01]  /*3d50*/  IADD3 R87, R229, UR9, RZ ;  /* 0x00000009e5577c10 */ /* 0x000fe2000fffe0ff */
[----:B------:R-:W-:Y:S01]  /*3d60*/  UIADD3 UR11, UR6, 0x1, -UR12 ;  /* 0x00000001060b7890 */ /* 0x000fe2000fffe80c */
[----:B------:R-:W-:Y:S01]  /*3d70*/  IMAD.U32 R85, RZ, RZ, UR22 ;  /* 0x00000016ff557e24 */ /* 0x000fe2000f8e00ff */
[----:B------:R-:W-:Y:S01]  /*3d80*/  UIADD3 UR10, -UR8, UR6, -UR12 ;  /* 0x00000006080a7290 */ /* 0x000fe2000fffe90c */
[----:B------:R-:W-:Y:S01]  /*3d90*/  IADD3 R84, R87, 0x8, RZ ;  /* 0x0000000857547810 */ /* 0x000fe20007ffe0ff */
[----:B------:R-:W-:Y:S01]  /*3da0*/  UIADD3 UR9, UR11, UR41, URZ ;  /* 0x000000290b097290 */ /* 0x000fe2000fffe03f */
[----:B------:R-:W-:Y:S03]  /*3db0*/  IMAD R100, R85, 0x40, R228 ;  /* 0x0000004055647824 */ /* 0x000fe600078e02e4 */
[C---:B------:R-:W-:Y:S02]  /*3dc0*/  IADD3 R89, R87.reuse, UR10, RZ ;  /* 0x0000000a57597c10 */ /* 0x040fe4000fffe0ff */
[----:B------:R-:W-:Y:S02]  /*3dd0*/  IADD3 R87, R87, UR9, RZ ;  /* 0x0000000957577c10 */ /* 0x000fe4000fffe0ff */
[----:B------:R-:W-:Y:S02]  /*3de0*/  IMNMX R89, RZ, R89, !PT ;  /* 0x00000059ff597217 */ /* 0x000fe40007800200 */
[----:B------:R-:W-:Y:S02]  /*3df0*/  IADD3 R98, R100, 0x1, RZ ;  /* 0x0000000164627810 */ /* 0x000fe40007ffe0ff */
[----:B------:R-:W-:Y:S01]  /*3e00*/  IADD3 R85, R84, UR10, RZ ;  /* 0x0000000a54557c10 */ /* 0x000fe2000fffe0ff */
[----:B------:R-:W-:Y:S01]  /*3e10*/  UMOV UR10, UR8 ;  /* 0x00000008000a7c82 */ /* 0x000fe20008000000 */
        /* <DEDUP_REMOVED lines=58> */
.L_x_570:
        /* <DEDUP_REMOVED lines=9> */
[----:B------:R-:W-:Y:S02]  /*4250*/  FMUL.FTZ R4, R244, 1.4426950216293334961 ;  /* 0x3fb8aa3bf4047820 */ /* 0x000fe40000410000 */
[--C-:B------:R-:W-:Y:S02]  /*4260*/  FFMA.FTZ R115, R5, c[0x0][0x23c], -R84.reuse ;  /* 0x00008f0005737a23 */ /* 0x100fe40000010854 */
[--C-:B------:R-:W-:Y:S01]  /*4270*/  FFMA.FTZ R118, R8, c[0x0][0x23c], -R84.reuse ;  /* 0x00008f0008767a23 */ /* 0x100fe20000010854 */
[----:B------:R-:W-:Y:S01]  /*4280*/  FSEL R4, R4, RZ, P0 ;  /* 0x000000ff04047208 */ /* 0x000fe20000000000 */
[--C-:B------:R-:W-:Y:S01]  /*4290*/  FFMA.FTZ R119, R9, c[0x0][0x23c], -R84.reuse ;  /* 0x00008f0009777a23 */ /* 0x100fe20000010854 */
[----:B------:R-:W-:Y:S01]  /*42a0*/  MUFU.EX2 R114, R114 ;  /* 0x0000007200727308 */ /* 0x000fe20000000800 */
[----:B------:R-:W-:Y:S02]  /*42b0*/  FFMA.FTZ R122, R12, c[0x0][0x23c], -R84 ;  /* 0x00008f000c7a7a23 */ /* 0x000fe40000010854 */
[--C-:B------:R-:W-:Y:S02]  /*42c0*/  FFMA.FTZ R116, R6, c[0x0][0x23c], -R4.reuse ;  /* 0x00008f0006747a23 */ /* 0x100fe40000010804 */
[--C-:B------:R-:W-:Y:S02]  /*42d0*/  FFMA.FTZ R117, R7, c[0x0][0x23c], -R4.reuse ;  /* 0x00008f0007757a23 */ /* 0x100fe40000010804 */
[--C-:B------:R-:W-:Y:S02]  /*42e0*/  FFMA.FTZ R120, R10, c[0x0][0x23c], -R4.reuse ;  /* 0x00008f000a787a23 */ /* 0x100fe40000010804 */
[----:B------:R-:W-:Y:S01]  /*42f0*/  FFMA.FTZ R121, R11, c[0x0][0x23c], -R4 ;  /* 0x00008f000b797a23 */ /* 0x000fe20000010804 */
[----:B------:R-:W-:Y:S01]  /*4300*/  MUFU.EX2 R115, R115 ;  /* 0x0000007300737308 */ /* 0x000fe20000000800 */
[----:B------:R-:W-:Y:S02]  /*4310*/  FFMA.FTZ R123, R13, c[0x0][0x23c], -R84 ;  /* 0x00008f000d7b7a23 */ /* 0x000fe40000010854 */
[--C-:B------:R-:W-:Y:S02]  /*4320*/  FFMA.FTZ R124, R14, c[0x0][0x23c], -R4.reuse ;  /* 0x00008f000e7c7a23 */ /* 0x100fe40000010804 */
[----:B------:R-:W-:Y:S02]  /*4330*/  FFMA.FTZ R125, R15, c[0x0][0x23c], -R4 ;  /* 0x00008f000f7d7a23 */ /* 0x000fe40000010804 */
[----:B------:R-:W-:Y:S02]  /*4340*/  FFMA.FTZ R126, R16, c[0x0][0x23c], -R84 ;  /* 0x00008f00107e7a23 */ /* 0x000fe40000010854 */
[----:B------:R-:W-:Y:S01]  /*4350*/  FFMA.FTZ R128, R18, c[0x0][0x23c], -R4 ;  /* 0x00008f0012807a23 */ /* 0x000fe20000010804 */
[----:B------:R-:W-:Y:S01]  /*4360*/  MUFU.EX2 R116, R116 ;  /* 0x0000007400747308 */ /* 0x000fe20000000800 */
[----:B------:R-:W-:Y:S02]  /*4370*/  FFMA.FTZ R84, R17, c[0x0][0x23c], -R84 ;  /* 0x00008f0011547a23 */ /* 0x000fe40000010854 */
[----:B------:R-:W-:Y:S07]  /*4380*/  FFMA.FTZ R4, R19, c[0x0][0x23c], -R4 ;  /* 0x00008f0013047a23 */ /* 0x000fee0000010804 */
        /* <DEDUP_REMOVED lines=162> */
[----:B------:R-:W-:Y:S01]  /*4db0*/  FADD.FTZ R4, -R113, R13 ;  /* 0x0000000d71047221 */ /* 0x000fe20000010100 */
[----:B------:R-:W-:Y:S01]  /*4dc0*/  F2FP.PACK_AB R88, R10, R9 ;  /* 0x000000090a58723e */ /* 0x000fe200000000ff */
[----:B------:R-:W-:Y:S01]  /*4dd0*/  FADD.FTZ R13, -R112, R14 ;  /* 0x0000000e700d7221 */ /* 0x000fe20000010100 */
[----:B------:R-:W-:Y:S01]  /*4de0*/  F2FP.PACK_AB R14, R8, R7 ;  /* 0x00000007080e723e */ /* 0x000fe200000000ff */
[----:B------:R-:W-:Y:S02]  /*4df0*/  FADD.FTZ R6, -R112, R15 ;  /* 0x0000000f70067221 */ /* 0x000fe40000010100 */
[----:B------:R-:W-:Y:S01]  /*4e00*/  FMUL.FTZ R11, R122, R11 ;  /* 0x0000000b7a0b7220 */ /* 0x000fe20000410000 */
[----:B------:R-:W-:Y:S01]  /*4e10*/  STS [R239+0x20400], R88 ;  /* 0x02040058ef007388 */ /* 0x000fe20000000800 */
[----:B------:R-:W-:Y:S02]  /*4e20*/  FMUL.FTZ R4, R123, R4 ;  /* 0x000000047b047220 */ /* 0x000fe40000410000 */
[----:B------:R-:W-:Y:S02]  /*4e30*/  FMUL.FTZ R13, R124, R13 ;  /* 0x0000000d7c0d7220 */ /* 0x000fe40000410000 */
[----:B------:R-:W-:Y:S01]  /*4e40*/  FMUL.FTZ R6, R125, R6 ;  /* 0x000000067d067220 */ /* 0x000fe20000410000 */
[----:B------:R-:W-:Y:S01]  /*4e50*/  STS [R239+0x20000], R14 ;  /* 0x0200000eef007388 */ /* 0x000fe20000000800 */
[C---:B------:R-:W-:Y:S01]  /*4e60*/  FADD.FTZ R15, -R113.reuse, R16 ;  /* 0x00000010710f7221 */ /* 0x040fe20000010100 */
[----:B------:R-:W-:Y:S01]  /*4e70*/  F2FP.PACK_AB R93, R4, R11 ;  /* 0x0000000b045d723e */ /* 0x000fe200000000ff */
[----:B------:R-:W-:Y:S01]  /*4e80*/  FADD.FTZ R12, -R113, R17 ;  /* 0x00000011710c7221 */ /* 0x000fe20000010100 */
[----:B------:R-:W-:Y:S01]  /*4e90*/  F2FP.PACK_AB R95, R6, R13 ;  /* 0x0000000d065f723e */ /* 0x000fe200000000ff */
[C---:B------:R-:W-:Y:S02]  /*4ea0*/  FADD.FTZ R17, -R112.reuse, R18 ;  /* 0x0000001270117221 */ /* 0x040fe40000010100 */
[----:B------:R-:W-:Y:S01]  /*4eb0*/  FADD.FTZ R112, -R112, R19 ;  /* 0x0000001370707221 */ /* 0x000fe20000010100 */
[----:B------:R-:W-:Y:S01]  /*4ec0*/  STS [R238+0x20000], R93 ;  /* 0x0200005dee007388 */ /* 0x000fe20000000800 */
[----:B------:R-:W-:Y:S02]  /*4ed0*/  FMUL.FTZ R15, R126, R15 ;  /* 0x0000000f7e0f7220 */ /* 0x000fe40000410000 */
[----:B------:R-:W-:Y:S02]  /*4ee0*/  FMUL.FTZ R12, R127, R12 ;  /* 0x0000000c7f0c7220 */ /* 0x000fe40000410000 */
[----:B------:R-:W-:Y:S01]  /*4ef0*/  FMUL.FTZ R17, R128, R17 ;  /* 0x0000001180117220 */ /* 0x000fe20000410000 */
[----:B------:R-:W-:Y:S01]  /*4f00*/  STS [R238+0x20400], R95 ;  /* 0x0204005fee007388 */ /* 0x000fe20000000800 */
[----:B------:R-:W-:Y:S01]  /*4f10*/  FMUL.FTZ R112, R129, R112 ;  /* 0x0000007081707220 */ /* 0x000fe20000410000 */
[----:B------:R-:W-:Y:S04]  /*4f20*/  F2FP.PACK_AB R97, R12, R15 ;  /* 0x0000000f0c61723e */ /* 0x000fe800000000ff */
[----:B------:R-:W-:Y:S01]  /*4f30*/  F2FP.PACK_AB R99, R112, R17 ;  /* 0x000000117063723e */ /* 0x000fe200000000ff */
        /* <DEDUP_REMOVED lines=96> */
[----:B------:R-:W-:Y:S04]  /*5540*/  IMAD.MOV.U32 R7, RZ, RZ, c[0x0][0x370] ;  /* 0x0000dc00ff077624 */ /* 0x000fe800078e00ff */
[----:B------:R-:W-:Y:S05]  /*5550*/  IMAD.U32 R5, R7, -0x40, RZ ;  /* 0xffffffc007057824 */ /* 0x000fea00078e00ff */
[C---:B------:R-:W-:Y:S04]  /*5560*/  LEA R248, P0, R5.reuse, R248, 0x1 ;  /* 0x000000f805f87211 */ /* 0x040fe800078008ff */
[----:B------:R-:W-:Y:S01]  /*5570*/  LEA.HI.X.SX32 R249, R5, R249, 0x1, P0 ;  /* 0x000000f905f97211 */ /* 0x000fe200000f0eff */
[----:B------:R-:W-:Y:S01]  /*5580*/  IMAD.MOV.U32 R5, RZ, RZ, c[0x0][0x374] ;  /* 0x0000dd00ff057624 */ /* 0x000fe200078e00ff */
        /* <DEDUP_REMOVED lines=14> */
.L_x_571:
        /* <DEDUP_REMOVED lines=14> */
[----:B------:R-:W-:Y:S05]  /*5750*/  LDSM.16.MT88.4 R212, [R221+0x14800] ;  /* 0x01480000ddd4783b */ /* 0x000fea0000004200 */
        /* <DEDUP_REMOVED lines=25> */
[----:B------:R-:W-:Y:S07]  /*58f0*/  LDSM.16.M88.4 R196, [R218] ;  /* 0x00000000dac4783b */ /* 0x000fee0000000200 */
[-C--:B------:R-:W-:Y:S08]  /*5900*/  HMMA.16816.F32 R100, R200, R212.reuse, R100 ;  /* 0x000000d4c864723c */ /* 0x080ff00000001864 */
[C---:B------:R-:W-:Y:S08]  /*5910*/  HMMA.16816.F32 R104, R208.reuse, R212, R104 ;  /* 0x000000d4d068723c */ /* 0x040ff00000001868 */
[-C--:B------:R-:W-:Y:S08]  /*5920*/  HMMA.16816.F32 R108, R208, R214.reuse, R108 ;  /* 0x000000d6d06c723c */ /* 0x080ff0000000186c */
[C---:B------:R-:W-:Y:S01]  /*5930*/  HMMA.16816.F32 R112, R200.reuse, R214, R112 ;  /* 0x000000d6c870723c */ /* 0x040fe20000001870 */
[----:B------:R-:W1:Y:S07]  /*5940*/  LDSM.16.MT88.4 R212, [R221+0x11000] ;  /* 0x01100000ddd4783b */ /* 0x000e6e0000004200 */
[-C--:B--2---:R-:W-:Y:S08]  /*5950*/  HMMA.16816.F32 R116, R200, R204.reuse, R116 ;  /* 0x000000ccc874723c */ /* 0x084ff00000001874 */
[C---:B------:R-:W-:Y:S08]  /*5960*/  HMMA.16816.F32 R120, R208.reuse, R204, R120 ;  /* 0x000000ccd078723c */ /* 0x040ff00000001878 */
[-C--:B------:R-:W-:Y:S01]  /*5970*/  HMMA.16816.F32 R124, R208, R206.reuse, R124 ;  /* 0x000000ced07c723c */ /* 0x080fe2000000187c */
[----:B------:R-:W2:Y:S07]  /*5980*/  LDSM.16.M88.4 R208, [R218+0x1000] ;  /* 0x00100000dad0783b */ /* 0x000eae0000000200 */
[----:B------:R-:W-:Y:S01]  /*5990*/  HMMA.16816.F32 R128, R200, R206, R128 ;  /* 0x000000cec880723c */ /* 0x000fe20000001880 */
[----:B------:R-:W3:Y:S05]  /*59a0*/  LDSM.16.MT88.4 R200, [R221+0x13000] ;  /* 0x01300000ddc8783b */ /* 0x000eea0000004200 */
[----:B------:R-:W4:Y:S02]  /*59b0*/  LDSM.16.MT88.4 R204, [R221+0x15000] ;  /* 0x01500000ddcc783b */ /* 0x000f240000004200 */
        /* <DEDUP_REMOVED lines=9> */
[----:B------:R-:W-:Y:S07]  /*5a50*/  LDSM.16.M88.4 R200, [R217] ;  /* 0x00000000d9c8783b */ /* 0x000fee0000000200 */
[-C--:B----4-:R-:W-:Y:S08]  /*5a60*/  HMMA.16816.F32 R100, R196, R204.reuse, R100 ;  /* 0x000000ccc464723c */ /* 0x090ff00000001864 */
        /* <DEDUP_REMOVED lines=10> */
[----:B------:R-:W4:Y:S02]  /*5b10*/  LDSM.16.MT88.4 R212, [R221+0x15800] ;  /* 0x01580000ddd4783b */ /* 0x000f240000004200 */
[-C--:B--2---:R-:W-:Y:S08]  /*5b20*/  HMMA.16816.F32 R4, R200, R204.reuse, R4 ;  /* 0x000000ccc804723c */ /* 0x084ff00000001804 */
[C---:B-1----:R-:W-:Y:S08]  /*5b30*/  HMMA.16816.F32 R8, R208.reuse, R204, R8 ;  /* 0x000000ccd008723c */ /* 0x042ff00000001808 */
[-C--:B------:R-:W-:Y:S08]  /*5b40*/  HMMA.16816.F32 R12, R208, R206.reuse, R12 ;  /* 0x000000ced00c723c */ /* 0x080ff0000000180c */
[C---:B------:R-:W-:Y:S01]  /*5b50*/  HMMA.16816.F32 R16, R200.reuse, R206, R16 ;  /* 0x000000cec810723c */ /* 0x040fe20000001810 */
[----:B------:R-:W1:Y:S07]  /*5b60*/  LDSM.16.MT88.4 R204, [R221+0x17800] ;  /* 0x01780000ddcc783b */ /* 0x000e6e0000004200 */
[-C--:B---3--:R-:W-:Y:S08]  /*5b70*/  HMMA.16816.F32 R84, R200, R196.reuse, R84 ;  /* 0x000000c4c854723c */ /* 0x088ff00000001854 */
[C---:B------:R-:W-:Y:S08]  /*5b80*/  HMMA.16816.F32 R88, R208.reuse, R196, R88 ;  /* 0x000000c4d058723c */ /* 0x040ff00000001858 */
[-C--:B------:R-:W-:Y:S08]  /*5b90*/  HMMA.16816.F32 R92, R208, R198.reuse, R92 ;  /* 0x000000c6d05c723c */ /* 0x080ff0000000185c */
[C---:B------:R-:W-:Y:S08]  /*5ba0*/  HMMA.16816.F32 R96, R200.reuse, R198, R96 ;  /* 0x000000c6c860723c */ /* 0x040ff00000001860 */
[-C--:B----4-:R-:W-:Y:S08]  /*5bb0*/  HMMA.16816.F32 R100, R200, R212.reuse, R100 ;  /* 0x000000d4c864723c */ /* 0x090ff00000001864 */
        /* <DEDUP_REMOVED lines=10> */
[----:B------:R-:W-:Y:S05]  /*5c60*/  RED.E.ADD.F32.FTZ.RN.STRONG.GPU [R246.64], R4 ;  /* 0x00000004f600798e */ /* 0x000fea000c10e784 */
[C---:B------:R-:W-:Y:S07]  /*5c70*/  HMMA.16816.F32 R120, R208.reuse, R204, R120 ;  /* 0x000000ccd078723c */ /* 0x040fee0000001878 */
[----:B------:R-:W-:Y:S01]  /*5c80*/  IMAD.SHL.U32 R205, R245, 0x8, RZ ;  /* 0x00000008f5cd7824 */ /* 0x000fe200078e00ff */
[-C--:B------:R-:W-:Y:S07]  /*5c90*/  HMMA.16816.F32 R124, R208, R206.reuse, R124 ;  /* 0x000000ced07c723c */ /* 0x080fee000000187c */
[-C--:B------:R-:W-:Y:S01]  /*5ca0*/  LEA R210, P0, R205, R246.reuse, 0x2 ;  /* 0x000000f6cdd27211 */ /* 0x080fe200078010ff */
[----:B------:R-:W-:Y:S04]  /*5cb0*/  HMMA.16816.F32 R128, R200, R206, R128 ;  /* 0x000000cec880723c */ /* 0x000fe80000001880 */
[----:B------:R-:W-:Y:S01]  /*5cc0*/  IMAD.SHL.U32 R209, R245, 0x10, RZ ;  /* 0x00000010f5d17824 */ /* 0x000fe200078e00ff */
[-C--:B------:R-:W-:Y:S02]  /*5cd0*/  LEA.HI.X.SX32 R211, R205, R247.reuse, 0x2, P0 ;  /* 0x000000f7cdd37211 */ /* 0x080fe400000f16ff */
[----:B------:R-:W-:Y:S02]  /*5ce0*/  IMAD R201, R245, 0x18, RZ ;  /* 0x00000018f5c97824 */ /* 0x000fe400078e02ff */
[-C--:B------:R-:W-:Y:S01]  /*5cf0*/  LEA R198, P1, R209, R246.reuse, 0x2 ;  /* 0x000000f6d1c67211 */ /* 0x080fe200078210ff */
[----:B------:R1:W-:Y:S02]  /*5d00*/  RED.E.ADD.F32.FTZ.RN.STRONG.GPU [R210.64], R5 ;  /* 0x00000005d200798e */ /* 0x0003e4000c10e784 */
[-C--:B------:R-:W-:Y:S01]  /*5d10*/  LEA R214, P0, R201, R246.reuse, 0x2 ;  /* 0x000000f6c9d67211 */ /* 0x080fe200078010ff */
[----:B------:R-:W-:Y:S01]  /*5d20*/  IMAD.SHL.U32 R203, R245, 0x20, RZ ;  /* 0x00000020f5cb7824 */ /* 0x000fe200078e00ff */
[-C--:B------:R-:W-:Y:S01]  /*5d30*/  LEA.HI.X.SX32 R199, R209, R247.reuse, 0x2, P1 ;  /* 0x000000f7d1c77211 */ /* 0x080fe200008f16ff */
[----:B------:R-:W-:Y:S01]  /*5d40*/  IMAD R207, R245, 0x28, RZ ;  /* 0x00000028f5cf7824 */ /* 0x000fe200078e02ff */
[-C--:B------:R-:W-:Y:S01]  /*5d50*/  LEA.HI.X.SX32 R215, R201, R247.reuse, 0x2, P0 ;  /* 0x000000f7c9d77211 */ /* 0x080fe200000f16ff */
[----:B------:R-:W-:Y:S01]  /*5d60*/  IMAD R201, R245, 0x30, RZ ;  /* 0x00000030f5c97824 */ /* 0x000fe200078e02ff */
[-C--:B------:R-:W-:Y:S01]  /*5d70*/  LEA R202, P1, R203, R246.reuse, 0x2 ;  /* 0x000000f6cbca7211 */ /* 0x080fe200078210ff */
[----:B------:R-:W-:Y:S01]  /*5d80*/  RED.E.ADD.F32.FTZ.RN.STRONG.GPU [R198.64], R6 ;  /* 0x00000006c600798e */ /* 0x000fe2000c10e784 */
[-C--:B------:R-:W-:Y:S01]  /*5d90*/  LEA R206, P0, R207, R246.reuse, 0x2 ;  /* 0x000000f6cfce7211 */ /* 0x080fe200078010ff */
[----:B------:R-:W-:Y:S01]  /*5da0*/  IMAD R245, R245, 0x38, RZ ;  /* 0x00000038f5f57824 */ /* 0x000fe200078e02ff */
[-C--:B------:R-:W-:Y:S02]  /*5db0*/  LEA.HI.X.SX32 R203, R203, R247.reuse, 0x2, P1 ;  /* 0x000000f7cbcb7211 */ /* 0x080fe400008f16ff */
[----:B------:R3:W-:Y:S01]  /*5dc0*/  RED.E.ADD.F32.FTZ.RN.STRONG.GPU [R214.64], R7 ;  /* 0x00000007d600798e */ /* 0x0007e2000c10e784 */
[-C--:B------:R-:W-:Y:S02]  /*5dd0*/  LEA.HI.X.SX32 R207, R207, R247.reuse, 0x2, P0 ;  /* 0x000000f7cfcf7211 */ /* 0x080fe400000f16ff */
[-C--:B------:R-:W-:Y:S02]  /*5de0*/  LEA R200, P1, R201, R246.reuse, 0x2 ;  /* 0x000000f6c9c87211 */ /* 0x080fe400078210ff */
[----:B------:R4:W-:Y:S01]  /*5df0*/  RED.E.ADD.F32.FTZ.RN.STRONG.GPU [R202.64], R8 ;  /* 0x00000008ca00798e */ /* 0x0009e2000c10e784 */
[-C--:B--2---:R-:W-:Y:S02]  /*5e00*/  LEA R212, P0, R245, R246.reuse, 0x2 ;  /* 0x000000f6f5d47211 */ /* 0x084fe400078010ff */
[-C--:B------:R-:W-:Y:S02]  /*5e10*/  LEA.HI.X.SX32 R201, R201, R247.reuse, 0x2, P1 ;  /* 0x000000f7c9c97211 */ /* 0x080fe400008f16ff */
[----:B------:R-:W-:Y:S01]  /*5e20*/  RED.E.ADD.F32.FTZ.RN.STRONG.GPU [R206.64], R9 ;  /* 0x00000009ce00798e */ /* 0x000fe2000c10e784 */
[-C--:B------:R-:W-:Y:S02]  /*5e30*/  LEA.HI.X.SX32 R213, R245, R247.reuse, 0x2, P0 ;  /* 0x000000f7f5d57211 */ /* 0x080fe400000f16ff */
[----:B-1----:R-:W-:Y:S02]  /*5e40*/  IADD3 R5, R209, 0x20, RZ ;  /* 0x00000020d1057810 */ /* 0x002fe40007ffe0ff */
[----:B------:R1:W-:Y:S05]  /*5e50*/  RED.E.ADD.F32.FTZ.RN.STRONG.GPU [R200.64], R10 ;  /* 0x0000000ac800798e */ /* 0x0003ea000c10e784 */
[----:B------:R2:W-:Y:S05]  /*5e60*/  RED.E.ADD.F32.FTZ.RN.STRONG.GPU [R212.64], R11 ;  /* 0x0000000bd400798e */ /* 0x0005ea000c10e784 */
[----:B------:R2:W-:Y:S01]  /*5e70*/  RED.E.ADD.F32.FTZ.RN.STRONG.GPU [R246.64+0x80], R16 ;  /* 0x00008010f600798e */ /* 0x0005e2000c10e784 */
[-C--:B---3--:R-:W-:Y:S01]  /*5e80*/  LEA R214, P0, R5, R246.reuse, 0x2 ;  /* 0x000000f605d67211 */ /* 0x088fe200078010ff */
[----:B------:R-:W-:Y:S03]  /*5e90*/  IMAD.IADD R7, R205, 0x1, R5 ;  /* 0x00000001cd077824 */ /* 0x000fe600078e0205 */
[----:B------:R3:W-:Y:S01]  /*5ea0*/  RED.E.ADD.F32.FTZ.RN.STRONG.GPU [R210.64+0x80], R17 ;  /* 0x00008011d200798e */ /* 0x0007e2000c10e784 */
[-C--:B------:R-:W-:Y:S01]  /*5eb0*/  LEA.HI.X.SX32 R215, R5, R247.reuse, 0x2, P0 ;  /* 0x000000f705d77211 */ /* 0x080fe200000f16ff */
[----:B------:R-:W-:Y:S01]  /*5ec0*/  IMAD.IADD R5, R205, 0x1, R7 ;  /* 0x00000001cd057824 */ /* 0x000fe200078e0207 */
[CC--:B----4-:R-:W-:Y:S03]  /*5ed0*/  LEA R202, P0, R7.reuse, R246.reuse, 0x2 ;  /* 0x000000f607ca7211 */ /* 0x0d0fe600078010ff */
[----:B------:R4:W-:Y:S01]  /*5ee0*/  RED.E.ADD.F32.FTZ.RN.STRONG.GPU [R214.64], R18 ;  /* 0x00000012d600798e */ /* 0x0009e2000c10e784 */
[-C--:B------:R-:W-:Y:S01]  /*5ef0*/  LEA.HI.X.SX32 R203, R7, R247.reuse, 0x2, P0 ;  /* 0x000000f707cb7211 */ /* 0x080fe200000f16ff */
[----:B------:R-:W-:Y:S01]  /*5f00*/  IMAD.IADD R7, R205, 0x1, R5 ;  /* 0x00000001cd077824 */ /* 0x000fe200078e0205 */
[-C--:B-1----:R-:W-:Y:S03]  /*5f10*/  LEA R200, P1, R5, R246.reuse, 0x2 ;  /* 0x000000f605c87211 */ /* 0x082fe600078210ff */
[----:B------:R1:W-:Y:S01]  /*5f20*/  RED.E.ADD.F32.FTZ.RN.STRONG.GPU [R202.64], R19 ;  /* 0x00000013ca00798e */ /* 0x0003e2000c10e784 */
[-C--:B------:R-:W-:Y:S01]  /*5f30*/  LEA R6, P0, R7, R246.reuse, 0x2 ;  /* 0x000000f607067211 */ /* 0x080fe200078010ff */
[----:B------:R-:W-:Y:S01]  /*5f40*/  IMAD.IADD R9, R205, 0x1, R7 ;  /* 0x00000001cd097824 */ /* 0x000fe200078e0207 */
[-C--:B------:R-:W-:Y:S02]  /*5f50*/  LEA.HI.X.SX32 R201, R5, R247.reuse, 0x2, P1 ;  /* 0x000000f705c97211 */ /* 0x080fe400008f16ff */
[-C--:B------:R-:W-:Y:S01]  /*5f60*/  LEA.HI.X.SX32 R7, R7, R247.reuse, 0x2, P0 ;  /* 0x000000f707077211 */ /* 0x080fe200000f16ff */
[----:B------:R-:W-:Y:S01]  /*5f70*/  IMAD.IADD R5, R205, 0x1, R9 ;  /* 0x00000001cd057824 */ /* 0x000fe200078e0209 */
[CC--:B------:R-:W-:Y:S01]  /*5f80*/  LEA R10, P0, R9.reuse, R246.reuse, 0x2 ;  /* 0x000000f6090a7211 */ /* 0x0c0fe200078010ff */
[----:B------:R1:W-:Y:S03]  /*5f90*/  RED.E.ADD.F32.FTZ.RN.STRONG.GPU [R200.64], R12 ;  /* 0x0000000cc800798e */ /* 0x0003e6000c10e784 */
[-C--:B--2---:R-:W-:Y:S02]  /*5fa0*/  LEA.HI.X.SX32 R11, R9, R247.reuse, 0x2, P0 ;  /* 0x000000f7090b7211 */ /* 0x084fe400000f16ff */
[----:B------:R-:W-:Y:S01]  /*5fb0*/  RED.E.ADD.F32.FTZ.RN.STRONG.GPU [R6.64], R13 ;  /* 0x0000000d0600798e */ /* 0x000fe2000c10e784 */
[-C--:B------:R-:W-:Y:S02]  /*5fc0*/  LEA R16, P0, R5, R246.reuse, 0x2 ;  /* 0x000000f605107211 */ /* 0x080fe400078010ff */
[----:B------:R-:W-:Y:S02]  /*5fd0*/  IADD3 R9, R209, 0x40, RZ ;  /* 0x00000040d1097810 */ /* 0x000fe40007ffe0ff */
[----:B------:R2:W-:Y:S01]  /*5fe0*/  RED.E.ADD.F32.FTZ.RN.STRONG.GPU [R10.64], R14 ;  /* 0x0000000e0a00798e */ /* 0x0005e2000c10e784 */
[-C--:B---3--:R-:W-:Y:S02]  /*5ff0*/  LEA.HI.X.SX32 R17, R5, R247.reuse, 0x2, P0 ;  /* 0x000000f705117211 */ /* 0x088fe400000f16ff */
[-C--:B----4-:R-:W-:Y:S01]  /*6000*/  LEA R18, P0, R9, R246.reuse, 0x2 ;  /* 0x000000f609127211 */ /* 0x090fe200078010ff */
[----:B------:R-:W-:Y:S02]  /*6010*/  IMAD.IADD R5, R205, 0x1, R9 ;  /* 0x00000001cd057824 */ /* 0x000fe400078e0209 */
[----:B------:R3:W-:Y:S01]  /*6020*/  RED.E.ADD.F32.FTZ.RN.STRONG.GPU [R16.64], R15 ;  /* 0x0000000f1000798e */ /* 0x0007e2000c10e784 */
[-C--:B-1----:R-:W-:Y:S01]  /*6030*/  LEA.HI.X.SX32 R19, R9, R247.reuse, 0x2, P0 ;  /* 0x000000f709137211 */ /* 0x082fe200000f16ff */
[----:B------:R-:W-:Y:S03]  /*6040*/  IMAD.IADD R9, R205, 0x1, R5 ;  /* 0x00000001cd097824 */ /* 0x000fe600078e0205 */
[----:B------:R-:W-:Y:S05]  /*6050*/  RED.E.ADD.F32.FTZ.RN.STRONG.GPU [R246.64+0x100], R84 ;  /* 0x00010054f600798e */ /* 0x000fea000c10e784 */
[----:B------:R-:W-:Y:S01]  /*6060*/  RED.E.ADD.F32.FTZ.RN.STRONG.GPU [R210.64+0x100], R85 ;  /* 0x00010055d200798e */ /* 0x000fe2000c10e784 */
[CC--:B------:R-:W-:Y:S04]  /*6070*/  LEA R200, P0, R5.reuse, R246.reuse, 0x2 ;  /* 0x000000f605c87211 */ /* 0x0c0fe800078010ff */
[----:B------:R-:W-:Y:S01]  /*6080*/  RED.E.ADD.F32.FTZ.RN.STRONG.GPU [R18.64], R86 ;  /* 0x000000561200798e */ /* 0x000fe2000c10e784 */
[-C--:B------:R-:W-:Y:S01]  /*6090*/  LEA.HI.X.SX32 R201, R5, R247.reuse, 0x2, P0 ;  /* 0x000000f705c97211 */ /* 0x080fe200000f16ff */
[----:B------:R-:W-:Y:S01]  /*60a0*/  IMAD.IADD R5, R205, 0x1, R9 ;  /* 0x00000001cd057824 */ /* 0x000fe200078e0209 */
[-C--:B--2---:R-:W-:Y:S03]  /*60b0*/  LEA R10, P1, R9, R246.reuse, 0x2 ;  /* 0x000000f6090a7211 */ /* 0x084fe600078210ff */
[----:B------:R-:W-:Y:S01]  /*60c0*/  RED.E.ADD.F32.FTZ.RN.STRONG.GPU [R200.64], R87 ;  /* 0x00000057c800798e */ /* 0x000fe2000c10e784 */
[-C--:B------:R-:W-:Y:S01]  /*60d0*/  LEA R8, P0, R5, R246.reuse, 0x2 ;  /* 0x000000f605087211 */ /* 0x080fe200078010ff */
[----:B------:R-:W-:Y:S01]  /*60e0*/  IMAD.IADD R7, R205, 0x1, R5 ;  /* 0x00000001cd077824 */ /* 0x000fe200078e0205 */
[-C--:B------:R-:W-:Y:S02]  /*60f0*/  LEA.HI.X.SX32 R11, R9, R247.reuse, 0x2, P1 ;  /* 0x000000f7090b7211 */ /* 0x080fe400008f16ff */
[-C--:B------:R-:W-:Y:S01]  /*6100*/  LEA.HI.X.SX32 R9, R5, R247.reuse, 0x2, P0 ;  /* 0x000000f705097211 */ /* 0x080fe200000f16ff */
[----:B------:R-:W-:Y:S01]  /*6110*/  IMAD.IADD R5, R205, 0x1, R7 ;  /* 0x00000001cd057824 */ /* 0x000fe200078e0207 */
[CC--:B------:R-:W-:Y:S01]  /*6120*/  LEA R12, P0, R7.reuse, R246.reuse, 0x2 ;  /* 0x000000f6070c7211 */ /* 0x0c0fe200078010ff */
[----:B------:R1:W-:Y:S03]  /*6130*/  RED.E.ADD.F32.FTZ.RN.STRONG.GPU [R10.64], R88 ;  /* 0x000000580a00798e */ /* 0x0003e6000c10e784 */
[-C--:B------:R-:W-:Y:S02]  /*6140*/  LEA.HI.X.SX32 R13, R7, R247.reuse, 0x2, P0 ;  /* 0x000000f7070d7211 */ /* 0x080fe400000f16ff */
[----:B------:R2:W-:Y:S01]  /*6150*/  RED.E.ADD.F32.FTZ.RN.STRONG.GPU [R8.64], R89 ;  /* 0x000000590800798e */ /* 0x0005e2000c10e784 */
[-C--:B------:R-:W-:Y:S02]  /*6160*/  LEA R14, P0, R5, R246.reuse, 0x2 ;  /* 0x000000f6050e7211 */ /* 0x080fe400078010ff */
[----:B------:R-:W-:Y:S02]  /*6170*/  IADD3 R7, R209, 0x60, RZ ;  /* 0x00000060d1077810 */ /* 0x000fe40007ffe0ff */
[----:B------:R4:W-:Y:S01]  /*6180*/  RED.E.ADD.F32.FTZ.RN.STRONG.GPU [R12.64], R90 ;  /* 0x0000005a0c00798e */ /* 0x0009e2000c10e784 */
[-C--:B---3--:R-:W-:Y:S02]  /*6190*/  LEA.HI.X.SX32 R15, R5, R247.reuse, 0x2, P0 ;  /* 0x000000f7050f7211 */ /* 0x088fe400000f16ff */
[-C--:B------:R-:W-:Y:S01]  /*61a0*/  LEA R16, P0, R7, R246.reuse, 0x2 ;  /* 0x000000f607107211 */ /* 0x080fe200078010ff */
[----:B------:R-:W-:Y:S01]  /*61b0*/  IMAD.IADD R5, R205, 0x1, R7 ;  /* 0x00000001cd057824 */ /* 0x000fe200078e0207 */
[----:B------:R-:W-:Y:S02]  /*61c0*/  LDSM.16.MT88.4 R84, [R221+0x4000] ;  /* 0x00400000dd54783b */ /* 0x000fe40000004200 */
[-C--:B------:R-:W-:Y:S01]  /*61d0*/  LEA.HI.X.SX32 R17, R7, R247.reuse, 0x2, P0 ;  /* 0x000000f707117211 */ /* 0x080fe200000f16ff */
[----:B------:R-:W-:Y:S02]  /*61e0*/  IMAD.IADD R7, R205, 0x1, R5 ;  /* 0x00000001cd077824 */ /* 0x000fe400078e0205 */
[----:B------:R3:W-:Y:S05]  /*61f0*/  RED.E.ADD.F32.FTZ.RN.STRONG.GPU [R14.64], R91 ;  /* 0x0000005b0e00798e */ /* 0x0007ea000c10e784 */
[----:B------:R-:W-:Y:S01]  /*6200*/  RED.E.ADD.F32.FTZ.RN.STRONG.GPU [R246.64+0x180], R96 ;  /* 0x00018060f600798e */ /* 0x000fe2000c10e784 */
[CC--:B-1----:R-:W-:Y:S04]  /*6210*/  LEA R10, P0, R5.reuse, R246.reuse, 0x2 ;  /* 0x000000f6050a7211 */ /* 0x0c2fe800078010ff */
[----:B------:R-:W-:Y:S01]  /*6220*/  RED.E.ADD.F32.FTZ.RN.STRONG.GPU [R210.64+0x180], R97 ;  /* 0x00018061d200798e */ /* 0x000fe2000c10e784 */
[-C--:B------:R-:W-:Y:S01]  /*6230*/  LEA.HI.X.SX32 R11, R5, R247.reuse, 0x2, P0 ;  /* 0x000000f7050b7211 */ /* 0x080fe200000f16ff */
[C---:B------:R-:W-:Y:S03]  /*6240*/  IMAD.IADD R5, R205.reuse, 0x1, R7 ;  /* 0x00000001cd057824 */ /* 0x040fe600078e0207 */
[----:B------:R1:W-:Y:S01]  /*6250*/  RED.E.ADD.F32.FTZ.RN.STRONG.GPU [R16.64], R98 ;  /* 0x000000621000798e */ /* 0x0003e2000c10e784 */
[----:B--2---:R-:W-:Y:S01]  /*6260*/  IMAD.IADD R9, R205, 0x1, R5 ;  /* 0x00000001cd097824 */ /* 0x004fe200078e0205 */
[-C--:B----4-:R-:W-:Y:S02]  /*6270*/  LEA R12, P1, R7, R246.reuse, 0x2 ;  /* 0x000000f6070c7211 */ /* 0x090fe400078210ff */
[-C--:B------:R-:W-:Y:S01]  /*6280*/  LEA R6, P0, R5, R246.reuse, 0x2 ;  /* 0x000000f605067211 */ /* 0x080fe200078010ff */
[----:B------:R2:W-:Y:S01]  /*6290*/  RED.E.ADD.F32.FTZ.RN.STRONG.GPU [R10.64], R99 ;  /* 0x000000630a00798e */ /* 0x0005e2000c10e784 */
[-C--:B------:R-:W-:Y:S02]  /*62a0*/  LEA.HI.X.SX32 R13, R7, R247.reuse, 0x2, P1 ;  /* 0x000000f7070d7211 */ /* 0x080fe400008f16ff */
[-C--:B------:R-:W-:Y:S01]  /*62b0*/  LEA.HI.X.SX32 R7, R5, R247.reuse, 0x2, P0 ;  /* 0x000000f705077211 */ /* 0x080fe200000f16ff */
[----:B------:R-:W-:Y:S01]  /*62c0*/  IMAD.IADD R5, R205, 0x1, R9 ;  /* 0x00000001cd057824 */ /* 0x000fe200078e0209 */
[----:B------:R-:W-:Y:S01]  /*62d0*/  LDSM.16.MT88.4 R88, [R221+0x6000] ;  /* 0x00600000dd58783b */ /* 0x000fe20000004200 */
[CC--:B---3--:R-:W-:Y:S04]  /*62e0*/  LEA R14, P0, R9.reuse, R246.reuse, 0x2 ;  /* 0x000000f6090e7211 */ /* 0x0c8fe800078010ff */
[----:B------:R3:W-:Y:S01]  /*62f0*/  RED.E.ADD.F32.FTZ.RN.STRONG.GPU [R12.64], R92 ;  /* 0x0000005c0c00798e */ /* 0x0007e2000c10e784 */
[-C--:B------:R-:W-:Y:S02]  /*6300*/  LEA.HI.X.SX32 R15, R9, R247.reuse, 0x2, P0 ;  /* 0x000000f7090f7211 */ /* 0x080fe400000f16ff */
[----:B------:R-:W-:Y:S02]  /*6310*/  IADD3 R9, R209, 0x80, RZ ;  /* 0x00000080d1097810 */ /* 0x000fe40007ffe0ff */
[----:B------:R-:W-:Y:S05]  /*6320*/  RED.E.ADD.F32.FTZ.RN.STRONG.GPU [R6.64], R93 ;  /* 0x0000005d0600798e */ /* 0x000fea000c10e784 */
[----:B------:R4:W-:Y:S01]  /*6330*/  RED.E.ADD.F32.FTZ.RN.STRONG.GPU [R14.64], R94 ;  /* 0x0000005e0e00798e */ /* 0x0009e2000c10e784 */
[CC--:B-1----:R-:W-:Y:S04]  /*6340*/  LEA R16, P0, R5.reuse, R246.reuse, 0x2 ;  /* 0x000000f605107211 */ /* 0x0c2fe800078010ff */
[-C--:B------:R-:W-:Y:S01]  /*6350*/  LEA.HI.X.SX32 R17, R5, R247.reuse, 0x2, P0 ;  /* 0x000000f705117211 */ /* 0x080fe200000f16ff */
[----:B------:R-:W-:Y:S01]  /*6360*/  IMAD.IADD R5, R205, 0x1, R9 ;  /* 0x00000001cd057824 */ /* 0x000fe200078e0209 */
[CC--:B--2---:R-:W-:Y:S03]  /*6370*/  LEA R10, P0, R9.reuse, R246.reuse, 0x2 ;  /* 0x000000f6090a7211 */ /* 0x0c4fe600078010ff */
[----:B------:R1:W-:Y:S01]  /*6380*/  RED.E.ADD.F32.FTZ.RN.STRONG.GPU [R16.64], R95 ;  /* 0x0000005f1000798e */ /* 0x0003e2000c10e784 */
[-C--:B------:R-:W-:Y:S01]  /*6390*/  LEA.HI.X.SX32 R11, R9, R247.reuse, 0x2, P0 ;  /* 0x000000f7090b7211 */ /* 0x080fe200000f16ff */
[----:B------:R-:W-:Y:S03]  /*63a0*/  IMAD.IADD R9, R205, 0x1, R5 ;  /* 0x00000001cd097824 */ /* 0x000fe600078e0205 */
[----:B------:R-:W-:Y:S01]  /*63b0*/  RED.E.ADD.F32.FTZ.RN.STRONG.GPU [R246.64+0x200], R100 ;  /* 0x00020064f600798e */ /* 0x000fe2000c10e784 */
[CC--:B---3--:R-:W-:Y:S04]  /*63c0*/  LEA R12, P0, R5.reuse, R246.reuse, 0x2 ;  /* 0x000000f6050c7211 */ /* 0x0c8fe800078010ff */
[----:B------:R-:W-:Y:S01]  /*63d0*/  RED.E.ADD.F32.FTZ.RN.STRONG.GPU [R210.64+0x200], R101 ;  /* 0x00020065d200798e */ /* 0x000fe2000c10e784 */
[-C--:B------:R-:W-:Y:S01]  /*63e0*/  LEA.HI.X.SX32 R13, R5, R247.reuse, 0x2, P0 ;  /* 0x000000f7050d7211 */ /* 0x080fe200000f16ff */
[----:B------:R-:W-:Y:S03]  /*63f0*/  IMAD.IADD R5, R205, 0x1, R9 ;  /* 0x00000001cd057824 */ /* 0x000fe600078e0209 */
[----:B------:R2:W-:Y:S01]  /*6400*/  RED.E.ADD.F32.FTZ.RN.STRONG.GPU [R10.64], R102 ;  /* 0x000000660a00798e */ /* 0x0005e2000c10e784 */
[-C--:B----4-:R-:W-:Y:S01]  /*6410*/  LEA R14, P1, R9, R246.reuse, 0x2 ;  /* 0x000000f6090e7211 */ /* 0x090fe200078210ff */
[----:B------:R-:W-:Y:S01]  /*6420*/  IMAD.IADD R7, R205, 0x1, R5 ;  /* 0x00000001cd077824 */ /* 0x000fe200078e0205 */
[-C--:B------:R-:W-:Y:S02]  /*6430*/  LEA R8, P0, R5, R246.reuse, 0x2 ;  /* 0x000000f605087211 */ /* 0x080fe400078010ff */
[----:B------:R3:W-:Y:S01]  /*6440*/  RED.E.ADD.F32.FTZ.RN.STRONG.GPU [R12.64], R103 ;  /* 0x000000670c00798e */ /* 0x0007e2000c10e784 */
[-C--:B------:R-:W-:Y:S02]  /*6450*/  LEA.HI.X.SX32 R15, R9, R247.reuse, 0x2, P1 ;  /* 0x000000f7090f7211 */ /* 0x080fe400008f16ff */
[-C--:B------:R-:W-:Y:S01]  /*6460*/  LEA.HI.X.SX32 R9, R5, R247.reuse, 0x2, P0 ;  /* 0x000000f705097211 */ /* 0x080fe200000f16ff */
[----:B------:R-:W-:Y:S01]  /*6470*/  IMAD.IADD R5, R205, 0x1, R7 ;  /* 0x00000001cd057824 */ /* 0x000fe200078e0207 */
[----:B------:R-:W-:Y:S01]  /*6480*/  LDSM.16.MT88.4 R100, [R221+0x2800] ;  /* 0x00280000dd64783b */ /* 0x000fe20000004200 */
[CC--:B-1----:R-:W-:Y:S04]  /*6490*/  LEA R16, P0, R7.reuse, R246.reuse, 0x2 ;  /* 0x000000f607107211 */ /* 0x0c2fe800078010ff */
[----:B------:R1:W-:Y:S01]  /*64a0*/  RED.E.ADD.F32.FTZ.RN.STRONG.GPU [R14.64], R104 ;  /* 0x000000680e00798e */ /* 0x0003e2000c10e784 */
[-C--:B------:R-:W-:Y:S02]  /*64b0*/  LEA.HI.X.SX32 R17, R7, R247.reuse, 0x2, P0 ;  /* 0x000000f707117211 */ /* 0x080fe400000f16ff */
[----:B------:R-:W-:Y:S02]  /*64c0*/  IADD3 R7, R209, 0xa0, RZ ;  /* 0x000000a0d1077810 */ /* 0x000fe40007ffe0ff */
[----:B------:R-:W-:Y:S05]  /*64d0*/  RED.E.ADD.F32.FTZ.RN.STRONG.GPU [R8.64], R105 ;  /* 0x000000690800798e */ /* 0x000fea000c10e784 */
[----:B------:R4:W-:Y:S01]  /*64e0*/  RED.E.ADD.F32.FTZ.RN.STRONG.GPU [R16.64], R106 ;  /* 0x0000006a1000798e */ /* 0x0009e2000c10e784 */
[CC--:B--2---:R-:W-:Y:S04]  /*64f0*/  LEA R10, P0, R5.reuse, R246.reuse, 0x2 ;  /* 0x000000f6050a7211 */ /* 0x0c4fe800078010ff */
[-C--:B------:R-:W-:Y:S01]  /*6500*/  LEA.HI.X.SX32 R11, R5, R247.reuse, 0x2, P0 ;  /* 0x000000f7050b7211 */ /* 0x080fe200000f16ff */
[----:B------:R-:W-:Y:S01]  /*6510*/  IMAD.IADD R5, R205, 0x1, R7 ;  /* 0x00000001cd057824 */ /* 0x000fe200078e0207 */
[CC--:B---3--:R-:W-:Y:S03]  /*6520*/  LEA R12, P0, R7.reuse, R246.reuse, 0x2 ;  /* 0x000000f6070c7211 */ /* 0x0c8fe600078010ff */
[----:B------:R2:W-:Y:S01]  /*6530*/  RED.E.ADD.F32.FTZ.RN.STRONG.GPU [R10.64], R107 ;  /* 0x0000006b0a00798e */ /* 0x0005e2000c10e784 */
[-C--:B------:R-:W-:Y:S01]  /*6540*/  LEA.HI.X.SX32 R13, R7, R247.reuse, 0x2, P0 ;  /* 0x000000f7070d7211 */ /* 0x080fe200000f16ff */
[----:B------:R-:W-:Y:S03]  /*6550*/  IMAD.IADD R7, R205, 0x1, R5 ;  /* 0x00000001cd077824 */ /* 0x000fe600078e0205 */
[----:B------:R-:W-:Y:S01]  /*6560*/  RED.E.ADD.F32.FTZ.RN.STRONG.GPU [R246.64+0x280], R112 ;  /* 0x00028070f600798e */ /* 0x000fe2000c10e784 */
[CC--:B-1----:R-:W-:Y:S04]  /*6570*/  LEA R14, P0, R5.reuse, R246.reuse, 0x2 ;  /* 0x000000f6050e7211 */ /* 0x0c2fe800078010ff */
        /* <DEDUP_REMOVED lines=12> */
[CC--:B--2---:R-:W-:Y:S04]  /*6640*/  LEA R10, P0, R9.reuse, R246.reuse, 0x2 ;  /* 0x000000f6090a7211 */ /* 0x0c4fe800078010ff */
[----:B------:R2:W-:Y:S01]  /*6650*/  RED.E.ADD.F32.FTZ.RN.STRONG.GPU [R16.64], R108 ;  /* 0x0000006c1000798e */ /* 0x0005e2000c10e784 */
[-C--:B------:R-:W-:Y:S02]  /*6660*/  LEA.HI.X.SX32 R11, R9, R247.reuse, 0x2, P0 ;  /* 0x000000f7090b7211 */ /* 0x080fe400000f16ff */
[C---:B------:R-:W-:Y:S02]  /*6670*/  IADD3 R9, R209.reuse, 0xc0, RZ ;  /* 0x000000c0d1097810 */ /* 0x040fe40007ffe0ff */
[----:B------:R-:W-:Y:S01]  /*6680*/  RED.E.ADD.F32.FTZ.RN.STRONG.GPU [R6.64], R109 ;  /* 0x0000006d0600798e */ /* 0x000fe2000c10e784 */
[----:B------:R-:W-:Y:S04]  /*6690*/  IADD3 R209, R209, 0xe0, RZ ;  /* 0x000000e0d1d17810 */ /* 0x000fe80007ffe0ff */
[----:B------:R4:W-:Y:S01]  /*66a0*/  RED.E.ADD.F32.FTZ.RN.STRONG.GPU [R10.64], R110 ;  /* 0x0000006e0a00798e */ /* 0x0009e2000c10e784 */
[CC--:B-1----:R-:W-:Y:S04]  /*66b0*/  LEA R12, P0, R5.reuse, R246.reuse, 0x2 ;  /* 0x000000f6050c7211 */ /* 0x0c2fe800078010ff */
[-C--:B------:R-:W-:Y:S01]  /*66c0*/  LEA.HI.X.SX32 R13, R5, R247.reuse, 0x2, P0 ;  /* 0x000000f7050d7211 */ /* 0x080fe200000f16ff */
[----:B------:R-:W-:Y:S01]  /*66d0*/  IMAD.IADD R5, R205, 0x1, R9 ;  /* 0x00000001cd057824 */ /* 0x000fe200078e0209 */
[CC--:B---3--:R-:W-:Y:S03]  /*66e0*/  LEA R14, P0, R9.reuse, R246.reuse, 0x2 ;  /* 0x000000f6090e7211 */ /* 0x0c8fe600078010ff */
[----:B------:R1:W-:Y:S01]  /*66f0*/  RED.E.ADD.F32.FTZ.RN.STRONG.GPU [R12.64], R111 ;  /* 0x0000006f0c00798e */ /* 0x0003e2000c10e784 */
[-C--:B------:R-:W-:Y:S01]  /*6700*/  LEA.HI.X.SX32 R15, R9, R247.reuse, 0x2, P0 ;  /* 0x000000f7090f7211 */ /* 0x080fe200000f16ff */
[----:B------:R-:W-:Y:S03]  /*6710*/  IMAD.IADD R9, R205, 0x1, R5 ;  /* 0x00000001cd097824 */ /* 0x000fe600078e0205 */
[----:B------:R-:W-:Y:S01]  /*6720*/  RED.E.ADD.F32.FTZ.RN.STRONG.GPU [R246.64+0x300], R116 ;  /* 0x00030074f600798e */ /* 0x000fe2000c10e784 */
[CC--:B--2---:R-:W-:Y:S04]  /*6730*/  LEA R16, P0, R5.reuse, R246.reuse, 0x2 ;  /* 0x000000f605107211 */ /* 0x0c4fe800078010ff */
        /* <DEDUP_REMOVED lines=11> */
[CC--:B------:R-:W-:Y:S01]  /*67f0*/  LEA R6, P0, R7.reuse, R246.reuse, 0x2 ;  /* 0x000000f607067211 */ /* 0x0c0fe200078010ff */
[----:B------:R-:W-:Y:S03]  /*6800*/  RED.E.ADD.F32.FTZ.RN.STRONG.GPU [R10.64], R120 ;  /* 0x000000780a00798e */ /* 0x000fe6000c10e784 */
[-C--:B------:R-:W-:Y:S02]  /*6810*/  LEA.HI.X.SX32 R7, R7, R247.reuse, 0x2, P0 ;  /* 0x000000f707077211 */ /* 0x080fe400000f16ff */
[----:B------:R4:W-:Y:S01]  /*6820*/  RED.E.ADD.F32.FTZ.RN.STRONG.GPU [R8.64], R121 ;  /* 0x000000790800798e */ /* 0x0009e2000c10e784 */
[CC--:B-1----:R-:W-:Y:S04]  /*6830*/  LEA R12, P0, R5.reuse, R246.reuse, 0x2 ;  /* 0x000000f6050c7211 */ /* 0x0c2fe800078010ff */
[-C--:B------:R-:W-:Y:S01]  /*6840*/  LEA.HI.X.SX32 R13, R5, R247.reuse, 0x2, P0 ;  /* 0x000000f7050d7211 */ /* 0x080fe200000f16ff */
[C---:B------:R-:W-:Y:S01]  /*6850*/  IMAD.IADD R5, R205.reuse, 0x1, R209 ;  /* 0x00000001cd057824 */ /* 0x040fe200078e02d1 */
[----:B------:R-:W-:Y:S03]  /*6860*/  RED.E.ADD.F32.FTZ.RN.STRONG.GPU [R6.64], R122 ;  /* 0x0000007a0600798e */ /* 0x000fe6000c10e784 */
[----:B--2---:R-:W-:Y:S02]  /*6870*/  IMAD.IADD R15, R205, 0x1, R5 ;  /* 0x00000001cd0f7824 */ /* 0x004fe400078e0205 */
[----:B------:R-:W-:Y:S01]  /*6880*/  RED.E.ADD.F32.FTZ.RN.STRONG.GPU [R12.64], R123 ;  /* 0x0000007b0c00798e */ /* 0x000fe2000c10e784 */
[CC--:B---3--:R-:W-:Y:S04]  /*6890*/  LEA R16, P0, R209.reuse, R246.reuse, 0x2 ;  /* 0x000000f6d1107211 */ /* 0x0c8fe800078010ff */
[----:B------:R-:W-:Y:S01]  /*68a0*/  RED.E.ADD.F32.FTZ.RN.STRONG.GPU [R246.64+0x380], R128 ;  /* 0x00038080f600798e */ /* 0x000fe2000c10e784 */
[-C--:B------:R-:W-:Y:S02]  /*68b0*/  LEA.HI.X.SX32 R17, R209, R247.reuse, 0x2, P0 ;  /* 0x000000f7d1117211 */ /* 0x080fe400000f16ff */
[CC--:B------:R-:W-:Y:S02]  /*68c0*/  LEA R18, P0, R5.reuse, R246.reuse, 0x2 ;  /* 0x000000f605127211 */ /* 0x0c0fe400078010ff */
[----:B------:R-:W-:Y:S02]  /*68d0*/  RED.E.ADD.F32.FTZ.RN.STRONG.GPU [R210.64+0x380], R129 ;  /* 0x00038081d200798e */ /* 0x000fe4000c10e784 */
[-C--:B------:R-:W-:Y:S01]  /*68e0*/  LEA.HI.X.SX32 R19, R5, R247.reuse, 0x2, P0 ;  /* 0x000000f705137211 */ /* 0x080fe200000f16ff */
[----:B----4-:R-:W-:Y:S01]  /*68f0*/  IMAD.IADD R9, R205, 0x1, R15 ;  /* 0x00000001cd097824 */ /* 0x010fe200078e020f */
[-C--:B------:R-:W-:Y:S01]  /*6900*/  LEA R92, P0, R15, R246.reuse, 0x2 ;  /* 0x000000f60f5c7211 */ /* 0x080fe200078010ff */
[----:B------:R-:W-:Y:S02]  /*6910*/  RED.E.ADD.F32.FTZ.RN.STRONG.GPU [R16.64], R130 ;  /* 0x000000821000798e */ /* 0x000fe4000c10e784 */
[----:B------:R-:W-:Y:S01]  /*6920*/  IMAD.IADD R5, R205, 0x1, R9 ;  /* 0x00000001cd057824 */ /* 0x000fe200078e0209 */
[-C--:B------:R-:W-:Y:S02]  /*6930*/  LEA R98, P2, R9, R246.reuse, 0x2 ;  /* 0x000000f609627211 */ /* 0x080fe400078410ff */
[-C--:B------:R-:W-:Y:S01]  /*6940*/  LEA.HI.X.SX32 R93, R15, R247.reuse, 0x2, P0 ;  /* 0x000000f70f5d7211 */ /* 0x080fe200000f16ff */
        /* <DEDUP_REMOVED lines=10> */
[----:B------:R-:W2:Y:S05]  /*69f0*/  LDSM.16.MT88.4 R16, [R221+0x2000] ;  /* 0x00200000dd10783b */ /* 0x000eaa0000004200 */
[----:B------:R-:W-:Y:S05]  /*6a00*/  LDSM.16.MT88.4 R108, [R221+0x6800] ;  /* 0x00680000dd6c783b */ /* 0x000fea0000004200 */
        /* <DEDUP_REMOVED lines=85> */
[----:B------:R-:W-:Y:S04]  /*6f60*/  IMAD.MOV.U32 R7, RZ, RZ, c[0x0][0x190] ;  /* 0x00006400ff077624 */ /* 0x000fe800078e00ff */
[----:B------:R-:W-:Y:S05]  /*6f70*/  IMAD.U32 R5, R7, -0x40, RZ ;  /* 0xffffffc007057824 */ /* 0x000fea00078e00ff */
[C---:B------:R-:W-:Y:S04]  /*6f80*/  LEA R250, P0, R5.reuse, R250, 0x1 ;  /* 0x000000fa05fa7211 */ /* 0x040fe800078008ff */
[----:B------:R-:W-:Y:S01]  /*6f90*/  LEA.HI.X.SX32 R251, R5, R251, 0x1, P0 ;  /* 0x000000fb05fb7211 */ /* 0x000fe200000f0eff */
[----:B------:R-:W-:Y:S01]  /*6fa0*/  IMAD.MOV.U32 R5, RZ, RZ, c[0x0][0x194] ;  /* 0x00006500ff057624 */ /* 0x000fe200078e00ff */
[C---:B------:R-:W-:Y:S04]  /*6fb0*/  LEA R6, P0, R7.reuse, R250, 0x6 ;  /* 0x000000fa07067211 */ /* 0x040fe800078030ff */
[----:B------:R-:W-:Y:S01]  /*6fc0*/  LEA.HI.X R7, R7, R251, R5, 0x6, P0 ;  /* 0x000000fb07077211 */ /* 0x000fe200000f3405 */
[----:B------:R-:W-:Y:S01]  /*6fd0*/  @!PT LDS RZ, [RZ] ;  /* 0x00000000fffff984 */ /* 0x000fe20000000800 */
[----:B------:R-:W-:Y:S01]  /*6fe0*/  @!PT LDS RZ, [RZ] ;  /* 0x00000000fffff984 */ /* 0x000fe20000000800 */
[----:B------:R-:W-:Y:S01]  /*6ff0*/  @!PT LDS RZ, [RZ] ;  /* 0x00000000fffff984 */ /* 0x000fe20000000800 */
[----:B------:R1:W-:Y:S04]  /*7000*/  LDGSTS.E.BYPASS.LTC128B.128 [R230], [R250.64] ;  /* 0x00000000fae67fae */ /* 0x0003e8000b901d44 */
        /* <DEDUP_REMOVED lines=8> */
.L_x_572:
        /* <DEDUP_REMOVED lines=218> */
.L_x_574:
        /* <DEDUP_REMOVED lines=18> */
.L_x_575:
        /* <DEDUP_REMOVED lines=9> */
[----:B-1----:R-:W-:Y:S01]  /*7fe0*/  IMAD.WIDE.U32 R6, R4, c[0x0][0x3a0], R72 ;  /* 0x0000e80004067a25 */ /* 0x002fe200078e0048 */
        /* <DEDUP_REMOVED lines=8> */
[----:B------:R1:W2:Y:S01]  /*8070*/  LDS.128 R64, [R230+0x11000] ;  /* 0x01100000e6407984 */ /* 0x0002a20000000c00 */
[----:B------:R-:W-:Y:S01]  /*8080*/  IMAD.U32 R4, RZ, RZ, UR38 ;  /* 0x00000026ff047e24 */ /* 0x000fe2000f8e00ff */
[----:B------:R-:W-:Y:S02]  /*8090*/  UIMAD UR7, UR38, UR9, UR7 ;  /* 0x00000009260772a4 */ /* 0x000fe4000f8e0207 */
[----:B------:R1:W3:Y:S01]  /*80a0*/  LDS.128 R60, [R230+0x13000] ;  /* 0x01300000e63c7984 */ /* 0x0002e20000000c00 */
[----:B------:R-:W-:-:S03]  /*80b0*/  IMAD.WIDE.U32 R74, R4, c[0x0][0x3b8], R74 ;  /* 0x0000ee00044a7a25 */ /* 0x000fc600078e004a */
[----:B------:R1:W4:Y:S02]  /*80c0*/  LDS.128 R56, [R230+0x15000] ;  /* 0x01500000e6387984 */ /* 0x0003240000000c00 */
        /* <DEDUP_REMOVED lines=15> */
[----:B------:R-:W3:Y:S02]  /*81c0*/  LDS.128 R8, [R230+0x12000] ;  /* 0x01200000e6087984 */ /* 0x000ee40000000c00 */
[----:B------:R-:W-:-:S02]  /*81d0*/  IMAD R69, R231, c[0x0][0x3a4], R70 ;  /* 0x0000e900e7457a24 */ /* 0x000fc400078e0246 */
[----:B------:R-:W4:Y:S01]  /*81e0*/  LDS.128 R4, [R230+0x10000] ;  /* 0x01000000e6047984 */ /* 0x000f220000000c00 */
[----:B------:R-:W-:-:S03]  /*81f0*/  IMAD.WIDE.U32 R76, R231, c[0x0][0x3a0], R76 ;  /* 0x0000e800e74c7a25 */ /* 0x000fc600078e004c */
[----:B------:R-:W1:Y:S02]  /*8200*/  LDS.128 R16, [R230+0x16000] ;  /* 0x01600000e6107984 */ /* 0x000e640000000c00 */
[----:B------:R-:W-:Y:S02]  /*8210*/  IADD3 R69, R69, R77, RZ ;  /* 0x0000004d45457210 */ /* 0x000fe40007ffe0ff */
[----:B------:R-:W-:-:S04]  /*8220*/  LEA R78, P0, R76, c[0x0][0x340], 0x1 ;  /* 0x0000d0004c4e7a11 */ /* 0x000fc800078008ff */
[----:B------:R-:W-:-:S05]  /*8230*/  LEA.HI.X R79, R76, c[0x0][0x344], R69, 0x1, P0 ;  /* 0x0000d1004c4f7a11 */ /* 0x000fca00000f0c45 */
[----:B--2---:R2:W-:Y:S04]  /*8240*/  STG.E.128 [R78.64+0x100], R12 ;  /* 0x0001000c4e007986 */ /* 0x0045e8000c101d04 */
[----:B---3--:R2:W-:Y:S04]  /*8250*/  STG.E.128 [R78.64+0x80], R8 ;  /* 0x000080084e007986 */ /* 0x0085e8000c101d04 */
[----:B----4-:R2:W-:Y:S04]  /*8260*/  STG.E.128 [R78.64], R4 ;  /* 0x000000044e007986 */ /* 0x0105e8000c101d04 */
[----:B-1----:R2:W-:Y:S02]  /*8270*/  STG.E.128 [R78.64+0x180], R16 ;  /* 0x000180104e007986 */ /* 0x0025e4000c101d04 */
.L_x_577:
[----:B--23--:R-:W-:Y:S05]  /*8280*/  BSYNC B0 ;  /* 0x0000000000007941 */ /* 0x00cfea0003800000 */
.L_x_576:
        /* <DEDUP_REMOVED lines=13> */
[----:B------:R2:W-:Y:S04]  /*8360*/  STG.E.128 [R8.64], R64 ;  /* 0x0000004008007986 */ /* 0x0005e8000c101d04 */
[----:B------:R2:W-:Y:S04]  /*8370*/  STG.E.128 [R8.64+0x80], R60 ;  /* 0x0000803c08007986 */ /* 0x0005e8000c101d04 */
[----:B----4-:R2:W-:Y:S04]  /*8380*/  STG.E.128 [R8.64+0x100], R56 ;  /* 0x0001003808007986 */ /* 0x0105e8000c101d04 */
[----:B-1----:R2:W-:Y:S02]  /*8390*/  STG.E.128 [R8.64+0x180], R52 ;  /* 0x0001803408007986 */ /* 0x0025e4000c101d04 */
.L_x_579:
[----:B------:R-:W-:Y:S05]  /*83a0*/  BSYNC B0 ;  /* 0x0000000000007941 */ /* 0x000fea0003800000 */
.L_x_578:
        /* <DEDUP_REMOVED lines=16> */
[----:B--2---:R-:W-:Y:S01]  /*84b0*/  MOV R8, R6 ;  /* 0x0000000600087202 */ /* 0x004fe20000000f00 */
[----:B------:R-:W-:Y:S01]  /*84c0*/  IMAD R4, R68, c[0x0][0x3a8], RZ ;  /* 0x0000ea0044047a24 */ /* 0x000fe200078e02ff */
[----:B------:R-:W-:-:S03]  /*84d0*/  MOV R9, R5 ;  /* 0x0000000500097202 */ /* 0x000fc60000000f00 */
[C---:B------:R-:W-:Y:S02]  /*84e0*/  IMAD R4, R231.reuse, c[0x0][0x3ac], R4 ;  /* 0x0000eb00e7047a24 */ /* 0x040fe400078e0204 */
[----:B------:R-:W-:-:S05]  /*84f0*/  IMAD.WIDE.U32 R8, R231, c[0x0][0x3a8], R8 ;  /* 0x0000ea00e7087a25 */ /* 0x000fca00078e0008 */
[----:B------:R-:W-:Y:S02]  /*8500*/  IADD3 R4, R4, R9, RZ ;  /* 0x0000000904047210 */ /* 0x000fe40007ffe0ff */
[----:B------:R-:W-:-:S04]  /*8510*/  LEA R10, P0, R8, c[0x0][0x348], 0x1 ;  /* 0x0000d200080a7a11 */ /* 0x000fc800078008ff */
[----:B------:R-:W-:-:S05]  /*8520*/  LEA.HI.X R11, R8, c[0x0][0x34c], R4, 0x1, P0 ;  /* 0x0000d300080b7a11 */ /* 0x000fca00000f0c04 */
[----:B-1----:R1:W-:Y:S04]  /*8530*/  STG.E.128 [R10.64], R48 ;  /* 0x000000300a007986 */ /* 0x0023e8000c101d04 */
[----:B------:R1:W-:Y:S04]  /*8540*/  STG.E.128 [R10.64+0x80], R40 ;  /* 0x000080280a007986 */ /* 0x0003e8000c101d04 */
[----:B------:R1:W-:Y:S04]  /*8550*/  STG.E.128 [R10.64+0x100], R32 ;  /* 0x000100200a007986 */ /* 0x0003e8000c101d04 */
[----:B------:R1:W-:Y:S02]  /*8560*/  STG.E.128 [R10.64+0x180], R24 ;  /* 0x000180180a007986 */ /* 0x0003e4000c101d04 */
.L_x_581:
[----:B------:R-:W-:Y:S05]  /*8570*/  BSYNC B0 ;  /* 0x0000000000007941 */ /* 0x000fea0003800000 */
.L_x_580:
[----:B------:R-:W-:Y:S05]  /*8580*/  @P1 BRA `(.L_x_568) ;  /* 0x000000e000001947 */ /* 0x000fea0003800000 */
[----:B------:R-:W-:Y:S01]  /*8590*/  IADD3 R4, P0, R231, 0x20, RZ ;  /* 0x00000020e7047810 */ /* 0x000fe20007f1e0ff */
[----:B--2---:R-:W-:Y:S01]  /*85a0*/  IMAD.MOV.U32 R8, RZ, RZ, R6 ;  /* 0x000000ffff087224 */ /* 0x004fe200078e0006 */
[----:B------:R-:W-:-:S03]  /*85b0*/  MOV R9, R5 ;  /* 0x0000000500097202 */ /* 0x000fc60000000f00 */
[----:B------:R-:W-:Y:S02]  /*85c0*/  IMAD.X R7, RZ, RZ, R68, P0 ;  /* 0x000000ffff077224 */ /* 0x000fe400000e0644 */
[----:B------:R-:W-:-:S04]  /*85d0*/  IMAD.WIDE.U32 R8, R4, c[0x0][0x3a8], R8 ;  /* 0x0000ea0004087a25 */ /* 0x000fc800078e0008 */
[----:B------:R-:W-:-:S04]  /*85e0*/  IMAD R7, R7, c[0x0][0x3a8], RZ ;  /* 0x0000ea0007077a24 */ /* 0x000fc800078e02ff */
[----:B------:R-:W-:Y:S01]  /*85f0*/  IMAD R7, R4, c[0x0][0x3ac], R7 ;  /* 0x0000eb0004077a24 */ /* 0x000fe200078e0207 */
[----:B------:R-:W-:-:S04]  /*8600*/  LEA R4, P0, R8, c[0x0][0x348], 0x1 ;  /* 0x0000d20008047a11 */ /* 0x000fc800078008ff */
[----:B------:R-:W-:-:S04]  /*8610*/  IADD3 R7, R7, R9, RZ ;  /* 0x0000000907077210 */ /* 0x000fc80007ffe0ff */
[----:B------:R-:W-:-:S05]  /*8620*/  LEA.HI.X R5, R8, c[0x0][0x34c], R7, 0x1, P0 ;  /* 0x0000d30008057a11 */ /* 0x000fca00000f0c07 */
[----:B-1----:R1:W-:Y:S04]  /*8630*/  STG.E.128 [R4.64], R44 ;  /* 0x0000002c04007986 */ /* 0x0023e8000c101d04 */
[----:B------:R1:W-:Y:S04]  /*8640*/  STG.E.128 [R4.64+0x80], R36 ;  /* 0x0000802404007986 */ /* 0x0003e8000c101d04 */
[----:B------:R1:W-:Y:S04]  /*8650*/  STG.E.128 [R4.64+0x100], R28 ;  /* 0x0001001c04007986 */ /* 0x0003e8000c101d04 */
[----:B------:R1:W-:Y:S02]  /*8660*/  STG.E.128 [R4.64+0x180], R20 ;  /* 0x0001801404007986 */ /* 0x0003e4000c101d04 */
.L_x_568:
[----:B------:R-:W-:Y:S05]  /*8670*/  BSYNC B1 ;  /* 0x0000000000017941 */ /* 0x000fea0003800000 */
.L_x_554:
        /* <DEDUP_REMOVED lines=11> */
.L_x_582:
[----:B------:R-:W-:Y:S05]  /*8730*/  EXIT ;  /* 0x000000000000794d */ /* 0x000fea0003800000 */
.L_x_584:
        /* <DEDUP_REMOVED lines=12> */
.L_x_2016:


//--------------------- .text._ZN5flash44flash_bwd_dq_dk_dv_loop_seqk_parallel_kernelI23Flash_bwd_kernel_traitsILi256ELi64ELi64ELi8ELi4ELi2ELi2ELb0ELb1EN7cutlass6half_tE19Flash_kernel_traitsILi256ELi64ELi64ELi8ES3_EELb0ELb0ELb1ELb1ELb0ELb0ELb0EEEvNS_16Flash_bwd_paramsE --------------------------
	.section	.text._ZN5flash44flash_bwd_dq_dk_dv_loop_seqk_parallel_kernelI23Flash_bwd_kernel_traitsILi256ELi64ELi64ELi8ELi4ELi2ELi2ELb0ELb1EN7cutlass6half_tE19Flash_kernel_traitsILi256ELi64ELi64ELi8ES3_EELb0ELb0ELb1ELb1ELb0ELb0ELb0EEEvNS_16Flash_bwd_paramsE,"ax",@progbits
	.sectioninfo	@"SHI_REGISTERS=254"
	.align	128
        .global         _ZN5flash44flash_bwd_dq_dk_dv_loop_seqk_parallel_kernelI23Flash_bwd_kernel_traitsILi256ELi64ELi64ELi8ELi4ELi2ELi2ELb0ELb1EN7cutlass6half_tE19Flash_kernel_traitsILi256ELi64ELi64ELi8ES3_EELb0ELb0ELb1ELb1ELb0ELb0ELb0EEEvNS_16Flash_bwd_paramsE
        .type           _ZN5flash44flash_bwd_dq_dk_dv_loop_seqk_parallel_kernelI23Flash_bwd_kernel_traitsILi256ELi64ELi64ELi8ELi4ELi2ELi2ELb0ELb1EN7cutlass6half_tE19Flash_kernel_traitsILi256ELi64ELi64ELi8ES3_EELb0ELb0ELb1ELb1ELb0ELb0ELb0EEEvNS_16Flash_bwd_paramsE,@function
        .size           _ZN5flash44flash_bwd_dq_dk_dv_loop_seqk_parallel_kernelI23Flash_bwd_kernel_traitsILi256ELi64ELi64ELi8ELi4ELi2ELi2ELb0ELb1EN7cutlass6half_tE19Flash_kernel_traitsILi256ELi64ELi64ELi8ES3_EELb0ELb0ELb1ELb1ELb0ELb0ELb0EEEvNS_16Flash_bwd_paramsE,(.L_x_2017 - _ZN5flash44flash_bwd_dq_dk_dv_loop_seqk_parallel_kernelI23Flash_bwd_kernel_traitsILi256ELi64ELi64ELi8ELi4ELi2ELi2ELb0ELb1EN7cutlass6half_tE19Flash_kernel_traitsILi256ELi64ELi64ELi8ES3_EELb0ELb0ELb1ELb1ELb0ELb0ELb0EEEvNS_16Flash_bwd_paramsE)
        .other          _ZN5flash44flash_bwd_dq_dk_dv_loop_seqk_parallel_kernelI23Flash_bwd_kernel_traitsILi256ELi64ELi64ELi8ELi4ELi2ELi2ELb0ELb1EN7cutlass6half_tE19Flash_kernel_traitsILi256ELi64ELi64ELi8ES3_EELb0ELb0ELb1ELb1ELb0ELb0ELb0EEEvNS_16Flash_bwd_paramsE,@"STO_CUDA_ENTRY STV_DEFAULT"
_ZN5flash44flash_bwd_dq_dk_dv_loop_seqk_parallel_kernelI23Flash_bwd_kernel_traitsILi256ELi64ELi64ELi8ELi4ELi2ELi2ELb0ELb1EN7cutlass6half_tE19Flash_kernel_traitsILi256ELi64ELi64ELi8ES3_EELb0ELb0ELb1ELb1ELb0ELb0ELb0EEEvNS_16Flash_bwd_paramsE:
.text._ZN5flash44flash_bwd_dq_dk_dv_loop_seqk_parallel_kernelI23Flash_bwd_kernel_traitsILi256ELi64ELi64ELi8ELi4ELi2ELi2ELb0ELb1EN7cutlass6half_tE19Flash_kernel_traitsILi256ELi64ELi64ELi8ES3_EELb0ELb0ELb1ELb1ELb0ELb0ELb0EEEvNS_16Flash_bwd_paramsE:
        /* <DEDUP_REMOVED lines=88> */
[----:B------:R-:W-:Y:S01]  /*0580*/  ULDC.64 UR4, c[0x0][0x118] ;  /* 0x0000460000047ab9 */ /* 0x000fe20000000a00 */
[----:B------:R-:W-:Y:S01]  /*0590*/  ISETP.NE.U32.AND P0, PT, R0, 0x1, PT ;  /* 0x000000010000780c */ /* 0x000fe20003f05070 */
[----:B------:R-:W-:Y:S01]  /*05a0*/  ULOP3.LUT UR58, UR37, UR58, URZ, 0x3c, !UPT ;  /* 0x0000003a253a7292 */ /* 0x000fe2000f8e3c3f */
[----:B------:R-:W-:Y:S01]  /*05b0*/  LOP3.LUT R0, R8, 0x10, R15, 0xf8, !PT ;  /* 0x0000001008007812 */ /* 0x000fe200078ef80f */
[----:B------:R-:W-:Y:S01]  /*05c0*/  UISETP.NE.AND UP6, UPT, UR10, URZ, UPT ;  /* 0x0000003f0a00728c */ /* 0x000fe2000bfc5270 */
[----:B------:R-:W-:Y:S01]  /*05d0*/  LEA.HI R4, R4, R11, RZ, 0x2 ;  /* 0x0000000b04047211 */ /* 0x000fe200078f10ff */
[----:B------:R-:W-:Y:S01]  /*05e0*/  USHF.R.S32.HI UR59, URZ, 0x1f, UR37 ;  /* 0x0000001f3f3b7899 */ /* 0x000fe20008011425 */
[----:B------:R-:W-:Y:S01]  /*05f0*/  LOP3.LUT R10, R9, 0x38, R232, 0xf8, !PT ;  /* 0x00000038090a7812 */ /* 0x000fe200078ef8e8 */
[----:B------:R-:W-:Y:S01]  /*0600*/  USHF.R.S32.HI UR61, URZ, 0x1f, UR36 ;  /* 0x0000001f3f3d7899 */ /* 0x000fe20008011424 */
[----:B------:R-:W-:Y:S01]  /*0610*/  LOP3.LUT R222, R8, 0x8, R17, 0xf8, !PT ;  /* 0x0000000808de7812 */ /* 0x000fe200078ef811 */
[----:B------:R-:W-:Y:S01]  /*0620*/  USHF.R.S32.HI UR60, URZ, 0x1f, UR37 ;  /* 0x0000001f3f3c7899 */ /* 0x000fe20008011425 */
[----:B------:R-:W-:Y:S01]  /*0630*/  SHF.R.U32.HI R15, RZ, 0x3, R8 ;  /* 0x00000003ff0f7819 */ /* 0x000fe20000011608 */
[----:B------:R-:W-:Y:S01]  /*0640*/  UIMAD.WIDE.U32 UR44, UR38, UR46, URZ ;  /* 0x0000002e262c72a5 */ /* 0x000fe2000f8e003f */
[----:B------:R-:W-:Y:S01]  /*0650*/  SHF.R.U32.HI R9, RZ, 0x3, R9 ;  /* 0x00000003ff097819 */ /* 0x000fe20000011609 */
[----:B------:R-:W-:Y:S01]  /*0660*/  UIMAD UR53, UR39, UR46, URZ ;  /* 0x0000002e273572a4 */ /* 0x000fe2000f8e023f */
[CC--:B------:R-:W-:Y:S01]  /*0670*/  LEA.HI R11, R19.reuse, R224.reuse, RZ, 0x7 ;  /* 0x000000e0130b7211 */ /* 0x0c0fe200078f38ff */
[----:B------:R-:W-:Y:S01]  /*0680*/  USHF.R.S32.HI UR55, URZ, 0x1f, UR49 ;  /* 0x0000001f3f377899 */ /* 0x000fe20008011431 */
[----:B------:R-:W-:Y:S01]  /*0690*/  LEA.HI R8, R19, R224, RZ, 0x6 ;  /* 0x000000e013087211 */ /* 0x000fe200078f30ff */
[----:B------:R-:W-:Y:S01]  /*06a0*/  UIMAD UR52, UR6, UR52, URZ ;  /* 0x00000034063472a4 */ /* 0x000fe2000f8e023f */
[----:B------:R-:W-:Y:S01]  /*06b0*/  LOP3.LUT R9, R10, R9, RZ, 0x3c, !PT ;  /* 0x000000090a097212 */ /* 0x000fe200078e3cff */
[----:B------:R-:W-:Y:S01]  /*06c0*/  IMAD.SHL.U32 R10, R6, 0x200, RZ ;  /* 0x00000200060a7824 */ /* 0x000fe200078e00ff */
[----:B------:R-:W-:Y:S01]  /*06d0*/  SHF.R.S32.HI R11, RZ, 0x7, R11 ;  /* 0x00000007ff0b7819 */ /* 0x000fe2000001140b */
[----:B------:R-:W-:Y:S01]  /*06e0*/  @!UP5 UIMAD UR51, UR7, UR51, URZ ;  /* 0x000000330733d2a4 */ /* 0x000fe2000f8e023f */
[----:B------:R-:W-:Y:S01]  /*06f0*/  SHF.R.S32.HI R8, RZ, 0x6, R8 ;  /* 0x00000006ff087819 */ /* 0x000fe20000011408 */
[----:B------:R-:W-:Y:S01]  /*0700*/  USHF.R.S32.HI UR50, URZ, 0x1f, UR43 ;  /* 0x0000001f3f327899 */ /* 0x000fe2000801142b */
        /* <DEDUP_REMOVED lines=71> */
[----:B------:R-:W-:Y:S01]  /*0b80*/  IMAD.IADD R238, R235, 0x1, R6 ;  /* 0x00000001ebee7824 */ /* 0x000fe200078e0206 */
[----:B------:R-:W-:Y:S01]  /*0b90*/  ULDC UR42, c[0x0][0x2e8] ;  /* 0x0000ba00002a7ab9 */ /* 0x000fe20000000800 */
[----:B------:R-:W-:-:S02]  /*0ba0*/  IMAD.SHL.U32 R217, R217, 0x2, RZ ;  /* 0x00000002d9d97824 */ /* 0x000fc400078e00ff */
[----:B------:R-:W-:Y:S02]  /*0bb0*/  IMAD.IADD R239, R6, 0x1, R237 ;  /* 0x0000000106ef7824 */ /* 0x000fe400078e02ed */
[--C-:B------:R-:W-:Y:S02]  /*0bc0*/  IMAD.IADD R220, R223, 0x1, R4.reuse ;  /* 0x00000001dfdc7824 */ /* 0x100fe400078e0204 */
[----:B------:R-:W-:Y:S02]  /*0bd0*/  IMAD.IADD R219, R221, 0x1, R4 ;  /* 0x00000001dddb7824 */ /* 0x000fe400078e0204 */
[----:B------:R-:W-:Y:S02]  /*0be0*/  IMAD.IADD R213, R213, 0x1, R214 ;  /* 0x00000001d5d57824 */ /* 0x000fe400078e02d6 */
.L_x_631:
        /* <DEDUP_REMOVED lines=14> */
[----:B-1----:R-:W-:Y:S01]  /*0cd0*/  IMAD.U32 R12, RZ, RZ, UR6 ;  /* 0x00000006ff0c7e24 */ /* 0x002fe2000f8e00ff */
[----:B------:R-:W-:Y:S02]  /*0ce0*/  UISETP.NE.AND UP4, UPT, UR14, URZ, UPT ;  /* 0x0000003f0e00728c */ /* 0x000fe4000bf85270 */
[----:B------:R-:W-:Y:S01]  /*0cf0*/  UISETP.EQ.U32.AND UP2, UPT, URZ, UR8, UPT ;  /* 0x000000083f00728c */ /* 0x000fe2000bf42070 */
[----:B------:R-:W-:Y:S01]  /*0d00*/  IMAD.U32 R13, RZ, RZ, UR7 ;  /* 0x00000007ff0d7e24 */ /* 0x000fe2000f8e00ff */
[----:B------:R-:W-:-:S02]  /*0d10*/  @UP3 UIADD3 UR6, UP0, UR13, UR10, URZ ;  /* 0x0000000a0d063290 */ /* 0x000fc4000ff1e03f */
[----:B------:R-:W-:Y:S02]  /*0d20*/  UISETP.EQ.OR.EX UP2, UPT, URZ, UR9, !UP4, UP2 ;  /* 0x000000093f00728c */ /* 0x000fe4000e742720 */
[----:B------:R-:W-:Y:S01]  /*0d30*/  @UP3 UIADD3.X UR7, UR12, UR11, URZ, UP0, !UPT ;  /* 0x0000000b0c073290 */ /* 0x000fe200087fe43f */
[----:B--2---:R-:W2:Y:S01]  /*0d40*/  @P2 LDG.E R9, [R12.64] ;  /* 0x000000040c092981 */ /* 0x004ea2000c1e1900 */
[----:B------:R-:W-:Y:S02]  /*0d50*/  UIADD3 UR8, UP0, UR13, UR8, URZ ;  /* 0x000000080d087290 */ /* 0x000fe4000ff1e03f */
[----:B------:R-:W-:Y:S01]  /*0d60*/  PLOP3.LUT P1, PT, PT, PT, UP2, 0x80, 0x0 ;  /* 0x000000000000781c */ /* 0x000fe20003f2f028 */
[----:B---3--:R-:W3:Y:S01]  /*0d70*/  @P2 LDG.E R4, [R12.64+0x4] ;  /* 0x000004040c042981 */ /* 0x008ee2000c1e1900 */
[----:B------:R-:W-:Y:S01]  /*0d80*/  UIADD3.X UR9, UR12, UR9, URZ, UP0, !UPT ;  /* 0x000000090c097290 */ /* 0x000fe200087fe43f */
[----:B------:R-:W-:Y:S01]  /*0d90*/  PLOP3.LUT P0, PT, PT, PT, UP3, 0x80, 0x0 ;  /* 0x000000000000781c */ /* 0x000fe20003f0f038 */
[----:B------:R-:W-:-:S02]  /*0da0*/  IMAD.U32 R6, RZ, RZ, UR8 ;  /* 0x00000008ff067e24 */ /* 0x000fc4000f8e00ff */
[----:B------:R-:W-:Y:S02]  /*0db0*/  IMAD.U32 R10, RZ, RZ, UR6 ;  /* 0x00000006ff0a7e24 */ /* 0x000fe4000f8e00ff */
[----:B------:R-:W-:Y:S02]  /*0dc0*/  IMAD.U32 R7, RZ, RZ, UR9 ;  /* 0x00000009ff077e24 */ /* 0x000fe4000f8e00ff */
[----:B------:R-:W-:-:S03]  /*0dd0*/  IMAD.U32 R11, RZ, RZ, UR7 ;  /* 0x00000007ff0b7e24 */ /* 0x000fc6000f8e00ff */
[----:B------:R-:W4:Y:S04]  /*0de0*/  @!P1 LDG.E R8, [R6.64] ;  /* 0x0000000406089981 */ /* 0x000f28000c1e1900 */
        /* <DEDUP_REMOVED lines=11> */
[----:B--2---:R-:W1:Y:S08]  /*0ea0*/  @P2 R2UR UR16, R9 ;  /* 0x00000000091023c2 */ /* 0x004e7000000e0000 */
[----:B---3--:R-:W1:Y:S08]  /*0eb0*/  @P2 R2UR UR11, R4 ;  /* 0x00000000040b23c2 */ /* 0x008e7000000e0000 */
[----:B----4-:R2:W3:Y:S01]  /*0ec0*/  @!P1 R2UR UR30, R8 ;  /* 0x00000000081e93c2 */ /* 0x0104e200000e0000 */
[----:B------:R-:W-:-:S04]  /*0ed0*/  ISETP.NE.U32.AND P1, PT, RZ, c[0x0][0x248], PT ;  /* 0x00009200ff007a0c */ /* 0x000fc80003f25070 */
[----:B------:R-:W-:-:S03]  /*0ee0*/  ISETP.NE.AND.EX P1, PT, RZ, c[0x0][0x24c], PT, P1 ;  /* 0x00009300ff007a0c */ /* 0x000fc60003f25310 */
[----:B-----5:R2:W4:Y:S01]  /*0ef0*/  @P0 R2UR UR25, R5 ;  /* 0x00000000051903c2 */ /* 0x02052200000e0000 */
[----:B------:R-:W-:Y:S01]  /*0f00*/  IADD3 R12, P0, R230, UR6, RZ ;  /* 0x00000006e60c7c10 */ /* 0x000fe2000ff1e0ff */
[----:B-1----:R-:W-:Y:S01]  /*0f10*/  @UP1 UIADD3 UR11, UR11, -UR16, URZ ;  /* 0x800000100b0b1290 */ /* 0x002fe2000fffe03f */
[----:B------:R-:W-:-:S06]  /*0f20*/  SHF.R.S32.HI R4, RZ, 0x1f, R230 ;  /* 0x0000001fff047819 */ /* 0x000fcc00000114e6 */
[----:B------:R-:W-:Y:S01]  /*0f30*/  @!UP1 ULDC UR11, c[0x0][0x214] ;  /* 0x00008500000b9ab9 */ /* 0x000fe20000000800 */
[----:B------:R-:W-:Y:S01]  /*0f40*/  LEA.HI.X.SX32 R11, R11, R4, 0x1, P0 ;  /* 0x000000040b0b7211 */ /* 0x000fe200000f0eff */
[----:B------:R-:W-:Y:S05]  /*0f50*/  @!P1 BRA `(.L_x_585) ;  /* 0x0000007000009947 */ /* 0x000fea0003800000 */
[----:B---3--:R-:W-:-:S13]  /*0f60*/  PLOP3.LUT P0, PT, PT, PT, UP4, 0x80, 0x0 ;  /* 0x000000000000781c */ /* 0x008fda0003f0f048 */
[----:B--2---:R-:W2:Y:S04]  /*0f70*/  @P0 LDG.E R5, [R6.64+0x4] ;  /* 0x0000040406050981 */ /* 0x004ea8000c1e1900 */
[----:B------:R-:W3:Y:S01]  /*0f80*/  @!P0 LDG.E R8, [R6.64] ;  /* 0x0000000406088981 */ /* 0x000ee2000c1e1900 */
[----:B--2---:R-:W1:Y:S02]  /*0f90*/  @P0 R2UR UR6, R5 ;  /* 0x00000000050603c2 */ /* 0x004e6400000e0000 */
[----:B-1----:R-:W-:-:S11]  /*0fa0*/  @UP4 UIADD3 UR8, UR6, -UR30, URZ ;  /* 0x8000001e06084290 */ /* 0x002fd6000fffe03f */
[----:B---3--:R1:W2:Y:S01]  /*0fb0*/  @!P0 R2UR UR8, R8 ;  /* 0x00000000080883c2 */ /* 0x0082a200000e0000 */
[----:B------:R-:W-:-:S07]  /*0fc0*/  DEPBAR.LE SB1, 0x0, {2} ;  /* 0x000090040000791a */ /* 0x000fce0000000000 */
.L_x_585:
        /* <DEDUP_REMOVED lines=9> */
[----:B--2---:R-:W2:Y:S01]  /*1060*/  @P0 LDG.E R5, [R6.64] ;  /* 0x0000000406050981 */ /* 0x004ea2000c1e1900 */
[----:B------:R-:W-:Y:S02]  /*1070*/  @!UP2 UISETP.NE.U32.AND UP0, UPT, URZ, UR6, UPT ;  /* 0x000000063f00a28c */ /* 0x000fe4000bf05070 */
[----:B------:R-:W-:Y:S02]  /*1080*/  ULDC UR10, c[0x0][0x21c] ;  /* 0x00008700000a7ab9 */ /* 0x000fe40000000800 */
[----:B------:R-:W-:Y:S02]  /*1090*/  @!UP2 UISETP.NE.AND.EX UP0, UPT, URZ, UR7, UPT, UP0 ;  /* 0x000000073f00a28c */ /* 0x000fe4000bf05300 */
[----:B------:R-:W-:Y:S02]  /*10a0*/  USHF.L.U32 UR19, UR24, 0x6, URZ ;  /* 0x0000000618137899 */ /* 0x000fe4000800063f */
[----:B------:R-:W-:Y:S01]  /*10b0*/  @!UP2 USEL UR6, URZ, UR10, !UP0 ;  /* 0x0000000a3f06a287 */ /* 0x000fe2000c000000 */
[----:B--2---:R-:W1:Y:S02]  /*10c0*/  @P0 R2UR UR9, R5 ;  /* 0x00000000050903c2 */ /* 0x004e6400000e0000 */
[----:B-1--4-:R-:W-:-:S02]  /*10d0*/  @UP2 UIADD3 UR7, UR9, -UR25, URZ ;  /* 0x8000001909072290 */ /* 0x012fc4000fffe03f */
        /* <DEDUP_REMOVED lines=18> */
[----:B------:R-:W-:Y:S02]  /*1200*/  UISETP.NE.AND UP0, UPT, UR30, -0x1, UPT ;  /* 0xffffffff1e00788c */ /* 0x000fe4000bf05270 */
        /* <DEDUP_REMOVED lines=31> */
.L_x_587:
[----:B------:R-:W-:Y:S01]  /*1400*/  IABS R7, c[0x0][0x1c8] ;  /* 0x0000720000077a13 */ /* 0x000fe20000000000 */
[----:B------:R-:W-:Y:S01]  /*1410*/  @UP0 UIADD3 UR6, UR25, UR30, URZ ;  /* 0x0000001e19060290 */ /* 0x000fe2000fffe03f */
[----:B------:R-:W-:Y:S01]  /*1420*/  ISETP.LE.AND P0, PT, RZ, UR58, PT ;  /* 0x0000003aff007c0c */ /* 0x000fe2000bf03270 */
[----:B------:R-:W-:Y:S01]  /*1430*/  ULDC.64 UR12, c[0x0][0x1a0] ;  /* 0x00006800000c7ab9 */ /* 0x000fe20000000a00 */
[----:B------:R-:W1:Y:S01]  /*1440*/  I2F.RP R13, R7 ;  /* 0x00000007000d7306 */ /* 0x000e620000209400 */
[----:B------:R-:W-:-:S04]  /*1450*/  @UP0 UIMAD.WIDE.U32 UR8, UR6, UR12, URZ ;  /* 0x0000000c060802a5 */ /* 0x000fc8000f8e003f */
[----:B------:R-:W-:-:S03]  /*1460*/  @UP0 UIMAD UR26, UR6, UR13, UR9 ;  /* 0x0000000d061a02a4 */ /* 0x000fc6000f8e0209 */
[----:B------:R-:W-:Y:S01]  /*1470*/  @UP0 UMOV UR22, UR8 ;  /* 0x0000000800160c82 */ /* 0x000fe20008000000 */
[----:B-1----:R-:W1:Y:S02]  /*1480*/  MUFU.RCP R8, R13 ;  /* 0x0000000d00087308 */ /* 0x002e640000001000 */
[----:B-1----:R-:W-:-:S06]  /*1490*/  IADD3 R8, R8, 0xffffffe, RZ ;  /* 0x0ffffffe08087810 */ /* 0x002fcc0007ffe0ff */
[----:B------:R-:W1:Y:S02]  /*14a0*/  F2I.FTZ.U32.TRUNC.NTZ R9, R8 ;  /* 0x0000000800097305 */ /* 0x000e64000021f000 */
[----:B-1----:R-:W-:Y:S02]  /*14b0*/  IMAD.MOV R5, RZ, RZ, -R9 ;  /* 0x000000ffff057224 */ /* 0x002fe400078e0a09 */
[----:B------:R-:W-:Y:S02]  /*14c0*/  IMAD.MOV.U32 R8, RZ, RZ, RZ ;  /* 0x000000ffff087224 */ /* 0x000fe400078e00ff */
        /* <DEDUP_REMOVED lines=28> */
.L_x_588:
        /* <DEDUP_REMOVED lines=45> */
.L_x_589:
[----:B------:R-:W-:Y:S02]  /*1960*/  UMOV UR13, UR52 ;  /* 0x00000034000d7c82 */ /* 0x000fe40008000000 */
.L_x_590:
[----:B------:R-:W-:Y:S01]  /*1970*/  UIADD3 UR8, UP4, UP3, UR8, UR43, UR49 ;  /* 0x0000002b08087290 */ /* 0x000fe2000fb9e031 */
[----:B------:R-:W1:Y:S01]  /*1980*/  S2R R9, SR_TID.X ;  /* 0x0000000000097919 */ /* 0x000e620000002100 */
[----:B------:R-:W-:Y:S01]  /*1990*/  IMAD.U32 R6, RZ, RZ, UR5 ;  /* 0x00000005ff067e24 */ /* 0x000fe2000f8e00ff */
[----:B------:R-:W-:Y:S01]  /*19a0*/  UMOV UR16, 0x4 ;  /* 0x0000000400107882 */ /* 0x000fe20000000000 */
[----:B------:R-:W-:Y:S01]  /*19b0*/  IMAD.U32 R5, RZ, RZ, UR4 ;  /* 0x00000004ff057e24 */ /* 0x000fe2000f8e00ff */
[----:B------:R-:W-:Y:S01]  /*19c0*/  UIADD3 UR32, UP2, UP1, UR17, UR8, UR29 ;  /* 0x0000000811207290 */ /* 0x000fe2000f95e01d */
[--C-:B------:R-:W-:Y:S01]  /*19d0*/  SHF.R.S32.HI R233, RZ, 0x1f, R232.reuse ;  /* 0x0000001fffe97819 */ /* 0x100fe200000114e8 */
        /* <DEDUP_REMOVED lines=8> */
[----:B------:R-:W-:Y:S01]  /*1a60*/  ULDC.64 UR4, c[0x0][0x3c8] ;  /* 0x0000f20000047ab9 */ /* 0x000fe20000000a00 */
[----:B------:R-:W-:Y:S01]  /*1a70*/  IMAD.WIDE.U32 R22, R15, c[0x0][0x190], R232 ;  /* 0x000064000f167a25 */ /* 0x000fe200078e00e8 */
[----:B------:R-:W-:Y:S01]  /*1a80*/  UIMAD UR12, UR37, UR9, UR6 ;  /* 0x00000009250c72a4 */ /* 0x000fe2000f8e0206 */
[----:B------:R-:W-:Y:S02]  /*1a90*/  BSSY B1, `(.L_x_586) ;  /* 0x000089f000017945 */ /* 0x000fe40003800000 */
[----:B------:R-:W-:Y:S01]  /*1aa0*/  ULDC.64 UR8, c[0x0][0x370] ;  /* 0x0000dc0000087ab9 */ /* 0x000fe20000000a00 */
[----:B------:R-:W-:Y:S01]  /*1ab0*/  IMAD.WIDE.U32 R20, R20, c[0x0][0x370], R16 ;  /* 0x0000dc0014147a25 */ /* 0x000fe200078e0010 */
[----:B------:R-:W-:-:S03]  /*1ac0*/  UIMAD UR6, UR34, UR8, URZ ;  /* 0x00000008220672a4 */ /* 0x000fc6000f8e023f */
[----:B------:R-:W-:Y:S01]  /*1ad0*/  IMAD.U32 R16, RZ, RZ, UR37 ;  /* 0x00000025ff107e24 */ /* 0x000fe2000f8e00ff */
[----:B------:R-:W-:-:S03]  /*1ae0*/  UIMAD UR14, UR15, UR9, UR6 ;  /* 0x000000090f0e72a4 */ /* 0x000fc6000f8e0206 */
[----:B------:R-:W-:Y:S02]  /*1af0*/  ULDC.64 UR8, c[0x0][0x378] ;  /* 0x0000de0000087ab9 */ /* 0x000fe40000000a00 */
[----:B------:R-:W-:Y:S01]  /*1b00*/  UIMAD UR6, UR59, UR8, URZ ;  /* 0x000000083b0672a4 */ /* 0x000fe2000f8e023f */
[----:B------:R-:W-:Y:S01]  /*1b10*/  IADD3 R21, R21, UR14, RZ ;  /* 0x0000000e15157c10 */ /* 0x000fe2000fffe0ff */
[----:B------:R-:W-:Y:S02]  /*1b20*/  UIADD3 UR8, UR15, UR13, URZ ;  /* 0x0000000d0f087290 */ /* 0x000fe4000fffe03f */
[----:B------:R-:W-:Y:S02]  /*1b30*/  UIMAD UR10, UR37, UR9, UR6 ;  /* 0x00000009250a72a4 */ /* 0x000fe4000f8e0206 */
[----:B------:R-:W-:Y:S01]  /*1b40*/  UIMAD.WIDE UR8, UR8, UR16, UR4 ;  /* 0x00000010080872a5 */ /* 0x000fe2000f8e0204 */
[----:B------:R-:W-:Y:S01]  /*1b50*/  IMAD.WIDE.U32 R16, R16, c[0x0][0x378], R20 ;  /* 0x0000de0010107a25 */ /* 0x000fe200078e0014 */
[----:B------:R-:W-:-:S02]  /*1b60*/  UIADD3 UR6, -UR7, UR11, UR19 ;  /* 0x0000000b07067290 */ /* 0x000fc4000fffe113 */
[----:B------:R-:W-:Y:S01]  /*1b70*/  ULDC.64 UR4, c[0x0][0x200] ;  /* 0x0000800000047ab9 */ /* 0x000fe20000000a00 */
[----:B------:R-:W-:Y:S01]  /*1b80*/  IMAD.U32 R20, RZ, RZ, UR37 ;  /* 0x00000025ff147e24 */ /* 0x000fe2000f8e00ff */
[----:B------:R-:W-:Y:S01]  /*1b90*/  ULDC UR13, c[0x0][0x2e8] ;  /* 0x0000ba00000d7ab9 */ /* 0x000fe20000000800 */
[----:B------:R-:W-:Y:S01]  /*1ba0*/  IADD3 R17, R17, UR10, RZ ;  /* 0x0000000a11117c10 */ /* 0x000fe2000fffe0ff */
[----:B------:R-:W-:Y:S02]  /*1bb0*/  UMOV UR18, UR8 ;  /* 0x0000000800127c82 */ /* 0x000fe40008000000 */
[----:B------:R-:W-:Y:S02]  /*1bc0*/  UIADD3 UR8, UR15, UR20, URZ ;  /* 0x000000140f087290 */ /* 0x000fe4000fffe03f */
[----:B------:R-:W-:Y:S01]  /*1bd0*/  UMOV UR17, UR9 ;  /* 0x0000000900117c82 */ /* 0x000fe20008000000 */
[----:B------:R-:W-:Y:S01]  /*1be0*/  IMAD.WIDE.U32 R16, R230, c[0x0][0x370], R16 ;  /* 0x0000dc00e6107a25 */ /* 0x000fe200078e0010 */
[----:B------:R-:W-:Y:S01]  /*1bf0*/  UIMAD.WIDE UR8, UR8, UR16, UR4 ;  /* 0x00000010080872a5 */ /* 0x000fe2000f8e0204 */
[----:B------:R1:W2:Y:S01]  /*1c00*/  R2UR UR5, R6 ;  /* 0x00000000060573c2 */ /* 0x0002a200000e0000 */
[----:B------:R-:W-:-:S02]  /*1c10*/  UIADD3 UR6, UR6, -UR13, URZ ;  /* 0x8000000d06067290 */ /* 0x000fc4000fffe03f */
[----:B------:R-:W-:Y:S02]  /*1c20*/  LEA R244, P3, R16, c[0x0][0x330], 0x1 ;  /* 0x0000cc0010f47a11 */ /* 0x000fe400078608ff */
[----:B------:R-:W-:Y:S02]  /*1c30*/  USHF.R.S32.HI UR20, URZ, 0x1f, UR6 ;  /* 0x0000001f3f147899 */ /* 0x000fe40008011406 */
[----:B------:R-:W-:Y:S01]  /*1c40*/  UMOV UR16, UR8 ;  /* 0x0000000800107c82 */ /* 0x000fe20008000000 */
[----:B------:R3:W4:Y:S01]  /*1c50*/  R2UR UR4, R5 ;  /* 0x00000000050473c2 */ /* 0x00072200000e0000 */
[----:B------:R-:W-:Y:S02]  /*1c60*/  ULEA.HI UR20, UR20, UR6, URZ, 0x6 ;  /* 0x0000000614147291 */ /* 0x000fe4000f8f303f */
[----:B------:R-:W-:Y:S02]  /*1c70*/  UMOV UR15, UR9 ;  /* 0x00000009000f7c82 */ /* 0x000fe40008000000 */
[----:B------:R-:W-:-:S02]  /*1c80*/  USHF.R.S32.HI UR20, URZ, 0x6, UR20 ;  /* 0x000000063f147899 */ /* 0x000fc40008011414 */
[----:B------:R-:W-:Y:S02]  /*1c90*/  UIADD3 UR8, UR35, -0x1, URZ ;  /* 0xffffffff23087890 */ /* 0x000fe4000fffe03f */
[----:B------:R-:W-:-:S04]  /*1ca0*/  UISETP.LT.AND UP1, UPT, URZ, UR20, UPT ;  /* 0x000000143f00728c */ /* 0x000fc8000bf21270 */
[----:B------:R-:W-:Y:S01]  /*1cb0*/  USEL UR20, URZ, UR20, !UP1 ;  /* 0x000000143f147287 */ /* 0x000fe2000c800000 */
[----:B-1----:R-:W-:-:S03]  /*1cc0*/  SHF.R.S32.HI R6, RZ, 0x1f, R9 ;  /* 0x0000001fff067819 */ /* 0x002fc60000011409 */
[----:B------:R-:W-:Y:S01]  /*1cd0*/  UISETP.GT.AND UP1, UPT, UR35, UR20, UPT ;  /* 0x000000142300728c */ /* 0x000fe2000bf24270 */
[----:B------:R-:W-:-:S04]  /*1ce0*/  LEA.HI R7, R6, R9, RZ, 0x5 ;  /* 0x0000000906077211 */ /* 0x000fc800078f28ff */
[----:B------:R-:W-:Y:S02]  /*1cf0*/  LOP3.LUT R6, R7, 0xffffffe0, RZ, 0xc0, !PT ;  /* 0xffffffe007067812 */ /* 0x000fe400078ec0ff */
[----:B------:R-:W-:Y:S02]  /*1d00*/  SHF.R.S32.HI R7, RZ, 0x5, R7 ;  /* 0x00000005ff077819 */ /* 0x000fe40000011407 */
[C---:B---3--:R-:W-:Y:S01]  /*1d10*/  IADD3.X R5, R4.reuse, UR34, RZ, P0, !PT ;  /* 0x0000002204057c10 */ /* 0x048fe200087fe4ff */
[----:B------:R-:W-:Y:S02]  /*1d20*/  IMAD.IADD R6, R9, 0x1, -R6 ;  /* 0x0000000109067824 */ /* 0x000fe400078e0a06 */
[----:B------:R-:W-:Y:S02]  /*1d30*/  IMAD R9, R4, c[0x0][0x370], RZ ;  /* 0x0000dc0004097a24 */ /* 0x000fe400078e02ff */
[----:B------:R-:W-:Y:S02]  /*1d40*/  IMAD R6, R7, UR48, R6 ;  /* 0x0000003007067c24 */ /* 0x000fe4000f8e0206 */
[----:B------:R-:W-:-:S02]  /*1d50*/  IMAD R18, R5, c[0x0][0x190], RZ ;  /* 0x0000640005127a24 */ /* 0x000fc400078e02ff */
[----:B------:R-:W-:Y:S01]  /*1d60*/  IMAD R9, R230, c[0x0][0x374], R9 ;  /* 0x0000dd00e6097a24 */ /* 0x000fe200078e0209 */
[C---:B------:R-:W-:Y:S01]  /*1d70*/  IADD3 R7, P0, R6.reuse, UR32, RZ ;  /* 0x0000002006077c10 */ /* 0x040fe2000ff1e0ff */
[----:B------:R-:W-:Y:S02]  /*1d80*/  IMAD R18, R15, c[0x0][0x194], R18 ;  /* 0x000065000f127a24 */ /* 0x000fe400078e0212 */
[----:B------:R-:W-:Y:S01]  /*1d90*/  IMAD.IADD R9, R17, 0x1, R9 ;  /* 0x0000000111097824 */ /* 0x000fe200078e0209 */
[----:B------:R-:W-:Y:S02]  /*1da0*/  LEA.HI.X.SX32 R6, R6, UR29, 0x1, P0 ;  /* 0x0000001d06067c11 */ /* 0x000fe400080f0eff */
[----:B------:R-:W-:Y:S02]  /*1db0*/  IADD3 R22, P0, R22, UR33, RZ ;  /* 0x0000002116167c10 */ /* 0x000fe4000ff1e0ff */
[----:B------:R-:W-:Y:S02]  /*1dc0*/  LEA R250, P2, R7, c[0x0][0x350], 0x2 ;  /* 0x0000d40007fa7a11 */ /* 0x000fe400078410ff */
[----:B------:R-:W-:-:S02]  /*1dd0*/  IADD3.X R23, R23, UR31, R18, P0, !PT ;  /* 0x0000001f17177c10 */ /* 0x000fc400087fe412 */
        /* <DEDUP_REMOVED lines=26> */
.L_x_592:
        /* <DEDUP_REMOVED lines=18> */
.L_x_593:
        /* <DEDUP_REMOVED lines=34> */
.L_x_595:
[----:B------:R-:W-:Y:S05]  /*22c0*/  BSYNC B0 ;  /* 0x0000000000007941 */ /* 0x000fea0003800000 */
.L_x_594:
        /* <DEDUP_REMOVED lines=21> */
.L_x_597:
[----:B------:R-:W-:Y:S05]  /*2420*/  BSYNC B0 ;  /* 0x0000000000007941 */ /* 0x000fea0003800000 */
.L_x_596:
        /* <DEDUP_REMOVED lines=31> */
.L_x_599:
[----:B------:R-:W-:Y:S05]  /*2620*/  BSYNC B0 ;  /* 0x0000000000007941 */ /* 0x000fea0003800000 */
.L_x_598:
[----:B------:R-:W-:Y:S05]  /*2630*/  @P4 BRA `(.L_x_600) ;  /* 0x00007e4000004947 */ /* 0x000fea0003800000 */
[----:B------:R-:W-:Y:S02]  /*2640*/  IADD3 R6, P0, R230, 0x20, RZ ;  /* 0x00000020e6067810 */ /* 0x000fe40007f1e0ff */
[----:B------:R-:W-:-:S02]  /*2650*/  ISETP.GE.AND P2, PT, R232, c[0x0][0x220], PT ;  /* 0x00008800e8007a0c */ /* 0x000fc40003f46270 */
[----:B------:R-:W-:Y:S01]  /*2660*/  ISETP.GE.AND P1, PT, R229, c[0x0][0x220], PT ;  /* 0x00008800e5007a0c */ /* 0x000fe20003f26270 */
[----:B------:R-:W-:Y:S01]  /*2670*/  IMAD.X R4, RZ, RZ, R4, P0 ;  /* 0x000000ffff047224 */ /* 0x000fe200000e0604 */
[----:B------:R-:W-:-:S03]  /*2680*/  ISETP.GE.AND P0, PT, R228, c[0x0][0x220], PT ;  /* 0x00008800e4007a0c */ /* 0x000fc60003f06270 */
[----:B------:R-:W-:Y:S02]  /*2690*/  IMAD R7, R4, c[0x0][0x3a8], RZ ;  /* 0x0000ea0004077a24 */ /* 0x000fe400078e02ff */
[----:B------:R-:W-:Y:S02]  /*26a0*/  IMAD.MOV.U32 R4, RZ, RZ, R8 ;  /* 0x000000ffff047224 */ /* 0x000fe400078e0008 */
[C---:B------:R-:W-:Y:S02]  /*26b0*/  IMAD R7, R6.reuse, c[0x0][0x3ac], R7 ;  /* 0x0000eb0006077a24 */ /* 0x040fe400078e0207 */
[----:B------:R-:W-:-:S04]  /*26c0*/  IMAD.WIDE.U32 R4, R6, c[0x0][0x3a8], R4 ;  /* 0x0000ea0006047a25 */ /* 0x000fc800078e0004 */
[----:B------:R-:W-:Y:S01]  /*26d0*/  IMAD.IADD R7, R5, 0x1, R7 ;  /* 0x0000000105077824 */ /* 0x000fe200078e0207 */
        /* <DEDUP_REMOVED lines=9> */
.L_x_591:
        /* <DEDUP_REMOVED lines=10> */
[----:B------:R-:W-:Y:S01]  /*2810*/  IMAD R6, R5, c[0x0][0x370], RZ ;  /* 0x0000dc0005067a24 */ /* 0x000fe200078e02ff */
[----:B------:R-:W-:Y:S01]  /*2820*/  ISETP.GE.AND P4, PT, R232, c[0x0][0x220], PT ;  /* 0x00008800e8007a0c */ /* 0x000fe20003f86270 */
[----:B------:R-:W-:Y:S01]  /*2830*/  IMAD.U32 R22, RZ, RZ, UR21 ;  /* 0x00000015ff167e24 */ /* 0x000fe2000f8e00ff */
[----:B------:R-:W-:Y:S01]  /*2840*/  ISETP.GE.AND P3, PT, R229, c[0x0][0x220], PT ;  /* 0x00008800e5007a0c */ /* 0x000fe20003f66270 */
[----:B------:R-:W-:Y:S01]  /*2850*/  IMAD.U32 R23, RZ, RZ, UR23 ;  /* 0x00000017ff177e24 */ /* 0x000fe2000f8e00ff */
[----:B------:R-:W-:Y:S01]  /*2860*/  ISETP.GE.AND P2, PT, R228, c[0x0][0x220], PT ;  /* 0x00008800e4007a0c */ /* 0x000fe20003f46270 */
[----:B------:R-:W-:Y:S01]  /*2870*/  IMAD R5, R15, c[0x0][0x374], R6 ;  /* 0x0000dd000f057a24 */ /* 0x000fe200078e0206 */
[----:B------:R-:W-:Y:S01]  /*2880*/  ISETP.GE.AND P1, PT, R227, c[0x0][0x220], PT ;  /* 0x00008800e3007a0c */ /* 0x000fe20003f26270 */
[----:B------:R-:W-:-:S04]  /*2890*/  IMAD.WIDE.U32 R6, R15, c[0x0][0x370], R22 ;  /* 0x0000dc000f067a25 */ /* 0x000fc800078e0016 */
[----:B------:R-:W-:Y:S01]  /*28a0*/  IMAD.MOV.U32 R22, RZ, RZ, R6 ;  /* 0x000000ffff167224 */ /* 0x000fe200078e0006 */
[----:B------:R-:W-:Y:S01]  /*28b0*/  IADD3 R23, R7, R5, RZ ;  /* 0x0000000507177210 */ /* 0x000fe20007ffe0ff */
[----:B------:R-:W-:Y:S01]  /*28c0*/  IMAD.U32 R5, RZ, RZ, UR37 ;  /* 0x00000025ff057e24 */ /* 0x000fe2000f8e00ff */
[----:B------:R-:W-:Y:S01]  /*28d0*/  MOV R7, 0x2 ;  /* 0x0000000200077802 */ /* 0x000fe20000000f00 */
        /* <DEDUP_REMOVED lines=26> */
.L_x_602:
[----:B------:R-:W-:Y:S05]  /*2a80*/  BSYNC B0 ;  /* 0x0000000000007941 */ /* 0x000fea0003800000 */
.L_x_601:
[----:B--23--:R-:W-:Y:S01]  /*2a90*/  IADD3 R6, R230, 0x20, RZ ;  /* 0x00000020e6067810 */ /* 0x00cfe20007ffe0ff */
        /* <DEDUP_REMOVED lines=18> */
[----:B------:R-:W-:Y:S02]  /*2bc0*/  @!P2 LEA R24, P1, R7, c[0x0][0x330], 0x1 ;  /* 0x0000cc000718aa11 */ /* 0x000fe400078208ff */
        /* <DEDUP_REMOVED lines=22> */
[----:B---3--:R-:W-:-:S04]  /*2d30*/  LEA R22, P0, R7, c[0x0][0x330], 0x1 ;  /* 0x0000cc0007167a11 */ /* 0x008fc800078008ff */
[----:B------:R-:W-:-:S05]  /*2d40*/  LEA.HI.X R23, R7, c[0x0][0x334], R16, 0x1, P0 ;  /* 0x0000cd0007177a11 */ /* 0x000fca00000f0c10 */
[----:B------:R-:W-:Y:S01]  /*2d50*/  @!PT LDS RZ, [RZ] ;  /* 0x00000000fffff984 */ /* 0x000fe20000000800 */
[----:B------:R-:W-:Y:S01]  /*2d60*/  @!PT LDS RZ, [RZ] ;  /* 0x00000000fffff984 */ /* 0x000fe20000000800 */
[----:B------:R-:W-:Y:S01]  /*2d70*/  @!PT LDS RZ, [RZ] ;  /* 0x00000000fffff984 */ /* 0x000fe20000000800 */
[----:B------:R3:W-:Y:S04]  /*2d80*/  LDGSTS.E.BYPASS.LTC128B.128 [R226+0xf000], [R22.64+0x180] ;  /* 0x0f00018016e27fae */ /* 0x0007e8000b901d44 */
.L_x_604:
[----:B------:R-:W-:Y:S05]  /*2d90*/  BSYNC B0 ;  /* 0x0000000000007941 */ /* 0x000fea0003800000 */
.L_x_603:
[----:B------:R4:W-:Y:S01]  /*2da0*/  @P6 STS.128 [R226], RZ ;  /* 0x000000ffe2006388 */ /* 0x0009e20000000c00 */
[----:B------:R-:W-:Y:S03]  /*2db0*/  BSSY B0, `(.L_x_605) ;  /* 0x000002a000007945 */ /* 0x000fe60003800000 */
[----:B------:R4:W-:Y:S04]  /*2dc0*/  @P6 STS.128 [R226+0x2000], RZ ;  /* 0x002000ffe2006388 */ /* 0x0009e80000000c00 */
[----:B------:R4:W-:Y:S04]  /*2dd0*/  @P6 STS.128 [R226+0x4000], RZ ;  /* 0x004000ffe2006388 */ /* 0x0009e80000000c00 */
[----:B------:R4:W-:Y:S01]  /*2de0*/  @P6 STS.128 [R226+0x6000], RZ ;  /* 0x006000ffe2006388 */ /* 0x0009e20000000c00 */
[----:B------:R-:W-:Y:S05]  /*2df0*/  @P6 BRA `(.L_x_606) ;  /* 0x0000025000006947 */ /* 0x000fea0003800000 */
[----:B------:R-:W-:Y:S01]  /*2e00*/  IMAD.U32 R16, RZ, RZ, UR33 ;  /* 0x00000021ff107e24 */ /* 0x000fe2000f8e00ff */
[----:B------:R-:W-:Y:S01]  /*2e10*/  ISETP.GE.AND P3, PT, R232, c[0x0][0x220], PT ;  /* 0x00008800e8007a0c */ /* 0x000fe20003f66270 */
[----:B------:R-:W-:Y:S01]  /*2e20*/  IMAD.U32 R17, RZ, RZ, UR31 ;  /* 0x0000001fff117e24 */ /* 0x000fe2000f8e00ff */
[----:B------:R-:W-:Y:S01]  /*2e30*/  MOV R7, UR37 ;  /* 0x0000002500077c02 */ /* 0x000fe20008000f00 */
[----:B------:R-:W-:Y:S01]  /*2e40*/  IMAD.MOV.U32 R9, RZ, RZ, 0x2 ;  /* 0x00000002ff097424 */ /* 0x000fe200078e00ff */
[----:B------:R-:W-:Y:S01]  /*2e50*/  ISETP.GE.AND P2, PT, R229, c[0x0][0x220], PT ;  /* 0x00008800e5007a0c */ /* 0x000fe20003f46270 */
[----:B------:R-:W-:Y:S01]  /*2e60*/  IMAD.WIDE.U32 R14, R15, c[0x0][0x190], R16 ;  /* 0x000064000f0e7a25 */ /* 0x000fe200078e0010 */
[----:B------:R-:W-:-:S02]  /*2e70*/  ISETP.GE.AND P1, PT, R228, c[0x0][0x220], PT ;  /* 0x00008800e4007a0c */ /* 0x000fc40003f26270 */
[----:B------:R-:W-:Y:S01]  /*2e80*/  ISETP.GE.AND P0, PT, R227, c[0x0][0x220], PT ;  /* 0x00008800e3007a0c */ /* 0x000fe20003f06270 */
[----:B------:R-:W-:Y:S02]  /*2e90*/  IMAD.IADD R15, R18, 0x1, R15 ;  /* 0x00000001120f7824 */ /* 0x000fe400078e020f */
[----:B------:R-:W-:Y:S02]  /*2ea0*/  IMAD.WIDE R16, R232, R9, c[0x0][0x160] ;  /* 0x00005800e8107625 */ /* 0x000fe400078e0209 */
[----:B------:R-:W-:Y:S01]  /*2eb0*/  @!P3 MOV R240, R242 ;  /* 0x000000f200f0b202 */ /* 0x000fe20000000f00 */
[----:B------:R1:W-:Y:S01]  /*2ec0*/  @P3 STS.128 [R226], RZ ;  /* 0x000000ffe2003388 */ /* 0x0003e20000000c00 */
[----:B------:R-:W-:-:S03]  /*2ed0*/  IMAD.WIDE.U32 R14, R7, c[0x0][0x1a8], R14 ;  /* 0x00006a00070e7a25 */ /* 0x000fc600078e000e */
[----:B------:R-:W-:Y:S01]  /*2ee0*/  @!PT LDS RZ, [RZ] ;  /* 0x00000000fffff984 */ /* 0x000fe20000000800 */
[----:B------:R-:W-:Y:S01]  /*2ef0*/  @!PT LDS RZ, [RZ] ;  /* 0x00000000fffff984 */ /* 0x000fe20000000800 */
[----:B------:R-:W-:Y:S01]  /*2f00*/  @!PT LDS RZ, [RZ] ;  /* 0x00000000fffff984 */ /* 0x000fe20000000800 */
[----:B------:R1:W-:Y:S02]  /*2f10*/  @!P3 LDGSTS.E.BYPASS.LTC128B.128 [R226], [R240.64] ;  /* 0x00000000f0e2bfae */ /* 0x0003e4000b901d44 */
[----:B------:R-:W-:Y:S02]  /*2f20*/  IADD3 R7, R15, UR12, RZ ;  /* 0x0000000c0f077c10 */ /* 0x000fe4000fffe0ff */
[C---:B------:R-:W-:Y:S01]  /*2f30*/  LEA R16, P4, R14.reuse, R16, 0x1 ;  /* 0x000000100e107211 */ /* 0x040fe200078808ff */
[----:B------:R1:W-:Y:S03]  /*2f40*/  @P2 STS.128 [R226+0x2000], RZ ;  /* 0x002000ffe2002388 */ /* 0x0003e60000000c00 */
        /* <DEDUP_REMOVED lines=16> */
.L_x_606:
[----:B------:R-:W-:Y:S05]  /*3050*/  BSYNC B0 ;  /* 0x0000000000007941 */ /* 0x000fea0003800000 */
.L_x_605:
        /* <DEDUP_REMOVED lines=17> */
[C---:B------:R-:W-:Y:S02]  /*3170*/  @!P4 LEA R18, P0, R7.reuse, R242, 0x6 ;  /* 0x000000f20712c211 */ /* 0x040fe400078030ff */
        /* <DEDUP_REMOVED lines=27> */
.L_x_608:
[----:B------:R-:W-:Y:S05]  /*3330*/  BSYNC B0 ;  /* 0x0000000000007941 */ /* 0x000fea0003800000 */
.L_x_607:
[C---:B------:R-:W-:Y:S01]  /*3340*/  IADD3 R5, R225.reuse, 0x8, RZ ;  /* 0x00000008e1057810 */ /* 0x040fe20007ffe0ff */
[C---:B------:R-:W-:Y:S01]  /*3350*/  IMAD.SHL.U32 R247, R225.reuse, 0x4, RZ ;  /* 0x00000004e1f77824 */ /* 0x040fe200078e00ff */
[----:B------:R-:W-:Y:S01]  /*3360*/  ISETP.GE.AND P2, PT, R225, UR6, PT ;  /* 0x00000006e1007c0c */ /* 0x000fe2000bf46270 */
[----:B------:R-:W-:Y:S01]  /*3370*/  IMAD.MOV.U32 R248, RZ, RZ, 0x7f800000 ;  /* 0x7f800000fff87424 */ /* 0x000fe200078e00ff */
[----:B------:R-:W-:Y:S01]  /*3380*/  ISETP.GE.AND P1, PT, R5, UR6, PT ;  /* 0x0000000605007c0c */ /* 0x000fe2000bf26270 */
[----:B------:R-:W-:Y:S01]  /*3390*/  IMAD.MOV.U32 R249, RZ, RZ, 0x7f800000 ;  /* 0x7f800000fff97424 */ /* 0x000fe200078e00ff */
[----:B------:R-:W-:Y:S01]  /*33a0*/  SHF.R.S32.HI R246, RZ, 0x1f, R225 ;  /* 0x0000001ffff67819 */ /* 0x000fe200000114e1 */
[----:B------:R-:W-:Y:S01]  /*33b0*/  USHF.R.S32.HI UR9, URZ, 0x1f, UR19 ;  /* 0x0000001f3f097899 */ /* 0x000fe20008011413 */
[----:B-1----:R-:W-:Y:S01]  /*33c0*/  IADD3 R18, P0, R247, UR16, RZ ;  /* 0x00000010f7127c10 */ /* 0x002fe2000ff1e0ff */
[----:B------:R-:W-:Y:S01]  /*33d0*/  ULDC.64 UR12, c[0x0][0x198] ;  /* 0x00006600000c7ab9 */ /* 0x000fe20000000a00 */
[----:B------:R-:W-:Y:S01]  /*33e0*/  SHF.L.U64.HI R246, R225, 0x2, R246 ;  /* 0x00000002e1f67819 */ /* 0x000fe200000102f6 */
[----:B------:R-:W-:-:S02]  /*33f0*/  UIADD3 UR6, -UR19, UR7, URZ ;  /* 0x0000000713067290 */ /* 0x000fc4000fffe13f */
[----:B------:R-:W-:Y:S01]  /*3400*/  UIMAD UR10, UR9, UR12, URZ ;  /* 0x0000000c090a72a4 */ /* 0x000fe2000f8e023f */
[----:B------:R-:W-:-:S03]  /*3410*/  IADD3.X R19, R246, UR15, RZ, P0, !PT ;  /* 0x0000000ff6137c10 */ /* 0x000fc600087fe4ff */
[----:B------:R-:W-:Y:S01]  /*3420*/  ISETP.GE.AND P5, PT, R230, UR6, PT ;  /* 0x00000006e6007c0c */ /* 0x000fe2000bfa6270 */
[----:B------:R-:W-:Y:S01]  /*3430*/  IMAD.U32 R5, RZ, RZ, UR19 ;  /* 0x00000013ff057e24 */ /* 0x000fe2000f8e00ff */
[----:B------:R1:W5:Y:S01]  /*3440*/  @!P2 LDG.E R248, [R18.64] ;  /* 0x0000000412f8a981 */ /* 0x000362000c1e1900 */
[----:B------:R-:W-:-:S03]  /*3450*/  UIMAD UR10, UR19, UR13, UR10 ;  /* 0x0000000d130a72a4 */ /* 0x000fc6000f8e020a */
[----:B------:R1:W5:Y:S01]  /*3460*/  @!P1 LDG.E R249, [R18.64+0x20] ;  /* 0x0000200412f99981 */ /* 0x000362000c1e1900 */
[----:B------:R-:W-:-:S04]  /*3470*/  IMAD.WIDE.U32 R14, R5, c[0x0][0x198], R232 ;  /* 0x00006600050e7a25 */ /* 0x000fc800078e00e8 */
[----:B------:R-:W-:Y:S02]  /*3480*/  IMAD.U32 R7, RZ, RZ, UR10 ;  /* 0x0000000aff077e24 */ /* 0x000fe4000f8e00ff */
[----:B------:R1:W-:Y:S04]  /*3490*/  @P5 STS.128 [R226+0x10000], RZ ;  /* 0x010000ffe2005388 */ /* 0x0003e80000000c00 */
[----:B------:R1:W-:Y:S04]  /*34a0*/  @P5 STS.128 [R226+0x12000], RZ ;  /* 0x012000ffe2005388 */ /* 0x0003e80000000c00 */
[----:B------:R1:W-:Y:S04]  /*34b0*/  @P5 STS.128 [R226+0x14000], RZ ;  /* 0x014000ffe2005388 */ /* 0x0003e80000000c00 */
[----:B------:R1:W-:Y:S01]  /*34c0*/  @P5 STS.128 [R226+0x16000], RZ ;  /* 0x016000ffe2005388 */ /* 0x0003e20000000c00 */
[----:B------:R-:W-:-:S04]  /*34d0*/  IADD3 R16, P0, R14, UR27, RZ ;  /* 0x0000001b0e107c10 */ /* 0x000fc8000ff1e0ff */
[----:B------:R-:W-:Y:S01]  /*34e0*/  IADD3.X R17, R15, UR28, R7, P0, !PT ;  /* 0x0000001c0f117c10 */ /* 0x000fe200087fe407 */
[----:B------:R-:W-:Y:S01]  /*34f0*/  IMAD R7, R8, c[0x0][0x1b0], RZ ;  /* 0x00006c0008077a24 */ /* 0x000fe200078e02ff */
[----:B------:R-:W-:Y:S03]  /*3500*/  BSSY B0, `(.L_x_609) ;  /* 0x0000033000007945 */ /* 0x000fe60003800000 */
[C---:B------:R-:W-:Y:S02]  /*3510*/  IMAD R14, R10.reuse, c[0x0][0x1b4], R7 ;  /* 0x00006d000a0e7a24 */ /* 0x040fe400078e0207 */
[----:B------:R-:W-:-:S04]  /*3520*/  IMAD.WIDE.U32 R16, R10, c[0x0][0x1b0], R16 ;  /* 0x00006c000a107a25 */ /* 0x000fc800078e0010 */
[----:B------:R-:W-:Y:S01]  /*3530*/  IMAD.IADD R9, R17, 0x1, R14 ;  /* 0x0000000111097824 */ /* 0x000fe200078e020e */
[----:B------:R-:W-:Y:S05]  /*3540*/  @P5 BRA `(.L_x_610) ;  /* 0x000002e000005947 */ /* 0x000fea0003800000 */
[----:B------:R-:W-:Y:S01]  /*3550*/  ISETP.GE.AND P3, PT, R232, c[0x0][0x220], PT ;  /* 0x00008800e8007a0c */ /* 0x000fe20003f66270 */
[----:B------:R-:W-:Y:S01]  /*3560*/  IMAD R7, R11, c[0x0][0x198], RZ ;  /* 0x000066000b077a24 */ /* 0x000fe200078e02ff */
[----:B-1----:R-:W-:Y:S02]  /*3570*/  MOV R18, UR27 ;  /* 0x0000001b00127c02 */ /* 0x002fe40008000f00 */
[----:B------:R-:W-:Y:S01]  /*3580*/  MOV R19, UR28 ;  /* 0x0000001c00137c02 */ /* 0x000fe20008000f00 */
[C---:B------:R-:W-:Y:S01]  /*3590*/  IMAD R20, R12.reuse, c[0x0][0x19c], R7 ;  /* 0x000067000c147a24 */ /* 0x040fe200078e0207 */
        /* <DEDUP_REMOVED lines=15> */
[----:B---3--:R-:W-:Y:S01]  /*3690*/  @!P3 LEA R24, P6, R18, c[0x0][0x168], 0x1 ;  /* 0x00005a001218ba11 */ /* 0x008fe200078c08ff */
        /* <DEDUP_REMOVED lines=25> */
.L_x_610:
[----:B------:R-:W-:Y:S05]  /*3830*/  BSYNC B0 ;  /* 0x0000000000007941 */ /* 0x000fea0003800000 */
.L_x_609:
        /* <DEDUP_REMOVED lines=30> */
[----:B---3--:R-:W-:Y:S01]  /*3a20*/  IMAD.WIDE R22, R232, R7, c[0x0][0x168] ;  /* 0x00005a00e8167625 */ /* 0x008fe200078e0207 */
        /* <DEDUP_REMOVED lines=24> */
.L_x_612:
[----:B------:R-:W-:Y:S05]  /*3bb0*/  BSYNC B0 ;  /* 0x0000000000007941 */ /* 0x000fea0003800000 */
.L_x_611:
        /* <DEDUP_REMOVED lines=26> */
[----:B------:R-:W-:Y:S01]  /*3d60*/  @!P3 IMAD.MOV.U32 R6, RZ, RZ, R14 ;  /* 0x000000ffff06b224 */ /* 0x000fe200078e000e */
[----:B------:R3:W-:Y:S01]  /*3d70*/  @P3 STS.128 [R226+0x18000], RZ ;  /* 0x018000ffe2003388 */ /* 0x0007e20000000c00 */
[----:B------:R-:W-:Y:S01]  /*3d80*/  @!P3 IMAD R9, R4, c[0x0][0x1a0], RZ ;  /* 0x000068000409ba24 */ /* 0x000fe200078e02ff */
[----:B------:R-:W-:Y:S01]  /*3d90*/  IADD3 R19, R17, R18, RZ ;  /* 0x0000001211137210 */ /* 0x000fe20007ffe0ff */
[----:B------:R-:W-:Y:S01]  /*3da0*/  IMAD.MOV.U32 R5, RZ, RZ, 0x2 ;  /* 0x00000002ff057424 */ /* 0x000fe200078e00ff */
[----:B------:R-:W-:Y:S01]  /*3db0*/  MOV R18, R16 ;  /* 0x0000001000127202 */ /* 0x000fe20000000f00 */
[----:B------:R-:W-:-:S04]  /*3dc0*/  @!P3 IMAD.WIDE.U32 R16, R230, c[0x0][0x1a0], R6 ;  /* 0x00006800e610ba25 */ /* 0x000fc800078e0006 */
[----:B------:R-:W-:Y:S01]  /*3dd0*/  @!P3 IMAD R6, R230, c[0x0][0x1a4], R9 ;  /* 0x00006900e606ba24 */ /* 0x000fe200078e0209 */
[----:B------:R-:W-:Y:S01]  /*3de0*/  @!P3 LEA R22, P6, R16, c[0x0][0x170], 0x1 ;  /* 0x00005c001016ba11 */ /* 0x000fe200078c08ff */
[----:B------:R-:W-:-:S03]  /*3df0*/  IMAD.WIDE.U32 R18, R10, c[0x0][0x1b8], R18 ;  /* 0x00006e000a127a25 */ /* 0x000fc600078e0012 */
[----:B------:R-:W-:Y:S01]  /*3e00*/  @!P3 IADD3 R6, R17, R6, RZ ;  /* 0x000000061106b210 */ /* 0x000fe20007ffe0ff */
        /* <DEDUP_REMOVED lines=25> */
.L_x_614:
[----:B------:R-:W-:Y:S05]  /*3fa0*/  BSYNC B0 ;  /* 0x0000000000007941 */ /* 0x000fea0003800000 */
.L_x_613:
        /* <DEDUP_REMOVED lines=14> */
[----:B------:R-:W-:Y:S01]  /*4090*/  MOV R6, R14 ;  /* 0x0000000e00067202 */ /* 0x000fe20000000f00 */
[----:B------:R-:W-:Y:S01]  /*40a0*/  IMAD R4, R4, c[0x0][0x1a0], RZ ;  /* 0x0000680004047a24 */ /* 0x000fe200078e02ff */
[----:B------:R-:W-:Y:S01]  /*40b0*/  ISETP.GE.AND P2, PT, R229, c[0x0][0x220], PT ;  /* 0x00008800e5007a0c */ /* 0x000fe20003f46270 */
[----:B------:R-:W-:Y:S01]  /*40c0*/  IMAD.WIDE.U32 R16, R12, c[0x0][0x1a0], R16 ;  /* 0x000068000c107a25 */ /* 0x000fe200078e0010 */
[----:B------:R-:W-:-:S02]  /*40d0*/  ISETP.GE.AND P1, PT, R228, c[0x0][0x220], PT ;  /* 0x00008800e4007a0c */ /* 0x000fc40003f26270 */
[----:B------:R-:W-:Y:S01]  /*40e0*/  ISETP.GE.AND P0, PT, R227, c[0x0][0x220], PT ;  /* 0x00008800e3007a0c */ /* 0x000fe20003f06270 */
[----:B------:R-:W-:Y:S02]  /*40f0*/  IMAD R11, R12, c[0x0][0x1a4], R11 ;  /* 0x000069000c0b7a24 */ /* 0x000fe400078e020b */
[C---:B------:R-:W-:Y:S02]  /*4100*/  IMAD.WIDE.U32 R6, R5.reuse, c[0x0][0x1a0], R6 ;  /* 0x0000680005067a25 */ /* 0x040fe400078e0006 */
[----:B------:R1:W-:Y:S02]  /*4110*/  @P3 STS.128 [R226+0x19000], RZ ;  /* 0x019000ffe2003388 */ /* 0x0003e40000000c00 */
[----:B------:R-:W-:Y:S01]  /*4120*/  IMAD R4, R5, c[0x0][0x1a4], R4 ;  /* 0x0000690005047a24 */ /* 0x000fe200078e0204 */
[----:B------:R-:W-:Y:S01]  /*4130*/  @!P3 LEA R14, P5, R6, c[0x0][0x170], 0x1 ;  /* 0x00005c00060eba11 */ /* 0x000fe200078a08ff */
[----:B------:R-:W-:Y:S02]  /*4140*/  IMAD.IADD R17, R17, 0x1, R11 ;  /* 0x0000000111117824 */ /* 0x000fe400078e020b */
[----:B------:R-:W-:-:S02]  /*4150*/  IMAD.MOV.U32 R5, RZ, RZ, 0x2 ;  /* 0x00000002ff057424 */ /* 0x000fc400078e00ff */
        /* <DEDUP_REMOVED lines=27> */
.L_x_616:
[----:B------:R-:W-:Y:S05]  /*4310*/  BSYNC B0 ;  /* 0x0000000000007941 */ /* 0x000fea0003800000 */
.L_x_615:
        /* <DEDUP_REMOVED lines=15> */
[----:B------:R-:W-:-:S05]  /*4410*/  IMAD.U32 R7, RZ, RZ, UR23 ;  /* 0x00000017ff077e24 */ /* 0x000fca000f8e00ff */
[----:B-12---:R-:W2:Y:S01]  /*4420*/  @P0 LDG.E R5, [R6.64] ;  /* 0x0000000406050981 */ /* 0x006ea2000c1e1900 */
[----:B------:R-:W2:Y:S01]  /*4430*/  @P0 MUFU.RCP R4, c[0x0][0x238] ;  /* 0x00008e0000040b08 */ /* 0x000ea20000001000 */
        /* <DEDUP_REMOVED lines=66> */
[----:B------:R-:W-:-:S02]  /*4860*/  ULDC UR14, c[0x0][0x2e8] ;  /* 0x0000ba00000e7ab9 */ /* 0x000fc40000000800 */
[----:B------:R-:W-:Y:S02]  /*4870*/  UMOV UR6, URZ ;  /* 0x0000003f00067c82 */ /* 0x000fe40008000000 */
[----:B------:R-:W-:Y:S02]  /*4880*/  ULDC UR13, c[0x0][0x2e4] ;  /* 0x0000b900000d7ab9 */ /* 0x000fe40000000800 */
[----:B------:R-:W-:Y:S01]  /*4890*/  UIADD3 UR21, UR9, -UR14, URZ ;  /* 0x8000000e09157290 */ /* 0x000fe2000fffe03f */
[----:B--2---:R-:W-:Y:S01]  /*48a0*/  @P0 FMUL.FTZ R4, R5, R4 ;  /* 0x0000000405040220 */ /* 0x004fe20000410000 */
[----:B------:R-:W-:-:S03]  /*48b0*/  MOV R5, UR24 ;  /* 0x0000001800057c02 */ /* 0x000fc60008000f00 */
[----:B------:R-:W1:Y:S02]  /*48c0*/  @P0 R2UR UR10, R4 ;  /* 0x00000000040a03c2 */ /* 0x000e6400000e0000 */
[----:B------:R-:W-:-:S05]  /*48d0*/  IMAD R240, R5, 0x40, R224 ;  /* 0x0000004005f07824 */ /* 0x000fca00078e02e0 */
[----:B------:R-:W-:-:S04]  /*48e0*/  IADD3 R240, R225, -UR11, -R240 ;  /* 0x8000000be1f07c10 */ /* 0x000fc8000fffe8f0 */
[----:B------:R-:W-:Y:S01]  /*48f0*/  IADD3 R240, R240, UR7, RZ ;  /* 0x00000007f0f07c10 */ /* 0x000fe2000fffe0ff */
[----:B-1----:R-:W-:Y:S02]  /*4900*/  @UP1 UMOV UR6, UR10 ;  /* 0x0000000a00061c82 */ /* 0x002fe40008000000 */
.L_x_621:
[----:B------:R-:W0:Y:S01]  /*4910*/  LDGDEPBAR ;  /* 0x00000000000079af */ /* 0x000e220000000000 */
[----:B------:R-:W-:Y:S01]  /*4920*/  IADD3 R118, P0, R247, UR18, RZ ;  /* 0x00000012f7767c10 */ /* 0x000fe2000ff1e0ff */
[----:B------:R-:W-:Y:S02]  /*4930*/  USHF.L.U32 UR9, UR8, 0x6, URZ ;  /* 0x0000000608097899 */ /* 0x000fe4000800063f */
[----:B------:R-:W-:Y:S01]  /*4940*/  ULDC UR10, c[0x0][0x2e4] ;  /* 0x0000b900000a7ab9 */ /* 0x000fe20000000800 */
[----:B------:R-:W-:Y:S01]  /*4950*/  IADD3.X R119, R246, UR17, RZ, P0, !PT ;  /* 0x00000011f6777c10 */ /* 0x000fe200087fe4ff */
[----:B------:R-:W-:Y:S01]  /*4960*/  UISETP.GE.AND UP0, UPT, UR9, UR21, UPT ;  /* 0x000000150900728c */ /* 0x000fe2000bf06270 */
        /* <DEDUP_REMOVED lines=8> */
[----:B------:R-:W-:Y:S05]  /*49f0*/  LDSM.16.M88.4 R108, [R3+0x10000] ;  /* 0x01000000036c783b */ /* 0x000fea0000000200 */
[----:B------:R-:W-:Y:S05]  /*4a00*/  LDSM.16.M88.4 R112, [R3+0x10800] ;  /* 0x010800000370783b */ /* 0x000fea0000000200 */
[----:B-----5:R3:W5:Y:S01]  /*4a10*/  LDG.E R117, [R118.64] ;  /* 0x0000000476757981 */ /* 0x020762000c1e1900 */
[C---:B-1----:R-:W-:Y:S04]  /*4a20*/  HMMA.16816.F32 R4, R84.reuse, R88, RZ ;  /* 0x000000585404723c */ /* 0x042fe800000018ff */
[----:B------:R3:W5:Y:S04]  /*4a30*/  LDG.E R116, [R118.64+0x20] ;  /* 0x0000200476747981 */ /* 0x000768000c1e1900 */
[C---:B------:R-:W-:Y:S01]  /*4a40*/  HMMA.16816.F32 R8, R84.reuse, R90, RZ ;  /* 0x0000005a5408723c */ /* 0x040fe200000018ff */
[----:B------:R-:W1:Y:S07]  /*4a50*/  LDSM.16.M88.4 R88, [R220] ;  /* 0x00000000dc58783b */ /* 0x000e6e0000000200 */
[C---:B--2---:R-:W-:Y:S08]  /*4a60*/  HMMA.16816.F32 R12, R84.reuse, R92, RZ ;  /* 0x0000005c540c723c */ /* 0x044ff000000018ff */
[----:B------:R-:W-:Y:S01]  /*4a70*/  HMMA.16816.F32 R16, R84, R94, RZ ;  /* 0x0000005e5410723c */ /* 0x000fe200000018ff */
[----:B------:R-:W-:Y:S03]  /*4a80*/  LDSM.16.M88.4 R84, [R219] ;  /* 0x00000000db54783b */ /* 0x000fe60000000200 */
[----:B---3--:R-:W-:Y:S02]  /*4a90*/  IADD3 R118, R240, UR9, RZ ;  /* 0x00000009f0767c10 */ /* 0x008fe4000fffe0ff */
[----:B------:R-:W2:Y:S02]  /*4aa0*/  LDSM.16.M88.4 R92, [R2+0x10000] ;  /* 0x01000000025c783b */ /* 0x000ea40000000200 */
[C---:B------:R-:W-:Y:S05]  /*4ab0*/  HMMA.16816.F32 R4, R96.reuse, R100, R4 ;  /* 0x000000646004723c */ /* 0x040fea0000001804 */
[C---:B------:R-:W-:Y:S02]  /*4ac0*/  IADD3 R120, R118.reuse, 0x7, RZ ;  /* 0x0000000776787810 */ /* 0x040fe40007ffe0ff */
[----:B------:R-:W-:Y:S01]  /*4ad0*/  IADD3 R121, R118, 0x8, RZ ;  /* 0x0000000876797810 */ /* 0x000fe20007ffe0ff */
[C---:B------:R-:W-:Y:S01]  /*4ae0*/  HMMA.16816.F32 R8, R96.reuse, R102, R8 ;  /* 0x000000666008723c */ /* 0x040fe20000001808 */
[----:B------:R-:W3:Y:S02]  /*4af0*/  LDSM.16.M88.4 R100, [R2+0x10800] ;  /* 0x010800000264783b */ /* 0x000ee40000000200 */
[----:B------:R-:W-:Y:S02]  /*4b00*/  ISETP.GE.AND P0, PT, R120, RZ, PT ;  /* 0x000000ff7800720c */ /* 0x000fe40003f06270 */
[----:B------:R-:W-:Y:S02]  /*4b10*/  ISETP.GE.AND P1, PT, R121, RZ, PT ;  /* 0x000000ff7900720c */ /* 0x000fe40003f26270 */
[C---:B------:R-:W-:Y:S01]  /*4b20*/  IADD3 R123, R118.reuse, -0x8, RZ ;  /* 0xfffffff8767b7810 */ /* 0x040fe20007ffe0ff */
[C---:B----4-:R-:W-:Y:S04]  /*4b30*/  HMMA.16816.F32 R12, R96.reuse, R104, R12 ;  /* 0x00000068600c723c */ /* 0x050fe8000000180c */
[C---:B------:R-:W-:Y:S02]  /*4b40*/  IADD3 R122, R118.reuse, -0x1, RZ ;  /* 0xffffffff767a7810 */ /* 0x040fe40007ffe0ff */
[C---:B------:R-:W-:Y:S02]  /*4b50*/  IADD3 R125, R118.reuse, -0x10, RZ ;  /* 0xfffffff0767d7810 */ /* 0x040fe40007ffe0ff */
[----:B------:R-:W-:Y:S01]  /*4b60*/  HMMA.16816.F32 R16, R96, R106, R16 ;  /* 0x0000006a6010723c */ /* 0x000fe20000001810 */
[----:B------:R-:W-:Y:S03]  /*4b70*/  LDSM.16.M88.4 R96, [R223+0x2000] ;  /* 0x00200000df60783b */ /* 0x000fe60000000200 */
[C---:B------:R-:W-:Y:S02]  /*4b80*/  @!P0 IADD3 R120, -R118.reuse, -0x7, RZ ;  /* 0xfffffff976788810 */ /* 0x040fe40007ffe1ff */
[----:B------:R-:W4:Y:S01]  /*4b90*/  LDSM.16.M88.4 R104, [R222+0x12000] ;  /* 0x01200000de68783b */ /* 0x000f220000000200 */
[----:B------:R-:W-:Y:S01]  /*4ba0*/  ISETP.GE.AND P0, PT, R123, RZ, PT ;  /* 0x000000ff7b00720c */ /* 0x000fe20003f06270 */
[C---:B-1----:R-:W-:Y:S02]  /*4bb0*/  HMMA.16816.F32 R4, R88.reuse, R108, R4 ;  /* 0x0000006c5804723c */ /* 0x042fe40000001804 */
[----:B------:R-:W-:Y:S03]  /*4bc0*/  I2F R120, R120 ;  /* 0x0000007800787306 */ /* 0x000fe60000201400 */
[----:B------:R-:W-:Y:S02]  /*4bd0*/  @!P1 IADD3 R121, -R118, -0x8, RZ ;  /* 0xfffffff876799810 */ /* 0x000fe40007ffe1ff */
[----:B------:R-:W-:Y:S01]  /*4be0*/  ISETP.GE.AND P1, PT, R122, RZ, PT ;  /* 0x000000ff7a00720c */ /* 0x000fe20003f26270 */
[C---:B------:R-:W-:Y:S01]  /*4bf0*/  HMMA.16816.F32 R8, R88.reuse, R110, R8 ;  /* 0x0000006e5808723c */ /* 0x040fe20000001808 */
[----:B------:R-:W1:Y:S03]  /*4c00*/  LDSM.16.M88.4 R108, [R222+0x12800] ;  /* 0x01280000de6c783b */ /* 0x000e660000000200 */
[C---:B------:R-:W-:Y:S01]  /*4c10*/  IADD3 R124, R118.reuse, -0x9, RZ ;  /* 0xfffffff7767c7810 */ /* 0x040fe20007ffe0ff */
[----:B------:R-:W1:Y:S01]  /*4c20*/  I2F R121, R121 ;  /* 0x0000007900797306 */ /* 0x000e620000201400 */
[C---:B------:R-:W-:Y:S02]  /*4c30*/  @!P0 IADD3 R123, -R118.reuse, 0x8, RZ ;  /* 0x00000008767b8810 */ /* 0x040fe40007ffe1ff */
[C---:B------:R-:W-:Y:S03]  /*4c40*/  HMMA.16816.F32 R12, R88.reuse, R112, R12 ;  /* 0x00000070580c723c */ /* 0x040fe6000000180c */
[----:B------:R-:W-:Y:S02]  /*4c50*/  ISETP.GE.AND P0, PT, R125, RZ, PT ;  /* 0x000000ff7d00720c */ /* 0x000fe40003f06270 */
[----:B------:R-:W-:Y:S02]  /*4c60*/  @!P1 IADD3 R122, -R118, 0x1, RZ ;  /* 0x00000001767a9810 */ /* 0x000fe40007ffe1ff */
[----:B------:R-:W-:Y:S01]  /*4c70*/  ISETP.GE.AND P1, PT, R124, RZ, PT ;  /* 0x000000ff7c00720c */ /* 0x000fe20003f26270 */
[----:B------:R-:W-:Y:S01]  /*4c80*/  HMMA.16816.F32 R16, R88, R114, R16 ;  /* 0x000000725810723c */ /* 0x000fe20000001810 */
[----:B------:R-:W-:Y:S01]  /*4c90*/  LDSM.16.M88.4 R88, [R221+0x2000] ;  /* 0x00200000dd58783b */ /* 0x000fe20000000200 */
[----:B------:R-:W-:Y:S02]  /*4ca0*/  I2F R123, R123 ;  /* 0x0000007b007b7306 */ /* 0x000fe40000201400 */
[C---:B------:R-:W-:Y:S02]  /*4cb0*/  IADD3 R126, R118.reuse, -0x19, RZ ;  /* 0xffffffe7767e7810 */ /* 0x040fe40007ffe0ff */
[----:B------:R-:W-:Y:S01]  /*4cc0*/  LDSM.16.M88.4 R112, [R212+0x12800] ;  /* 0x01280000d470783b */ /* 0x000fe20000000200 */
[C---:B------:R-:W-:Y:S01]  /*4cd0*/  IADD3 R127, R118.reuse, -0x11, RZ ;  /* 0xffffffef767f7810 */ /* 0x040fe20007ffe0ff */
[C---:B--2---:R-:W-:Y:S04]  /*4ce0*/  HMMA.16816.F32 R4, R84.reuse, R92, R4 ;  /* 0x0000005c5404723c */ /* 0x044fe80000001804 */
[----:B------:R-:W2:Y:S01]  /*4cf0*/  I2F R122, R122 ;  /* 0x0000007a007a7306 */ /* 0x000ea20000201400 */
[C---:B------:R-:W-:Y:S02]  /*4d00*/  IADD3 R128, R118.reuse, -0x18, RZ ;  /* 0xffffffe876807810 */ /* 0x040fe40007ffe0ff */
[----:B------:R-:W-:Y:S01]  /*4d10*/  @!P0 IADD3 R125, -R118, 0x10, RZ ;  /* 0x00000010767d8810 */ /* 0x000fe20007ffe1ff */
[C---:B------:R-:W-:Y:S01]  /*4d20*/  HMMA.16816.F32 R8, R84.reuse, R94, R8 ;  /* 0x0000005e5408723c */ /* 0x040fe20000001808 */
[----:B------:R-:W2:Y:S02]  /*4d30*/  LDSM.16.M88.4 R92, [R212+0x12000] ;  /* 0x01200000d45c783b */ /* 0x000ea40000000200 */
[----:B------:R-:W-:Y:S02]  /*4d40*/  ISETP.GE.AND P0, PT, R126, RZ, PT ;  /* 0x000000ff7e00720c */ /* 0x000fe40003f06270 */
[----:B------:R-:W-:Y:S01]  /*4d50*/  @!P1 IADD3 R124, -R118, 0x9, RZ ;  /* 0x00000009767c9810 */ /* 0x000fe20007ffe1ff */
[----:B------:R-:W-:Y:S01]  /*4d60*/  I2F R125, R125 ;  /* 0x0000007d007d7306 */ /* 0x000fe20000201400 */
[----:B------:R-:W-:Y:S01]  /*4d70*/  ISETP.GE.AND P2, PT, R127, RZ, PT ;  /* 0x000000ff7f00720c */ /* 0x000fe20003f46270 */
[C---:B---3--:R-:W-:Y:S03]  /*4d80*/  HMMA.16816.F32 R12, R84.reuse, R100, R12 ;  /* 0x00000064540c723c */ /* 0x048fe6000000180c */
[----:B------:R-:W-:Y:S02]  /*4d90*/  ISETP.GE.AND P1, PT, R128, RZ, PT ;  /* 0x000000ff8000720c */ /* 0x000fe40003f26270 */
[----:B------:R-:W-:Y:S03]  /*4da0*/  IABS R119, R118 ;  /* 0x0000007600777213 */ /* 0x000fe60000000000 */
[----:B------:R-:W-:Y:S01]  /*4db0*/  HMMA.16816.F32 R16, R84, R102, R16 ;  /* 0x000000665410723c */ /* 0x000fe20000001810 */
[----:B------:R-:W-:Y:S01]  /*4dc0*/  LDSM.16.M88.4 R84, [R220+0x2000] ;  /* 0x00200000dc54783b */ /* 0x000fe20000000200 */
[----:B------:R-:W-:Y:S02]  /*4dd0*/  I2F R124, R124 ;  /* 0x0000007c007c7306 */ /* 0x000fe40000201400 */
[C---:B------:R-:W-:Y:S02]  /*4de0*/  @!P0 IADD3 R126, -R118.reuse, 0x19, RZ ;  /* 0x00000019767e8810 */ /* 0x040fe40007ffe1ff */
[----:B------:R-:W3:Y:S01]  /*4df0*/  LDSM.16.M88.4 R100, [R3+0x12000] ;  /* 0x012000000364783b */ /* 0x000ee20000000200 */
[C---:B------:R-:W-:Y:S01]  /*4e00*/  @!P2 IADD3 R127, -R118.reuse, 0x11, RZ ;  /* 0x00000011767fa810 */ /* 0x040fe20007ffe1ff */
[C---:B----4-:R-:W-:Y:S01]  /*4e10*/  HMMA.16816.F32 R4, R96.reuse, R104, R4 ;  /* 0x000000686004723c */ /* 0x050fe20000001804 */
[----:B------:R-:W-:Y:S03]  /*4e20*/  PLOP3.LUT P0, PT, PT, PT, UP0, 0x80, 0x0 ;  /* 0x000000000000781c */ /* 0x000fe60003f0f008 */
[----:B------:R-:W4:Y:S01]  /*4e30*/  I2F R119, R119 ;  /* 0x0000007700777306 */ /* 0x000f220000201400 */
[----:B------:R-:W-:Y:S03]  /*4e40*/  @!P1 IADD3 R128, -R118, 0x18, RZ ;  /* 0x0000001876809810 */ /* 0x000fe60007ffe1ff */
[C---:B------:R-:W-:Y:S01]  /*4e50*/  HMMA.16816.F32 R8, R96.reuse, R106, R8 ;  /* 0x0000006a6008723c */ /* 0x040fe20000001808 */
[----:B------:R-:W-:Y:S05]  /*4e60*/  LDSM.16.M88.4 R104, [R2+0x12000] ;  /* 0x012000000268783b */ /* 0x000fea0000000200 */
[----:B------:R-:W3:Y:S02]  /*4e70*/  I2F R130, R127 ;  /* 0x0000007f00827306 */ /* 0x000ee40000201400 */
[C---:B-1----:R-:W-:Y:S08]  /*4e80*/  HMMA.16816.F32 R12, R96.reuse, R108, R12 ;  /* 0x0000006c600c723c */ /* 0x042ff0000000180c */
[----:B------:R-:W-:Y:S01]  /*4e90*/  HMMA.16816.F32 R16, R96, R110, R16 ;  /* 0x0000006e6010723c */ /* 0x000fe20000001810 */
[----:B------:R-:W1:Y:S01]  /*4ea0*/  LDSM.16.M88.4 R96, [R3+0x12800] ;  /* 0x012800000360783b */ /* 0x000e620000000200 */
[----:B------:R-:W1:Y:S04]  /*4eb0*/  I2F R129, R128 ;  /* 0x0000008000817306 */ /* 0x000e680000201400 */
[----:B------:R-:W-:Y:S02]  /*4ec0*/  LDSM.16.M88.4 R108, [R222+0x14000] ;  /* 0x01400000de6c783b */ /* 0x000fe40000000200 */
[C---:B--2---:R-:W-:Y:S04]  /*4ed0*/  HMMA.16816.F32 R4, R88.reuse, R92, R4 ;  /* 0x0000005c5804723c */ /* 0x044fe80000001804 */
[----:B------:R-:W2:Y:S04]  /*4ee0*/  I2F R126, R126 ;  /* 0x0000007e007e7306 */ /* 0x000ea80000201400 */
[C---:B------:R-:W-:Y:S01]  /*4ef0*/  HMMA.16816.F32 R8, R88.reuse, R94, R8 ;  /* 0x0000005e5808723c */ /* 0x040fe20000001808 */
[----:B------:R-:W2:Y:S07]  /*4f00*/  LDSM.16.M88.4 R92, [R219+0x2000] ;  /* 0x00200000db5c783b */ /* 0x000eae0000000200 */
[C---:B------:R-:W-:Y:S08]  /*4f10*/  HMMA.16816.F32 R12, R88.reuse, R112, R12 ;  /* 0x00000070580c723c */ /* 0x040ff0000000180c */
[----:B------:R-:W-:Y:S01]  /*4f20*/  HMMA.16816.F32 R16, R88, R114, R16 ;  /* 0x000000725810723c */ /* 0x000fe20000001810 */
[----:B------:R-:W4:Y:S07]  /*4f30*/  LDSM.16.M88.4 R88, [R2+0x12800] ;  /* 0x012800000258783b */ /* 0x000f2e0000000200 */
[C---:B---3--:R-:W-:Y:S08]  /*4f40*/  HMMA.16816.F32 R4, R84.reuse, R100, R4 ;  /* 0x000000645404723c */ /* 0x048ff00000001804 */
[C---:B------:R-:W-:Y:S01]  /*4f50*/  HMMA.16816.F32 R8, R84.reuse, R102, R8 ;  /* 0x000000665408723c */ /* 0x040fe20000001808 */
[----:B------:R-:W3:Y:S07]  /*4f60*/  LDSM.16.M88.4 R100, [R223+0x4000] ;  /* 0x00400000df64783b */ /* 0x000eee0000000200 */
[C---:B-1----:R-:W-:Y:S08]  /*4f70*/  HMMA.16816.F32 R12, R84.reuse, R96, R12 ;  /* 0x00000060540c723c */ /* 0x042ff0000000180c */
[----:B------:R-:W-:Y:S01]  /*4f80*/  HMMA.16816.F32 R16, R84, R98, R16 ;  /* 0x000000625410723c */ /* 0x000fe20000001810 */
[----:B------:R-:W1:Y:S05]  /*4f90*/  LDSM.16.M88.4 R84, [R222+0x14800] ;  /* 0x01480000de54783b */ /* 0x000e6a0000000200 */
[----:B------:R-:W-:Y:S02]  /*4fa0*/  LDSM.16.M88.4 R96, [R221+0x4000] ;  /* 0x00400000dd60783b */ /* 0x000fe40000000200 */
[C---:B--2---:R-:W-:Y:S08]  /*4fb0*/  HMMA.16816.F32 R4, R92.reuse, R104, R4 ;  /* 0x000000685c04723c */ /* 0x044ff00000001804 */
[C---:B------:R-:W-:Y:S01]  /*4fc0*/  HMMA.16816.F32 R8, R92.reuse, R106, R8 ;  /* 0x0000006a5c08723c */ /* 0x040fe20000001808 */
[----:B------:R-:W2:Y:S07]  /*4fd0*/  LDSM.16.M88.4 R104, [R212+0x14000] ;  /* 0x01400000d468783b */ /* 0x000eae0000000200 */
[C---:B----4-:R-:W-:Y:S08]  /*4fe0*/  HMMA.16816.F32 R12, R92.reuse, R88, R12 ;  /* 0x000000585c0c723c */ /* 0x050ff0000000180c */
[----:B------:R-:W-:Y:S01]  /*4ff0*/  HMMA.16816.F32 R16, R92, R90, R16 ;  /* 0x0000005a5c10723c */ /* 0x000fe20000001810 */
[----:B------:R-:W4:Y:S05]  /*5000*/  LDSM.16.M88.4 R88, [R212+0x14800] ;  /* 0x01480000d458783b */ /* 0x000f2a0000000200 */
[----:B------:R-:W-:Y:S02]  /*5010*/  LDSM.16.M88.4 R92, [R220+0x4000] ;  /* 0x00400000dc5c783b */ /* 0x000fe40000000200 */
        /* <DEDUP_REMOVED lines=29> */
[C---:B------:R-:W-:Y:S08]  /*51f0*/  HMMA.16816.F32 R8, R96.reuse, R110, R8 ;  /* 0x0000006e6008723c */ /* 0x040ff00000001808 */
[C---:B-1----:R-:W-:Y:S08]  /*5200*/  HMMA.16816.F32 R12, R96.reuse, R84, R12 ;  /* 0x00000054600c723c */ /* 0x042ff0000000180c */
[----:B------:R-:W-:Y:S01]  /*5210*/  HMMA.16816.F32 R16, R96, R86, R16 ;  /* 0x000000566010723c */ /* 0x000fe20000001810 */
[----:B------:R-:W-:Y:S05]  /*5220*/  LDSM.16.M88.4 R84, [R220+0x6000] ;  /* 0x00600000dc54783b */ /* 0x000fea0000000200 */
[----:B------:R-:W1:Y:S02]  /*5230*/  LDSM.16.M88.4 R96, [R3+0x16000] ;  /* 0x016000000360783b */ /* 0x000e640000000200 */
[C---:B--2---:R-:W-:Y:S08]  /*5240*/  HMMA.16816.F32 R4, R92.reuse, R104, R4 ;  /* 0x000000685c04723c */ /* 0x044ff00000001804 */
[C---:B------:R-:W-:Y:S08]  /*5250*/  HMMA.16816.F32 R8, R92.reuse, R106, R8 ;  /* 0x0000006a5c08723c */ /* 0x040ff00000001808 */
[C---:B----4-:R-:W-:Y:S08]  /*5260*/  HMMA.16816.F32 R12, R92.reuse, R88, R12 ;  /* 0x000000585c0c723c */ /* 0x050ff0000000180c */
[----:B------:R-:W-:Y:S01]  /*5270*/  HMMA.16816.F32 R16, R92, R90, R16 ;  /* 0x0000005a5c10723c */ /* 0x000fe20000001810 */
[----:B------:R-:W-:Y:S05]  /*5280*/  LDSM.16.M88.4 R88, [R219+0x6000] ;  /* 0x00600000db58783b */ /* 0x000fea0000000200 */
[----:B------:R-:W2:Y:S02]  /*5290*/  LDSM.16.M88.4 R92, [R2+0x16000] ;  /* 0x01600000025c783b */ /* 0x000ea40000000200 */
[C---:B-1----:R-:W-:Y:S08]  /*52a0*/  HMMA.16816.F32 R4, R84.reuse, R96, R4 ;  /* 0x000000605404723c */ /* 0x042ff00000001804 */
[C---:B------:R-:W-:Y:S01]  /*52b0*/  HMMA.16816.F32 R8, R84.reuse, R98, R8 ;  /* 0x000000625408723c */ /* 0x040fe20000001808 */
[----:B------:R-:W1:Y:S07]  /*52c0*/  LDSM.16.M88.4 R96, [R2+0x16800] ;  /* 0x016800000260783b */ /* 0x000e6e0000000200 */
[C---:B------:R-:W-:Y:S08]  /*52d0*/  HMMA.16816.F32 R12, R84.reuse, R100, R12 ;  /* 0x00000064540c723c */ /* 0x040ff0000000180c */
[----:B------:R-:W-:Y:S08]  /*52e0*/  HMMA.16816.F32 R16, R84, R102, R16 ;  /* 0x000000665410723c */ /* 0x000ff00000001810 */
[C---:B--2---:R-:W-:Y:S08]  /*52f0*/  HMMA.16816.F32 R4, R88.reuse, R92, R4 ;  /* 0x0000005c5804723c */ /* 0x044ff00000001804 */
[C---:B------:R-:W-:Y:S08]  /*5300*/  HMMA.16816.F32 R8, R88.reuse, R94, R8 ;  /* 0x0000005e5808723c */ /* 0x040ff00000001808 */
[C---:B-1----:R-:W-:Y:S08]  /*5310*/  HMMA.16816.F32 R12, R88.reuse, R96, R12 ;  /* 0x00000060580c723c */ /* 0x042ff0000000180c */
[----:B------:R-:W-:Y:S01]  /*5320*/  FFMA.FTZ R6, R121, -UR6, R6 ;  /* 0x8000000679067c23 */ /* 0x000fe20008010006 */
[----:B------:R-:W-:Y:S03]  /*5330*/  HMMA.16816.F32 R16, R88, R98, R16 ;  /* 0x000000625810723c */ /* 0x000fe60000001810 */
[----:B------:R-:W-:Y:S02]  /*5340*/  FFMA.FTZ R7, R120, -UR6, R7 ;  /* 0x8000000678077c23 */ /* 0x000fe40008010007 */
[C---:B------:R-:W-:Y:S02]  /*5350*/  FFMA.FTZ R5, R122.reuse, -UR6, R5 ;  /* 0x800000067a057c23 */ /* 0x040fe40008010005 */
[C---:B------:R-:W-:Y:S02]  /*5360*/  FFMA.FTZ R4, R119.reuse, -UR6, R4 ;  /* 0x8000000677047c23 */ /* 0x040fe40008010004 */
[----:B------:R-:W-:Y:S03]  /*5370*/  FFMA.FTZ R11, R122, -UR6, R11 ;  /* 0x800000067a0b7c23 */ /* 0x000fe6000801000b */
[----:B------:R-:W-:Y:S02]  /*5380*/  FFMA.FTZ R10, R119, -UR6, R10 ;  /* 0x80000006770a7c23 */ /* 0x000fe4000801000a */
[C---:B------:R-:W-:Y:S02]  /*5390*/  FFMA.FTZ R8, R123.reuse, -UR6, R8 ;  /* 0x800000067b087c23 */ /* 0x040fe40008010008 */
[C---:B------:R-:W-:Y:S02]  /*53a0*/  FFMA.FTZ R9, R124.reuse, -UR6, R9 ;  /* 0x800000067c097c23 */ /* 0x040fe40008010009 */
[----:B------:R-:W-:Y:S02]  /*53b0*/  FFMA.FTZ R14, R123, -UR6, R14 ;  /* 0x800000067b0e7c23 */ /* 0x000fe4000801000e */
[----:B------:R-:W-:Y:S02]  /*53c0*/  FFMA.FTZ R15, R124, -UR6, R15 ;  /* 0x800000067c0f7c23 */ /* 0x000fe4000801000f */
[C---:B------:R-:W-:Y:S02]  /*53d0*/  FFMA.FTZ R12, R125.reuse, -UR6, R12 ;  /* 0x800000067d0c7c23 */ /* 0x040fe4000801000c */
[C---:B------:R-:W-:Y:S02]  /*53e0*/  FFMA.FTZ R13, R130.reuse, -UR6, R13 ;  /* 0x80000006820d7c23 */ /* 0x040fe4000801000d */
[----:B------:R-:W-:Y:S02]  /*53f0*/  FFMA.FTZ R18, R125, -UR6, R18 ;  /* 0x800000067d127c23 */ /* 0x000fe40008010012 */
[----:B------:R-:W-:Y:S02]  /*5400*/  FFMA.FTZ R19, R130, -UR6, R19 ;  /* 0x8000000682137c23 */ /* 0x000fe40008010013 */
[----:B------:R-:W-:Y:S02]  /*5410*/  FFMA.FTZ R16, R129, -UR6, R16 ;  /* 0x8000000681107c23 */ /* 0x000fe40008010010 */
[----:B------:R-:W-:Y:S01]  /*5420*/  FFMA.FTZ R17, R126, -UR6, R17 ;  /* 0x800000067e117c23 */ /* 0x000fe20008010011 */
[----:B------:R-:W-:-:S05]  /*5430*/  @!P0 BRA `(.L_x_617) ;  /* 0x000000c000008947 */ /* 0x000fca0003800000 */
        /* <DEDUP_REMOVED lines=12> */
.L_x_617:
[----:B------:R-:W-:Y:S01]  /*5500*/  IADD3 R89, R225, UR9, RZ ;  /* 0x00000009e1597c10 */ /* 0x000fe2000fffe0ff */
[----:B------:R-:W-:Y:S01]  /*5510*/  UIADD3 UR13, UR7, 0x1, -UR11 ;  /* 0x00000001070d7890 */ /* 0x000fe2000fffe80b */
[----:B------:R-:W-:Y:S01]  /*5520*/  IMAD.U32 R87, RZ, RZ, UR24 ;  /* 0x00000018ff577e24 */ /* 0x000fe2000f8e00ff */
[----:B------:R-:W-:Y:S01]  /*5530*/  UIADD3 UR12, -UR10, UR7, -UR11 ;  /* 0x000000070a0c7290 */ /* 0x000fe2000fffe90b */
[----:B------:R-:W-:Y:S01]  /*5540*/  IADD3 R85, R89, 0x8, RZ ;  /* 0x0000000859557810 */ /* 0x000fe20007ffe0ff */
[----:B------:R-:W-:Y:S01]  /*5550*/  UIADD3 UR9, UR13, UR42, URZ ;  /* 0x0000002a0d097290 */ /* 0x000fe2000fffe03f */
[----:B------:R-:W-:Y:S02]  /*5560*/  IMAD R84, R87, 0x40, R224 ;  /* 0x0000004057547824 */ /* 0x000fe400078e02e0 */
[----:B------:R-:W-:Y:S01]  /*5570*/  UMOV UR13, UR10 ;  /* 0x0000000a000d7c82 */ /* 0x000fe20008000000 */
[C---:B------:R-:W-:Y:S02]  /*5580*/  IADD3 R91, R89.reuse, UR12, RZ ;  /* 0x0000000c595b7c10 */ /* 0x040fe4000fffe0ff */
[----:B------:R-:W-:Y:S02]  /*5590*/  IADD3 R89, R89, UR9, RZ ;  /* 0x0000000959597c10 */ /* 0x000fe4000fffe0ff */
[----:B------:R-:W-:Y:S02]  /*55a0*/  IMNMX R91, RZ, R91, !PT ;  /* 0x0000005bff5b7217 */ /* 0x000fe40007800200 */
[C---:B------:R-:W-:Y:S02]  /*55b0*/  IADD3 R98, R84.reuse, 0x1, RZ ;  /* 0x0000000154627810 */ /* 0x040fe40007ffe0ff */
        /* <DEDUP_REMOVED lines=59> */
.L_x_618:
        /* <DEDUP_REMOVED lines=171> */
[C---:B------:R-:W-:Y:S02]  /*6420*/  FADD.FTZ R7, -R116.reuse, R7 ;  /* 0x0000000774077221 */ /* 0x040fe40000010100 */
[----:B------:R-:W-:Y:S04]  /*6430*/  FADD.FTZ R4, -R117, R4 ;  /* 0x0000000475047221 */ /* 0x000fe80000010100 */
[----:B------:R-:W-:Y:S02]  /*6440*/  FADD.FTZ R6, -R116, R6 ;  /* 0x0000000674067221 */ /* 0x000fe40000010100 */
[----:B------:R-:W-:Y:S02]  /*6450*/  FMUL.FTZ R5, R128, R5 ;  /* 0x0000000580057220 */ /* 0x000fe40000410000 */
[----:B------:R-:W-:Y:S02]  /*6460*/  FMUL.FTZ R7, R120, R7 ;  /* 0x0000000778077220 */ /* 0x000fe40000410000 */
[----:B------:R-:W-:Y:S02]  /*6470*/  FMUL.FTZ R4, R129, R4 ;  /* 0x0000000481047220 */ /* 0x000fe40000410000 */
[----:B------:R-:W-:Y:S02]  /*6480*/  FMUL.FTZ R6, R121, R6 ;  /* 0x0000000679067220 */ /* 0x000fe40000410000 */
[----:B------:R-:W-:Y:S01]  /*6490*/  FADD.FTZ R8, -R117, R8 ;  /* 0x0000000875087221 */ /* 0x000fe20000010100 */
        /* <DEDUP_REMOVED lines=196> */
.L_x_619:
        /* <DEDUP_REMOVED lines=104> */
[----:B------:R-:W-:Y:S01]  /*7760*/  RED.E.ADD.F32.FTZ.RN.STRONG.GPU [R250.64], R4 ;  /* 0x00000004fa00798e */ /* 0x000fe2000c10e784 */
        /* <DEDUP_REMOVED lines=11> */
[C---:B-1----:R-:W-:Y:S03]  /*7820*/  IMAD R205, R243.reuse, 0x28, RZ ;  /* 0x00000028f3cd7824 */ /* 0x042fe600078e02ff */
[----:B------:R1:W-:Y:S01]  /*7830*/  RED.E.ADD.F32.FTZ.RN.STRONG.GPU [R210.64], R8 ;  /* 0x00000008d200798e */ /* 0x0003e2000c10e784 */
[----:B------:R-:W-:Y:S01]  /*7840*/  IMAD R243, R243, 0x38, RZ ;  /* 0x00000038f3f37824 */ /* 0x000fe200078e02ff */
[-C--:B------:R-:W-:Y:S02]  /*7850*/  LEA.HI.X.SX32 R207, R207, R251.reuse, 0x2, P2 ;  /* 0x000000fbcfcf7211 */ /* 0x080fe400010f16ff */
[CC--:B------:R-:W-:Y:S04]  /*7860*/  LEA R204, P0, R205.reuse, R250.reuse, 0x2 ;  /* 0x000000facdcc7211 */ /* 0x0c0fe800078010ff */
[-C--:B------:R-:W-:Y:S02]  /*7870*/  LEA.HI.X.SX32 R205, R205, R251.reuse, 0x2, P0 ;  /* 0x000000fbcdcd7211 */ /* 0x080fe400000f16ff */
[----:B--2---:R-:W-:Y:S03]  /*7880*/  IADD3 R5, R203, 0x20, RZ ;  /* 0x00000020cb057810 */ /* 0x004fe60007ffe0ff */
[----:B------:R2:W-:Y:S05]  /*7890*/  RED.E.ADD.F32.FTZ.RN.STRONG.GPU [R204.64], R9 ;  /* 0x00000009cc00798e */ /* 0x0005ea000c10e784 */
[----:B------:R-:W-:Y:S01]  /*78a0*/  RED.E.ADD.F32.FTZ.RN.STRONG.GPU [R206.64], R10 ;  /* 0x0000000ace00798e */ /* 0x000fe2000c10e784 */
[----:B---3--:R-:W-:Y:S01]  /*78b0*/  IMAD.IADD R7, R201, 0x1, R5 ;  /* 0x00000001c9077824 */ /* 0x008fe200078e0205 */
        /* <DEDUP_REMOVED lines=279> */
[----:B------:R-:W-:Y:S01]  /*8a30*/  IMAD.MOV.U32 R4, RZ, RZ, c[0x0][0x194] ;  /* 0x00006500ff047624 */ /* 0x000fe200078e00ff */
[----:B------:R-:W-:Y:S02]  /*8a40*/  ISETP.GE.AND P2, PT, R227, c[0x0][0x220], PT ;  /* 0x00008800e3007a0c */ /* 0x000fe40003f46270 */
[-C--:B------:R-:W-:Y:S02]  /*8a50*/  LEA R10, P0, R7, R242.reuse, 0x1 ;  /* 0x000000f2070a7211 */ /* 0x080fe400078008ff */
[----:B------:R-:W-:Y:S02]  /*8a60*/  LEA R6, P1, R5, R7, 0x5 ;  /* 0x0000000705067211 */ /* 0x000fe400078228ff */
[----:B------:R-:W-:Y:S02]  /*8a70*/  LEA.HI.X.SX32 R11, R7, R243, 0x1, P0 ;  /* 0x000000f3070b7211 */ /* 0x000fe400000f0eff */
        /* <DEDUP_REMOVED lines=53> */
.L_x_620:
        /* <DEDUP_REMOVED lines=218> */
.L_x_622:
        /* <DEDUP_REMOVED lines=18> */
.L_x_623:
        /* <DEDUP_REMOVED lines=55> */
.L_x_625:
[----:B---34-:R-:W-:Y:S05]  /*a000*/  BSYNC B0 ;  /* 0x0000000000007941 */ /* 0x018fea0003800000 */
.L_x_624:
        /* <DEDUP_REMOVED lines=21> */
.L_x_627:
[----:B------:R-:W-:Y:S05]  /*a160*/  BSYNC B0 ;  /* 0x0000000000007941 */ /* 0x000fea0003800000 */
.L_x_626:
        /* <DEDUP_REMOVED lines=30> */
.L_x_629:
[----:B------:R-:W-:Y:S05]  /*a350*/  BSYNC B0 ;  /* 0x0000000000007941 */ /* 0x000fea0003800000 */
.L_x_628:
        /* <DEDUP_REMOVED lines=18> */
.L_x_600:
[----:B------:R-:W-:Y:S05]  /*a480*/  BSYNC B1 ;  /* 0x0000000000017941 */ /* 0x000fea0003800000 */
.L_x_586:
        /* <DEDUP_REMOVED lines=12> */
.L_x_630:
[----:B------:R-:W-:Y:S05]  /*a550*/  EXIT ;  /* 0x000000000000794d */ /* 0x000fea0003800000 */
.L_x_632:
        /* <DEDUP_REMOVED lines=10> */
.L_x_2017:


//--------------------- .text._ZN5flash44flash_bwd_dq_dk_dv_loop_seqk_parallel_kernelI23Flash_bwd_kernel_traitsILi256ELi64ELi64ELi8ELi4ELi2ELi2ELb0ELb0EN7cutlass6half_tE19Flash_kernel_traitsILi256ELi64ELi64ELi8ES3_EELb0ELb0ELb0ELb0ELb0ELb0ELb0EEEvNS_16Flash_bwd_paramsE --------------------------
	.section	.text._ZN5flash44flash_bwd_dq_dk_dv_loop_seqk_parallel_kernelI23Flash_bwd_kernel_traitsILi256ELi64ELi64ELi8ELi4ELi2ELi2ELb0ELb0EN7cutlass6half_tE19Flash_kernel_traitsILi256ELi64ELi64ELi8ES3_EELb0ELb0ELb0ELb0ELb0ELb0ELb0EEEvNS_16Flash_bwd_paramsE,"ax",@progbits
	.sectioninfo	@"SHI_REGISTERS=255"
	.align	128
        .global         _ZN5flash44flash_bwd_dq_dk_dv_loop_seqk_parallel_kernelI23Flash_bwd_kernel_traitsILi256ELi64ELi64ELi8ELi4ELi2ELi2ELb0ELb0EN7cutlass6half_tE19Flash_kernel_traitsILi256ELi64ELi64ELi8ES3_EELb0ELb0ELb0ELb0ELb0ELb0ELb0EEEvNS_16Flash_bwd_paramsE
        .type           _ZN5flash44flash_bwd_dq_dk_dv_loop_seqk_parallel_kernelI23Flash_bwd_kernel_traitsILi256ELi64ELi64ELi8ELi4ELi2ELi2ELb0ELb0EN7cutlass6half_tE19Flash_kernel_traitsILi256ELi64ELi64ELi8ES3_EELb0ELb0ELb0ELb0ELb0ELb0ELb0EEEvNS_16Flash_bwd_paramsE,@function
        .size           _ZN5flash44flash_bwd_dq_dk_dv_loop_seqk_parallel_kernelI23Flash_bwd_kernel_traitsILi256ELi64ELi64ELi8ELi4ELi2ELi2ELb0ELb0EN7cutlass6half_tE19Flash_kernel_traitsILi256ELi64ELi64ELi8ES3_EELb0ELb0ELb0ELb0ELb0ELb0ELb0EEEvNS_16Flash_bwd_paramsE,(.L_x_2018 - _ZN5flash44flash_bwd_dq_dk_dv_loop_seqk_parallel_kernelI23Flash_bwd_kernel_traitsILi256ELi64ELi64ELi8ELi4ELi2ELi2ELb0ELb0EN7cutlass6half_tE19Flash_kernel_traitsILi256ELi64ELi64ELi8ES3_EELb0ELb0ELb0ELb0ELb0ELb0ELb0EEEvNS_16Flash_bwd_paramsE)
        .other          _ZN5flash44flash_bwd_dq_dk_dv_loop_seqk_parallel_kernelI23Flash_bwd_kernel_traitsILi256ELi64ELi64ELi8ELi4ELi2ELi2ELb0ELb0EN7cutlass6half_tE19Flash_kernel_traitsILi256ELi64ELi64ELi8ES3_EELb0ELb0ELb0ELb0ELb0ELb0ELb0EEEvNS_16Flash_bwd_paramsE,@"STO_CUDA_ENTRY STV_DEFAULT"
_ZN5flash44flash_bwd_dq_dk_dv_loop_seqk_parallel_kernelI23Flash_bwd_kernel_traitsILi256ELi64ELi64ELi8ELi4ELi2ELi2ELb0ELb0EN7cutlass6half_tE19Flash_kernel_traitsILi256ELi64ELi64ELi8ES3_EELb0ELb0ELb0ELb0ELb0ELb0ELb0EEEvNS_16Flash_bwd_paramsE:
.text._ZN5flash44flash_bwd_dq_dk_dv_loop_seqk_parallel_kernelI23Flash_bwd_kernel_traitsILi256ELi64ELi64ELi8ELi4ELi2ELi2ELb0ELb0EN7cutlass6half_tE19Flash_kernel_traitsILi256ELi64ELi64ELi8ES3_EELb0ELb0ELb0ELb0ELb0ELb0ELb0EEEvNS_16Flash_bwd_paramsE:
[----:B------:R-:W-:Y:S02]  /*0000*/  MOV R1, c[0x0][0x28] ;  /* 0x00000a0000017a02 */ /* 0x000fe40000000f00 */
[----:B------:R-:W1:Y:S01]  /*0010*/  S2UR UR20, SR_CTAID.X ;  /* 0x00000000001479c3 */ /* 0x000e620000002500 */
[----:B------:R-:W-:Y:S01]  /*0020*/  ULDC UR4, c[0x0][0x218] ;  /* 0x0000860000047ab9 */ /* 0x000fe20000000800 */
[----:B------:R-:W-:Y:S01]  /*0030*/  IADD3 R1, R1, -0x58, RZ ;  /* 0xffffffa801017810 */ /* 0x000fe20007ffe0ff */
        /* <DEDUP_REMOVED lines=13> */
[----:B------:R-:W-:Y:S01]  /*0110*/  ULDC.U8 UR9, c[0x0][0x328] ;  /* 0x0000ca0000097ab9 */ /* 0x000fe20000000000 */
[----:B------:R-:W-:Y:S01]  /*0120*/  IMAD.MOV.U32 R248, RZ, RZ, -0x10 ;  /* 0xfffffff0fff87424 */ /* 0x000fe200078e00ff */
        /* <DEDUP_REMOVED lines=21> */
[----:B------:R-:W-:Y:S01]  /*0280*/  UIMAD UR55, UR8, UR6, UR55 ;  /* 0x00000006083772a4 */ /* 0x000fe2000f8e0237 */
[----:B------:R-:W-:Y:S01]  /*0290*/  LEA.HI R3, R3, R0, RZ, 0x2 ;  /* 0x0000000003037211 */ /* 0x000fe200078f10ff */
[----:B------:R-:W-:Y:S01]  /*02a0*/  UIMAD UR52, UR7, UR33, URZ ;  /* 0x00000021073472a4 */ /* 0x000fe2000f8e023f */
[----:B------:R-:W-:Y:S01]  /*02b0*/  LOP3.LUT R2, R2, 0xfffffffe, RZ, 0xc0, !PT ;  /* 0xfffffffe02027812 */ /* 0x000fe200078ec0ff */
[----:B------:R-:W-:Y:S01]  /*02c0*/  UIMAD UR6, UR33, UR11, UR35 ;  /* 0x0000000b210672a4 */ /* 0x000fe2000f8e0223 */
[----:B------:R-:W-:Y:S01]  /*02d0*/  LOP3.LUT R3, R3, 0xfffffffc, RZ, 0xc0, !PT ;  /* 0xfffffffc03037812 */ /* 0x000fe200078ec0ff */
[----:B------:R-:W-:Y:S01]  /*02e0*/  @!UP1 UIMAD UR7, UR33, UR13, UR35 ;  /* 0x0000000d210792a4 */ /* 0x000fe2000f8e0223 */
[CC--:B------:R-:W-:Y:S01]  /*02f0*/  LEA.HI R15, R13.reuse, R14.reuse, RZ, 0x2 ;  /* 0x0000000e0d0f7211 */ /* 0x0c0fe200078f10ff */
[C---:B------:R-:W-:Y:S01]  /*0300*/  IMAD.IADD R227, R0.reuse, 0x1, -R2 ;  /* 0x0000000100e37824 */ /* 0x040fe200078e0a02 */
[CC--:B------:R-:W-:Y:S01]  /*0310*/  LEA.HI R11, R13.reuse, R14.reuse, RZ, 0x3 ;  /* 0x0000000e0d0b7211 */ /* 0x0c0fe200078f18ff */
[----:B------:R-:W-:Y:S01]  /*0320*/  IMAD.IADD R233, R0, 0x1, -R3 ;  /* 0x0000000100e97824 */ /* 0x000fe200078e0a03 */
[----:B------:R-:W-:Y:S01]  /*0330*/  SHF.R.S32.HI R3, RZ, 0x4, R4 ;  /* 0x00000004ff037819 */ /* 0x000fe20000011404 */
[----:B------:R-:W-:Y:S01]  /*0340*/  USHF.L.U32 UR41, UR46, 0x6, URZ ;  /* 0x000000062e297899 */ /* 0x000fe2000800063f */
[--C-:B------:R-:W-:Y:S01]  /*0350*/  SHF.R.S32.HI R5, RZ, 0x2, R15.reuse ;  /* 0x00000002ff057819 */ /* 0x100fe2000001140f */
[----:B------:R-:W-:Y:S01]  /*0360*/  ULDC UR49, c[0x0][0x214] ;  /* 0x0000850000317ab9 */ /* 0x000fe20000000800 */
[----:B------:R-:W-:Y:S01]  /*0370*/  SHF.R.S32.HI R0, RZ, 0x1f, R15 ;  /* 0x0000001fff007819 */ /* 0x000fe2000001140f */
[----:B------:R-:W-:Y:S01]  /*0380*/  ULDC UR56, c[0x0][0x1c8] ;  /* 0x0000720000387ab9 */ /* 0x000fe20000000800 */
[----:B------:R-:W-:Y:S01]  /*0390*/  LEA.HI R2, R4, R3, RZ, 0x1 ;  /* 0x0000000304027211 */ /* 0x000fe200078f08ff */
[----:B------:R-:W-:Y:S01]  /*03a0*/  ULDC.U8 UR10, c[0x0][0x3d0] ;  /* 0x0000f400000a7ab9 */ /* 0x000fe20000000000 */
[----:B------:R-:W-:Y:S01]  /*03b0*/  LEA.HI R0, R0, R5, RZ, 0x3 ;  /* 0x0000000500007211 */ /* 0x000fe200078f18ff */
[----:B------:R-:W-:Y:S01]  /*03c0*/  ULDC UR50, c[0x0][0x224] ;  /* 0x0000890000327ab9 */ /* 0x000fe20000000800 */
[----:B------:R-:W-:Y:S01]  /*03d0*/  LOP3.LUT R2, R2, 0xfffffffe, RZ, 0xc0, !PT ;  /* 0xfffffffe02027812 */ /* 0x000fe200078ec0ff */
[----:B------:R-:W-:Y:S01]  /*03e0*/  @UP1 UIMAD UR54, UR33, UR49, URZ ;  /* 0x00000031213612a4 */ /* 0x000fe2000f8e023f */
[----:B------:R-:W-:Y:S01]  /*03f0*/  LOP3.LUT R0, R0, 0xfffffff8, RZ, 0xc0, !PT ;  /* 0xfffffff800007812 */ /* 0x000fe200078ec0ff */
[----:B------:R-:W-:Y:S01]  /*0400*/  UMOV UR39, URZ ;  /* 0x0000003f00277c82 */ /* 0x000fe20008000000 */
[----:B------:R-:W-:Y:S01]  /*0410*/  LEA.HI R6, R13, R14, RZ, 0x7 ;  /* 0x0000000e0d067211 */ /* 0x000fe200078f38ff */
[----:B------:R-:W-:Y:S01]  /*0420*/  IMAD.IADD R9, R3, 0x1, -R2 ;  /* 0x0000000103097824 */ /* 0x000fe200078e0a02 */
[----:B------:R-:W-:Y:S01]  /*0430*/  LOP3.LUT R2, R4, 0xfffffff0, RZ, 0xc0, !PT ;  /* 0xfffffff004027812 */ /* 0x000fe200078ec0ff */
[----:B------:R-:W-:Y:S01]  /*0440*/  IMAD.IADD R7, R5, 0x1, -R0 ;  /* 0x0000000105077824 */ /* 0x000fe200078e0a00 */
[----:B------:R-:W-:Y:S01]  /*0450*/  SHF.R.S32.HI R3, RZ, 0x3, R11 ;  /* 0x00000003ff037819 */ /* 0x000fe2000001140b */
[----:B------:R-:W-:Y:S01]  /*0460*/  ULDC.64 UR4, c[0x0][0x118] ;  /* 0x0000460000047ab9 */ /* 0x000fe20000000a00 */
[----:B------:R-:W-:Y:S01]  /*0470*/  LOP3.LUT R0, R11, 0xfffffff8, RZ, 0xc0, !PT ;  /* 0xfffffff80b007812 */ /* 0x000fe200078ec0ff */
[C---:B------:R-:W-:Y:S01]  /*0480*/  IMAD.IADD R2, R14.reuse, 0x1, -R2 ;  /* 0x000000010e027824 */ /* 0x040fe200078e0a02 */
[----:B------:R-:W-:Y:S01]  /*0490*/  SHF.R.S32.HI R6, RZ, 0x7, R6 ;  /* 0x00000007ff067819 */ /* 0x000fe20000011406 */
[----:B------:R-:W-:Y:S01]  /*04a0*/  IMAD.SHL.U32 R3, R3, 0x40, RZ ;  /* 0x0000004003037824 */ /* 0x000fe200078e00ff */
[----:B------:R-:W-:Y:S01]  /*04b0*/  ULOP3.LUT UR56, UR35, UR56, URZ, 0x3c, !UPT ;  /* 0x0000003823387292 */ /* 0x000fe2000f8e3c3f */
[----:B------:R-:W-:Y:S01]  /*04c0*/  IMAD.IADD R0, R14, 0x1, -R0 ;  /* 0x000000010e007824 */ /* 0x000fe200078e0a00 */
[----:B------:R-:W-:Y:S01]  /*04d0*/  SHF.R.S32.HI R4, RZ, 0x1f, R2 ;  /* 0x0000001fff047819 */ /* 0x000fe20000011402 */
[----:B------:R-:W-:Y:S01]  /*04e0*/  UISETP.NE.AND UP2, UPT, UR10, URZ, UPT ;  /* 0x0000003f0a00728c */ /* 0x000fe2000bf45270 */
[----:B------:R-:W-:Y:S01]  /*04f0*/  LOP3.LUT R3, R3, 0x1c0, RZ, 0xc0, !PT ;  /* 0x000001c003037812 */ /* 0x000fe200078ec0ff */
[----:B------:R-:W-:Y:S01]  /*0500*/  IMAD.SHL.U32 R240, R0, 0x8, RZ ;  /* 0x0000000800f07824 */ /* 0x000fe200078e00ff */
[----:B------:R-:W-:Y:S01]  /*0510*/  LEA.HI R10, R4, R2, RZ, 0x3 ;  /* 0x00000002040a7211 */ /* 0x000fe200078f18ff */
[----:B------:R-:W-:Y:S01]  /*0520*/  USHF.R.S32.HI UR61, URZ, 0x1f, UR35 ;  /* 0x0000001f3f3d7899 */ /* 0x000fe20008011423 */
[----:B------:R-:W-:Y:S01]  /*0530*/  SHF.R.U32.HI R5, RZ, 0x3, R3 ;  /* 0x00000003ff057819 */ /* 0x000fe20000011603 */
[----:B------:R-:W-:Y:S01]  /*0540*/  USHF.R.S32.HI UR60, URZ, 0x1f, UR33 ;  /* 0x0000001f3f3c7899 */ /* 0x000fe20008011421 */
        /* <DEDUP_REMOVED lines=15> */
[----:B------:R-:W-:Y:S01]  /*0640*/  UIMAD.WIDE.U32 UR42, UR36, UR44, URZ ;  /* 0x0000002c242a72a5 */ /* 0x000fe2000f8e003f */
[C-C-:B------:R-:W-:Y:S01]  /*0650*/  LOP3.LUT R3, R0.reuse, 0x8, R11.reuse, 0xf8, !PT ;  /* 0x0000000800037812 */ /* 0x140fe200078ef80b */
[----:B------:R-:W-:Y:S01]  /*0660*/  UIMAD UR51, UR37, UR44, URZ ;  /* 0x0000002c253372a4 */ /* 0x000fe2000f8e023f */
[----:B------:R-:W-:Y:S01]  /*0670*/  SHF.R.U32.HI R220, RZ, 0x3, R0 ;  /* 0x00000003ffdc7819 */ /* 0x000fe20000011600 */
[----:B------:R-:W-:Y:S01]  /*0680*/  USHF.R.S32.HI UR53, URZ, 0x1f, UR47 ;  /* 0x0000001f3f357899 */ /* 0x000fe2000801142f */
[----:B------:R-:W-:Y:S01]  /*0690*/  LOP3.LUT R2, R0, 0x10, R2, 0xf8, !PT ;  /* 0x0000001000027812 */ /* 0x000fe200078ef802 */
[----:B------:R-:W-:Y:S01]  /*06a0*/  IMAD R0, R6, 0x800, R4 ;  /* 0x0000080006007824 */ /* 0x000fe200078e0204 */
[----:B------:R-:W-:Y:S01]  /*06b0*/  LOP3.LUT R3, R3, R220, RZ, 0x3c, !PT ;  /* 0x000000dc03037212 */ /* 0x000fe200078e3cff */
[----:B------:R-:W-:Y:S01]  /*06c0*/  UIMAD UR50, UR6, UR50, URZ ;  /* 0x00000032063272a4 */ /* 0x000fe2000f8e023f */
[----:B------:R-:W-:Y:S01]  /*06d0*/  LEA.HI R5, R13, R14, RZ, 0x6 ;  /* 0x0000000e0d057211 */ /* 0x000fe200078f30ff */
[----:B------:R-:W-:Y:S01]  /*06e0*/  @!UP1 UIMAD UR49, UR7, UR49, URZ ;  /* 0x00000031073192a4 */ /* 0x000fe2000f8e023f */
[----:B------:R-:W-:Y:S01]  /*06f0*/  LOP3.LUT R2, R2, 0x8, R11, 0xf8, !PT ;  /* 0x0000000802027812 */ /* 0x000fe200078ef80b */
[----:B------:R-:W-:Y:S01]  /*0700*/  IMAD.IADD R3, R0, 0x1, R3 ;  /* 0x0000000100037824 */ /* 0x000fe200078e0203 */
[----:B------:R-:W-:Y:S01]  /*0710*/  SHF.R.S32.HI R0, RZ, 0x6, R5 ;  /* 0x00000006ff007819 */ /* 0x000fe20000011405 */
[----:B------:R-:W-:Y:S01]  /*0720*/  IMAD.U32 R11, RZ, RZ, UR14 ;  /* 0x0000000eff0b7e24 */ /* 0x000fe2000f8e00ff */
[----:B------:R-:W-:Y:S01]  /*0730*/  LOP3.LUT R220, R4, R2, R220, 0xf6, !PT ;  /* 0x0000000204dc7212 */ /* 0x000fe200078ef6dc */
[----:B------:R-:W-:Y:S01]  /*0740*/  IMAD.SHL.U32 R3, R3, 0x2, RZ ;  /* 0x0000000203037824 */ /* 0x000fe200078e00ff */
[----:B------:R-:W-:Y:S01]  /*0750*/  LOP3.LUT R2, R15, 0x7ffffffc, RZ, 0xc0, !PT ;  /* 0x7ffffffc0f027812 */ /* 0x000fe200078ec0ff */
[C---:B------:R-:W-:Y:S01]  /*0760*/  IMAD R4, R0.reuse, 0x200, R8 ;  /* 0x0000020000047824 */ /* 0x040fe200078e0208 */
[C---:B------:R-:W-:Y:S01]  /*0770*/  R2P PR, R7.reuse, 0x6 ;  /* 0x0000000607007804 */ /* 0x040fe20000000000 */
[----:B------:R-:W-:Y:S01]  /*0780*/  IMAD.SHL.U32 R5, R0, 0x8, RZ ;  /* 0x0000000800057824 */ /* 0x000fe200078e00ff */
[----:B------:R-:W-:Y:S01]  /*0790*/  SEL R216, R216, 0xffffffe0, !P3 ;  /* 0xffffffe0d8d87807 */ /* 0x000fe20005800000 */
[----:B------:R-:W-:Y:S01]  /*07a0*/  IMAD.SHL.U32 R0, R7, 0x40, RZ ;  /* 0x0000004007007824 */ /* 0x000fe200078e00ff */
[----:B------:R1:W-:Y:S01]  /*07b0*/  STL [R1+0x54], R4 ;  /* 0x0000540401007387 */ /* 0x0003e20000100800 */
[C---:B------:R-:W-:Y:S01]  /*07c0*/  IMAD.IADD R7, R14.reuse, 0x1, -R2 ;  /* 0x000000010e077824 */ /* 0x040fe200078e0a02 */
[----:B------:R-:W-:Y:S01]  /*07d0*/  LOP3.LUT R2, R5, 0x18, RZ, 0xc0, !PT ;  /* 0x0000001805027812 */ /* 0x000fe200078ec0ff */
[----:B------:R-:W-:Y:S01]  /*07e0*/  IMAD.SHL.U32 R14, R14, 0x2, RZ ;  /* 0x000000020e0e7824 */ /* 0x000fe200078e00ff */
[----:B------:R-:W-:Y:S01]  /*07f0*/  LOP3.LUT R0, R0, 0x1c0, RZ, 0xc0, !PT ;  /* 0x000001c000007812 */ /* 0x000fe200078ec0ff */
[----:B------:R-:W-:Y:S01]  /*0800*/  IMAD.IADD R216, R3, 0x1, R216 ;  /* 0x0000000103d87824 */ /* 0x000fe200078e02d8 */
[----:B------:R-:W-:Y:S01]  /*0810*/  SEL R217, R217, 0xffffffc0, !P4 ;  /* 0xffffffc0d9d97807 */ /* 0x000fe20006000000 */
[----:B------:R-:W-:Y:S01]  /*0820*/  IMAD.SHL.U32 R221, R220, 0x2, RZ ;  /* 0x00000002dcdd7824 */ /* 0x000fe200078e00ff */
[----:B------:R-:W-:Y:S01]  /*0830*/  SHF.R.U32.HI R5, RZ, 0x3, R0 ;  /* 0x00000003ff057819 */ /* 0x000fe20000011600 */
[----:B------:R-:W-:Y:S01]  /*0840*/  USHF.R.S32.HI UR48, URZ, 0x1f, UR41 ;  /* 0x0000001f3f307899 */ /* 0x000fe20008011429 */
[----:B------:R-:W-:Y:S01]  /*0850*/  SEL R248, R248, 0x10, !P0 ;  /* 0x00000010f8f87807 */ /* 0x000fe20004000000 */
[--C-:B------:R-:W-:Y:S01]  /*0860*/  IMAD R220, R220, 0x2, R217.reuse ;  /* 0x00000002dcdc7824 */ /* 0x100fe200078e02d9 */
[----:B------:R-:W-:Y:S01]  /*0870*/  UMOV UR40, 0xffff8000 ;  /* 0xffff800000287882 */ /* 0x000fe20000000000 */
[----:B------:R-:W-:-:S02]  /*0880*/  IMAD.IADD R218, R3, 0x1, R217 ;  /* 0x0000000103da7824 */ /* 0x000fc400078e02d9 */
[----:B------:R-:W-:Y:S02]  /*0890*/  IMAD.IADD R217, R217, 0x1, R216 ;  /* 0x00000001d9d97824 */ /* 0x000fe400078e02d8 */
[----:B-1----:R-:W-:Y:S02]  /*08a0*/  IMAD.SHL.U32 R4, R6, 0x20, RZ ;  /* 0x0000002006047824 */ /* 0x002fe400078e00ff */
[----:B------:R-:W-:-:S03]  /*08b0*/  IMAD.SHL.U32 R6, R9, 0x20, RZ ;  /* 0x0000002009067824 */ /* 0x000fc600078e00ff */
[----:B------:R-:W-:Y:S02]  /*08c0*/  LOP3.LUT R11, R4, 0x6, R14, 0xf8, !PT ;  /* 0x00000006040b7812 */ /* 0x000fe400078ef80e */
[----:B------:R-:W-:Y:S02]  /*08d0*/  LOP3.LUT R8, R2, 0x20, R6, 0xf8, !PT ;  /* 0x0000002002087812 */ /* 0x000fe400078ef806 */
[----:B------:R-:W-:Y:S01]  /*08e0*/  LOP3.LUT R4, R0, 0x20, R4, 0xf8, !PT ;  /* 0x0000002000047812 */ /* 0x000fe200078ef804 */
[----:B------:R1:W-:Y:S01]  /*08f0*/  STL [R1+0x50], R11 ;  /* 0x0000500b01007387 */ /* 0x0003e20000100800 */
[----:B------:R-:W-:Y:S01]  /*0900*/  LOP3.LUT R6, R5, R0, R2, 0x1e, !PT ;  /* 0x0000000005067212 */ /* 0x000fe200078e1e02 */
[----:B------:R-:W-:Y:S01]  /*0910*/  IMAD.SHL.U32 R0, R7, 0x2, RZ ;  /* 0x0000000207007824 */ /* 0x000fe200078e00ff */
[----:B------:R-:W-:Y:S01]  /*0920*/  LOP3.LUT R5, R4, R5, RZ, 0x3c, !PT ;  /* 0x0000000504057212 */ /* 0x000fe200078e3cff */
[----:B------:R-:W-:Y:S02]  /*0930*/  IMAD.SHL.U32 R4, R12, 0x40, RZ ;  /* 0x000000400c047824 */ /* 0x000fe400078e00ff */
[----:B------:R-:W-:-:S02]  /*0940*/  IMAD R2, R233, 0x400, R0 ;  /* 0x00000400e9027824 */ /* 0x000fc400078e0200 */
[----:B------:R-:W-:Y:S02]  /*0950*/  IMAD R0, R227, 0x400, R0 ;  /* 0x00000400e3007824 */ /* 0x000fe400078e0200 */
[----:B------:R-:W-:Y:S01]  /*0960*/  IMAD.IADD R246, R2, 0x1, R5 ;  /* 0x0000000102f67824 */ /* 0x000fe200078e0205 */
[----:B------:R-:W-:Y:S01]  /*0970*/  LOP3.LUT R2, R4, 0x1c0, RZ, 0xc0, !PT ;  /* 0x000001c004027812 */ /* 0x000fe200078ec0ff */
[----:B------:R-:W-:Y:S02]  /*0980*/  IMAD.IADD R7, R0, 0x1, R6 ;  /* 0x0000000100077824 */ /* 0x000fe400078e0206 */
[----:B------:R-:W-:Y:S01]  /*0990*/  IMAD.SHL.U32 R0, R9, 0x8, RZ ;  /* 0x0000000809007824 */ /* 0x000fe200078e00ff */
[----:B------:R-:W-:Y:S01]  /*09a0*/  SHF.R.U32.HI R4, RZ, 0x3, R2 ;  /* 0x00000003ff047819 */ /* 0x000fe20000011602 */
[----:B------:R-:W-:Y:S02]  /*09b0*/  IMAD.SHL.U32 R5, R10, 0x40, RZ ;  /* 0x000000400a057824 */ /* 0x000fe400078e00ff */
[----:B------:R-:W-:Y:S01]  /*09c0*/  IMAD.SHL.U32 R246, R246, 0x2, RZ ;  /* 0x00000002f6f67824 */ /* 0x000fe200078e00ff */
[----:B------:R-:W-:-:S02]  /*09d0*/  LOP3.LUT R6, R2, 0x8, R0, 0xf8, !PT ;  /* 0x0000000802067812 */ /* 0x000fc400078ef800 */
[----:B------:R-:W-:Y:S01]  /*09e0*/  LOP3.LUT R0, R5, 0xfffffe00, RZ, 0xc0, !PT ;  /* 0xfffffe0005007812 */ /* 0x000fe200078ec0ff */
[----:B------:R-:W-:Y:S01]  /*09f0*/  IMAD.IADD R249, R246, 0x1, R248 ;  /* 0x00000001f6f97824 */ /* 0x000fe200078e02f8 */
[----:B------:R-:W-:Y:S02]  /*0a00*/  LOP3.LUT R2, R4, R8, R2, 0x1e, !PT ;  /* 0x0000000804027212 */ /* 0x000fe400078e1e02 */
[----:B-1----:R-:W-:Y:S01]  /*0a10*/  LEA R11, R7, 0x18000, 0x1 ;  /* 0x00018000070b7811 */ /* 0x002fe200078e08ff */
[--C-:B------:R-:W-:Y:S01]  /*0a20*/  IMAD R233, R233, 0x400, R0.reuse ;  /* 0x00000400e9e97824 */ /* 0x100fe200078e0200 */
[----:B------:R-:W-:Y:S01]  /*0a30*/  LOP3.LUT R232, R2, R0, RZ, 0xfc, !PT ;  /* 0x0000000002e87212 */ /* 0x000fe200078efcff */
[----:B------:R-:W-:Y:S01]  /*0a40*/  IMAD R227, R227, 0x400, R0 ;  /* 0x00000400e3e37824 */ /* 0x000fe200078e0200 */
[C---:B------:R-:W-:Y:S01]  /*0a50*/  IADD3 R0, R11.reuse, 0x40, RZ ;  /* 0x000000400b007810 */ /* 0x040fe20007ffe0ff */
[----:B------:R1:W-:Y:S01]  /*0a60*/  STL [R1+0x48], R11 ;  /* 0x0000480b01007387 */ /* 0x0003e20000100800 */
[----:B------:R-:W-:-:S02]  /*0a70*/  @P2 IADD3 R0, R11, -0x40, RZ ;  /* 0xffffffc00b002810 */ /* 0x000fc40007ffe0ff */
[----:B------:R-:W-:Y:S02]  /*0a80*/  LOP3.LUT R4, R6, R4, RZ, 0x3c, !PT ;  /* 0x0000000406047212 */ /* 0x000fe400078e3cff */
[C---:B------:R-:W-:Y:S01]  /*0a90*/  IADD3 R247, R246.reuse, 0x20, RZ ;  /* 0x00000020f6f77810 */ /* 0x040fe20007ffe0ff */
[----:B------:R1:W-:Y:S01]  /*0aa0*/  STL [R1+0x4c], R0 ;  /* 0x00004c0001007387 */ /* 0x0003e20000100800 */
[----:B------:R-:W-:Y:S01]  /*0ab0*/  @P1 IADD3 R247, R246, -0x20, RZ ;  /* 0xffffffe0f6f71810 */ /* 0x000fe20007ffe0ff */
[----:B------:R-:W-:Y:S02]  /*0ac0*/  IMAD.IADD R227, R4, 0x1, R227 ;  /* 0x0000000104e37824 */ /* 0x000fe400078e02e3 */
[----:B------:R-:W-:Y:S02]  /*0ad0*/  IMAD.IADD R233, R233, 0x1, R4 ;  /* 0x00000001e9e97824 */ /* 0x000fe400078e0204 */
[----:B------:R-:W-:Y:S01]  /*0ae0*/  IMAD.IADD R248, R248, 0x1, R247 ;  /* 0x00000001f8f87824 */ /* 0x000fe200078e02f7 */
[----:B------:R-:W-:-:S02]  /*0af0*/  LEA R227, R227, 0x28000, 0x1 ;  /* 0x00028000e3e37811 */ /* 0x000fc400078e08ff */
.L_x_679:
        /* <DEDUP_REMOVED lines=14> */
[----:B-12---:R-:W-:Y:S01]  /*0be0*/  IMAD.U32 R4, RZ, RZ, UR6 ;  /* 0x00000006ff047e24 */ /* 0x006fe2000f8e00ff */
[----:B------:R-:W-:-:S02]  /*0bf0*/  UISETP.NE.AND UP4, UPT, UR14, URZ, UPT ;  /* 0x0000003f0e00728c */ /* 0x000fc4000bf85270 */
[----:B------:R-:W-:Y:S01]  /*0c00*/  UISETP.EQ.U32.AND UP6, UPT, URZ, UR8, UPT ;  /* 0x000000083f00728c */ /* 0x000fe2000bfc2070 */
[----:B------:R-:W-:Y:S01]  /*0c10*/  IMAD.U32 R5, RZ, RZ, UR7 ;  /* 0x00000007ff057e24 */ /* 0x000fe2000f8e00ff */
[----:B------:R-:W-:Y:S02]  /*0c20*/  @UP3 UIADD3 UR6, UP0, UR13, UR10, URZ ;  /* 0x0000000a0d063290 */ /* 0x000fe4000ff1e03f */
[----:B------:R-:W-:Y:S02]  /*0c30*/  UISETP.EQ.OR.EX UP6, UPT, URZ, UR9, !UP4, UP6 ;  /* 0x000000093f00728c */ /* 0x000fe4000e7c2760 */
[----:B------:R-:W-:Y:S01]  /*0c40*/  @UP3 UIADD3.X UR7, UR12, UR11, URZ, UP0, !UPT ;  /* 0x0000000b0c073290 */ /* 0x000fe200087fe43f */
[----:B------:R2:W3:Y:S01]  /*0c50*/  @P2 LDG.E R8, [R4.64] ;  /* 0x0000000404082981 */ /* 0x0004e2000c1e1900 */
[----:B------:R-:W-:Y:S02]  /*0c60*/  UIADD3 UR8, UP0, UR13, UR8, URZ ;  /* 0x000000080d087290 */ /* 0x000fe4000ff1e03f */
[----:B------:R-:W-:Y:S01]  /*0c70*/  PLOP3.LUT P1, PT, PT, PT, UP6, 0x80, 0x0 ;  /* 0x000000000000781c */ /* 0x000fe20003f2f068 */
[----:B----4-:R2:W4:Y:S01]  /*0c80*/  @P2 LDG.E R2, [R4.64+0x4] ;  /* 0x0000040404022981 */ /* 0x010522000c1e1900 */
[----:B------:R-:W-:Y:S01]  /*0c90*/  UIADD3.X UR9, UR12, UR9, URZ, UP0, !UPT ;  /* 0x000000090c097290 */ /* 0x000fe200087fe43f */
[----:B------:R-:W-:Y:S01]  /*0ca0*/  PLOP3.LUT P0, PT, PT, PT, UP3, 0x80, 0x0 ;  /* 0x000000000000781c */ /* 0x000fe20003f0f038 */
[----:B------:R-:W-:-:S02]  /*0cb0*/  IMAD.U32 R6, RZ, RZ, UR6 ;  /* 0x00000006ff067e24 */ /* 0x000fc4000f8e00ff */
[----:B------:R-:W-:-:S10]  /*0cc0*/  IMAD.U32 R7, RZ, RZ, UR7 ;  /* 0x00000007ff077e24 */ /* 0x000fd4000f8e00ff */
[----:B-----5:R-:W5:Y:S01]  /*0cd0*/  @P0 LDG.E R6, [R6.64] ;  /* 0x0000000406060981 */ /* 0x020f62000c1e1900 */
[----:B--2---:R-:W-:Y:S02]  /*0ce0*/  IMAD.U32 R4, RZ, RZ, UR8 ;  /* 0x00000008ff047e24 */ /* 0x004fe4000f8e00ff */
[----:B------:R-:W-:-:S05]  /*0cf0*/  IMAD.U32 R5, RZ, RZ, UR9 ;  /* 0x00000009ff057e24 */ /* 0x000fca000f8e00ff */
[----:B-1----:R-:W2:Y:S01]  /*0d00*/  @!P1 LDG.E R0, [R4.64] ;  /* 0x0000000404009981 */ /* 0x002ea2000c1e1900 */
[----:B------:R-:W1:Y:S01]  /*0d10*/  S2UR UR16, SR_CTAID.X ;  /* 0x00000000001079c3 */ /* 0x000e620000002500 */
[----:B------:R-:W-:Y:S02]  /*0d20*/  UMOV UR15, 0xffffffff ;  /* 0xffffffff000f7882 */ /* 0x000fe40000000000 */
[----:B------:R-:W1:Y:S01]  /*0d30*/  S2R R27, SR_TID.X ;  /* 0x00000000001b7919 */ /* 0x000e620000002100 */
[----:B------:R-:W-:Y:S02]  /*0d40*/  UMOV UR25, 0xffffffff ;  /* 0xffffffff00197882 */ /* 0x000fe40000000000 */
[----:B------:R-:W-:Y:S02]  /*0d50*/  ULDC UR8, c[0x0][0xc] ;  /* 0x0000030000087ab9 */ /* 0x000fe40000000800 */
[----:B------:R-:W-:Y:S02]  /*0d60*/  USHF.L.U32 UR8, UR8, 0x6, URZ ;  /* 0x0000000608087899 */ /* 0x000fe4000800063f */
[----:B------:R-:W-:-:S02]  /*0d70*/  UMOV UR17, URZ ;  /* 0x0000003f00117c82 */ /* 0x000fc40008000000 */
[----:B-1----:R-:W-:Y:S01]  /*0d80*/  USHF.L.U32 UR6, UR16, 0x6, URZ ;  /* 0x0000000610067899 */ /* 0x002fe2000800063f */
[----:B------:R-:W-:-:S03]  /*0d90*/  SHF.R.S32.HI R26, RZ, 0x1f, R27 ;  /* 0x0000001fff1a7819 */ /* 0x000fc6000001141b */
[----:B------:R-:W-:-:S03]  /*0da0*/  UIMAD UR6, UR8, UR39, UR6 ;  /* 0x00000027080672a4 */ /* 0x000fc6000f8e0206 */
[----:B------:R-:W-:Y:S01]  /*0db0*/  ULDC UR8, c[0x0][0x218] ;  /* 0x0000860000087ab9 */ /* 0x000fe20000000800 */
[----:B---3--:R-:W1:Y:S08]  /*0dc0*/  @P2 R2UR UR15, R8 ;  /* 0x00000000080f23c2 */ /* 0x008e7000000e0000 */
[----:B----4-:R-:W1:Y:S08]  /*0dd0*/  @P2 R2UR UR7, R2 ;  /* 0x00000000020723c2 */ /* 0x010e7000000e0000 */
[----:B-----5:R3:W4:Y:S08]  /*0de0*/  @P0 R2UR UR17, R6 ;  /* 0x00000000061103c2 */ /* 0x02073000000e0000 */
[----:B--2---:R2:W3:Y:S01]  /*0df0*/  @!P1 R2UR UR25, R0 ;  /* 0x00000000001993c2 */ /* 0x0044e200000e0000 */
[----:B------:R-:W-:-:S04]  /*0e00*/  ISETP.NE.U32.AND P1, PT, RZ, c[0x0][0x248], PT ;  /* 0x00009200ff007a0c */ /* 0x000fc80003f25070 */
[----:B------:R-:W-:Y:S01]  /*0e10*/  ISETP.NE.AND.EX P1, PT, RZ, c[0x0][0x24c], PT, P1 ;  /* 0x00009300ff007a0c */ /* 0x000fe20003f25310 */
[----:B-1----:R-:W-:-:S07]  /*0e20*/  @UP5 UIADD3 UR32, UR7, -UR15, URZ ;  /* 0x8000000f07205290 */ /* 0x002fce000fffe03f */
[----:B------:R-:W-:Y:S01]  /*0e30*/  @!UP5 ULDC UR32, c[0x0][0x214] ;  /* 0x000085000020dab9 */ /* 0x000fe20000000800 */
[----:B--2---:R-:W-:-:S04]  /*0e40*/  LEA.HI R0, R26, R27, RZ, 0x3 ;  /* 0x0000001b1a007211 */ /* 0x004fc800078f18ff */
[----:B------:R-:W-:Y:S01]  /*0e50*/  SHF.R.S32.HI R14, RZ, 0x3, R0 ;  /* 0x00000003ff0e7819 */ /* 0x000fe20000011400 */
[----:B------:R-:W-:-:S03]  /*0e60*/  IMAD.U32 R0, RZ, RZ, UR6 ;  /* 0x00000006ff007e24 */ /* 0x000fc6000f8e00ff */
[----:B------:R-:W-:Y:S02]  /*0e70*/  IADD3 R19, P0, R14, UR6, RZ ;  /* 0x000000060e137c10 */ /* 0x000fe4000ff1e0ff */
[----:B------:R-:W-:-:S04]  /*0e80*/  SHF.R.S32.HI R24, RZ, 0x1f, R14 ;  /* 0x0000001fff187819 */ /* 0x000fc8000001140e */
[----:B------:R-:W-:Y:S01]  /*0e90*/  LEA.HI.X.SX32 R20, R0, R24, 0x1, P0 ;  /* 0x0000001800147211 */ /* 0x000fe200000f0eff */
[----:B------:R-:W-:Y:S05]  /*0ea0*/  @!P1 BRA `(.L_x_633) ;  /* 0x0000007000009947 */ /* 0x000fea0003800000 */
[----:B---34-:R-:W-:-:S13]  /*0eb0*/  PLOP3.LUT P0, PT, PT, PT, UP4, 0x80, 0x0 ;  /* 0x000000000000781c */ /* 0x018fda0003f0f048 */
[----:B------:R-:W2:Y:S04]  /*0ec0*/  @P0 LDG.E R0, [R4.64+0x4] ;  /* 0x0000040404000981 */ /* 0x000ea8000c1e1900 */
[----:B------:R-:W3:Y:S01]  /*0ed0*/  @!P0 LDG.E R4, [R4.64] ;  /* 0x0000000404048981 */ /* 0x000ee2000c1e1900 */
[----:B--2---:R-:W1:Y:S02]  /*0ee0*/  @P0 R2UR UR6, R0 ;  /* 0x00000000000603c2 */ /* 0x004e6400000e0000 */
[----:B-1----:R-:W-:-:S11]  /*0ef0*/  @UP4 UIADD3 UR8, UR6, -UR25, URZ ;  /* 0x8000001906084290 */ /* 0x002fd6000fffe03f */
[----:B---3--:R1:W2:Y:S01]  /*0f00*/  @!P0 R2UR UR8, R4 ;  /* 0x00000000040883c2 */ /* 0x0082a200000e0000 */
[----:B------:R-:W-:-:S07]  /*0f10*/  DEPBAR.LE SB1, 0x0, {2} ;  /* 0x000090040000791a */ /* 0x000fce0000000000 */
.L_x_633:
[----:B---34-:R-:W-:Y:S02]  /*0f20*/  ULDC.64 UR6, c[0x0][0x258] ;  /* 0x0000960000067ab9 */ /* 0x018fe40000000a00 */
        /* <DEDUP_REMOVED lines=15> */
[----:B-1----:R-:W-:-:S02]  /*1020*/  @UP3 UIADD3 UR6, UR9, -UR17, URZ ;  /* 0x8000001109063290 */ /* 0x002fc4000fffe03f */
[----:B------:R-:W-:-:S04]  /*1030*/  @!UP3 UIADD3 UR6, UR7, UR8, -UR17 ;  /* 0x000000080706b290 */ /* 0x000fc8000fffe811 */
[----:B------:R-:W-:-:S06]  /*1040*/  UISETP.GT.AND UP0, UPT, UR6, UR24, UPT ;  /* 0x000000180600728c */ /* 0x000fcc000bf04270 */
[----:B------:R-:W-:-:S13]  /*1050*/  PLOP3.LUT P0, PT, PT, PT, UP0, 0x80, 0x0 ;  /* 0x000000000000781c */ /* 0x000fda0003f0f008 */
[----:B------:R-:W-:Y:S05]  /*1060*/  @!P0 BRA `(.L_x_634) ;  /* 0x00009ff000008947 */ /* 0x000fea0003800000 */
[----:B------:R-:W-:Y:S02]  /*1070*/  ULDC.64 UR10, c[0x0][0x178] ;  /* 0x00005e00000a7ab9 */ /* 0x000fe40000000a00 */
[----:B------:R-:W-:Y:S02]  /*1080*/  UISETP.NE.AND UP0, UPT, UR25, -0x1, UPT ;  /* 0xffffffff1900788c */ /* 0x000fe4000bf05270 */
[----:B------:R-:W-:Y:S02]  /*1090*/  UIADD3 UR7, UR32, 0x3f, URZ ;  /* 0x0000003f20077890 */ /* 0x000fe4000fffe03f */
[----:B------:R-:W-:Y:S02]  /*10a0*/  UIMAD UR12, UR38, UR10, URZ ;  /* 0x0000000a260c72a4 */ /* 0x000fe4000f8e023f */
[----:B------:R-:W-:Y:S01]  /*10b0*/  UIMAD.WIDE.U32 UR8, UR33, UR10, URZ ;  /* 0x0000000a210872a5 */ /* 0x000fe2000f8e003f */
[----:B------:R-:W-:Y:S01]  /*10c0*/  PLOP3.LUT P0, PT, PT, PT, UP0, 0x80, 0x0 ;  /* 0x000000000000781c */ /* 0x000fe20003f0f008 */
[----:B------:R-:W-:-:S02]  /*10d0*/  USHF.R.S32.HI UR10, URZ, 0x1f, UR7 ;  /* 0x0000001f3f0a7899 */ /* 0x000fc40008011407 */
[----:B------:R-:W-:Y:S02]  /*10e0*/  UIMAD UR14, UR33, UR11, UR12 ;  /* 0x0000000b210e72a4 */ /* 0x000fe4000f8e020c */
[----:B------:R-:W-:Y:S02]  /*10f0*/  ULEA.HI UR34, UR10, UR7, URZ, 0x6 ;  /* 0x000000070a227291 */ /* 0x000fe4000f8f303f */
[----:B------:R-:W-:Y:S02]  /*1100*/  ULDC.64 UR12, c[0x0][0x190] ;  /* 0x00006400000c7ab9 */ /* 0x000fe40000000a00 */
[----:B------:R-:W-:Y:S02]  /*1110*/  UISETP.NE.AND UP3, UPT, UR15, -0x1, UPT ;  /* 0xffffffff0f00788c */ /* 0x000fe4000bf65270 */
[----:B------:R-:W-:Y:S02]  /*1120*/  UIMAD.WIDE.U32 UR10, UR15, UR12, URZ ;  /* 0x0000000c0f0a72a5 */ /* 0x000fe4000f8e003f */
[----:B------:R-:W-:-:S02]  /*1130*/  @UP0 UIADD3 UR7, UR17, UR25, URZ ;  /* 0x0000001911070290 */ /* 0x000fc4000fffe03f */
[----:B------:R-:W-:Y:S02]  /*1140*/  ULDC.64 UR18, c[0x0][0x198] ;  /* 0x0000660000127ab9 */ /* 0x000fe40000000a00 */
[----:B------:R-:W-:Y:S02]  /*1150*/  UIADD3 UR29, UR9, UR14, URZ ;  /* 0x0000000e091d7290 */ /* 0x000fe4000fffe03f */
[----:B------:R-:W-:Y:S02]  /*1160*/  USEL UR30, UR8, UR10, !UP3 ;  /* 0x0000000a081e7287 */ /* 0x000fe4000d800000 */
[----:B------:R-:W-:-:S04]  /*1170*/  @UP0 UIMAD.WIDE.U32 UR8, UR7, UR18, URZ ;  /* 0x00000012070802a5 */ /* 0x000fc8000f8e003f */
[----:B------:R-:W-:Y:S02]  /*1180*/  @UP0 UIMAD UR27, UR7, UR19, UR9 ;  /* 0x00000013071b02a4 */ /* 0x000fe4000f8e0209 */
[----:B------:R-:W-:Y:S02]  /*1190*/  ULOP3.LUT UR9, UR34, 0xffffffc0, URZ, 0xc0, !UPT ;  /* 0xffffffc022097892 */ /* 0x000fe4000f8ec03f */
[----:B------:R-:W-:Y:S02]  /*11a0*/  UIMAD UR7, UR15, UR13, URZ ;  /* 0x0000000d0f0772a4 */ /* 0x000fe4000f8e023f */
[----:B------:R-:W-:Y:S02]  /*11b0*/  UIADD3 UR18, UR9, -0x40, URZ ;  /* 0xffffffc009127890 */ /* 0x000fe4000fffe03f */
[----:B------:R-:W-:Y:S02]  /*11c0*/  @UP3 UIADD3 UR29, UR11, UR7, URZ ;  /* 0x000000070b1d3290 */ /* 0x000fe4000fffe03f */
        /* <DEDUP_REMOVED lines=15> */
.L_x_635:
[----:B------:R-:W-:Y:S01]  /*12c0*/  IABS R6, c[0x0][0x1c8] ;  /* 0x0000720000067a13 */ /* 0x000fe20000000000 */
[----:B------:R-:W-:Y:S01]  /*12d0*/  @UP0 UIADD3 UR7, UR17, UR25, URZ ;  /* 0x0000001911070290 */ /* 0x000fe2000fffe03f */
[----:B------:R-:W-:Y:S01]  /*12e0*/  IABS R2, UR35 ;  /* 0x0000002300027c13 */ /* 0x000fe20008000000 */
        /* <DEDUP_REMOVED lines=11> */
[----:B------:R-:W-:-:S04]  /*13a0*/  IMAD R0, R0, R6, RZ ;  /* 0x0000000600007224 */ /* 0x000fc800078e02ff */
        /* <DEDUP_REMOVED lines=27> */
.L_x_636:
        /* <DEDUP_REMOVED lines=45> */
.L_x_637:
[----:B------:R-:W-:-:S03]  /*1830*/  UMOV UR12, UR50 ;  /* 0x00000032000c7c82 */ /* 0x000fc60008000000 */
.L_x_638:
[----:B------:R-:W-:Y:S01]  /*1840*/  LEA.HI R23, R26, R27, RZ, 0x5 ;  /* 0x0000001b1a177211 */ /* 0x000fe200078f28ff */
[----:B------:R-:W-:Y:S01]  /*1850*/  UIADD3 UR8, UP5, UP4, UR8, UR41, UR47 ;  /* 0x0000002908087290 */ /* 0x000fe2000fcbe02f */
[----:B------:R-:W-:Y:S01]  /*1860*/  SHF.R.S32.HI R241, RZ, 0x1f, R240 ;  /* 0x0000001ffff17819 */ /* 0x000fe200000114f0 */
[----:B------:R-:W-:Y:S01]  /*1870*/  IMAD.U32 R2, RZ, RZ, UR18 ;  /* 0x00000012ff027e24 */ /* 0x000fe2000f8e00ff */
[----:B------:R-:W-:Y:S01]  /*1880*/  LOP3.LUT R0, R23, 0xffffffe0, RZ, 0xc0, !PT ;  /* 0xffffffe017007812 */ /* 0x000fe200078ec0ff */
[----:B------:R-:W-:Y:S01]  /*1890*/  UIADD3 UR15, UP3, UP0, UR16, UR8, UR28 ;  /* 0x00000008100f7290 */ /* 0x000fe2000f87e01c */
[----:B------:R-:W-:Y:S01]  /*18a0*/  SHF.R.S32.HI R21, RZ, 0x5, R23 ;  /* 0x00000005ff157819 */ /* 0x000fe20000011417 */
[----:B------:R-:W-:Y:S01]  /*18b0*/  UIADD3.X UR7, UR10, UR48, UR53, UP5, UP4 ;  /* 0x000000300a077290 */ /* 0x000fe2000afe8435 */
[----:B------:R-:W-:Y:S01]  /*18c0*/  IADD3 R4, P1, R240, UR19, RZ ;  /* 0x00000013f0047c10 */ /* 0x000fe2000ff3e0ff */
[----:B------:R-:W-:Y:S01]  /*18d0*/  IMAD.IADD R18, R27, 0x1, -R0 ;  /* 0x000000011b127824 */ /* 0x000fe200078e0a00 */
[----:B------:R-:W-:Y:S01]  /*18e0*/  IADD3 R12, P0, R14, UR18, RZ ;  /* 0x000000120e0c7c10 */ /* 0x000fe2000ff1e0ff */
[----:B------:R-:W-:Y:S01]  /*18f0*/  UIADD3.X UR11, UR11, UR7, UR13, UP3, UP0 ;  /* 0x000000070b0b7290 */ /* 0x000fe20009fe040d */
[----:B------:R-:W-:Y:S01]  /*1900*/  IADD3.X R5, R241, UR22, RZ, P1, !PT ;  /* 0x00000016f1057c10 */ /* 0x000fe20008ffe4ff */
[----:B------:R-:W-:Y:S01]  /*1910*/  IMAD R0, R21, UR46, R18 ;  /* 0x0000002e15007c24 */ /* 0x000fe2000f8e0212 */
[----:B------:R-:W-:Y:S01]  /*1920*/  IADD3.X R13, R24, UR31, RZ, P0, !PT ;  /* 0x0000001f180d7c10 */ /* 0x000fe200087fe4ff */
[----:B------:R-:W-:Y:S01]  /*1930*/  ULDC.64 UR8, c[0x0][0x370] ;  /* 0x0000dc0000087ab9 */ /* 0x000fe20000000a00 */
[----:B------:R-:W-:Y:S01]  /*1940*/  IMAD.U32 R8, RZ, RZ, UR35 ;  /* 0x00000023ff087e24 */ /* 0x000fe2000f8e00ff */
[----:B------:R-:W-:Y:S01]  /*1950*/  UISETP.GE.AND UP0, UPT, UR32, 0x1, UPT ;  /* 0x000000012000788c */ /* 0x000fe2000bf06270 */
[----:B------:R-:W-:Y:S01]  /*1960*/  IADD3 R10, P0, R0, UR15, RZ ;  /* 0x0000000f000a7c10 */ /* 0x000fe2000ff1e0ff */
[----:B------:R-:W-:Y:S01]  /*1970*/  IMAD.WIDE.U32 R4, R2, c[0x0][0x370], R4 ;  /* 0x0000dc0002047a25 */ /* 0x000fe200078e0004 */
[----:B------:R-:W-:Y:S01]  /*1980*/  UIMAD UR7, UR31, UR8, URZ ;  /* 0x000000081f0772a4 */ /* 0x000fe2000f8e023f */
[----:B------:R-:W-:Y:S01]  /*1990*/  BSSY B1, `(.L_x_634) ;  /* 0x000096c000017945 */ /* 0x000fe20003800000 */
[----:B------:R-:W-:Y:S01]  /*19a0*/  LEA.HI.X.SX32 R2, R0, UR11, 0x1, P0 ;  /* 0x0000000b00027c11 */ /* 0x000fe200080f0eff */
[----:B------:R-:W-:Y:S01]  /*19b0*/  IMAD R0, R13, c[0x0][0x190], RZ ;  /* 0x000064000d007a24 */ /* 0x000fe200078e02ff */
[----:B------:R-:W-:Y:S01]  /*19c0*/  LEA R234, P0, R10, c[0x0][0x350], 0x2 ;  /* 0x0000d4000aea7a11 */ /* 0x000fe200078010ff */
[----:B------:R-:W-:Y:S01]  /*19d0*/  UIMAD UR10, UR18, UR9, UR7 ;  /* 0x00000009120a72a4 */ /* 0x000fe2000f8e0207 */
[----:B------:R-:W-:Y:S01]  /*19e0*/  IMAD.WIDE.U32 R6, R12, c[0x0][0x190], R240 ;  /* 0x000064000c067a25 */ /* 0x000fe200078e00f0 */
[----:B------:R-:W-:Y:S01]  /*19f0*/  UIADD3 UR14, UR18, UR14, URZ ;  /* 0x0000000e120e7290 */ /* 0x000fe2000fffe03f */
[----:B------:R-:W-:Y:S01]  /*1a00*/  LEA.HI.X R235, R10, c[0x0][0x354], R2, 0x2, P0 ;  /* 0x0000d5000aeb7a11 */ /* 0x000fe200000f1402 */
[----:B------:R-:W-:Y:S01]  /*1a10*/  ULDC.64 UR8, c[0x0][0x378] ;  /* 0x0000de0000087ab9 */ /* 0x000fe20000000a00 */
[----:B------:R-:W-:Y:S01]  /*1a20*/  PLOP3.LUT P0, PT, PT, PT, UP0, 0x80, 0x0 ;  /* 0x000000000000781c */ /* 0x000fe20003f0f008 */
[----:B------:R-:W-:Y:S01]  /*1a30*/  UIMAD UR7, UR61, UR8, URZ ;  /* 0x000000083d0772a4 */ /* 0x000fe2000f8e023f */
[----:B------:R-:W-:Y:S01]  /*1a40*/  IADD3 R5, R5, UR10, RZ ;  /* 0x0000000a05057c10 */ /* 0x000fe2000fffe0ff */
[----:B------:R-:W-:Y:S01]  /*1a50*/  UIADD3 UR8, UR18, UR12, URZ ;  /* 0x0000000c12087290 */ /* 0x000fe2000fffe03f */
[----:B------:R-:W-:Y:S01]  /*1a60*/  IMAD R15, R12, c[0x0][0x194], R0 ;  /* 0x000065000c0f7a24 */ /* 0x000fe200078e0200 */
[----:B------:R-:W-:-:S02]  /*1a70*/  UIMAD UR16, UR35, UR9, UR7 ;  /* 0x00000009231072a4 */ /* 0x000fc4000f8e0207 */
[----:B------:R-:W-:Y:S01]  /*1a80*/  IMAD.WIDE.U32 R4, R8, c[0x0][0x378], R4 ;  /* 0x0000de0008047a25 */ /* 0x000fe200078e0004 */
[----:B------:R-:W-:Y:S01]  /*1a90*/  UMOV UR38, 0x4 ;  /* 0x0000000400267882 */ /* 0x000fe20000000000 */
[----:B------:R-:W-:Y:S01]  /*1aa0*/  IADD3 R8, P1, R6, UR30, RZ ;  /* 0x0000001e06087c10 */ /* 0x000fe2000ff3e0ff */
[----:B------:R-:W-:Y:S02]  /*1ab0*/  ULDC.64 UR12, c[0x0][0x3c8] ;  /* 0x0000f200000c7ab9 */ /* 0x000fe40000000a00 */
[----:B------:R-:W-:Y:S01]  /*1ac0*/  ULDC.64 UR10, c[0x0][0x200] ;  /* 0x00008000000a7ab9 */ /* 0x000fe20000000a00 */
[----:B------:R-:W-:Y:S01]  /*1ad0*/  IADD3 R5, R5, UR16, RZ ;  /* 0x0000001005057c10 */ /* 0x000fe2000fffe0ff */
[----:B------:R-:W-:Y:S01]  /*1ae0*/  ULEA.HI.SX32 UR7, UR34, 0xffffffff, 0x1a ;  /* 0xffffffff22077891 */ /* 0x000fe2000f8fd23f */
[----:B------:R-:W-:Y:S01]  /*1af0*/  IADD3.X R9, R7, UR29, R15, P1, !PT ;  /* 0x0000001d07097c10 */ /* 0x000fe20008ffe40f */
[----:B------:R-:W-:Y:S02]  /*1b00*/  UIMAD.WIDE UR8, UR8, UR38, UR12 ;  /* 0x00000026080872a5 */ /* 0x000fe4000f8e020c */
[----:B------:R-:W-:Y:S01]  /*1b10*/  UIMAD.WIDE UR14, UR14, UR38, UR10 ;  /* 0x000000260e0e72a5 */ /* 0x000fe2000f8e020a */
[----:B------:R-:W-:Y:S05]  /*1b20*/  @!P0 BRA `(.L_x_639) ;  /* 0x00008b7000008947 */ /* 0x000fea0003800000 */
[----:B------:R-:W2:Y:S01]  /*1b30*/  LDL R30, [R1+0x54] ;  /* 0x00005400011e7983 */ /* 0x000ea20000100800 */
[----:B------:R-:W-:Y:S01]  /*1b40*/  PLOP3.LUT P0, PT, PT, PT, UP2, 0x80, 0x0 ;  /* 0x000000000000781c */ /* 0x000fe20003f0f028 */
[----:B------:R-:W-:Y:S01]  /*1b50*/  UMOV UR12, UR8 ;  /* 0x00000008000c7c82 */ /* 0x000fe20008000000 */
[C---:B------:R-:W-:Y:S01]  /*1b60*/  IADD3 R29, R240.reuse, 0x40, RZ ;  /* 0x00000040f01d7810 */ /* 0x040fe20007ffe0ff */
[----:B------:R-:W-:Y:S01]  /*1b70*/  UMOV UR11, UR9 ;  /* 0x00000009000b7c82 */ /* 0x000fe20008000000 */
[----:B------:R-:W-:Y:S01]  /*1b80*/  IADD3 R28, R240, 0xc0, RZ ;  /* 0x000000c0f01c7810 */ /* 0x000fe20007ffe0ff */
[----:B------:R-:W-:Y:S01]  /*1b90*/  ULDC.64 UR8, c[0x0][0x1a8] ;  /* 0x00006a0000087ab9 */ /* 0x000fe20000000a00 */
[----:B------:R-:W-:Y:S01]  /*1ba0*/  IMAD.U32 R10, RZ, RZ, UR35 ;  /* 0x00000023ff0a7e24 */ /* 0x000fe2000f8e00ff */
[----:B------:R-:W-:Y:S01]  /*1bb0*/  UIMAD UR13, UR61, UR8, URZ ;  /* 0x000000083d0d72a4 */ /* 0x000fe2000f8e023f */
[----:B------:R1:W-:Y:S01]  /*1bc0*/  STL [R1], R29 ;  /* 0x0000001d01007387 */ /* 0x0003e20000100800 */
[----:B------:R-:W-:Y:S01]  /*1bd0*/  ULEA.HI UR8, UR7, UR7, URZ, 0x1 ;  /* 0x0000000707087291 */ /* 0x000fe2000f8f083f */
[----:B------:R-:W-:Y:S01]  /*1be0*/  IMAD R0, R24, c[0x0][0x370], RZ ;  /* 0x0000dc0018007a24 */ /* 0x000fe200078e02ff */
[----:B------:R-:W-:Y:S01]  /*1bf0*/  UIMAD UR13, UR35, UR9, UR13 ;  /* 0x00000009230d72a4 */ /* 0x000fe2000f8e020d */
[----:B------:R1:W-:Y:S01]  /*1c00*/  STL [R1+0x4], R28 ;  /* 0x0000041c01007387 */ /* 0x0003e20000100800 */
[----:B------:R-:W-:Y:S01]  /*1c10*/  ULOP3.LUT UR8, UR8, 0xfffffffe, URZ, 0xc0, !UPT ;  /* 0xfffffffe08087892 */ /* 0x000fe2000f8ec03f */
[----:B------:R-:W-:Y:S01]  /*1c20*/  IMAD.WIDE.U32 R6, R14, c[0x0][0x370], R4 ;  /* 0x0000dc000e067a25 */ /* 0x000fe200078e0004 */
[----:B------:R-:W-:Y:S01]  /*1c30*/  UMOV UR10, UR14 ;  /* 0x0000000e000a7c82 */ /* 0x000fe20008000000 */
[----:B------:R-:W-:Y:S01]  /*1c40*/  @P0 BAR.SYNC.DEFER_BLOCKING 0x0 ;  /* 0x0000000000000b1d */ /* 0x000fe20000010000 */
[----:B------:R-:W-:Y:S01]  /*1c50*/  UIADD3 UR8, UR7, -UR8, URZ ;  /* 0x8000000807087290 */ /* 0x000fe2000fffe03f */
[----:B------:R-:W-:Y:S01]  /*1c60*/  IMAD.WIDE.U32 R10, R10, c[0x0][0x1a8], R8 ;  /* 0x00006a000a0a7a25 */ /* 0x000fe200078e0008 */
[----:B------:R-:W-:-:S02]  /*1c70*/  LEA R242, P0, R6, c[0x0][0x330], 0x1 ;  /* 0x0000cc0006f27a11 */ /* 0x000fc400078008ff */
[----:B------:R-:W-:Y:S01]  /*1c80*/  UISETP.NE.AND UP0, UPT, UR8, 0x1, UPT ;  /* 0x000000010800788c */ /* 0x000fe2000bf05270 */
[----:B------:R-:W-:Y:S01]  /*1c90*/  IMAD R0, R14, c[0x0][0x374], R0 ;  /* 0x0000dd000e007a24 */ /* 0x000fe200078e0200 */
[----:B------:R-:W-:Y:S01]  /*1ca0*/  UIMAD UR8, UR7, -0x40, UR32 ;  /* 0xffffffc0070878a4 */ /* 0x000fe2000f8e0220 */
[----:B------:R-:W-:Y:S01]  /*1cb0*/  LEA R243, P1, R10, c[0x0][0x160], 0x1 ;  /* 0x000058000af37a11 */ /* 0x000fe200078208ff */
[----:B------:R-:W-:Y:S01]  /*1cc0*/  UMOV UR9, UR15 ;  /* 0x0000000f00097c82 */ /* 0x000fe20008000000 */
[----:B------:R-:W-:Y:S01]  /*1cd0*/  IMAD.IADD R2, R7, 0x1, R0 ;  /* 0x0000000107027824 */ /* 0x000fe200078e0200 */
[----:B------:R-:W-:Y:S01]  /*1ce0*/  IADD3 R17, R11, UR13, RZ ;  /* 0x0000000d0b117c10 */ /* 0x000fe2000fffe0ff */
[----:B------:R-:W-:Y:S01]  /*1cf0*/  BSSY B0, `(.L_x_640) ;  /* 0x0000033000007945 */ /* 0x000fe20003800000 */
[----:B------:R-:W-:Y:S02]  /*1d00*/  ISETP.GE.AND P6, PT, R14, UR8, PT ;  /* 0x000000080e007c0c */ /* 0x000fe4000bfc6270 */
[----:B------:R-:W-:-:S02]  /*1d10*/  IADD3 R252, R240, 0x80, RZ ;  /* 0x00000080f0fc7810 */ /* 0x000fc40007ffe0ff */
[----:B------:R-:W-:Y:S02]  /*1d20*/  LEA.HI.X R245, R6, c[0x0][0x334], R2, 0x1, P0 ;  /* 0x0000cd0006f57a11 */ /* 0x000fe400000f0c02 */
[----:B------:R-:W-:Y:S01]  /*1d30*/  LEA.HI.X R244, R10, c[0x0][0x164], R17, 0x1, P1 ;  /* 0x000059000af47a11 */ /* 0x000fe200008f0c11 */
[----:B--2---:R-:W-:-:S06]  /*1d40*/  IMAD.SHL.U32 R237, R30, 0x2, RZ ;  /* 0x000000021eed7824 */ /* 0x004fcc00078e00ff */
[----:B------:R1:W-:Y:S04]  /*1d50*/  @P6 STS.128 [R237+0x10000], RZ ;  /* 0x010000ffed006388 */ /* 0x0003e80000000c00 */
[----:B------:R1:W-:Y:S04]  /*1d60*/  @P6 STS.128 [R237+0x12000], RZ ;  /* 0x012000ffed006388 */ /* 0x0003e80000000c00 */
[----:B------:R1:W-:Y:S04]  /*1d70*/  @P6 STS.128 [R237+0x14000], RZ ;  /* 0x014000ffed006388 */ /* 0x0003e80000000c00 */
[----:B------:R1:W-:Y:S01]  /*1d80*/  @P6 STS.128 [R237+0x16000], RZ ;  /* 0x016000ffed006388 */ /* 0x0003e20000000c00 */
[----:B------:R-:W-:Y:S05]  /*1d90*/  @P6 BRA `(.L_x_641) ;  /* 0x0000028000006947 */ /* 0x000fea0003800000 */
[----:B------:R-:W-:Y:S01]  /*1da0*/  MOV R5, UR22 ;  /* 0x0000001600057c02 */ /* 0x000fe20008000f00 */
[----:B------:R-:W-:Y:S01]  /*1db0*/  IMAD R0, R13, c[0x0][0x370], RZ ;  /* 0x0000dc000d007a24 */ /* 0x000fe200078e02ff */
[----:B------:R-:W-:Y:S01]  /*1dc0*/  MOV R8, UR35 ;  /* 0x0000002300087c02 */ /* 0x000fe20008000f00 */
[----:B------:R-:W-:Y:S01]  /*1dd0*/  IMAD.U32 R4, RZ, RZ, UR19 ;  /* 0x00000013ff047e24 */ /* 0x000fe2000f8e00ff */
[----:B------:R-:W-:Y:S01]  /*1de0*/  ISETP.GE.AND P4, PT, R240, c[0x0][0x220], PT ;  /* 0x00008800f0007a0c */ /* 0x000fe20003f86270 */
[C---:B------:R-:W-:Y:S01]  /*1df0*/  IMAD R0, R12.reuse, c[0x0][0x374], R0 ;  /* 0x0000dd000c007a24 */ /* 0x040fe200078e0200 */
[----:B------:R-:W-:Y:S01]  /*1e00*/  ISETP.GE.AND P3, PT, R29, c[0x0][0x220], PT ;  /* 0x000088001d007a0c */ /* 0x000fe20003f66270 */
[----:B------:R-:W-:Y:S01]  /*1e10*/  IMAD.WIDE.U32 R4, R12, c[0x0][0x370], R4 ;  /* 0x0000dc000c047a25 */ /* 0x000fe200078e0004 */
[----:B------:R-:W-:-:S02]  /*1e20*/  ISETP.GE.AND P2, PT, R252, c[0x0][0x220], PT ;  /* 0x00008800fc007a0c */ /* 0x000fc40003f46270 */
[----:B------:R-:W-:Y:S01]  /*1e30*/  ISETP.GE.AND P1, PT, R28, c[0x0][0x220], PT ;  /* 0x000088001c007a0c */ /* 0x000fe20003f26270 */
[----:B------:R-:W-:Y:S02]  /*1e40*/  IMAD.IADD R5, R5, 0x1, R0 ;  /* 0x0000000105057824 */ /* 0x000fe400078e0200 */
[----:B------:R-:W-:Y:S02]  /*1e50*/  IMAD.MOV.U32 R0, RZ, RZ, 0x2 ;  /* 0x00000002ff007424 */ /* 0x000fe400078e00ff */
[----:B------:R-:W-:Y:S02]  /*1e60*/  IMAD.WIDE.U32 R8, R8, c[0x0][0x378], R4 ;  /* 0x0000de0008087a25 */ /* 0x000fe400078e0004 */
[----:B------:R2:W-:Y:S02]  /*1e70*/  @P4 STS.128 [R237+0x10000], RZ ;  /* 0x010000ffed004388 */ /* 0x0005e40000000c00 */
[----:B------:R-:W-:Y:S01]  /*1e80*/  IMAD.WIDE R4, R240, R0, c[0x0][0x330] ;  /* 0x0000cc00f0047625 */ /* 0x000fe200078e0200 */
[----:B------:R-:W-:-:S03]  /*1e90*/  IADD3 R0, R9, UR16, RZ ;  /* 0x0000001009007c10 */ /* 0x000fc6000fffe0ff */
        /* <DEDUP_REMOVED lines=24> */
.L_x_641:
[----:B------:R-:W-:Y:S05]  /*2020*/  BSYNC B0 ;  /* 0x0000000000007941 */ /* 0x000fea0003800000 */
.L_x_640:
        /* <DEDUP_REMOVED lines=10> */
[----:B--2---:R-:W-:Y:S01]  /*20d0*/  IMAD.WIDE.U32 R8, R231, c[0x0][0x370], RZ ;  /* 0x0000dc00e7087a25 */ /* 0x004fe200078e00ff */
[----:B------:R-:W-:-:S02]  /*20e0*/  ISETP.GE.AND P3, PT, R29, c[0x0][0x220], PT ;  /* 0x000088001d007a0c */ /* 0x000fc40003f66270 */
[----:B------:R-:W-:Y:S02]  /*20f0*/  ISETP.GE.AND P2, PT, R252, c[0x0][0x220], PT ;  /* 0x00008800fc007a0c */ /* 0x000fe40003f46270 */
[----:B------:R-:W-:Y:S01]  /*2100*/  IADD3 R0, P1, R6, R8, RZ ;  /* 0x0000000806007210 */ /* 0x000fe20007f3e0ff */
[----:B------:R-:W-:-:S05]  /*2110*/  IMAD R6, R231, c[0x0][0x374], RZ ;  /* 0x0000dd00e7067a24 */ /* 0x000fca00078e02ff */
[----:B------:R-:W-:Y:S01]  /*2120*/  IADD3.X R2, R2, R9, R6, P1, !PT ;  /* 0x0000000902027210 */ /* 0x000fe20000ffe406 */
[----:B---3--:R-:W-:Y:S01]  /*2130*/  @!P4 IMAD.MOV.U32 R4, RZ, RZ, c[0x0][0x370] ;  /* 0x0000dc00ff04c624 */ /* 0x008fe200078e00ff */
        /* <DEDUP_REMOVED lines=31> */
.L_x_643:
[----:B------:R-:W-:Y:S05]  /*2330*/  BSYNC B0 ;  /* 0x0000000000007941 */ /* 0x000fea0003800000 */
.L_x_642:
[----:B------:R-:W-:Y:S01]  /*2340*/  PLOP3.LUT P0, PT, PT, PT, UP0, 0x80, 0x0 ;  /* 0x000000000000781c */ /* 0x000fe20003f0f008 */
[----:B------:R-:W-:Y:S01]  /*2350*/  BSSY B0, `(.L_x_644) ;  /* 0x0000048000007945 */ /* 0x000fe20003800000 */
[----:B------:R-:W-:-:S04]  /*2360*/  IADD3 R0, R30, 0x4000, RZ ;  /* 0x000040001e007810 */ /* 0x000fc80007ffe0ff */
[----:B------:R-:W-:-:S05]  /*2370*/  SEL R0, R0, R30, !P0 ;  /* 0x0000001e00007207 */ /* 0x000fca0004000000 */
[----:B------:R-:W-:Y:S01]  /*2380*/  IMAD.SHL.U32 R236, R0, 0x2, RZ ;  /* 0x0000000200ec7824 */ /* 0x000fe200078e00ff */
[----:B------:R-:W-:Y:S05]  /*2390*/  @!P6 BRA `(.L_x_645) ;  /* 0x000001100000e947 */ /* 0x000fea0003800000 */
[----:B------:R1:W-:Y:S04]  /*23a0*/  STS [R236], RZ ;  /* 0x000000ffec007388 */ /* 0x0003e80000000800 */
[----:B------:R1:W-:Y:S04]  /*23b0*/  STS [R236+0x4], RZ ;  /* 0x000004ffec007388 */ /* 0x0003e80000000800 */
        /* <DEDUP_REMOVED lines=13> */
[----:B------:R1:W-:Y:S01]  /*2490*/  STS [R236+0x600c], RZ ;  /* 0x00600cffec007388 */ /* 0x0003e20000000800 */
[----:B------:R-:W-:Y:S05]  /*24a0*/  BRA `(.L_x_646) ;  /* 0x0000032000007947 */ /* 0x000fea0003800000 */
.L_x_645:
[----:B--23--:R-:W-:Y:S01]  /*24b0*/  IMAD.U32 R4, RZ, RZ, UR30 ;  /* 0x0000001eff047e24 */ /* 0x00cfe2000f8e00ff */
[----:B------:R-:W-:Y:S01]  /*24c0*/  ISETP.GE.AND P1, PT, R240, c[0x0][0x220], PT ;  /* 0x00008800f0007a0c */ /* 0x000fe20003f26270 */
[----:B------:R-:W-:Y:S01]  /*24d0*/  IMAD.U32 R5, RZ, RZ, UR29 ;  /* 0x0000001dff057e24 */ /* 0x000fe2000f8e00ff */
[----:B------:R-:W-:Y:S01]  /*24e0*/  MOV R0, 0x2 ;  /* 0x0000000200007802 */ /* 0x000fe20000000f00 */
[----:B------:R-:W-:Y:S01]  /*24f0*/  IMAD.U32 R6, RZ, RZ, UR35 ;  /* 0x00000023ff067e24 */ /* 0x000fe2000f8e00ff */
[----:B------:R-:W-:Y:S01]  /*2500*/  ISETP.GE.AND P3, PT, R29, c[0x0][0x220], PT ;  /* 0x000088001d007a0c */ /* 0x000fe20003f66270 */
[----:B------:R-:W-:Y:S01]  /*2510*/  IMAD.WIDE.U32 R4, R12, c[0x0][0x190], R4 ;  /* 0x000064000c047a25 */ /* 0x000fe200078e0004 */
[----:B------:R-:W-:-:S04]  /*2520*/  ISETP.GE.AND P2, PT, R252, c[0x0][0x220], PT ;  /* 0x00008800fc007a0c */ /* 0x000fc80003f46270 */
[----:B------:R-:W-:-:S03]  /*2530*/  IADD3 R5, R15, R5, RZ ;  /* 0x000000050f057210 */ /* 0x000fc60007ffe0ff */
[----:B------:R-:W-:Y:S01]  /*2540*/  @!P1 IMAD.MOV.U32 R8, RZ, RZ, R243 ;  /* 0x000000ffff089224 */ /* 0x000fe200078e00f3 */
[----:B------:R-:W-:Y:S01]  /*2550*/  @!P1 MOV R9, R244 ;  /* 0x000000f400099202 */ /* 0x000fe20000000f00 */
[----:B------:R-:W-:Y:S01]  /*2560*/  IMAD.WIDE.U32 R6, R6, c[0x0][0x1a8], R4 ;  /* 0x00006a0006067a25 */ /* 0x000fe200078e0004 */
[----:B------:R2:W-:Y:S03]  /*2570*/  @P1 STS [R236], RZ ;  /* 0x000000ffec001388 */ /* 0x0005e60000000800 */
[----:B------:R-:W-:Y:S01]  /*2580*/  IMAD.WIDE R4, R240, R0, c[0x0][0x160] ;  /* 0x00005800f0047625 */ /* 0x000fe200078e0200 */
[----:B------:R2:W-:Y:S01]  /*2590*/  @P1 STS [R236+0x4], RZ ;  /* 0x000004ffec001388 */ /* 0x0005e20000000800 */
[----:B------:R-:W-:-:S03]  /*25a0*/  IADD3 R0, R7, UR13, RZ ;  /* 0x0000000d07007c10 */ /* 0x000fc6000fffe0ff */
[----:B------:R2:W-:Y:S01]  /*25b0*/  @P1 STS [R236+0x8], RZ ;  /* 0x000008ffec001388 */ /* 0x0005e20000000800 */
[----:B------:R-:W-:-:S03]  /*25c0*/  LEA R4, P4, R6, R4, 0x1 ;  /* 0x0000000406047211 */ /* 0x000fc600078808ff */
[----:B------:R2:W-:Y:S01]  /*25d0*/  @P1 STS [R236+0xc], RZ ;  /* 0x00000cffec001388 */ /* 0x0005e20000000800 */
[----:B------:R-:W-:-:S03]  /*25e0*/  LEA.HI.X R5, R6, R5, R0, 0x1, P4 ;  /* 0x0000000506057211 */ /* 0x000fc600020f0c00 */
[----:B------:R-:W-:Y:S01]  /*25f0*/  @!PT LDS RZ, [RZ] ;  /* 0x00000000fffff984 */ /* 0x000fe20000000800 */
[----:B------:R-:W-:Y:S01]  /*2600*/  @!PT LDS RZ, [RZ] ;  /* 0x00000000fffff984 */ /* 0x000fe20000000800 */
[----:B------:R-:W-:Y:S01]  /*2610*/  @!PT LDS RZ, [RZ] ;  /* 0x00000000fffff984 */ /* 0x000fe20000000800 */
[----:B------:R2:W-:Y:S01]  /*2620*/  @!P1 LDGSTS.E.BYPASS.LTC128B.128 [R236], [R8.64] ;  /* 0x0000000008ec9fae */ /* 0x0005e2000b901d44 */
[----:B------:R-:W-:-:S03]  /*2630*/  ISETP.GE.AND P1, PT, R28, c[0x0][0x220], PT ;  /* 0x000088001c007a0c */ /* 0x000fc60003f26270 */
[----:B------:R2:W-:Y:S04]  /*2640*/  @P3 STS [R236+0x2000], RZ ;  /* 0x002000ffec003388 */ /* 0x0005e80000000800 */
[----:B------:R2:W-:Y:S04]  /*2650*/  @P3 STS [R236+0x2004], RZ ;  /* 0x002004ffec003388 */ /* 0x0005e80000000800 */
[----:B------:R2:W-:Y:S04]  /*2660*/  @P3 STS [R236+0x2008], RZ ;  /* 0x002008ffec003388 */ /* 0x0005e80000000800 */
[----:B------:R2:W-:Y:S04]  /*2670*/  @P3 STS [R236+0x200c], RZ ;  /* 0x00200cffec003388 */ /* 0x0005e80000000800 */
[----:B------:R-:W-:Y:S01]  /*2680*/  @!PT LDS RZ, [RZ] ;  /* 0x00000000fffff984 */ /* 0x000fe20000000800 */
[----:B------:R-:W-:Y:S01]  /*2690*/  @!PT LDS RZ, [RZ] ;  /* 0x00000000fffff984 */ /* 0x000fe20000000800 */
[----:B------:R-:W-:Y:S01]  /*26a0*/  @!PT LDS RZ, [RZ] ;  /* 0x00000000fffff984 */ /* 0x000fe20000000800 */
[----:B------:R2:W-:Y:S04]  /*26b0*/  @!P3 LDGSTS.E.BYPASS.LTC128B.128 [R236+0x2000], [R4.64+0x80] ;  /* 0x0200008004ecbfae */ /* 0x0005e8000b901d44 */
        /* <DEDUP_REMOVED lines=11> */
[----:B------:R2:W-:Y:S01]  /*2770*/  @P1 STS [R236+0x600c], RZ ;  /* 0x00600cffec001388 */ /* 0x0005e20000000800 */
[----:B------:R-:W-:Y:S05]  /*2780*/  @P1 BRA `(.L_x_646) ;  /* 0x0000004000001947 */ /* 0x000fea0003800000 */
[----:B------:R-:W-:Y:S01]  /*2790*/  @!PT LDS RZ, [RZ] ;  /* 0x00000000fffff984 */ /* 0x000fe20000000800 */
[----:B------:R-:W-:Y:S01]  /*27a0*/  @!PT LDS RZ, [RZ] ;  /* 0x00000000fffff984 */ /* 0x000fe20000000800 */
[----:B------:R-:W-:Y:S01]  /*27b0*/  @!PT LDS RZ, [RZ] ;  /* 0x00000000fffff984 */ /* 0x000fe20000000800 */
[----:B------:R3:W-:Y:S02]  /*27c0*/  LDGSTS.E.BYPASS.LTC128B.128 [R236+0x6000], [R4.64+0x180] ;  /* 0x0600018004ec7fae */ /* 0x0007e4000b901d44 */
.L_x_646:
[----:B------:R-:W-:Y:S05]  /*27d0*/  BSYNC B0 ;  /* 0x0000000000007941 */ /* 0x000fea0003800000 */
.L_x_644:
[----:B------:R-:W-:Y:S01]  /*27e0*/  BSSY B0, `(.L_x_647) ;  /* 0x0000046000007945 */ /* 0x000fe20003800000 */
[----:B------:R-:W-:-:S02]  /*27f0*/  IMAD R2, R231, c[0x0][0x194], RZ ;  /* 0x00006500e7027a24 */ /* 0x000fc400078e02ff */
[----:B--2---:R-:W-:Y:S01]  /*2800*/  IMAD.WIDE.U32 R6, R231, c[0x0][0x190], RZ ;  /* 0x00006400e7067a25 */ /* 0x004fe200078e00ff */
[----:B------:R-:W-:Y:S05]  /*2810*/  @!P5 BRA `(.L_x_648) ;  /* 0x000001100000d947 */ /* 0x000fea0003800000 */
        /* <DEDUP_REMOVED lines=17> */
.L_x_648:
[----:B------:R-:W-:Y:S02]  /*2930*/  ISETP.GE.AND P4, PT, R240, c[0x0][0x220], PT ;  /* 0x00008800f0007a0c */ /* 0x000fe40003f86270 */
[----:B------:R-:W-:-:S02]  /*2940*/  ISETP.GE.AND P2, PT, R252, c[0x0][0x220], PT ;  /* 0x00008800fc007a0c */ /* 0x000fc40003f46270 */
[----:B------:R-:W-:Y:S02]  /*2950*/  ISETP.GE.AND P3, PT, R29, c[0x0][0x220], PT ;  /* 0x000088001d007a0c */ /* 0x000fe40003f66270 */
[----:B------:R-:W-:-:S04]  /*2960*/  IADD3 R0, P5, R10, R6, RZ ;  /* 0x000000060a007210 */ /* 0x000fc80007fbe0ff */
[----:B------:R-:W-:-:S03]  /*2970*/  IADD3.X R2, R17, R7, R2, P5, !PT ;  /* 0x0000000711027210 */ /* 0x000fc60002ffe402 */
[----:B---3--:R-:W-:Y:S01]  /*2980*/  @!P4 IMAD.MOV.U32 R4, RZ, RZ, c[0x0][0x190] ;  /* 0x00006400ff04c624 */ /* 0x008fe200078e00ff */
[----:B------:R2:W-:Y:S01]  /*2990*/  @P4 STS [R236+0x1000], RZ ;  /* 0x001000ffec004388 */ /* 0x0005e20000000800 */
[----:B------:R-:W-:Y:S02]  /*29a0*/  @!P4 IMAD.MOV.U32 R5, RZ, RZ, c[0x0][0x194] ;  /* 0x00006500ff05c624 */ /* 0x000fe400078e00ff */
[----:B------:R-:W-:Y:S01]  /*29b0*/  @!P3 LEA R6, P5, R0, c[0x0][0x160], 0x1 ;  /* 0x000058000006ba11 */ /* 0x000fe200078a08ff */
[----:B------:R2:W-:Y:S01]  /*29c0*/  @P4 STS [R236+0x1004], RZ ;  /* 0x001004ffec004388 */ /* 0x0005e20000000800 */
[----:B------:R-:W-:Y:S02]  /*29d0*/  @!P4 LEA R8, P1, R4, R243, 0x6 ;  /* 0x000000f30408c211 */ /* 0x000fe400078230ff */
[----:B------:R-:W-:Y:S01]  /*29e0*/  @!P3 LEA.HI.X R7, R0, c[0x0][0x164], R2, 0x1, P5 ;  /* 0x000059000007ba11 */ /* 0x000fe200028f0c02 */
[----:B------:R2:W-:Y:S01]  /*29f0*/  @P4 STS [R236+0x1008], RZ ;  /* 0x001008ffec004388 */ /* 0x0005e20000000800 */
[----:B------:R-:W-:-:S02]  /*2a00*/  @!P4 LEA.HI.X R9, R4, R244, R5, 0x6, P1 ;  /* 0x000000f40409c211 */ /* 0x000fc400008f3405 */
[C---:B------:R-:W-:Y:S01]  /*2a10*/  @!P2 LEA R4, P1, R0.reuse, c[0x0][0x160], 0x1 ;  /* 0x000058000004aa11 */ /* 0x040fe200078208ff */
[----:B------:R2:W-:Y:S03]  /*2a20*/  @P4 STS [R236+0x100c], RZ ;  /* 0x00100cffec004388 */ /* 0x0005e60000000800 */
[----:B------:R-:W-:Y:S01]  /*2a30*/  @!P2 LEA.HI.X R5, R0, c[0x0][0x164], R2, 0x1, P1 ;  /* 0x000059000005aa11 */ /* 0x000fe200008f0c02 */
[----:B------:R-:W-:Y:S01]  /*2a40*/  @!PT LDS RZ, [RZ] ;  /* 0x00000000fffff984 */ /* 0x000fe20000000800 */
[----:B------:R-:W-:Y:S01]  /*2a50*/  @!PT LDS RZ, [RZ] ;  /* 0x00000000fffff984 */ /* 0x000fe20000000800 */
[----:B------:R-:W-:Y:S01]  /*2a60*/  @!PT LDS RZ, [RZ] ;  /* 0x00000000fffff984 */ /* 0x000fe20000000800 */
[----:B------:R2:W-:Y:S01]  /*2a70*/  @!P4 LDGSTS.E.BYPASS.LTC128B.128 [R236+0x1000], [R8.64] ;  /* 0x0100000008eccfae */ /* 0x0005e2000b901d44 */
        /* <DEDUP_REMOVED lines=22> */
[----:B--2---:R-:W-:-:S04]  /*2be0*/  LEA R4, P1, R0, c[0x0][0x160], 0x1 ;  /* 0x0000580000047a11 */ /* 0x004fc800078208ff */
[----:B------:R-:W-:-:S05]  /*2bf0*/  LEA.HI.X R5, R0, c[0x0][0x164], R2, 0x1, P1 ;  /* 0x0000590000057a11 */ /* 0x000fca00008f0c02 */
[----:B------:R-:W-:Y:S01]  /*2c00*/  @!PT LDS RZ, [RZ] ;  /* 0x00000000fffff984 */ /* 0x000fe20000000800 */
[----:B------:R-:W-:Y:S01]  /*2c10*/  @!PT LDS RZ, [RZ] ;  /* 0x00000000fffff984 */ /* 0x000fe20000000800 */
[----:B------:R-:W-:Y:S01]  /*2c20*/  @!PT LDS RZ, [RZ] ;  /* 0x00000000fffff984 */ /* 0x000fe20000000800 */
[----:B------:R2:W-:Y:S04]  /*2c30*/  LDGSTS.E.BYPASS.LTC128B.128 [R236+0x7000], [R4.64+0x180] ;  /* 0x0700018004ec7fae */ /* 0x0005e8000b901d44 */
.L_x_649:
[----:B------:R-:W-:Y:S05]  /*2c40*/  BSYNC B0 ;  /* 0x0000000000007941 */ /* 0x000fea0003800000 */
.L_x_647:
        /* <DEDUP_REMOVED lines=13> */
[C---:B--23--:R-:W-:Y:S01]  /*2d20*/  IMAD.SHL.U32 R5, R0.reuse, 0x4, RZ ;  /* 0x0000000400057824 */ /* 0x04cfe200078e00ff */
[C---:B------:R-:W-:Y:S02]  /*2d30*/  IADD3 R2, R0.reuse, 0x8, RZ ;  /* 0x0000000800027810 */ /* 0x040fe40007ffe0ff */
[----:B------:R-:W-:Y:S02]  /*2d40*/  SHF.R.S32.HI R4, RZ, 0x1f, R0 ;  /* 0x0000001fff047819 */ /* 0x000fe40000011400 */
[----:B------:R-:W-:Y:S01]  /*2d50*/  ISETP.GE.AND P3, PT, R0, UR8, PT ;  /* 0x0000000800007c0c */ /* 0x000fe2000bf66270 */
[----:B------:R2:W-:Y:S01]  /*2d60*/  STL [R1+0x44], R5 ;  /* 0x0000440501007387 */ /* 0x0005e20000100800 */
[----:B------:R-:W-:Y:S01]  /*2d70*/  ISETP.GE.AND P2, PT, R2, UR8, PT ;  /* 0x0000000802007c0c */ /* 0x000fe2000bf46270 */
[----:B------:R-:W-:Y:S01]  /*2d80*/  USHF.R.S32.HI UR8, URZ, 0x1f, UR24 ;  /* 0x0000001f3f087899 */ /* 0x000fe20008011418 */
[----:B------:R-:W-:Y:S02]  /*2d90*/  SHF.L.U64.HI R6, R0, 0x2, R4 ;  /* 0x0000000200067819 */ /* 0x000fe40000010204 */
[----:B------:R-:W-:Y:S01]  /*2da0*/  IADD3 R4, P1, R5, UR10, RZ ;  /* 0x0000000a05047c10 */ /* 0x000fe2000ff3e0ff */
[----:B------:R-:W-:Y:S01]  /*2db0*/  UIMAD UR14, UR8, UR14, URZ ;  /* 0x0000000e080e72a4 */ /* 0x000fe2000f8e023f */
[----:B------:R-:W-:Y:S01]  /*2dc0*/  IMAD.U32 R18, RZ, RZ, UR24 ;  /* 0x00000018ff127e24 */ /* 0x000fe2000f8e00ff */
[----:B------:R3:W-:Y:S02]  /*2dd0*/  STL [R1+0x40], R6 ;  /* 0x0000400601007387 */ /* 0x0007e40000100800 */
[----:B------:R-:W-:-:S02]  /*2de0*/  UIMAD UR14, UR24, UR15, UR14 ;  /* 0x0000000f180e72a4 */ /* 0x000fc4000f8e020e */
[----:B------:R3:W-:Y:S04]  /*2df0*/  @P6 STS.128 [R237+0x18000], RZ ;  /* 0x018000ffed006388 */ /* 0x0007e80000000c00 */
[----:B------:R3:W-:Y:S04]  /*2e00*/  @P6 STS.128 [R237+0x1a000], RZ ;  /* 0x01a000ffed006388 */ /* 0x0007e80000000c00 */
[----:B------:R3:W-:Y:S01]  /*2e10*/  @P6 STS.128 [R237+0x1c000], RZ ;  /* 0x01c000ffed006388 */ /* 0x0007e20000000c00 */
[----:B--2---:R-:W-:-:S03]  /*2e20*/  IADD3.X R5, R6, UR9, RZ, P1, !PT ;  /* 0x0000000906057c10 */ /* 0x004fc60008ffe4ff */
[----:B------:R3:W-:Y:S04]  /*2e30*/  @P6 STS.128 [R237+0x1e000], RZ ;  /* 0x01e000ffed006388 */ /* 0x0007e80000000c00 */
[----:B------:R2:W5:Y:S04]  /*2e40*/  @!P3 LDG.E R250, [R4.64] ;  /* 0x0000000404fab981 */ /* 0x000568000c1e1900 */
[----:B------:R2:W5:Y:S01]  /*2e50*/  @!P2 LDG.E R251, [R4.64+0x20] ;  /* 0x0000200404fba981 */ /* 0x000562000c1e1900 */
[----:B------:R-:W-:Y:S01]  /*2e60*/  IMAD.U32 R0, RZ, RZ, UR14 ;  /* 0x0000000eff007e24 */ /* 0x000fe2000f8e00ff */
[----:B------:R-:W-:Y:S01]  /*2e70*/  BSSY B0, `(.L_x_650) ;  /* 0x0000036000007945 */ /* 0x000fe20003800000 */
[----:B--2---:R-:W-:-:S05]  /*2e80*/  IMAD.WIDE.U32 R4, R18, c[0x0][0x198], R240 ;  /* 0x0000660012047a25 */ /* 0x004fca00078e00f0 */
[----:B------:R-:W-:-:S04]  /*2e90*/  IADD3 R4, P1, R4, UR26, RZ ;  /* 0x0000001a04047c10 */ /* 0x000fc8000ff3e0ff */
[----:B------:R-:W-:Y:S01]  /*2ea0*/  IADD3.X R5, R5, UR27, R0, P1, !PT ;  /* 0x0000001b05057c10 */ /* 0x000fe20008ffe400 */
[----:B------:R-:W-:-:S04]  /*2eb0*/  IMAD R0, R22, c[0x0][0x1b0], RZ ;  /* 0x00006c0016007a24 */ /* 0x000fc800078e02ff */
[C---:B------:R-:W-:Y:S02]  /*2ec0*/  IMAD R15, R16.reuse, c[0x0][0x1b4], R0 ;  /* 0x00006d00100f7a24 */ /* 0x040fe400078e0200 */
[----:B------:R-:W-:-:S04]  /*2ed0*/  IMAD.WIDE.U32 R10, R16, c[0x0][0x1b0], R4 ;  /* 0x00006c00100a7a25 */ /* 0x000fc800078e0004 */
[----:B------:R-:W-:Y:S01]  /*2ee0*/  IMAD.IADD R17, R11, 0x1, R15 ;  /* 0x000000010b117824 */ /* 0x000fe200078e020f */
[----:B------:R-:W-:Y:S05]  /*2ef0*/  @P6 BRA `(.L_x_651) ;  /* 0x000002d000006947 */ /* 0x000fea0003800000 */
[----:B---3--:R-:W-:Y:S01]  /*2f00*/  ISETP.GE.AND P4, PT, R240, c[0x0][0x220], PT ;  /* 0x00008800f0007a0c */ /* 0x008fe20003f86270 */
[----:B------:R-:W-:Y:S01]  /*2f10*/  IMAD.U32 R4, RZ, RZ, UR26 ;  /* 0x0000001aff047e24 */ /* 0x000fe2000f8e00ff */
[----:B------:R-:W-:Y:S01]  /*2f20*/  ISETP.GE.AND P3, PT, R29, c[0x0][0x220], PT ;  /* 0x000088001d007a0c */ /* 0x000fe20003f66270 */
[----:B------:R-:W-:Y:S01]  /*2f30*/  IMAD.U32 R5, RZ, RZ, UR27 ;  /* 0x0000001bff057e24 */ /* 0x000fe2000f8e00ff */
[----:B------:R-:W-:Y:S01]  /*2f40*/  ISETP.GE.AND P2, PT, R252, c[0x0][0x220], PT ;  /* 0x00008800fc007a0c */ /* 0x000fe20003f46270 */
[----:B------:R-:W-:Y:S02]  /*2f50*/  IMAD R0, R20, c[0x0][0x198], RZ ;  /* 0x0000660014007a24 */ /* 0x000fe400078e02ff */
[----:B------:R-:W-:-:S04]  /*2f60*/  IMAD.WIDE.U32 R4, R19, c[0x0][0x198], R4 ;  /* 0x0000660013047a25 */ /* 0x000fc800078e0004 */
[----:B------:R-:W-:Y:S02]  /*2f70*/  IMAD R2, R19, c[0x0][0x19c], R0 ;  /* 0x0000670013027a24 */ /* 0x000fe400078e0200 */
[----:B------:R-:W-:Y:S01]  /*2f80*/  @!P4 MOV R6, R10 ;  /* 0x0000000a0006c202 */ /* 0x000fe20000000f00 */
[----:B------:R-:W-:Y:S01]  /*2f90*/  @!P4 IMAD R0, R24, c[0x0][0x198], RZ ;  /* 0x000066001800ca24 */ /* 0x000fe200078e02ff */
[----:B------:R2:W-:Y:S01]  /*2fa0*/  @P4 STS.128 [R237+0x18000], RZ ;  /* 0x018000ffed004388 */ /* 0x0005e20000000c00 */
[----:B------:R-:W-:Y:S01]  /*2fb0*/  @!P4 IMAD.MOV.U32 R7, RZ, RZ, R17 ;  /* 0x000000ffff07c224 */ /* 0x000fe200078e0011 */
[----:B------:R-:W-:Y:S01]  /*2fc0*/  IADD3 R5, R5, R2, RZ ;  /* 0x0000000205057210 */ /* 0x000fe20007ffe0ff */
[C---:B------:R-:W-:Y:S02]  /*2fd0*/  @!P4 IMAD R0, R14.reuse, c[0x0][0x19c], R0 ;  /* 0x000067000e00ca24 */ /* 0x040fe400078e0200 */
[----:B------:R-:W-:-:S04]  /*2fe0*/  @!P4 IMAD.WIDE.U32 R8, R14, c[0x0][0x198], R6 ;  /* 0x000066000e08ca25 */ /* 0x000fc800078e0006 */
[----:B------:R-:W-:Y:S01]  /*2ff0*/  IMAD.MOV.U32 R2, RZ, RZ, 0x2 ;  /* 0x00000002ff027424 */ /* 0x000fe200078e00ff */
[----:B------:R-:W-:Y:S01]  /*3000*/  @!P4 IADD3 R0, R9, R0, RZ ;  /* 0x000000000900c210 */ /* 0x000fe20007ffe0ff */
[----:B------:R-:W-:Y:S01]  /*3010*/  IMAD.WIDE.U32 R6, R16, c[0x0][0x1b0], R4 ;  /* 0x00006c0010067a25 */ /* 0x000fe200078e0004 */
[----:B------:R-:W-:-:S03]  /*3020*/  @!P4 LEA R12, P1, R8, c[0x0][0x168], 0x1 ;  /* 0x00005a00080cca11 */ /* 0x000fc600078208ff */
[----:B------:R-:W-:Y:S01]  /*3030*/  IMAD.WIDE R4, R240, R2, c[0x0][0x168] ;  /* 0x00005a00f0047625 */ /* 0x000fe200078e0202 */
[----:B------:R-:W-:Y:S02]  /*3040*/  @!P4 LEA.HI.X R13, R8, c[0x0][0x16c], R0, 0x1, P1 ;  /* 0x00005b00080dca11 */ /* 0x000fe400008f0c00 */
[----:B------:R-:W-:Y:S02]  /*3050*/  ISETP.GE.AND P1, PT, R28, c[0x0][0x220], PT ;  /* 0x000088001c007a0c */ /* 0x000fe40003f26270 */
[----:B------:R-:W-:Y:S01]  /*3060*/  IADD3 R0, R15, R7, RZ ;  /* 0x000000070f007210 */ /* 0x000fe20007ffe0ff */
[----:B------:R-:W-:Y:S01]  /*3070*/  @!PT LDS RZ, [RZ] ;  /* 0x00000000fffff984 */ /* 0x000fe20000000800 */
[----:B------:R-:W-:Y:S01]  /*3080*/  @!PT LDS RZ, [RZ] ;  /* 0x00000000fffff984 */ /* 0x000fe20000000800 */
[----:B------:R-:W-:Y:S01]  /*3090*/  @!PT LDS RZ, [RZ] ;  /* 0x00000000fffff984 */ /* 0x000fe20000000800 */
[----:B------:R2:W-:Y:S01]  /*30a0*/  @!P4 LDGSTS.E.BYPASS.LTC128B.128 [R237+0x18000], [R12.64] ;  /* 0x180000000cedcfae */ /* 0x0005e2000b901d44 */
        /* <DEDUP_REMOVED lines=18> */
.L_x_651:
[----:B---3--:R-:W-:Y:S05]  /*31d0*/  BSYNC B0 ;  /* 0x0000000000007941 */ /* 0x008fea0003800000 */
.L_x_650:
        /* <DEDUP_REMOVED lines=8> */
[----:B--2---:R-:W-:Y:S01]  /*3260*/  IMAD.U32 R5, RZ, RZ, UR27 ;  /* 0x0000001bff057e24 */ /* 0x004fe2000f8e00ff */
[----:B------:R-:W-:Y:S01]  /*3270*/  MOV R4, UR26 ;  /* 0x0000001a00047c02 */ /* 0x000fe20008000f00 */
[----:B------:R-:W-:Y:S01]  /*3280*/  IMAD.MOV.U32 R11, RZ, RZ, R17 ;  /* 0x000000ffff0b7224 */ /* 0x000fe200078e0011 */
[----:B------:R-:W-:Y:S01]  /*3290*/  ISETP.GE.AND P4, PT, R240, c[0x0][0x220], PT ;  /* 0x00008800f0007a0c */ /* 0x000fe20003f86270 */
[----:B------:R-:W-:Y:S01]  /*32a0*/  IMAD.X R2, RZ, RZ, R20, P1 ;  /* 0x000000ffff027224 */ /* 0x000fe200008e0614 */
[----:B------:R-:W-:Y:S01]  /*32b0*/  MOV R8, 0x2 ;  /* 0x0000000200087802 */ /* 0x000fe20000000f00 */
[----:B------:R-:W-:Y:S01]  /*32c0*/  IMAD.WIDE.U32 R4, R0, c[0x0][0x198], R4 ;  /* 0x0000660000047a25 */ /* 0x000fe200078e0004 */
[----:B------:R-:W-:-:S03]  /*32d0*/  ISETP.GE.AND P3, PT, R29, c[0x0][0x220], PT ;  /* 0x000088001d007a0c */ /* 0x000fc60003f66270 */
[----:B------:R-:W-:-:S04]  /*32e0*/  IMAD R2, R2, c[0x0][0x198], RZ ;  /* 0x0000660002027a24 */ /* 0x000fc800078e02ff */
[----:B------:R-:W-:Y:S01]  /*32f0*/  IMAD R2, R0, c[0x0][0x19c], R2 ;  /* 0x0000670000027a24 */ /* 0x000fe200078e0202 */
[----:B------:R-:W-:Y:S01]  /*3300*/  IADD3 R0, P1, R14, 0x20, RZ ;  /* 0x000000200e007810 */ /* 0x000fe20007f3e0ff */
[----:B------:R2:W-:Y:S03]  /*3310*/  @P4 STS.128 [R237+0x19000], RZ ;  /* 0x019000ffed004388 */ /* 0x0005e60000000c00 */
[----:B------:R-:W-:Y:S01]  /*3320*/  IADD3 R5, R5, R2, RZ ;  /* 0x0000000205057210 */ /* 0x000fe20007ffe0ff */
[----:B------:R-:W-:Y:S02]  /*3330*/  IMAD.X R2, RZ, RZ, R24, P1 ;  /* 0x000000ffff027224 */ /* 0x000fe400008e0618 */
[----:B------:R-:W-:-:S04]  /*3340*/  IMAD.WIDE.U32 R10, R0, c[0x0][0x198], R10 ;  /* 0x00006600000a7a25 */ /* 0x000fc800078e000a */
[----:B------:R-:W-:Y:S02]  /*3350*/  IMAD R2, R2, c[0x0][0x198], RZ ;  /* 0x0000660002027a24 */ /* 0x000fe400078e02ff */
[----:B------:R-:W-:-:S04]  /*3360*/  IMAD.WIDE.U32 R6, R16, c[0x0][0x1b0], R4 ;  /* 0x00006c0010067a25 */ /* 0x000fc800078e0004 */
[----:B------:R-:W-:Y:S01]  /*3370*/  IMAD.WIDE R4, R240, R8, c[0x0][0x168] ;  /* 0x00005a00f0047625 */ /* 0x000fe200078e0208 */
[----:B------:R-:W-:-:S03]  /*3380*/  @!P4 LEA R8, P1, R10, c[0x0][0x168], 0x1 ;  /* 0x00005a000a08ca11 */ /* 0x000fc600078208ff */
[----:B------:R-:W-:Y:S01]  /*3390*/  IMAD R0, R0, c[0x0][0x19c], R2 ;  /* 0x0000670000007a24 */ /* 0x000fe200078e0202 */
[----:B------:R-:W-:Y:S02]  /*33a0*/  IADD3 R2, R15, R7, RZ ;  /* 0x000000070f027210 */ /* 0x000fe40007ffe0ff */
[----:B------:R-:W-:Y:S01]  /*33b0*/  LEA R4, P2, R6, R4, 0x1 ;  /* 0x0000000406047211 */ /* 0x000fe200078408ff */
[----:B------:R-:W-:-:S03]  /*33c0*/  IMAD.IADD R0, R11, 0x1, R0 ;  /* 0x000000010b007824 */ /* 0x000fc600078e0200 */
[----:B------:R-:W-:Y:S02]  /*33d0*/  LEA.HI.X R5, R6, R5, R2, 0x1, P2 ;  /* 0x0000000506057211 */ /* 0x000fe400010f0c02 */
[----:B------:R-:W-:Y:S02]  /*33e0*/  ISETP.GE.AND P2, PT, R252, c[0x0][0x220], PT ;  /* 0x00008800fc007a0c */ /* 0x000fe40003f46270 */
[----:B------:R-:W-:Y:S02]  /*33f0*/  @!P4 LEA.HI.X R9, R10, c[0x0][0x16c], R0, 0x1, P1 ;  /* 0x00005b000a09ca11 */ /* 0x000fe400008f0c00 */
[----:B------:R-:W-:-:S03]  /*3400*/  ISETP.GE.AND P1, PT, R28, c[0x0][0x220], PT ;  /* 0x000088001c007a0c */ /* 0x000fc60003f26270 */
        /* <DEDUP_REMOVED lines=20> */
.L_x_653:
[----:B------:R-:W-:Y:S05]  /*3550*/  BSYNC B0 ;  /* 0x0000000000007941 */ /* 0x000fea0003800000 */
.L_x_652:
[----:B------:R-:W-:Y:S01]  /*3560*/  ULDC.64 UR14, c[0x0][0x1a0] ;  /* 0x00006800000e7ab9 */ /* 0x000fe20000000a00 */
[----:B------:R1:W-:Y:S01]  /*3570*/  @P6 STS.128 [R237+0x20000], RZ ;  /* 0x020000ffed006388 */ /* 0x0003e20000000c00 */
[----:B------:R-:W-:Y:S01]  /*3580*/  UIMAD UR8, UR8, UR14, URZ ;  /* 0x0000000e080872a4 */ /* 0x000fe2000f8e023f */
[----:B-12---:R-:W-:Y:S01]  /*3590*/  IMAD.WIDE.U32 R4, R18, c[0x0][0x1a0], R240 ;  /* 0x0000680012047a25 */ /* 0x006fe200078e00f0 */
        /* <DEDUP_REMOVED lines=58> */
.L_x_655:
[----:B------:R-:W-:Y:S05]  /*3940*/  BSYNC B0 ;  /* 0x0000000000007941 */ /* 0x000fea0003800000 */
.L_x_654:
[----:B------:R1:W-:Y:S01]  /*3950*/  @P5 STS.128 [R237+0x21000], RZ ;  /* 0x021000ffed005388 */ /* 0x0003e20000000c00 */
[----:B------:R-:W-:Y:S03]  /*3960*/  BSSY B0, `(.L_x_656) ;  /* 0x0000035000007945 */ /* 0x000fe60003800000 */
[----:B------:R1:W-:Y:S04]  /*3970*/  @P5 STS.128 [R237+0x23000], RZ ;  /* 0x023000ffed005388 */ /* 0x0003e80000000c00 */
[----:B------:R1:W-:Y:S04]  /*3980*/  @P5 STS.128 [R237+0x25000], RZ ;  /* 0x025000ffed005388 */ /* 0x0003e80000000c00 */
[----:B------:R1:W-:Y:S01]  /*3990*/  @P5 STS.128 [R237+0x27000], RZ ;  /* 0x027000ffed005388 */ /* 0x0003e20000000c00 */
[----:B------:R-:W-:Y:S05]  /*39a0*/  @P5 BRA `(.L_x_657) ;  /* 0x0000030000005947 */ /* 0x000fea0003800000 */
[----:B------:R-:W-:Y:S01]  /*39b0*/  IADD3 R0, P1, R19, 0x20, RZ ;  /* 0x0000002013007810 */ /* 0x000fe20007f3e0ff */
[----:B-12---:R-:W-:Y:S01]  /*39c0*/  IMAD.U32 R5, RZ, RZ, UR23 ;  /* 0x00000017ff057e24 */ /* 0x006fe2000f8e00ff */
        /* <DEDUP_REMOVED lines=15> */
[----:B------:R-:W-:-:S04]  /*3ac0*/  IMAD.WIDE.U32 R10, R2, c[0x0][0x1a0], R10 ;  /* 0x00006800020a7a25 */ /* 0x000fc800078e000a */
[----:B------:R-:W-:Y:S01]  /*3ad0*/  IMAD R0, R2, c[0x0][0x1a4], R6 ;  /* 0x0000690002007a24 */ /* 0x000fe200078e0206 */
[----:B------:R-:W-:Y:S01]  /*3ae0*/  @!P4 LEA R8, P6, R10, c[0x0][0x170], 0x1 ;  /* 0x00005c000a08ca11 */ /* 0x000fe200078c08ff */
[----:B------:R-:W-:Y:S02]  /*3af0*/  IMAD.MOV.U32 R2, RZ, RZ, 0x2 ;  /* 0x00000002ff027424 */ /* 0x000fe400078e00ff */
[----:B------:R-:W-:Y:S01]  /*3b00*/  IMAD.WIDE.U32 R6, R16, c[0x0][0x1b8], R4 ;  /* 0x00006e0010067a25 */ /* 0x000fe200078e0004 */
[----:B------:R-:W-:-:S03]  /*3b10*/  IADD3 R0, R11, R0, RZ ;  /* 0x000000000b007210 */ /* 0x000fc60007ffe0ff */
[----:B------:R-:W-:Y:S01]  /*3b20*/  IMAD.WIDE R4, R240, R2, c[0x0][0x170] ;  /* 0x00005c00f0047625 */ /* 0x000fe200078e0202 */
[----:B------:R-:W-:-:S03]  /*3b30*/  @!P4 LEA.HI.X R9, R10, c[0x0][0x174], R0, 0x1, P6 ;  /* 0x00005d000a09ca11 */ /* 0x000fc600030f0c00 */
        /* <DEDUP_REMOVED lines=23> */
.L_x_657:
[----:B------:R-:W-:Y:S05]  /*3cb0*/  BSYNC B0 ;  /* 0x0000000000007941 */ /* 0x000fea0003800000 */
.L_x_656:
[----:B------:R-:W-:Y:S01]  /*3cc0*/  LEA.HI R0, R26, R27, RZ, 0x4 ;  /* 0x0000001b1a007211 */ /* 0x000fe200078f20ff */
[----:B------:R-:W0:Y:S01]  /*3cd0*/  LDGDEPBAR ;  /* 0x00000000000079af */ /* 0x000e220000000000 */
[----:B------:R-:W-:Y:S01]  /*3ce0*/  MOV R226, 0x40 ;  /* 0x0000004000e27802 */ /* 0x000fe20000000f00 */
[----:B------:R-:W-:Y:S01]  /*3cf0*/  IMAD.SHL.U32 R222, R233, 0x2, RZ ;  /* 0x00000002e9de7824 */ /* 0x000fe200078e00ff */
[----:B------:R-:W-:Y:S01]  /*3d00*/  LOP3.LUT R0, R0, 0xfffffff0, RZ, 0xc0, !PT ;  /* 0xfffffff000007812 */ /* 0x000fe200078ec0ff */
[----:B------:R-:W-:Y:S01]  /*3d10*/  UIADD3 UR8, UR24, 0x40, URZ ;  /* 0x0000004018087890 */ /* 0x000fe2000fffe03f */
[----:B------:R-:W-:Y:S01]  /*3d20*/  IMAD.MOV.U32 R238, RZ, RZ, R236 ;  /* 0x000000ffffee7224 */ /* 0x000fe200078e00ec */
[----:B------:R-:W-:Y:S01]  /*3d30*/  CS2R R190, SRZ ;  /* 0x0000000000be7805 */ /* 0x000fe2000001ff00 */
[----:B------:R-:W-:Y:S01]  /*3d40*/  CS2R R188, SRZ ;  /* 0x0000000000bc7805 */ /* 0x000fe2000001ff00 */
[----:B------:R-:W-:Y:S01]  /*3d50*/  IMAD.IADD R0, R27, 0x1, -R0 ;  /* 0x000000011b007824 */ /* 0x000fe200078e0a00 */
[----:B------:R-:W-:Y:S01]  /*3d60*/  CS2R R194, SRZ ;  /* 0x0000000000c27805 */ /* 0x000fe2000001ff00 */
[----:B------:R-:W-:Y:S01]  /*3d70*/  CS2R R192, SRZ ;  /* 0x0000000000c07805 */ /* 0x000fe2000001ff00 */
[----:B------:R-:W-:Y:S01]  /*3d80*/  CS2R R186, SRZ ;  /* 0x0000000000ba7805 */ /* 0x000fe2000001ff00 */
[----:B------:R-:W-:Y:S01]  /*3d90*/  CS2R R184, SRZ ;  /* 0x0000000000b87805 */ /* 0x000fe2000001ff00 */
[----:B------:R-:W-:Y:S01]  /*3da0*/  SHF.R.S32.HI R2, RZ, 0x1f, R0 ;  /* 0x0000001fff027819 */ /* 0x000fe20000011400 */
[----:B------:R-:W-:Y:S01]  /*3db0*/  CS2R R182, SRZ ;  /* 0x0000000000b67805 */ /* 0x000fe2000001ff00 */
[----:B------:R-:W-:Y:S01]  /*3dc0*/  CS2R R180, SRZ ;  /* 0x0000000000b47805 */ /* 0x000fe2000001ff00 */
[----:B------:R-:W-:Y:S01]  /*3dd0*/  CS2R R174, SRZ ;  /* 0x0000000000ae7805 */ /* 0x000fe2000001ff00 */
[----:B------:R-:W-:Y:S01]  /*3de0*/  LEA.HI R2, R2, R0, RZ, 0x3 ;  /* 0x0000000002027211 */ /* 0x000fe200078f18ff */
[----:B------:R-:W-:Y:S01]  /*3df0*/  CS2R R172, SRZ ;  /* 0x0000000000ac7805 */ /* 0x000fe2000001ff00 */
[----:B------:R-:W-:Y:S01]  /*3e00*/  CS2R R178, SRZ ;  /* 0x0000000000b27805 */ /* 0x000fe2000001ff00 */
[----:B------:R-:W-:Y:S01]  /*3e10*/  CS2R R176, SRZ ;  /* 0x0000000000b07805 */ /* 0x000fe2000001ff00 */
[----:B------:R-:W-:Y:S01]  /*3e20*/  LOP3.LUT R2, R2, 0xfffffff8, RZ, 0xc0, !PT ;  /* 0xfffffff802027812 */ /* 0x000fe200078ec0ff */
[----:B------:R-:W-:Y:S01]  /*3e30*/  CS2R R170, SRZ ;  /* 0x0000000000aa7805 */ /* 0x000fe2000001ff00 */
[----:B------:R-:W-:Y:S01]  /*3e40*/  CS2R R168, SRZ ;  /* 0x0000000000a87805 */ /* 0x000fe2000001ff00 */
[----:B------:R-:W-:Y:S01]  /*3e50*/  CS2R R166, SRZ ;  /* 0x0000000000a67805 */ /* 0x000fe2000001ff00 */
[----:B------:R-:W-:Y:S01]  /*3e60*/  CS2R R164, SRZ ;  /* 0x0000000000a47805 */ /* 0x000fe2000001ff00 */
[----:B------:R-:W-:Y:S01]  /*3e70*/  IMAD.IADD R0, R0, 0x1, -R2 ;  /* 0x0000000100007824 */ /* 0x000fe200078e0a02 */
[----:B------:R-:W-:Y:S01]  /*3e80*/  IADD3 R2, R233, 0x4000, RZ ;  /* 0x00004000e9027810 */ /* 0x000fe20007ffe0ff */
[----:B------:R-:W-:Y:S01]  /*3e90*/  CS2R R158, SRZ ;  /* 0x00000000009e7805 */ /* 0x000fe2000001ff00 */
[----:B------:R-:W-:Y:S01]  /*3ea0*/  CS2R R156, SRZ ;  /* 0x00000000009c7805 */ /* 0x000fe2000001ff00 */
[----:B------:R-:W-:Y:S01]  /*3eb0*/  CS2R R162, SRZ ;  /* 0x0000000000a27805 */ /* 0x000fe2000001ff00 */
[----:B------:R-:W-:Y:S01]  /*3ec0*/  R2P PR, R0, 0x6 ;  /* 0x0000000600007804 */ /* 0x000fe20000000000 */
[----:B------:R-:W-:Y:S01]  /*3ed0*/  CS2R R160, SRZ ;  /* 0x0000000000a07805 */ /* 0x000fe2000001ff00 */
[----:B------:R-:W-:Y:S01]  /*3ee0*/  IADD3 R0, R232, 0x4000, RZ ;  /* 0x00004000e8007810 */ /* 0x000fe20007ffe0ff */
[----:B------:R-:W-:Y:S01]  /*3ef0*/  CS2R R154, SRZ ;  /* 0x00000000009a7805 */ /* 0x000fe2000001ff00 */
[----:B------:R-:W-:Y:S01]  /*3f00*/  SEL R2, R2, R233, !P0 ;  /* 0x000000e902027207 */ /* 0x000fe20004000000 */
[----:B------:R-:W-:Y:S01]  /*3f10*/  CS2R R152, SRZ ;  /* 0x0000000000987805 */ /* 0x000fe2000001ff00 */
[----:B------:R-:W-:Y:S01]  /*3f20*/  SEL R0, R0, R232, !P0 ;  /* 0x000000e800007207 */ /* 0x000fe20004000000 */
[----:B------:R-:W-:Y:S01]  /*3f30*/  CS2R R150, SRZ ;  /* 0x0000000000967805 */ /* 0x000fe2000001ff00 */
[----:B------:R-:W-:Y:S01]  /*3f40*/  SEL R231, R231, 0xffffffe0, !P1 ;  /* 0xffffffe0e7e77807 */ /* 0x000fe20004800000 */
[----:B------:R-:W-:Y:S01]  /*3f50*/  IMAD.SHL.U32 R219, R2, 0x2, RZ ;  /* 0x0000000202db7824 */ /* 0x000fe200078e00ff */
[----:B------:R-:W-:Y:S01]  /*3f60*/  SHF.L.U32 R2, R0, 0x1, RZ ;  /* 0x0000000100027819 */ /* 0x000fe200000006ff */
[----:B------:R-:W-:Y:S01]  /*3f70*/  IMAD.MOV.U32 R0, RZ, RZ, c[0x0][0x22c] ;  /* 0x00008b00ff007624 */ /* 0x000fe200078e00ff */
[----:B------:R-:W-:Y:S01]  /*3f80*/  SEL R226, R226, 0xffffffc0, !P2 ;  /* 0xffffffc0e2e27807 */ /* 0x000fe20005000000 */
[----:B------:R-:W-:Y:S01]  /*3f90*/  IMAD.IADD R223, R231, 0x1, R222 ;  /* 0x00000001e7df7824 */ /* 0x000fe200078e02de */
[----:B------:R-:W-:Y:S01]  /*3fa0*/  IADD3 R228, R227, R231, RZ ;  /* 0x000000e7e3e47210 */ /* 0x000fe20007ffe0ff */
[----:B------:R-:W-:Y:S01]  /*3fb0*/  IMAD R0, R0, c[0x0][0x1c0], RZ ;  /* 0x0000700000007a24 */ /* 0x000fe200078e02ff */
[----:B------:R-:W-:Y:S01]  /*3fc0*/  CS2R R148, SRZ ;  /* 0x0000000000947805 */ /* 0x000fe2000001ff00 */
[----:B------:R-:W-:Y:S01]  /*3fd0*/  CS2R R142, SRZ ;  /* 0x00000000008e7805 */ /* 0x000fe2000001ff00 */
[----:B------:R-:W-:Y:S01]  /*3fe0*/  CS2R R140, SRZ ;  /* 0x00000000008c7805 */ /* 0x000fe2000001ff00 */
[C---:B------:R-:W-:Y:S01]  /*3ff0*/  IMAD.SHL.U32 R239, R0.reuse, 0x8, RZ ;  /* 0x0000000800ef7824 */ /* 0x040fe200078e00ff */
[----:B------:R-:W-:Y:S01]  /*4000*/  SHF.L.U32 R10, R0, 0x4, RZ ;  /* 0x00000004000a7819 */ /* 0x000fe200000006ff */
[----:B------:R-:W-:Y:S01]  /*4010*/  CS2R R146, SRZ ;  /* 0x0000000000927805 */ /* 0x000fe2000001ff00 */
[----:B------:R-:W-:Y:S01]  /*4020*/  CS2R R144, SRZ ;  /* 0x0000000000907805 */ /* 0x000fe2000001ff00 */
[----:B------:R-:W-:Y:S01]  /*4030*/  CS2R R138, SRZ ;  /* 0x00000000008a7805 */ /* 0x000fe2000001ff00 */
[C---:B-1----:R-:W-:Y:S01]  /*4040*/  IADD3 R9, R10.reuse, 0x20, RZ ;  /* 0x000000200a097810 */ /* 0x042fe20007ffe0ff */
[----:B------:R-:W-:Y:S01]  /*4050*/  CS2R R136, SRZ ;  /* 0x0000000000887805 */ /* 0x000fe2000001ff00 */
[C---:B------:R-:W-:Y:S01]  /*4060*/  IADD3 R8, R10.reuse, 0x40, RZ ;  /* 0x000000400a087810 */ /* 0x040fe20007ffe0ff */
[----:B------:R-:W-:Y:S01]  /*4070*/  CS2R R134, SRZ ;  /* 0x0000000000867805 */ /* 0x000fe2000001ff00 */
[C---:B------:R-:W-:Y:S01]  /*4080*/  IADD3 R7, R10.reuse, 0x60, RZ ;  /* 0x000000600a077810 */ /* 0x040fe20007ffe0ff */
[C---:B------:R-:W-:Y:S01]  /*4090*/  IMAD.IADD R9, R239.reuse, 0x1, R9 ;  /* 0x00000001ef097824 */ /* 0x040fe200078e0209 */
[C---:B------:R-:W-:Y:S01]  /*40a0*/  IADD3 R6, R10.reuse, 0x80, RZ ;  /* 0x000000800a067810 */ /* 0x040fe20007ffe0ff */
[----:B------:R-:W-:Y:S01]  /*40b0*/  CS2R R132, SRZ ;  /* 0x0000000000847805 */ /* 0x000fe2000001ff00 */
[C---:B--2---:R-:W-:Y:S01]  /*40c0*/  IADD3 R5, R10.reuse, 0xa0, RZ ;  /* 0x000000a00a057810 */ /* 0x044fe20007ffe0ff */
[C---:B------:R-:W-:Y:S01]  /*40d0*/  IMAD.IADD R7, R239.reuse, 0x1, R7 ;  /* 0x00000001ef077824 */ /* 0x040fe200078e0207 */
[C---:B------:R-:W-:Y:S01]  /*40e0*/  IADD3 R4, R10.reuse, 0xc0, RZ ;  /* 0x000000c00a047810 */ /* 0x040fe20007ffe0ff */
[C---:B------:R-:W-:Y:S01]  /*40f0*/  IMAD.IADD R6, R239.reuse, 0x1, R6 ;  /* 0x00000001ef067824 */ /* 0x040fe200078e0206 */
[C---:B------:R-:W-:Y:S01]  /*4100*/  IADD3 R8, R239.reuse, R8, RZ ;  /* 0x00000008ef087210 */ /* 0x040fe20007ffe0ff */
[C---:B------:R-:W-:Y:S01]  /*4110*/  IMAD.IADD R7, R239.reuse, 0x1, R7 ;  /* 0x00000001ef077824 */ /* 0x040fe200078e0207 */
[----:B------:R-:W-:Y:S01]  /*4120*/  IADD3 R0, R10, 0xe0, RZ ;  /* 0x000000e00a007810 */ /* 0x000fe20007ffe0ff */
[C---:B------:R-:W-:Y:S01]  /*4130*/  IMAD.IADD R4, R239.reuse, 0x1, R4 ;  /* 0x00000001ef047824 */ /* 0x040fe200078e0204 */
[C---:B------:R-:W-:Y:S01]  /*4140*/  IADD3 R5, R239.reuse, R5, RZ ;  /* 0x00000005ef057210 */ /* 0x040fe20007ffe0ff */
        /* <DEDUP_REMOVED lines=9> */
[----:B------:R-:W-:Y:S01]  /*41e0*/  CS2R R78, SRZ ;  /* 0x00000000004e7805 */ /* 0x000fe2000001ff00 */
[C---:B------:R-:W-:Y:S01]  /*41f0*/  IMAD.IADD R8, R239.reuse, 0x1, R8 ;  /* 0x00000001ef087824 */ /* 0x040fe200078e0208 */
[----:B------:R-:W-:Y:S01]  /*4200*/  CS2R R76, SRZ ;  /* 0x00000000004c7805 */ /* 0x000fe2000001ff00 */
[C---:B------:R-:W-:Y:S01]  /*4210*/  IMAD.IADD R6, R239.reuse, 0x1, R6 ;  /* 0x00000001ef067824 */ /* 0x040fe200078e0206 */
[C---:B------:R-:W-:Y:S01]  /*4220*/  IADD3 R4, R239.reuse, R4, RZ ;  /* 0x00000004ef047210 */ /* 0x040fe20007ffe0ff */
[C---:B------:R-:W-:Y:S01]  /*4230*/  IMAD.IADD R5, R239.reuse, 0x1, R5 ;  /* 0x00000001ef057824 */ /* 0x040fe200078e0205 */
[C---:B------:R-:W-:Y:S01]  /*4240*/  IADD3 R8, R239.reuse, R8, RZ ;  /* 0x00000008ef087210 */ /* 0x040fe20007ffe0ff */
[C---:B------:R-:W-:Y:S01]  /*4250*/  IMAD.IADD R9, R239.reuse, 0x1, R9 ;  /* 0x00000001ef097824 */ /* 0x040fe200078e0209 */
[----:B------:R-:W-:Y:S01]  /*4260*/  CS2R R82, SRZ ;  /* 0x0000000000527805 */ /* 0x000fe2000001ff00 */
[C---:B------:R-:W-:Y:S01]  /*4270*/  IMAD.IADD R7, R239.reuse, 0x1, R7 ;  /* 0x00000001ef077824 */ /* 0x040fe200078e0207 */
[C---:B------:R-:W-:Y:S01]  /*4280*/  IADD3 R5, R239.reuse, R5, RZ ;  /* 0x00000005ef057210 */ /* 0x040fe20007ffe0ff */
[C---:B------:R-:W-:Y:S01]  /*4290*/  IMAD.IADD R6, R239.reuse, 0x1, R6 ;  /* 0x00000001ef067824 */ /* 0x040fe200078e0206 */
[----:B------:R1:W-:Y:S01]  /*42a0*/  STL [R1+0x20], R9 ;  /* 0x0000200901007387 */ /* 0x0003e20000100800 */
[C---:B------:R-:W-:Y:S01]  /*42b0*/  IMAD.IADD R0, R239.reuse, 0x1, R0 ;  /* 0x00000001ef007824 */ /* 0x040fe200078e0200 */
[----:B------:R-:W-:Y:S01]  /*42c0*/  CS2R R80, SRZ ;  /* 0x0000000000507805 */ /* 0x000fe2000001ff00 */
[C---:B------:R-:W-:Y:S01]  /*42d0*/  IMAD.IADD R4, R239.reuse, 0x1, R4 ;  /* 0x00000001ef047824 */ /* 0x040fe200078e0204 */
[----:B------:R2:W-:Y:S01]  /*42e0*/  STL [R1+0x1c], R8 ;  /* 0x00001c0801007387 */ /* 0x0005e20000100800 */
[C---:B------:R-:W-:Y:S01]  /*42f0*/  IMAD.IADD R0, R239.reuse, 0x1, R0 ;  /* 0x00000001ef007824 */ /* 0x040fe200078e0200 */
[----:B------:R-:W-:Y:S01]  /*4300*/  CS2R R74, SRZ ;  /* 0x00000000004a7805 */ /* 0x000fe2000001ff00 */
[----:B------:R-:W-:Y:S01]  /*4310*/  CS2R R72, SRZ ;  /* 0x0000000000487805 */ /* 0x000fe2000001ff00 */
[----:B------:R3:W-:Y:S01]  /*4320*/  STL [R1+0x18], R7 ;  /* 0x0000180701007387 */ /* 0x0007e20000100800 */
[----:B------:R-:W-:Y:S01]  /*4330*/  CS2R R70, SRZ ;  /* 0x0000000000467805 */ /* 0x000fe2000001ff00 */
        /* <DEDUP_REMOVED lines=15> */
[C---:B-1----:R-:W-:Y:S01]  /*4430*/  IADD3 R9, R239.reuse, R9, RZ ;  /* 0x00000009ef097210 */ /* 0x042fe20007ffe0ff */
[----:B------:R-:W-:Y:S01]  /*4440*/  CS2R R42, SRZ ;  /* 0x00000000002a7805 */ /* 0x000fe2000001ff00 */
[----:B------:R-:W-:Y:S01]  /*4450*/  CS2R R40, SRZ ;  /* 0x0000000000287805 */ /* 0x000fe2000001ff00 */
[----:B------:R-:W-:Y:S01]  /*4460*/  CS2R R38, SRZ ;  /* 0x0000000000267805 */ /* 0x000fe2000001ff00 */
[C---:B--2---:R-:W-:Y:S01]  /*4470*/  IMAD.IADD R8, R239.reuse, 0x1, R8 ;  /* 0x00000001ef087824 */ /* 0x044fe200078e0208 */
[----:B------:R-:W-:Y:S01]  /*4480*/  STL [R1+0x3c], R9 ;  /* 0x00003c0901007387 */ /* 0x000fe20000100800 */
[----:B------:R-:W-:Y:S01]  /*4490*/  CS2R R36, SRZ ;  /* 0x0000000000247805 */ /* 0x000fe2000001ff00 */
[----:B------:R-:W-:Y:S01]  /*44a0*/  CS2R R30, SRZ ;  /* 0x00000000001e7805 */ /* 0x000fe2000001ff00 */
[C---:B---3--:R-:W-:Y:S01]  /*44b0*/  IADD3 R7, R239.reuse, R7, RZ ;  /* 0x00000007ef077210 */ /* 0x048fe20007ffe0ff */
[----:B------:R1:W-:Y:S01]  /*44c0*/  STL [R1+0xc], R4 ;  /* 0x00000c0401007387 */ /* 0x0003e20000100800 */
[----:B------:R-:W-:Y:S01]  /*44d0*/  CS2R R28, SRZ ;  /* 0x00000000001c7805 */ /* 0x000fe2000001ff00 */
[----:B------:R-:W-:Y:S01]  /*44e0*/  CS2R R34, SRZ ;  /* 0x0000000000227805 */ /* 0x000fe2000001ff00 */
[C---:B----4-:R-:W-:Y:S01]  /*44f0*/  IMAD.IADD R6, R239.reuse, 0x1, R6 ;  /* 0x00000001ef067824 */ /* 0x050fe200078e0206 */
[----:B------:R-:W-:Y:S01]  /*4500*/  STL [R1+0x38], R8 ;  /* 0x0000380801007387 */ /* 0x000fe20000100800 */
[----:B------:R-:W-:Y:S01]  /*4510*/  CS2R R32, SRZ ;  /* 0x0000000000207805 */ /* 0x000fe2000001ff00 */
[----:B------:R-:W-:Y:S01]  /*4520*/  CS2R R26, SRZ ;  /* 0x00000000001a7805 */ /* 0x000fe2000001ff00 */
[----:B------:R-:W-:Y:S01]  /*4530*/  IADD3 R5, R239, R5, RZ ;  /* 0x00000005ef057210 */ /* 0x000fe20007ffe0ff */
[----:B------:R2:W-:Y:S01]  /*4540*/  STL [R1+0x8], R0 ;  /* 0x0000080001007387 */ /* 0x0005e20000100800 */
[----:B------:R-:W-:Y:S01]  /*4550*/  CS2R R24, SRZ ;  /* 0x0000000000187805 */ /* 0x000fe2000001ff00 */
[----:B------:R-:W-:Y:S01]  /*4560*/  CS2R R22, SRZ ;  /* 0x0000000000167805 */ /* 0x000fe2000001ff00 */
[----:B------:R-:W-:Y:S01]  /*4570*/  CS2R R20, SRZ ;  /* 0x0000000000147805 */ /* 0x000fe2000001ff00 */
[----:B------:R3:W-:Y:S01]  /*4580*/  STL [R1+0x34], R7 ;  /* 0x0000340701007387 */ /* 0x0007e20000100800 */
[----:B------:R-:W-:Y:S01]  /*4590*/  IMAD.IADD R229, R227, 0x1, R226 ;  /* 0x00000001e3e57824 */ /* 0x000fe200078e02e2 */
[C---:B------:R-:W-:Y:S01]  /*45a0*/  IADD3 R225, R226.reuse, R222, RZ ;  /* 0x000000dee2e17210 */ /* 0x040fe20007ffe0ff */
[C---:B------:R-:W-:Y:S01]  /*45b0*/  IMAD.IADD R230, R226.reuse, 0x1, R228 ;  /* 0x00000001e2e67824 */ /* 0x040fe200078e02e4 */
[----:B------:R3:W-:Y:S01]  /*45c0*/  STL [R1+0x30], R6 ;  /* 0x0000300601007387 */ /* 0x0007e20000100800 */
[----:B------:R-:W-:Y:S01]  /*45d0*/  IMAD.IADD R224, R226, 0x1, R223 ;  /* 0x00000001e2e07824 */ /* 0x000fe200078e02df */
[----:B------:R-:W-:-:S02]  /*45e0*/  UISETP.GE.AND UP0, UPT, UR8, UR6, UPT ;  /* 0x000000060800728c */ /* 0x000fc4000bf06270 */
[----:B------:R3:W-:Y:S01]  /*45f0*/  STL [R1+0x2c], R5 ;  /* 0x00002c0501007387 */ /* 0x0007e20000100800 */
[C---:B-1----:R-:W-:Y:S01]  /*4600*/  IMAD.IADD R4, R239.reuse, 0x1, R4 ;  /* 0x00000001ef047824 */ /* 0x042fe200078e0204 */
[----:B--2---:R-:W-:-:S05]  /*4610*/  IADD3 R0, R239, R0, RZ ;  /* 0x00000000ef007210 */ /* 0x004fca0007ffe0ff */
[----:B------:R3:W-:Y:S04]  /*4620*/  STL [R1+0x24], R0 ;  /* 0x0000240001007387 */ /* 0x0007e80000100800 */
[----:B------:R3:W-:Y:S02]  /*4630*/  STL [R1+0x28], R4 ;  /* 0x0000280401007387 */ /* 0x0007e40000100800 */
.L_x_660:
[----:B------:R-:W0:Y:S01]  /*4640*/  LDGDEPBAR ;  /* 0x00000000000079af */ /* 0x000e220000000000 */
[C---:B------:R-:W-:Y:S01]  /*4650*/  IMAD.IADD R109, R219.reuse, 0x1, R231 ;  /* 0x00000001db6d7824 */ /* 0x040fe200078e02e7 */
[----:B------:R-:W-:Y:S01]  /*4660*/  PLOP3.LUT P0, PT, PT, PT, UP0, 0x80, 0x0 ;  /* 0x000000000000781c */ /* 0x000fe20003f0f008 */
[--C-:B------:R-:W-:Y:S01]  /*4670*/  IMAD.IADD R108, R219, 0x1, R226.reuse ;  /* 0x00000001db6c7824 */ /* 0x100fe200078e02e2 */
[----:B------:R-:W-:Y:S01]  /*4680*/  PLOP3.LUT P5, PT, PT, PT, UP0, 0x80, 0x0 ;  /* 0x000000000000781c */ /* 0x000fe20003faf008 */
[----:B---3--:R-:W-:Y:S01]  /*4690*/  IMAD.IADD R0, R109, 0x1, R226 ;  /* 0x000000016d007824 */ /* 0x008fe200078e02e2 */
[----:B------:R-:W2:Y:S01]  /*46a0*/  LDL R110, [R1+0x50] ;  /* 0x00005000016e7983 */ /* 0x000ea20000100800 */
[C---:B-----5:R-:W-:Y:S01]  /*46b0*/  FSETP.NEU.FTZ.AND P2, PT, R250.reuse, -INF , PT ;  /* 0xff800000fa00780b */ /* 0x060fe20003f5d000 */
[----:B------:R-:W-:Y:S01]  /*46c0*/  UISETP.GE.AND UP5, UPT, UR7, 0x1, UPT ;  /* 0x000000010700788c */ /* 0x000fe2000bfa6270 */
[----:B------:R-:W-:Y:S02]  /*46d0*/  PLOP3.LUT P1, PT, PT, PT, UP0, 0x80, 0x0 ;  /* 0x000000000000781c */ /* 0x000fe40003f2f008 */
[----:B------:R-:W-:Y:S01]  /*46e0*/  PLOP3.LUT P4, PT, PT, PT, UP0, 0x80, 0x0 ;  /* 0x000000000000781c */ /* 0x000fe20003f8f008 */
[----:B------:R-:W3:Y:S01]  /*46f0*/  LDL R112, [R1+0x40] ;  /* 0x0000400001707983 */ /* 0x000ee20000100800 */
[----:B------:R-:W-:Y:S02]  /*4700*/  PLOP3.LUT P3, PT, PT, PT, UP0, 0x80, 0x0 ;  /* 0x000000000000781c */ /* 0x000fe40003f6f008 */
[----:B------:R-:W-:Y:S01]  /*4710*/  PLOP3.LUT P6, PT, PT, PT, UP0, 0x80, 0x0 ;  /* 0x000000000000781c */ /* 0x000fe20003fcf008 */
[----:B------:R-:W-:Y:S04]  /*4720*/  DEPBAR.LE SB0, 0x0 ;  /* 0x000080000000791a */ /* 0x000fe80000000000 */
[----:B------:R-:W-:Y:S06]  /*4730*/  BAR.SYNC.DEFER_BLOCKING 0x0 ;  /* 0x0000000000007b1d */ /* 0x000fec0000010000 */
[----:B------:R-:W-:Y:S05]  /*4740*/  LDSM.16.M88.4 R16, [R219] ;  /* 0x00000000db10783b */ /* 0x000fea0000000200 */
[----:B------:R-:W1:Y:S05]  /*4750*/  LDSM.16.M88.4 R8, [R3+0x18000] ;  /* 0x018000000308783b */ /* 0x000e6a0000000200 */
[----:B------:R-:W4:Y:S05]  /*4760*/  LDSM.16.M88.4 R84, [R3+0x18800] ;  /* 0x018800000354783b */ /* 0x000f2a0000000200 */
[----:B------:R-:W-:Y:S05]  /*4770*/  LDSM.16.M88.4 R88, [R109] ;  /* 0x000000006d58783b */ /* 0x000fea0000000200 */
[----:B------:R-:W4:Y:S05]  /*4780*/  LDSM.16.M88.4 R92, [R216+0x18000] ;  /* 0x01800000d85c783b */ /* 0x000f2a0000000200 */
[----:B------:R-:W4:Y:S05]  /*4790*/  LDSM.16.M88.4 R96, [R216+0x18800] ;  /* 0x01880000d860783b */ /* 0x000f2a0000000200 */
[----:B------:R-:W-:Y:S05]  /*47a0*/  LDSM.16.M88.4 R100, [R218+0x18000] ;  /* 0x01800000da64783b */ /* 0x000fea0000000200 */
[----:B------:R-:W-:Y:S01]  /*47b0*/  LDSM.16.M88.4 R104, [R218+0x18800] ;  /* 0x01880000da68783b */ /* 0x000fe20000000200 */
[C---:B-1----:R-:W-:Y:S08]  /*47c0*/  HMMA.16816.F32 R4, R16.reuse, R8, RZ ;  /* 0x000000081004723c */ /* 0x042ff000000018ff */
[C---:B------:R-:W-:Y:S08]  /*47d0*/  HMMA.16816.F32 R8, R16.reuse, R10, RZ ;  /* 0x0000000a1008723c */ /* 0x040ff000000018ff */
[C---:B----4-:R-:W-:Y:S08]  /*47e0*/  HMMA.16816.F32 R12, R16.reuse, R84, RZ ;  /* 0x00000054100c723c */ /* 0x050ff000000018ff */
[----:B------:R-:W-:Y:S01]  /*47f0*/  HMMA.16816.F32 R16, R16, R86, RZ ;  /* 0x000000561010723c */ /* 0x000fe200000018ff */
[----:B------:R-:W1:Y:S07]  /*4800*/  LDSM.16.M88.4 R84, [R108] ;  /* 0x000000006c54783b */ /* 0x000e6e0000000200 */
[C---:B------:R-:W-:Y:S08]  /*4810*/  HMMA.16816.F32 R4, R88.reuse, R92, R4 ;  /* 0x0000005c5804723c */ /* 0x040ff00000001804 */
[C---:B------:R-:W-:Y:S01]  /*4820*/  HMMA.16816.F32 R8, R88.reuse, R94, R8 ;  /* 0x0000005e5808723c */ /* 0x040fe20000001808 */
[----:B------:R-:W-:Y:S07]  /*4830*/  LDSM.16.M88.4 R92, [R217+0x18000] ;  /* 0x01800000d95c783b */ /* 0x000fee0000000200 */
[C---:B------:R-:W-:Y:S08]  /*4840*/  HMMA.16816.F32 R12, R88.reuse, R96, R12 ;  /* 0x00000060580c723c */ /* 0x040ff0000000180c */
[----:B------:R-:W-:Y:S01]  /*4850*/  HMMA.16816.F32 R16, R88, R98, R16 ;  /* 0x000000625810723c */ /* 0x000fe20000001810 */
[----:B------:R-:W4:Y:S05]  /*4860*/  LDSM.16.M88.4 R88, [R0] ;  /* 0x000000000058783b */ /* 0x000f2a0000000200 */
[----:B------:R-:W4:Y:S02]  /*4870*/  LDSM.16.M88.4 R96, [R217+0x18800] ;  /* 0x01880000d960783b */ /* 0x000f240000000200 */
[C---:B-1----:R-:W-:Y:S08]  /*4880*/  HMMA.16816.F32 R4, R84.reuse, R100, R4 ;  /* 0x000000645404723c */ /* 0x042ff00000001804 */
[C---:B------:R-:W-:Y:S01]  /*4890*/  HMMA.16816.F32 R8, R84.reuse, R102, R8 ;  /* 0x000000665408723c */ /* 0x040fe20000001808 */
[----:B------:R-:W-:Y:S07]  /*48a0*/  LDSM.16.M88.4 R100, [R3+0x1a000] ;  /* 0x01a000000364783b */ /* 0x000fee0000000200 */
[C---:B------:R-:W-:Y:S08]  /*48b0*/  HMMA.16816.F32 R12, R84.reuse, R104, R12 ;  /* 0x00000068540c723c */ /* 0x040ff0000000180c */
[----:B------:R-:W-:Y:S01]  /*48c0*/  HMMA.16816.F32 R16, R84, R106, R16 ;  /* 0x0000006a5410723c */ /* 0x000fe20000001810 */
[----:B------:R-:W1:Y:S05]  /*48d0*/  LDSM.16.M88.4 R84, [R219+0x2000] ;  /* 0x00200000db54783b */ /* 0x000e6a0000000200 */
[----:B------:R-:W1:Y:S02]  /*48e0*/  LDSM.16.M88.4 R104, [R3+0x1a800] ;  /* 0x01a800000368783b */ /* 0x000e640000000200 */
[C---:B----4-:R-:W-:Y:S08]  /*48f0*/  HMMA.16816.F32 R4, R88.reuse, R92, R4 ;  /* 0x0000005c5804723c */ /* 0x050ff00000001804 */
[C---:B------:R-:W-:Y:S01]  /*4900*/  HMMA.16816.F32 R8, R88.reuse, R94, R8 ;  /* 0x0000005e5808723c */ /* 0x040fe20000001808 */
[----:B------:R-:W-:Y:S07]  /*4910*/  LDSM.16.M88.4 R92, [R216+0x1a000] ;  /* 0x01a00000d85c783b */ /* 0x000fee0000000200 */
[C---:B------:R-:W-:Y:S08]  /*4920*/  HMMA.16816.F32 R12, R88.reuse, R96, R12 ;  /* 0x00000060580c723c */ /* 0x040ff0000000180c */
[----:B------:R-:W-:Y:S01]  /*4930*/  HMMA.16816.F32 R16, R88, R98, R16 ;  /* 0x000000625810723c */ /* 0x000fe20000001810 */
[----:B------:R-:W4:Y:S05]  /*4940*/  LDSM.16.M88.4 R88, [R109+0x2000] ;  /* 0x002000006d58783b */ /* 0x000f2a0000000200 */
[----:B------:R-:W4:Y:S02]  /*4950*/  LDSM.16.M88.4 R96, [R216+0x1a800] ;  /* 0x01a80000d860783b */ /* 0x000f240000000200 */
[C---:B-1----:R-:W-:Y:S08]  /*4960*/  HMMA.16816.F32 R4, R84.reuse, R100, R4 ;  /* 0x000000645404723c */ /* 0x042ff00000001804 */
[C---:B------:R-:W-:Y:S01]  /*4970*/  HMMA.16816.F32 R8, R84.reuse, R102, R8 ;  /* 0x000000665408723c */ /* 0x040fe20000001808 */
[----:B------:R-:W-:Y:S07]  /*4980*/  LDSM.16.M88.4 R100, [R218+0x1a000] ;  /* 0x01a00000da64783b */ /* 0x000fee0000000200 */
[C---:B------:R-:W-:Y:S08]  /*4990*/  HMMA.16816.F32 R12, R84.reuse, R104, R12 ;  /* 0x00000068540c723c */ /* 0x040ff0000000180c */
[----:B------:R-:W-:Y:S01]  /*49a0*/  HMMA.16816.F32 R16, R84, R106, R16 ;  /* 0x0000006a5410723c */ /* 0x000fe20000001810 */
[----:B------:R-:W1:Y:S05]  /*49b0*/  LDSM.16.M88.4 R84, [R108+0x2000] ;  /* 0x002000006c54783b */ /* 0x000e6a0000000200 */
[----:B------:R-:W2:Y:S02]  /*49c0*/  LDSM.16.M88.4 R104, [R218+0x1a800] ;  /* 0x01a80000da68783b */ /* 0x000ea40000000200 */
[C---:B----4-:R-:W-:Y:S08]  /*49d0*/  HMMA.16816.F32 R4, R88.reuse, R92, R4 ;  /* 0x0000005c5804723c */ /* 0x050ff00000001804 */
[C---:B------:R-:W-:Y:S01]  /*49e0*/  HMMA.16816.F32 R8, R88.reuse, R94, R8 ;  /* 0x0000005e5808723c */ /* 0x040fe20000001808 */
[----:B------:R-:W-:Y:S07]  /*49f0*/  LDSM.16.M88.4 R92, [R217+0x1a000] ;  /* 0x01a00000d95c783b */ /* 0x000fee0000000200 */
[C---:B------:R-:W-:Y:S08]  /*4a00*/  HMMA.16816.F32 R12, R88.reuse, R96, R12 ;  /* 0x00000060580c723c */ /* 0x040ff0000000180c */
[----:B------:R-:W-:Y:S01]  /*4a10*/  HMMA.16816.F32 R16, R88, R98, R16 ;  /* 0x000000625810723c */ /* 0x000fe20000001810 */
[----:B------:R-:W4:Y:S05]  /*4a20*/  LDSM.16.M88.4 R88, [R0+0x2000] ;  /* 0x002000000058783b */ /* 0x000f2a0000000200 */
[----:B------:R-:W3:Y:S02]  /*4a30*/  LDSM.16.M88.4 R96, [R217+0x1a800] ;  /* 0x01a80000d960783b */ /* 0x000ee40000000200 */
[C---:B-1----:R-:W-:Y:S08]  /*4a40*/  HMMA.16816.F32 R4, R84.reuse, R100, R4 ;  /* 0x000000645404723c */ /* 0x042ff00000001804 */
[C---:B------:R-:W-:Y:S01]  /*4a50*/  HMMA.16816.F32 R8, R84.reuse, R102, R8 ;  /* 0x000000665408723c */ /* 0x040fe20000001808 */
[----:B------:R-:W-:Y:S07]  /*4a60*/  LDSM.16.M88.4 R100, [R3+0x1c000] ;  /* 0x01c000000364783b */ /* 0x000fee0000000200 */
[C---:B--2---:R-:W-:Y:S08]  /*4a70*/  HMMA.16816.F32 R12, R84.reuse, R104, R12 ;  /* 0x00000068540c723c */ /* 0x044ff0000000180c */
[----:B------:R-:W-:Y:S01]  /*4a80*/  HMMA.16816.F32 R16, R84, R106, R16 ;  /* 0x0000006a5410723c */ /* 0x000fe20000001810 */
[----:B------:R-:W1:Y:S05]  /*4a90*/  LDSM.16.M88.4 R84, [R219+0x4000] ;  /* 0x00400000db54783b */ /* 0x000e6a0000000200 */
[----:B------:R-:W2:Y:S02]  /*4aa0*/  LDSM.16.M88.4 R104, [R3+0x1c800] ;  /* 0x01c800000368783b */ /* 0x000ea40000000200 */
[C---:B----4-:R-:W-:Y:S08]  /*4ab0*/  HMMA.16816.F32 R4, R88.reuse, R92, R4 ;  /* 0x0000005c5804723c */ /* 0x050ff00000001804 */
[C---:B------:R-:W-:Y:S01]  /*4ac0*/  HMMA.16816.F32 R8, R88.reuse, R94, R8 ;  /* 0x0000005e5808723c */ /* 0x040fe20000001808 */
[----:B------:R-:W-:Y:S07]  /*4ad0*/  LDSM.16.M88.4 R92, [R216+0x1c000] ;  /* 0x01c00000d85c783b */ /* 0x000fee0000000200 */
[C---:B---3--:R-:W-:Y:S08]  /*4ae0*/  HMMA.16816.F32 R12, R88.reuse, R96, R12 ;  /* 0x00000060580c723c */ /* 0x048ff0000000180c */
[----:B------:R-:W-:Y:S01]  /*4af0*/  HMMA.16816.F32 R16, R88, R98, R16 ;  /* 0x000000625810723c */ /* 0x000fe20000001810 */
[----:B------:R-:W3:Y:S05]  /*4b00*/  LDSM.16.M88.4 R88, [R109+0x4000] ;  /* 0x004000006d58783b */ /* 0x000eea0000000200 */
[----:B------:R-:W4:Y:S02]  /*4b10*/  LDSM.16.M88.4 R96, [R216+0x1c800] ;  /* 0x01c80000d860783b */ /* 0x000f240000000200 */
[C---:B-1----:R-:W-:Y:S08]  /*4b20*/  HMMA.16816.F32 R4, R84.reuse, R100, R4 ;  /* 0x000000645404723c */ /* 0x042ff00000001804 */
[C---:B------:R-:W-:Y:S01]  /*4b30*/  HMMA.16816.F32 R8, R84.reuse, R102, R8 ;  /* 0x000000665408723c */ /* 0x040fe20000001808 */
[----:B------:R-:W-:Y:S07]  /*4b40*/  LDSM.16.M88.4 R100, [R218+0x1c000] ;  /* 0x01c00000da64783b */ /* 0x000fee0000000200 */
[C---:B--2---:R-:W-:Y:S08]  /*4b50*/  HMMA.16816.F32 R12, R84.reuse, R104, R12 ;  /* 0x00000068540c723c */ /* 0x044ff0000000180c */
[----:B------:R-:W-:Y:S01]  /*4b60*/  HMMA.16816.F32 R16, R84, R106, R16 ;  /* 0x0000006a5410723c */ /* 0x000fe20000001810 */
[----:B------:R-:W1:Y:S05]  /*4b70*/  LDSM.16.M88.4 R84, [R108+0x4000] ;  /* 0x004000006c54783b */ /* 0x000e6a0000000200 */
[----:B------:R-:W2:Y:S02]  /*4b80*/  LDSM.16.M88.4 R104, [R218+0x1c800] ;  /* 0x01c80000da68783b */ /* 0x000ea40000000200 */
[C---:B---3--:R-:W-:Y:S08]  /*4b90*/  HMMA.16816.F32 R4, R88.reuse, R92, R4 ;  /* 0x0000005c5804723c */ /* 0x048ff00000001804 */
[C---:B------:R-:W-:Y:S01]  /*4ba0*/  HMMA.16816.F32 R8, R88.reuse, R94, R8 ;  /* 0x0000005e5808723c */ /* 0x040fe20000001808 */
[----:B------:R-:W-:Y:S07]  /*4bb0*/  LDSM.16.M88.4 R92, [R217+0x1c000] ;  /* 0x01c00000d95c783b */ /* 0x000fee0000000200 */
[C---:B----4-:R-:W-:Y:S08]  /*4bc0*/  HMMA.16816.F32 R12, R88.reuse, R96, R12 ;  /* 0x00000060580c723c */ /* 0x050ff0000000180c */
        /* <DEDUP_REMOVED lines=22> */
[----:B------:R-:W1:Y:S07]  /*4d30*/  LDSM.16.M88.4 R84, [R108+0x6000] ;  /* 0x006000006c54783b */ /* 0x000e6e0000000200 */
[C---:B---3--:R-:W-:Y:S08]  /*4d40*/  HMMA.16816.F32 R4, R88.reuse, R92, R4 ;  /* 0x0000005c5804723c */ /* 0x048ff00000001804 */
[C---:B------:R-:W-:Y:S01]  /*4d50*/  HMMA.16816.F32 R8, R88.reuse, R94, R8 ;  /* 0x0000005e5808723c */ /* 0x040fe20000001808 */
[----:B------:R-:W2:Y:S07]  /*4d60*/  LDSM.16.M88.4 R92, [R218+0x1e800] ;  /* 0x01e80000da5c783b */ /* 0x000eae0000000200 */
[C---:B----4-:R-:W-:Y:S08]  /*4d70*/  HMMA.16816.F32 R12, R88.reuse, R96, R12 ;  /* 0x00000060580c723c */ /* 0x050ff0000000180c */
[----:B------:R-:W-:Y:S01]  /*4d80*/  HMMA.16816.F32 R16, R88, R98, R16 ;  /* 0x000000625810723c */ /* 0x000fe20000001810 */
[----:B------:R-:W-:Y:S05]  /*4d90*/  LDSM.16.M88.4 R88, [R0+0x6000] ;  /* 0x006000000058783b */ /* 0x000fea0000000200 */
[----:B------:R-:W3:Y:S02]  /*4da0*/  LDSM.16.M88.4 R96, [R217+0x1e000] ;  /* 0x01e00000d960783b */ /* 0x000ee40000000200 */
[C---:B-1----:R-:W-:Y:S08]  /*4db0*/  HMMA.16816.F32 R4, R84.reuse, R100, R4 ;  /* 0x000000645404723c */ /* 0x042ff00000001804 */
[C---:B------:R-:W-:Y:S08]  /*4dc0*/  HMMA.16816.F32 R8, R84.reuse, R102, R8 ;  /* 0x000000665408723c */ /* 0x040ff00000001808 */
[C---:B--2---:R-:W-:Y:S07]  /*4dd0*/  HMMA.16816.F32 R12, R84.reuse, R92, R12 ;  /* 0x0000005c540c723c */ /* 0x044fee000000180c */
[----:B------:R-:W-:Y:S01]  /*4de0*/  FMUL.FTZ R92, R250, 1.4426950216293334961 ;  /* 0x3fb8aa3bfa5c7820 */ /* 0x000fe20000410000 */
[----:B------:R-:W-:Y:S01]  /*4df0*/  HMMA.16816.F32 R16, R84, R94, R16 ;  /* 0x0000005e5410723c */ /* 0x000fe20000001810 */
[----:B------:R-:W2:Y:S03]  /*4e00*/  LDL R94, [R1+0x44] ;  /* 0x00004400015e7983 */ /* 0x000ea60000100800 */
[----:B------:R-:W-:Y:S01]  /*4e10*/  FSEL R92, R92, RZ, P2 ;  /* 0x000000ff5c5c7208 */ /* 0x000fe20001000000 */
[----:B------:R-:W-:Y:S01]  /*4e20*/  IMAD.U32 R93, RZ, RZ, UR20 ;  /* 0x00000014ff5d7e24 */ /* 0x000fe2000f8e00ff */
[----:B------:R-:W1:Y:S01]  /*4e30*/  LDSM.16.M88.4 R84, [R217+0x1e800] ;  /* 0x01e80000d954783b */ /* 0x000e620000000200 */
[----:B------:R-:W-:Y:S02]  /*4e40*/  FSETP.NEU.FTZ.AND P2, PT, R251, -INF , PT ;  /* 0xff800000fb00780b */ /* 0x000fe40003f5d000 */
[----:B------:R-:W-:Y:S01]  /*4e50*/  @P0 IMAD R93, R93, 0x40, R110 ;  /* 0x000000405d5d0824 */ /* 0x000fe200078e026e */
[----:B------:R-:W-:Y:S01]  /*4e60*/  PLOP3.LUT P0, PT, PT, PT, UP0, 0x80, 0x0 ;  /* 0x000000000000781c */ /* 0x000fe20003f0f008 */
[C---:B---3--:R-:W-:Y:S05]  /*4e70*/  HMMA.16816.F32 R4, R88.reuse, R96, R4 ;  /* 0x000000605804723c */ /* 0x048fea0000001804 */
[C---:B------:R-:W-:Y:S02]  /*4e80*/  @P5 ISETP.GE.AND P5, PT, R93.reuse, UR6, PT ;  /* 0x000000065d005c0c */ /* 0x040fe4000bfa6270 */
[----:B------:R-:W-:Y:S01]  /*4e90*/  @P1 IADD3 R0, R93, 0x1, RZ ;  /* 0x000000015d001810 */ /* 0x000fe20007ffe0ff */
[C---:B------:R-:W-:Y:S01]  /*4ea0*/  HMMA.16816.F32 R8, R88.reuse, R98, R8 ;  /* 0x000000625808723c */ /* 0x040fe20000001808 */
[----:B------:R-:W-:Y:S02]  /*4eb0*/  PLOP3.LUT P1, PT, PT, PT, UP0, 0x80, 0x0 ;  /* 0x000000000000781c */ /* 0x000fe40003f2f008 */
[----:B------:R-:W-:Y:S01]  /*4ec0*/  @P4 ISETP.GE.AND P4, PT, R0, UR6, PT ;  /* 0x0000000600004c0c */ /* 0x000fe2000bf86270 */
[----:B------:R-:W-:Y:S05]  /*4ed0*/  FMUL.FTZ R0, R251, 1.4426950216293334961 ;  /* 0x3fb8aa3bfb007820 */ /* 0x000fea0000410000 */
[----:B------:R-:W-:Y:S02]  /*4ee0*/  FSEL R0, R0, RZ, P2 ;  /* 0x000000ff00007208 */ /* 0x000fe40001000000 */
[----:B------:R-:W-:Y:S05]  /*4ef0*/  PLOP3.LUT P2, PT, PT, PT, UP0, 0x80, 0x0 ;  /* 0x000000000000781c */ /* 0x000fea0003f4f008 */
[----:B------:R-:W-:Y:S02]  /*4f00*/  @P0 FSEL R4, R4, -INF , !P5 ;  /* 0xff80000004040808 */ /* 0x000fe40006800000 */
[----:B------:R-:W-:Y:S02]  /*4f10*/  PLOP3.LUT P0, PT, PT, PT, UP0, 0x80, 0x0 ;  /* 0x000000000000781c */ /* 0x000fe40003f0f008 */
[----:B------:R-:W-:Y:S01]  /*4f20*/  @P1 FSEL R5, R5, -INF , !P4 ;  /* 0xff80000005051808 */ /* 0x000fe20006000000 */
[--C-:B------:R-:W-:Y:S01]  /*4f30*/  FFMA.FTZ R4, R4, c[0x0][0x23c], -R92.reuse ;  /* 0x00008f0004047a23 */ /* 0x100fe2000001085c */
[----:B------:R-:W-:Y:S01]  /*4f40*/  PLOP3.LUT P1, PT, PT, PT, UP0, 0x80, 0x0 ;  /* 0x000000000000781c */ /* 0x000fe20003f2f008 */
[C---:B-1----:R-:W-:Y:S02]  /*4f50*/  HMMA.16816.F32 R12, R88.reuse, R84, R12 ;  /* 0x00000054580c723c */ /* 0x042fe4000000180c */
[----:B------:R1:W-:Y:S01]  /*4f60*/  MUFU.EX2 R104, R4 ;  /* 0x0000000400687308 */ /* 0x0003e20000000800 */
[----:B------:R-:W-:Y:S05]  /*4f70*/  FFMA.FTZ R5, R5, c[0x0][0x23c], -R92 ;  /* 0x00008f0005057a23 */ /* 0x000fea000001085c */
[----:B------:R-:W-:Y:S01]  /*4f80*/  @P0 FSEL R6, R6, -INF , !P5 ;  /* 0xff80000006060808 */ /* 0x000fe20006800000 */
[----:B------:R-:W-:Y:S01]  /*4f90*/  HMMA.16816.F32 R16, R88, R86, R16 ;  /* 0x000000565810723c */ /* 0x000fe20000001810 */
[----:B------:R-:W-:Y:S02]  /*4fa0*/  PLOP3.LUT P0, PT, PT, PT, UP0, 0x80, 0x0 ;  /* 0x000000000000781c */ /* 0x000fe40003f0f008 */
[----:B------:R-:W-:Y:S01]  /*4fb0*/  PLOP3.LUT P5, PT, PT, PT, UP0, 0x80, 0x0 ;  /* 0x000000000000781c */ /* 0x000fe20003faf008 */
[--C-:B------:R-:W-:Y:S01]  /*4fc0*/  FFMA.FTZ R6, R6, c[0x0][0x23c], -R0.reuse ;  /* 0x00008f0006067a23 */ /* 0x100fe20000010800 */
[----:B------:R-:W-:Y:S01]  /*4fd0*/  @P1 FSEL R7, R7, -INF , !P4 ;  /* 0xff80000007071808 */ /* 0x000fe20006000000 */
[----:B------:R-:W3:Y:S01]  /*4fe0*/  MUFU.EX2 R109, R5 ;  /* 0x00000005006d7308 */ /* 0x000ee20000000800 */
[----:B------:R-:W-:Y:S02]  /*4ff0*/  PLOP3.LUT P1, PT, PT, PT, UP0, 0x80, 0x0 ;  /* 0x000000000000781c */ /* 0x000fe40003f2f008 */
[----:B------:R-:W-:Y:S03]  /*5000*/  PLOP3.LUT P4, PT, PT, PT, UP0, 0x80, 0x0 ;  /* 0x000000000000781c */ /* 0x000fe60003f8f008 */
[----:B------:R-:W-:Y:S04]  /*5010*/  FFMA.FTZ R7, R7, c[0x0][0x23c], -R0 ;  /* 0x00008f0007077a23 */ /* 0x000fe80000010800 */
[----:B------:R-:W-:Y:S01]  /*5020*/  MUFU.EX2 R111, R6 ;  /* 0x00000006006f7308 */ /* 0x000fe20000000800 */
[C---:B-1----:R-:W-:Y:S02]  /*5030*/  @P3 IADD3 R4, R93.reuse, 0x8, RZ ;  /* 0x000000085d043810 */ /* 0x042fe40007ffe0ff */
[----:B------:R-:W-:Y:S02]  /*5040*/  PLOP3.LUT P3, PT, PT, PT, UP0, 0x80, 0x0 ;  /* 0x000000000000781c */ /* 0x000fe40003f6f008 */
[----:B------:R-:W-:Y:S02]  /*5050*/  @P6 ISETP.GE.AND P6, PT, R4, UR6, PT ;  /* 0x0000000604006c0c */ /* 0x000fe4000bfc6270 */
[----:B------:R-:W-:Y:S02]  /*5060*/  @P2 IADD3 R4, R93, 0x9, RZ ;  /* 0x000000095d042810 */ /* 0x000fe40007ffe0ff */
[----:B------:R-:W-:Y:S01]  /*5070*/  PLOP3.LUT P2, PT, PT, PT, UP0, 0x80, 0x0 ;  /* 0x000000000000781c */ /* 0x000fe20003f4f008 */
[----:B------:R-:W1:Y:S01]  /*5080*/  MUFU.EX2 R110, R7 ;  /* 0x00000007006e7308 */ /* 0x000e620000000800 */
[----:B---3--:R-:W-:Y:S05]  /*5090*/  F2FP.PACK_AB R5, R109, R104 ;  /* 0x000000686d05723e */ /* 0x008fea00000000ff */
[----:B------:R-:W-:Y:S02]  /*50a0*/  @P3 ISETP.GE.AND P3, PT, R4, UR6, PT ;  /* 0x0000000604003c0c */ /* 0x000fe4000bf66270 */
[----:B------:R-:W-:Y:S01]  /*50b0*/  @P0 FSEL R8, R8, -INF , !P6 ;  /* 0xff80000008080808 */ /* 0x000fe20007000000 */
[----:B------:R3:W-:Y:S01]  /*50c0*/  STS [R246+0x2a000], R5 ;  /* 0x02a00005f6007388 */ /* 0x0007e20000000800 */
[----:B------:R-:W-:Y:S02]  /*50d0*/  PLOP3.LUT P0, PT, PT, PT, UP0, 0x80, 0x0 ;  /* 0x000000000000781c */ /* 0x000fe40003f0f008 */
[C---:B------:R-:W-:Y:S01]  /*50e0*/  @P4 IADD3 R4, R93.reuse, 0x10, RZ ;  /* 0x000000105d044810 */ /* 0x040fe20007ffe0ff */
        /* <DEDUP_REMOVED lines=13> */
[----:B------:R-:W-:Y:S04]  /*51c0*/  MUFU.EX2 R105, R9 ;  /* 0x0000000900697308 */ /* 0x000fe80000000800 */
[----:B------:R-:W-:Y:S02]  /*51d0*/  @P1 FSEL R11, R11, -INF , !P3 ;  /* 0xff8000000b0b1808 */ /* 0x000fe40005800000 */
[----:B------:R-:W-:Y:S02]  /*51e0*/  PLOP3.LUT P1, PT, PT, PT, UP0, 0x80, 0x0 ;  /* 0x000000000000781c */ /* 0x000fe40003f2f008 */
        /* <DEDUP_REMOVED lines=8> */
[----:B------:R-:W-:Y:S01]  /*5270*/  @P2 FSEL R13, R13, -INF , !P6 ;  /* 0xff8000000d0d2808 */ /* 0x000fe20007000000 */
[----:B------:R-:W4:Y:S01]  /*5280*/  MUFU.EX2 R107, R11 ;  /* 0x0000000b006b7308 */ /* 0x000f220000000800 */
[----:B------:R-:W-:Y:S01]  /*5290*/  PLOP3.LUT P2, PT, PT, PT, UP0, 0x80, 0x0 ;  /* 0x000000000000781c */ /* 0x000fe20003f4f008 */
[----:B------:R-:W-:Y:S01]  /*52a0*/  FFMA.FTZ R14, R14, c[0x0][0x23c], -R0 ;  /* 0x00008f000e0e7a23 */ /* 0x000fe20000010800 */
[----:B------:R-:W-:Y:S01]  /*52b0*/  PLOP3.LUT P1, PT, PT, PT, UP0, 0x80, 0x0 ;  /* 0x000000000000781c */ /* 0x000fe20003f2f008 */
[----:B------:R-:W-:Y:S01]  /*52c0*/  FFMA.FTZ R13, R13, c[0x0][0x23c], -R92 ;  /* 0x00008f000d0d7a23 */ /* 0x000fe2000001085c */
[C---:B------:R-:W-:Y:S02]  /*52d0*/  @P3 IADD3 R4, R93.reuse, 0x18, RZ ;  /* 0x000000185d043810 */ /* 0x040fe40007ffe0ff */
[----:B------:R-:W-:Y:S02]  /*52e0*/  @P4 IADD3 R93, R93, 0x19, RZ ;  /* 0x000000195d5d4810 */ /* 0x000fe40007ffe0ff */
[----:B------:R-:W-:Y:S01]  /*52f0*/  @P0 FSEL R15, R15, -INF , !P6 ;  /* 0xff8000000f0f0808 */ /* 0x000fe20007000000 */
[----:B------:R-:W-:Y:S01]  /*5300*/  MUFU.EX2 R102, R12 ;  /* 0x0000000c00667308 */ /* 0x000fe20000000800 */
[----:B------:R-:W-:Y:S03]  /*5310*/  PLOP3.LUT P0, PT, PT, PT, UP0, 0x80, 0x0 ;  /* 0x000000000000781c */ /* 0x000fe60003f0f008 */
[----:B------:R-:W-:Y:S01]  /*5320*/  @P2 ISETP.GE.AND P3, PT, R4, UR6, PT ;  /* 0x0000000604002c0c */ /* 0x000fe2000bf66270 */
[----:B------:R-:W-:Y:S01]  /*5330*/  FFMA.FTZ R15, R15, c[0x0][0x23c], -R0 ;  /* 0x00008f000f0f7a23 */ /* 0x000fe20000010800 */
[----:B------:R-:W-:Y:S02]  /*5340*/  @P1 ISETP.GE.AND P1, PT, R93, UR6, PT ;  /* 0x000000065d001c0c */ /* 0x000fe4000bf26270 */
[----:B------:R-:W-:Y:S02]  /*5350*/  PLOP3.LUT P2, PT, PT, PT, UP0, 0x80, 0x0 ;  /* 0x000000000000781c */ /* 0x000fe40003f4f008 */
[----:B-1----:R-:W-:Y:S01]  /*5360*/  F2FP.PACK_AB R4, R110, R111 ;  /* 0x0000006f6e04723e */ /* 0x002fe200000000ff */
[----:B------:R-:W1:Y:S01]  /*5370*/  MUFU.EX2 R98, R13 ;  /* 0x0000000d00627308 */ /* 0x000e620000000800 */
[----:B----4-:R-:W-:Y:S03]  /*5380*/  F2FP.PACK_AB R7, R107, R108 ;  /* 0x0000006c6b07723e */ /* 0x010fe600000000ff */
[----:B------:R4:W-:Y:S04]  /*5390*/  STS [R246+0x2a400], R4 ;  /* 0x02a40004f6007388 */ /* 0x0009e80000000800 */
[----:B------:R-:W-:Y:S01]  /*53a0*/  @P0 FSEL R17, R17, -INF , !P1 ;  /* 0xff80000011110808 */ /* 0x000fe20004800000 */
[----:B------:R-:W-:Y:S01]  /*53b0*/  STS [R249+0x2a400], R7 ;  /* 0x02a40007f9007388 */ /* 0x000fe20000000800 */
[----:B------:R-:W-:Y:S01]  /*53c0*/  PLOP3.LUT P0, PT, PT, PT, UP0, 0x80, 0x0 ;  /* 0x000000000000781c */ /* 0x000fe20003f0f008 */
[----:B------:R-:W-:Y:S01]  /*53d0*/  MUFU.EX2 R103, R14 ;  /* 0x0000000e00677308 */ /* 0x000fe20000000800 */
[----:B------:R-:W-:Y:S02]  /*53e0*/  @P2 FSEL R16, R16, -INF , !P3 ;  /* 0xff80000010102808 */ /* 0x000fe40005800000 */
[----:B------:R-:W-:Y:S03]  /*53f0*/  PLOP3.LUT P2, PT, PT, PT, UP0, 0x80, 0x0 ;  /* 0x000000000000781c */ /* 0x000fe60003f4f008 */
[--C-:B------:R-:W-:Y:S02]  /*5400*/  FFMA.FTZ R16, R16, c[0x0][0x23c], -R92.reuse ;  /* 0x00008f0010107a23 */ /* 0x100fe4000001085c */
[----:B------:R-:W-:Y:S02]  /*5410*/  FFMA.FTZ R92, R17, c[0x0][0x23c], -R92 ;  /* 0x00008f00115c7a23 */ /* 0x000fe4000001085c */
[----:B------:R-:W3:Y:S02]  /*5420*/  MUFU.EX2 R101, R15 ;  /* 0x0000000f00657308 */ /* 0x000ee40000000800 */
[----:B------:R-:W-:Y:S02]  /*5430*/  @P0 FSEL R19, R19, -INF , !P1 ;  /* 0xff80000013130808 */ /* 0x000fe40004800000 */
[----:B-1----:R-:W-:Y:S02]  /*5440*/  F2FP.PACK_AB R6, R98, R102 ;  /* 0x000000666206723e */ /* 0x002fe400000000ff */
[----:B------:R-:W-:Y:S02]  /*5450*/  @P2 FSEL R18, R18, -INF , !P3 ;  /* 0xff80000012122808 */ /* 0x000fe40005800000 */
[----:B------:R-:W-:Y:S02]  /*5460*/  PLOP3.LUT P1, PT, PT, PT, UP5, 0x80, 0x0 ;  /* 0x000000000000781c */ /* 0x000fe40003f2f058 */
[----:B------:R-:W-:Y:S01]  /*5470*/  MUFU.EX2 R96, R92 ;  /* 0x0000005c00607308 */ /* 0x000fe20000000800 */
[--C-:B------:R-:W-:Y:S02]  /*5480*/  FFMA.FTZ R18, R18, c[0x0][0x23c], -R0.reuse ;  /* 0x00008f0012127a23 */ /* 0x100fe40000010800 */
[----:B------:R-:W-:Y:S07]  /*5490*/  FFMA.FTZ R0, R19, c[0x0][0x23c], -R0 ;  /* 0x00008f0013007a23 */ /* 0x000fee0000010800 */
[----:B------:R1:W-:Y:S01]  /*54a0*/  MUFU.EX2 R99, R0 ;  /* 0x0000000000637308 */ /* 0x0003e20000000800 */
[----:B---3--:R-:W-:Y:S09]  /*54b0*/  F2FP.PACK_AB R5, R101, R103 ;  /* 0x000000676505723e */ /* 0x008ff200000000ff */
[----:B------:R-:W4:Y:S10]  /*54c0*/  MUFU.EX2 R97, R16 ;  /* 0x0000001000617308 */ /* 0x000f340000000800 */
[----:B------:R-:W3:Y:S01]  /*54d0*/  MUFU.EX2 R100, R18 ;  /* 0x0000001200647308 */ /* 0x000ee20000000800 */
[----:B-1----:R-:W-:Y:S05]  /*54e0*/  F2FP.PACK_AB R0, R105, R106 ;  /* 0x0000006a6900723e */ /* 0x002fea00000000ff */
[----:B------:R3:W-:Y:S05]  /*54f0*/  STS [R249+0x2a000], R0 ;  /* 0x02a00000f9007388 */ /* 0x0007ea0000000800 */
[----:B------:R-:W-:Y:S01]  /*5500*/  STS [R247+0x2a000], R6 ;  /* 0x02a00006f7007388 */ /* 0x000fe20000000800 */
[----:B----4-:R-:W-:Y:S04]  /*5510*/  F2FP.PACK_AB R4, R96, R97 ;  /* 0x000000616004723e */ /* 0x010fe800000000ff */
[----:B------:R-:W-:Y:S05]  /*5520*/  STS [R247+0x2a400], R5 ;  /* 0x02a40005f7007388 */ /* 0x000fea0000000800 */
[----:B------:R-:W-:Y:S01]  /*5530*/  STS [R248+0x2a000], R4 ;  /* 0x02a00004f8007388 */ /* 0x000fe20000000800 */
[----:B---3--:R-:W-:Y:S05]  /*5540*/  F2FP.PACK_AB R0, R99, R100 ;  /* 0x000000646300723e */ /* 0x008fea00000000ff */
[----:B------:R-:W-:Y:S05]  /*5550*/  STS [R248+0x2a400], R0 ;  /* 0x02a40000f8007388 */ /* 0x000fea0000000800 */
[----:B------:R-:W-:Y:S05]  /*5560*/  LDSM.16.M88.4 R16, [R222+0x10000] ;  /* 0x01000000de10783b */ /* 0x000fea0000000200 */
[----:B------:R-:W1:Y:S05]  /*5570*/  LDSM.16.M88.4 R8, [R3+0x20000] ;  /* 0x020000000308783b */ /* 0x000e6a0000000200 */
[----:B------:R-:W3:Y:S05]  /*5580*/  LDSM.16.M88.4 R84, [R3+0x20800] ;  /* 0x020800000354783b */ /* 0x000eea0000000200 */
[----:B------:R-:W-:Y:S01]  /*5590*/  LDSM.16.M88.4 R88, [R223+0x10000] ;  /* 0x01000000df58783b */ /* 0x000fe20000000200 */
[----:B--2---:R-:W-:Y:S01]  /*55a0*/  IADD3 R94, P0, R94, UR12, RZ ;  /* 0x0000000c5e5e7c10 */ /* 0x004fe2000ff1e0ff */
[C---:B-1----:R-:W-:Y:S03]  /*55b0*/  HMMA.16816.F32 R4, R16.reuse, R8, RZ ;  /* 0x000000081004723c */ /* 0x042fe600000018ff */
[----:B------:R-:W-:Y:S01]  /*55c0*/  IADD3.X R95, R112, UR11, RZ, P0, !PT ;  /* 0x0000000b705f7c10 */ /* 0x000fe200087fe4ff */
[----:B------:R-:W-:Y:S04]  /*55d0*/  IMAD.MOV.U32 R112, RZ, RZ, c[0x0][0x22c] ;  /* 0x00008b00ff707624 */ /* 0x000fe800078e00ff */
[C---:B------:R-:W-:Y:S01]  /*55e0*/  HMMA.16816.F32 R8, R16.reuse, R10, RZ ;  /* 0x0000000a1008723c */ /* 0x040fe200000018ff */
[----:B------:R-:W2:Y:S03]  /*55f0*/  LDG.E R92, [R94.64] ;  /* 0x000000045e5c7981 */ /* 0x000ea6000c1e1900 */
[----:B------:R-:W-:Y:S02]  /*5600*/  IMAD R112, R112, c[0x0][0x1c0], RZ ;  /* 0x0000700070707a24 */ /* 0x000fe400078e02ff */
[----:B------:R1:W4:Y:S02]  /*5610*/  LDG.E R0, [R94.64+0x20] ;  /* 0x000020045e007981 */ /* 0x000324000c1e1900 */
[C---:B---3--:R-:W-:Y:S01]  /*5620*/  HMMA.16816.F32 R12, R16.reuse, R84, RZ ;  /* 0x00000054100c723c */ /* 0x048fe200000018ff */
[----:B------:R-:W-:Y:S05]  /*5630*/  IMAD.U32 R112, R112, -0x40, RZ ;  /* 0xffffffc070707824 */ /* 0x000fea00078e00ff */
[C---:B------:R-:W-:Y:S02]  /*5640*/  LEA R234, P0, R112.reuse, R234, 0x2 ;  /* 0x000000ea70ea7211 */ /* 0x040fe400078010ff */
[----:B------:R-:W-:Y:S01]  /*5650*/  HMMA.16816.F32 R16, R16, R86, RZ ;  /* 0x000000561010723c */ /* 0x000fe200000018ff */
[----:B------:R-:W3:Y:S03]  /*5660*/  LDSM.16.M88.4 R84, [R216+0x20000] ;  /* 0x02000000d854783b */ /* 0x000ee60000000200 */
[----:B------:R-:W-:Y:S02]  /*5670*/  LEA.HI.X.SX32 R235, R112, R235, 0x2, P0 ;  /* 0x000000eb70eb7211 */ /* 0x000fe400000f16ff */
[----:B------:R1:W5:Y:S02]  /*5680*/  LDL R112, [R1] ;  /* 0x0000000001707983 */ /* 0x0003640000100800 */
[C---:B---3--:R-:W-:Y:S08]  /*5690*/  HMMA.16816.F32 R4, R88.reuse, R84, R4 ;  /* 0x000000545804723c */ /* 0x048ff00000001804 */
[C---:B------:R-:W-:Y:S01]  /*56a0*/  HMMA.16816.F32 R8, R88.reuse, R86, R8 ;  /* 0x000000565808723c */ /* 0x040fe20000001808 */
[----:B------:R-:W3:Y:S07]  /*56b0*/  LDSM.16.M88.4 R84, [R216+0x20800] ;  /* 0x02080000d854783b */ /* 0x000eee0000000200 */
[C---:B---3--:R-:W-:Y:S08]  /*56c0*/  HMMA.16816.F32 R12, R88.reuse, R84, R12 ;  /* 0x00000054580c723c */ /* 0x048ff0000000180c */
[----:B------:R-:W-:Y:S01]  /*56d0*/  HMMA.16816.F32 R16, R88, R86, R16 ;  /* 0x000000565810723c */ /* 0x000fe20000001810 */
[----:B------:R-:W-:Y:S05]  /*56e0*/  LDSM.16.M88.4 R84, [R225+0x10000] ;  /* 0x01000000e154783b */ /* 0x000fea0000000200 */
[----:B------:R-:W3:Y:S02]  /*56f0*/  LDSM.16.M88.4 R88, [R218+0x20000] ;  /* 0x02000000da58783b */ /* 0x000ee40000000200 */
        /* <DEDUP_REMOVED lines=93> */
[----:B------:R-:W3:Y:S11]  /*5cd0*/  LDSM.16.M88.4 R88, [R217+0x26800] ;  /* 0x02680000d958783b */ /* 0x000ef60000000200 */
[----:B------:R-:W-:Y:S04]  /*5ce0*/  @!UPT UIADD3 URZ, URZ, URZ, URZ ;  /* 0x0000003f3f3ff290 */ /* 0x000fe8000fffe03f */
[C---:B--2---:R-:W-:Y:S02]  /*5cf0*/  FADD.FTZ R4, -R92.reuse, R4 ;  /* 0x000000045c047221 */ /* 0x044fe40000010100 */
[----:B------:R-:W-:Y:S02]  /*5d00*/  FADD.FTZ R5, -R92, R5 ;  /* 0x000000055c057221 */ /* 0x000fe40000010100 */
[----:B-1----:R-:W-:Y:S02]  /*5d10*/  FMUL.FTZ R95, R104, R4 ;  /* 0x00000004685f7220 */ /* 0x002fe40000410000 */
[----:B----4-:R-:W-:Y:S01]  /*5d20*/  FADD.FTZ R6, -R0, R6 ;  /* 0x0000000600067221 */ /* 0x010fe20000010100 */
[----:B------:R1:W5:Y:S01]  /*5d30*/  LDL R104, [R1+0x4] ;  /* 0x0000040001687983 */ /* 0x0003620000100800 */
[C---:B------:R-:W-:Y:S02]  /*5d40*/  FADD.FTZ R8, -R92.reuse, R8 ;  /* 0x000000085c087221 */ /* 0x040fe40000010100 */
[----:B------:R-:W-:Y:S02]  /*5d50*/  FADD.FTZ R9, -R92, R9 ;  /* 0x000000095c097221 */ /* 0x000fe40000010100 */
[C---:B------:R-:W-:Y:S02]  /*5d60*/  FADD.FTZ R7, -R0.reuse, R7 ;  /* 0x0000000700077221 */ /* 0x040fe40000010100 */
[C---:B------:R-:W-:Y:S02]  /*5d70*/  FADD.FTZ R10, -R0.reuse, R10 ;  /* 0x0000000a000a7221 */ /* 0x040fe40000010100 */
[----:B------:R-:W-:Y:S02]  /*5d80*/  FADD.FTZ R11, -R0, R11 ;  /* 0x0000000b000b7221 */ /* 0x000fe40000010100 */
[----:B------:R-:W-:Y:S02]  /*5d90*/  FMUL.FTZ R94, R106, R8 ;  /* 0x000000086a5e7220 */ /* 0x000fe40000410000 */
[----:B------:R-:W-:Y:S02]  /*5da0*/  FMUL.FTZ R93, R105, R9 ;  /* 0x00000009695d7220 */ /* 0x000fe40000410000 */
[----:B------:R-:W-:Y:S01]  /*5db0*/  FMUL.FTZ R7, R110, R7 ;  /* 0x000000076e077220 */ /* 0x000fe20000410000 */
[C---:B---3--:R-:W-:Y:S08]  /*5dc0*/  HMMA.16816.F32 R12, R84.reuse, R88, R12 ;  /* 0x00000058540c723c */ /* 0x048ff0000000180c */
[----:B------:R-:W-:Y:S07]  /*5dd0*/  HMMA.16816.F32 R16, R84, R90, R16 ;  /* 0x0000005a5410723c */ /* 0x000fee0000001810 */
[----:B------:R-:W-:Y:S02]  /*5de0*/  FMUL.FTZ R91, R109, R5 ;  /* 0x000000056d5b7220 */ /* 0x000fe40000410000 */
[----:B------:R-:W-:Y:S03]  /*5df0*/  FMUL.FTZ R86, R111, R6 ;  /* 0x000000066f567220 */ /* 0x000fe60000410000 */
[----:B------:R-:W-:Y:S02]  /*5e00*/  FMUL.FTZ R85, R108, R10 ;  /* 0x0000000a6c557220 */ /* 0x000fe40000410000 */
[----:B------:R-:W-:Y:S02]  /*5e10*/  FMUL.FTZ R84, R107, R11 ;  /* 0x0000000b6b547220 */ /* 0x000fe40000410000 */
[C---:B------:R-:W-:Y:S02]  /*5e20*/  FADD.FTZ R12, -R92.reuse, R12 ;  /* 0x0000000c5c0c7221 */ /* 0x040fe40000010100 */
[----:B------:R-:W-:Y:S02]  /*5e30*/  FADD.FTZ R13, -R92, R13 ;  /* 0x0000000d5c0d7221 */ /* 0x000fe40000010100 */
[C---:B------:R-:W-:Y:S02]  /*5e40*/  FADD.FTZ R14, -R0.reuse, R14 ;  /* 0x0000000e000e7221 */ /* 0x040fe40000010100 */
[----:B------:R-:W-:Y:S02]  /*5e50*/  FADD.FTZ R15, -R0, R15 ;  /* 0x0000000f000f7221 */ /* 0x000fe40000010100 */
[C---:B------:R-:W-:Y:S02]  /*5e60*/  FADD.FTZ R16, -R92.reuse, R16 ;  /* 0x000000105c107221 */ /* 0x040fe40000010100 */
        /* <DEDUP_REMOVED lines=9> */
[----:B------:R-:W-:Y:S02]  /*5f00*/  FMUL.FTZ R19, R100, R4 ;  /* 0x0000000464137220 */ /* 0x000fe40000410000 */
[----:B------:R-:W-:Y:S01]  /*5f10*/  FMUL.FTZ R18, R99, R18 ;  /* 0x0000001263127220 */ /* 0x000fe20000410000 */
[----:B------:R-:W-:-:S05]  /*5f20*/  @!P1 BRA `(.L_x_658) ;  /* 0x000005f000009947 */ /* 0x000fca0003800000 */
[----:B-1----:R-:W-:Y:S01]  /*5f30*/  ISETP.GE.AND P6, PT, R240, c[0x0][0x220], PT ;  /* 0x00008800f0007a0c */ /* 0x002fe20003fc6270 */
[----:B------:R-:W-:Y:S01]  /*5f40*/  IMAD.MOV.U32 R8, RZ, RZ, c[0x0][0x190] ;  /* 0x00006400ff087624 */ /* 0x000fe200078e00ff */
[----:B-----5:R-:W-:Y:S01]  /*5f50*/  ISETP.GE.AND P5, PT, R112, c[0x0][0x220], PT ;  /* 0x0000880070007a0c */ /* 0x020fe20003fa6270 */
[----:B------:R-:W-:Y:S01]  /*5f60*/  IMAD.MOV.U32 R4, RZ, RZ, R243 ;  /* 0x000000ffff047224 */ /* 0x000fe200078e00f3 */
[----:B------:R-:W-:Y:S01]  /*5f70*/  ISETP.GE.AND P4, PT, R252, c[0x0][0x220], PT ;  /* 0x00008800fc007a0c */ /* 0x000fe20003f86270 */
[----:B------:R-:W-:Y:S01]  /*5f80*/  IMAD.U32 R0, R8, -0x40, RZ ;  /* 0xffffffc008007824 */ /* 0x000fe200078e00ff */
[----:B------:R-:W-:Y:S01]  /*5f90*/  ISETP.GE.AND P3, PT, R104, c[0x0][0x220], PT ;  /* 0x0000880068007a0c */ /* 0x000fe20003f66270 */
[----:B------:R-:W-:Y:S01]  /*5fa0*/  IMAD.MOV.U32 R5, RZ, RZ, R244 ;  /* 0x000000ffff057224 */ /* 0x000fe200078e00f4 */
[----:B------:R-:W-:Y:S01]  /*5fb0*/  ULOP3.LUT UR8, UR7, 0x1, URZ, 0xc0, !UPT ;  /* 0x0000000107087892 */ /* 0x000fe2000f8ec03f */
[----:B------:R-:W-:Y:S01]  /*5fc0*/  IMAD.MOV.U32 R9, RZ, RZ, c[0x0][0x194] ;  /* 0x00006500ff097624 */ /* 0x000fe200078e00ff */
[C---:B------:R-:W-:Y:S02]  /*5fd0*/  LEA R4, P0, R0.reuse, R4, 0x1 ;  /* 0x0000000400047211 */ /* 0x040fe400078008ff */
[----:B------:R-:W-:Y:S01]  /*5fe0*/  UISETP.NE.U32.AND UP3, UPT, UR8, 0x1, UPT ;  /* 0x000000010800788c */ /* 0x000fe2000bf65070 */
[----:B------:R-:W-:Y:S02]  /*5ff0*/  SHF.R.S32.HI R6, RZ, 0x1f, R0 ;  /* 0x0000001fff067819 */ /* 0x000fe40000011400 */
[----:B------:R-:W-:Y:S01]  /*6000*/  LEA.HI.X.SX32 R5, R0, R5, 0x1, P0 ;  /* 0x0000000500057211 */ /* 0x000fe200000f0eff */
[----:B------:R-:W-:Y:S01]  /*6010*/  USEL UR8, UR40, 0x8000, !UP3 ;  /* 0x0000800028087887 */ /* 0x000fe2000d800000 */
[C---:B------:R-:W-:Y:S02]  /*6020*/  @!P6 LEA R14, P0, R8.reuse, R4, 0x6 ;  /* 0x00000004080ee211 */ /* 0x040fe400078030ff */
[C---:B------:R-:W-:Y:S02]  /*6030*/  LEA R0, P2, R8.reuse, R0, 0x5 ;  /* 0x0000000008007211 */ /* 0x040fe400078428ff */
[--C-:B------:R-:W-:Y:S02]  /*6040*/  @!P6 LEA.HI.X R15, R8, R5, R9.reuse, 0x6, P0 ;  /* 0x00000005080fe211 */ /* 0x100fe400000f3409 */
[----:B------:R-:W-:Y:S02]  /*6050*/  IADD3 R236, R236, UR8, RZ ;  /* 0x00000008ecec7c10 */ /* 0x000fe4000fffe0ff */
[----:B------:R-:W-:Y:S02]  /*6060*/  IADD3 R238, R238, UR8, RZ ;  /* 0x00000008eeee7c10 */ /* 0x000fe4000fffe0ff */
[-C--:B------:R-:W-:Y:S01]  /*6070*/  @!P5 LEA R12, P0, R0, R243.reuse, 0x1 ;  /* 0x000000f3000cd211 */ /* 0x080fe200078008ff */
[----:B------:R1:W-:Y:S01]  /*6080*/  @P6 STS [R236], RZ ;  /* 0x000000ffec006388 */ /* 0x0003e20000000800 */
[----:B------:R-:W-:Y:S02]  /*6090*/  LEA.HI.X R6, R8, R6, R9, 0x5, P2 ;  /* 0x0000000608067211 */ /* 0x000fe400010f2c09 */
[CC--:B------:R-:W-:Y:S01]  /*60a0*/  @!P4 LEA R10, P2, R0.reuse, R243.reuse, 0x1 ;  /* 0x000000f3000ac211 */ /* 0x0c0fe200078408ff */
[----:B------:R1:W-:Y:S01]  /*60b0*/  @P6 STS [R236+0x4], RZ ;  /* 0x000004ffec006388 */ /* 0x0003e20000000800 */
[CCC-:B------:R-:W-:Y:S02]  /*60c0*/  @!P5 LEA.HI.X R13, R0.reuse, R244.reuse, R6.reuse, 0x1, P0 ;  /* 0x000000f4000dd211 */ /* 0x1c0fe400000f0c06 */
[CC--:B------:R-:W-:Y:S01]  /*60d0*/  @!P4 LEA.HI.X R11, R0.reuse, R244.reuse, R6, 0x1, P2 ;  /* 0x000000f4000bc211 */ /* 0x0c0fe200010f0c06 */
[----:B------:R1:W-:Y:S01]  /*60e0*/  @P6 STS [R236+0x8], RZ ;  /* 0x000008ffec006388 */ /* 0x0003e20000000800 */
[C---:B------:R-:W-:Y:S01]  /*60f0*/  @!P3 LEA R8, P0, R0.reuse, R243, 0x1 ;  /* 0x000000f30008b211 */ /* 0x040fe200078008ff */
[----:B------:R-:W-:Y:S01]  /*6100*/  IMAD.MOV.U32 R243, RZ, RZ, R4 ;  /* 0x000000fffff37224 */ /* 0x000fe200078e0004 */
[----:B------:R-:W-:Y:S01]  /*6110*/  IADD3 R219, R219, UR8, RZ ;  /* 0x00000008dbdb7c10 */ /* 0x000fe2000fffe0ff */
[----:B------:R1:W-:Y:S01]  /*6120*/  @P6 STS [R236+0xc], RZ ;  /* 0x00000cffec006388 */ /* 0x0003e20000000800 */
[----:B------:R-:W-:Y:S01]  /*6130*/  @!P3 LEA.HI.X R9, R0, R244, R6, 0x1, P0 ;  /* 0x000000f40009b211 */ /* 0x000fe200000f0c06 */
[----:B------:R-:W-:Y:S02]  /*6140*/  IMAD.MOV.U32 R244, RZ, RZ, R5 ;  /* 0x000000fffff47224 */ /* 0x000fe400078e0005 */
[----:B------:R-:W-:Y:S01]  /*6150*/  @!PT LDS RZ, [RZ] ;  /* 0x00000000fffff984 */ /* 0x000fe20000000800 */
[----:B------:R-:W-:Y:S01]  /*6160*/  @!PT LDS RZ, [RZ] ;  /* 0x00000000fffff984 */ /* 0x000fe20000000800 */
[----:B------:R-:W-:Y:S01]  /*6170*/  @!PT LDS RZ, [RZ] ;  /* 0x00000000fffff984 */ /* 0x000fe20000000800 */
[----:B------:R1:W-:Y:S04]  /*6180*/  @!P6 LDGSTS.E.BYPASS.LTC128B.128 [R238], [R4.64] ;  /* 0x0000000004eeefae */ /* 0x0003e8000b901d44 */
        /* <DEDUP_REMOVED lines=31> */
[----:B------:R1:W-:Y:S04]  /*6380*/  @!P6 LDGSTS.E.BYPASS.LTC128B.128 [R238+0x1000], [R14.64] ;  /* 0x010000000eeeefae */ /* 0x0003e8000b901d44 */
        /* <DEDUP_REMOVED lines=24> */
[----:B------:R-:W0:Y:S02]  /*6510*/  LDGDEPBAR ;  /* 0x00000000000079af */ /* 0x000e240000000000 */
.L_x_658:
[----:B-1----:R-:W-:Y:S02]  /*6520*/  F2FP.PACK_AB R8, R91, R95 ;  /* 0x0000005f5b08723e */ /* 0x002fe400000000ff */
[----:B------:R-:W-:Y:S02]  /*6530*/  F2FP.PACK_AB R7, R7, R86 ;  /* 0x000000560707723e */ /* 0x000fe400000000ff */
[----:B------:R-:W-:Y:S01]  /*6540*/  F2FP.PACK_AB R6, R93, R94 ;  /* 0x0000005e5d06723e */ /* 0x000fe200000000ff */
[----:B------:R-:W-:Y:S01]  /*6550*/  STS [R246+0x28000], R8 ;  /* 0x02800008f6007388 */ /* 0x000fe20000000800 */
[----:B------:R-:W-:Y:S02]  /*6560*/  F2FP.PACK_AB R5, R84, R85 ;  /* 0x000000555405723e */ /* 0x000fe400000000ff */
[----:B------:R-:W-:Y:S02]  /*6570*/  F2FP.PACK_AB R4, R87, R88 ;  /* 0x000000585704723e */ /* 0x000fe400000000ff */
[----:B------:R-:W-:Y:S01]  /*6580*/  F2FP.PACK_AB R0, R16, R17 ;  /* 0x000000111000723e */ /* 0x000fe200000000ff */
[----:B------:R-:W-:Y:S01]  /*6590*/  STS [R246+0x28400], R7 ;  /* 0x02840007f6007388 */ /* 0x000fe20000000800 */
[----:B------:R-:W-:Y:S02]  /*65a0*/  F2FP.PACK_AB R10, R89, R90 ;  /* 0x0000005a590a723e */ /* 0x000fe400000000ff */
[----:B------:R-:W-:Y:S03]  /*65b0*/  F2FP.PACK_AB R9, R18, R19 ;  /* 0x000000131209723e */ /* 0x000fe600000000ff */
[----:B------:R-:W-:Y:S06]  /*65c0*/  STS [R249+0x28000], R6 ;  /* 0x02800006f9007388 */ /* 0x000fec0000000800 */
[----:B------:R-:W-:Y:S06]  /*65d0*/  STS [R249+0x28400], R5 ;  /* 0x02840005f9007388 */ /* 0x000fec0000000800 */
[----:B------:R-:W-:Y:S06]  /*65e0*/  STS [R247+0x28000], R4 ;  /* 0x02800004f7007388 */ /* 0x000fec0000000800 */
[----:B------:R1:W-:Y:S06]  /*65f0*/  STS [R247+0x28400], R0 ;  /* 0x02840000f7007388 */ /* 0x0003ec0000000800 */
[----:B------:R-:W-:Y:S06]  /*6600*/  STS [R248+0x28000], R10 ;  /* 0x0280000af8007388 */ /* 0x000fec0000000800 */
[----:B------:R-:W-:Y:S06]  /*6610*/  STS [R248+0x28400], R9 ;  /* 0x02840009f8007388 */ /* 0x000fec0000000800 */
[----:B------:R-:W-:Y:S01]  /*6620*/  BAR.SYNC.DEFER_BLOCKING 0x0 ;  /* 0x0000000000007b1d */ /* 0x000fe20000010000 */
[----:B-1----:R-:W-:Y:S05]  /*6630*/  IMAD.SHL.U32 R0, R232, 0x2, RZ ;  /* 0x00000002e8007824 */ /* 0x002fea00078e00ff */
[----:B------:R-:W-:Y:S06]  /*6640*/  LDSM.16.MT88.4 R4, [R221+0x2a000] ;  /* 0x02a00000dd04783b */ /* 0x000fec0000004200 */
[----:B------:R-:W1:Y:S06]  /*6650*/  LDSM.16.MT88.4 R8, [R0+0x10000] ;  /* 0x010000000008783b */ /* 0x000e6c0000004200 */
[----:B------:R-:W2:Y:S06]  /*6660*/  LDSM.16.MT88.4 R12, [R220+0x2a000] ;  /* 0x02a00000dc0c783b */ /* 0x000eac0000004200 */
[----:B------:R-:W3:Y:S06]  /*6670*/  LDSM.16.MT88.4 R16, [R0+0x12000] ;  /* 0x012000000010783b */ /* 0x000eec0000004200 */
[----:B------:R-:W4:Y:S06]  /*6680*/  LDSM.16.MT88.4 R84, [R0+0x14000] ;  /* 0x014000000054783b */ /* 0x000f2c0000004200 */
        /* <DEDUP_REMOVED lines=19> */
[----:B------:R-:W1:Y:S07]  /*67c0*/  LDSM.16.MT88.4 R12, [R0+0x10800] ;  /* 0x01080000000c783b */ /* 0x000e6e0000004200 */
[----:B------:R-:W-:Y:S01]  /*67d0*/  HMMA.16816.F32 R80, R4, R90, R80 ;  /* 0x0000005a0450723c */ /* 0x000fe20000001850 */
[----:B------:R-:W2:Y:S06]  /*67e0*/  LDSM.16.MT88.4 R4, [R0+0x14800] ;  /* 0x014800000004783b */ /* 0x000eac0000004200 */
[----:B------:R-:W3:Y:S01]  /*67f0*/  LDSM.16.MT88.4 R88, [R0+0x16800] ;  /* 0x016800000058783b */ /* 0x000ee20000004200 */
[-C--:B-1----:R-:W-:Y:S08]  /*6800*/  HMMA.16816.F32 R20, R8, R12.reuse, R20 ;  /* 0x0000000c0814723c */ /* 0x082ff00000001814 */
        /* <DEDUP_REMOVED lines=9> */
[-C--:B--2---:R-:W-:Y:S08]  /*68a0*/  HMMA.16816.F32 R52, R8, R4.reuse, R52 ;  /* 0x000000040834723c */ /* 0x084ff00000001834 */
[C---:B------:R-:W-:Y:S08]  /*68b0*/  HMMA.16816.F32 R56, R16.reuse, R4, R56 ;  /* 0x000000041038723c */ /* 0x040ff00000001838 */
[-C--:B------:R-:W-:Y:S08]  /*68c0*/  HMMA.16816.F32 R60, R16, R6.reuse, R60 ;  /* 0x00000006103c723c */ /* 0x080ff0000000183c */
[C---:B------:R-:W-:Y:S01]  /*68d0*/  HMMA.16816.F32 R64, R8.reuse, R6, R64 ;  /* 0x000000060840723c */ /* 0x040fe20000001840 */
[----:B------:R-:W1:Y:S07]  /*68e0*/  LDSM.16.MT88.4 R4, [R221+0x2b000] ;  /* 0x02b00000dd04783b */ /* 0x000e6e0000004200 */
[-C--:B---3--:R-:W-:Y:S08]  /*68f0*/  HMMA.16816.F32 R68, R8, R88.reuse, R68 ;  /* 0x000000580844723c */ /* 0x088ff00000001844 */
[C---:B------:R-:W-:Y:S08]  /*6900*/  HMMA.16816.F32 R72, R16.reuse, R88, R72 ;  /* 0x000000581048723c */ /* 0x040ff00000001848 */
[-C--:B------:R-:W-:Y:S01]  /*6910*/  HMMA.16816.F32 R76, R16, R90.reuse, R76 ;  /* 0x0000005a104c723c */ /* 0x080fe2000000184c */
[----:B------:R-:W2:Y:S07]  /*6920*/  LDSM.16.MT88.4 R16, [R220+0x2b000] ;  /* 0x02b00000dc10783b */ /* 0x000eae0000004200 */
[----:B------:R-:W-:Y:S01]  /*6930*/  HMMA.16816.F32 R80, R8, R90, R80 ;  /* 0x0000005a0850723c */ /* 0x000fe20000001850 */
[----:B------:R-:W3:Y:S06]  /*6940*/  LDSM.16.MT88.4 R8, [R0+0x15000] ;  /* 0x015000000008783b */ /* 0x000eec0000004200 */
[----:B------:R-:W4:Y:S01]  /*6950*/  LDSM.16.MT88.4 R88, [R0+0x17000] ;  /* 0x017000000058783b */ /* 0x000f220000004200 */
[-C--:B-1----:R-:W-:Y:S08]  /*6960*/  HMMA.16816.F32 R20, R4, R12.reuse, R20 ;  /* 0x0000000c0414723c */ /* 0x082ff00000001814 */
[C---:B--2---:R-:W-:Y:S08]  /*6970*/  HMMA.16816.F32 R24, R16.reuse, R12, R24 ;  /* 0x0000000c1018723c */ /* 0x044ff00000001818 */
        /* <DEDUP_REMOVED lines=8> */
[-C--:B---3--:R-:W-:Y:S08]  /*6a00*/  HMMA.16816.F32 R52, R4, R8.reuse, R52 ;  /* 0x000000080434723c */ /* 0x088ff00000001834 */
[C---:B------:R-:W-:Y:S08]  /*6a10*/  HMMA.16816.F32 R56, R16.reuse, R8, R56 ;  /* 0x000000081038723c */ /* 0x040ff00000001838 */
[-C--:B------:R-:W-:Y:S08]  /*6a20*/  HMMA.16816.F32 R60, R16, R10.reuse, R60 ;  /* 0x0000000a103c723c */ /* 0x080ff0000000183c */
[C---:B------:R-:W-:Y:S01]  /*6a30*/  HMMA.16816.F32 R64, R4.reuse, R10, R64 ;  /* 0x0000000a0440723c */ /* 0x040fe20000001840 */
[----:B------:R-:W1:Y:S07]  /*6a40*/  LDSM.16.MT88.4 R8, [R221+0x2b800] ;  /* 0x02b80000dd08783b */ /* 0x000e6e0000004200 */
[-C--:B----4-:R-:W-:Y:S08]  /*6a50*/  HMMA.16816.F32 R68, R4, R88.reuse, R68 ;  /* 0x000000580444723c */ /* 0x090ff00000001844 */
[C---:B------:R-:W-:Y:S08]  /*6a60*/  HMMA.16816.F32 R72, R16.reuse, R88, R72 ;  /* 0x000000581048723c */ /* 0x040ff00000001848 */
[-C--:B------:R-:W-:Y:S01]  /*6a70*/  HMMA.16816.F32 R76, R16, R90.reuse, R76 ;  /* 0x0000005a104c723c */ /* 0x080fe2000000184c */
[----:B------:R-:W2:Y:S07]  /*6a80*/  LDSM.16.MT88.4 R16, [R220+0x2b800] ;  /* 0x02b80000dc10783b */ /* 0x000eae0000004200 */
[----:B------:R-:W-:Y:S01]  /*6a90*/  HMMA.16816.F32 R80, R4, R90, R80 ;  /* 0x0000005a0450723c */ /* 0x000fe20000001850 */
[----:B------:R-:W3:Y:S06]  /*6aa0*/  LDSM.16.MT88.4 R4, [R0+0x15800] ;  /* 0x015800000004783b */ /* 0x000eec0000004200 */
[----:B------:R-:W4:Y:S01]  /*6ab0*/  LDSM.16.MT88.4 R88, [R0+0x17800] ;  /* 0x017800000058783b */ /* 0x000f220000004200 */
[-C--:B-1----:R-:W-:Y:S05]  /*6ac0*/  HMMA.16816.F32 R20, R8, R12.reuse, R20 ;  /* 0x0000000c0814723c */ /* 0x082fea0000001814 */
[----:B------:R-:W-:Y:S03]  /*6ad0*/  BAR.SYNC.DEFER_BLOCKING 0x0 ;  /* 0x0000000000007b1d */ /* 0x000fe60000010000 */
[C---:B--2---:R-:W-:Y:S08]  /*6ae0*/  HMMA.16816.F32 R24, R16.reuse, R12, R24 ;  /* 0x0000000c1018723c */ /* 0x044ff00000001818 */
[-C--:B------:R-:W-:Y:S08]  /*6af0*/  HMMA.16816.F32 R28, R16, R14.reuse, R28 ;  /* 0x0000000e101c723c */ /* 0x080ff0000000181c */
[C---:B------:R-:W-:Y:S08]  /*6b00*/  HMMA.16816.F32 R32, R8.reuse, R14, R32 ;  /* 0x0000000e0820723c */ /* 0x040ff00000001820 */
        /* <DEDUP_REMOVED lines=14> */
[----:B------:R-:W-:Y:S01]  /*6bf0*/  ISETP.GE.AND P5, PT, R240, c[0x0][0x220], PT ;  /* 0x00008800f0007a0c */ /* 0x000fe20003fa6270 */
[----:B------:R-:W-:Y:S01]  /*6c00*/  IMAD.MOV.U32 R4, RZ, RZ, R242 ;  /* 0x000000ffff047224 */ /* 0x000fe200078e00f2 */
[----:B-----5:R-:W-:Y:S01]  /*6c10*/  ISETP.GE.AND P4, PT, R112, c[0x0][0x220], PT ;  /* 0x0000880070007a0c */ /* 0x020fe20003f86270 */
[C---:B------:R-:W-:Y:S01]  /*6c20*/  IMAD.U32 R8, R15.reuse, -0x40, RZ ;  /* 0xffffffc00f087824 */ /* 0x040fe200078e00ff */
        /* <DEDUP_REMOVED lines=60> */
.L_x_659:
[----:B------:R-:W-:Y:S01]  /*6ff0*/  LDSM.16.M88.4 R128, [R227] ;  /* 0x00000000e380783b */ /* 0x000fe20000000200 */
[----:B------:R-:W-:Y:S02]  /*7000*/  ULOP3.LUT UR8, UR7, 0x1, URZ, 0xc0, !UPT ;  /* 0x0000000107087892 */ /* 0x000fe4000f8ec03f */
[----:B------:R-:W-:Y:S01]  /*7010*/  @UP5 UIADD3 UR13, UP4, UR10, -0x100, URZ ;  /* 0xffffff000a0d5890 */ /* 0x000fe2000ff9e03f */
[----:B------:R-:W2:Y:S01]  /*7020*/  LDSM.16.MT88.4 R16, [R0+0x18000] ;  /* 0x018000000010783b */ /* 0x000ea20000004200 */
[----:B------:R-:W-:Y:S02]  /*7030*/  UISETP.NE.U32.AND UP3, UPT, UR8, 0x1, UPT ;  /* 0x000000010800788c */ /* 0x000fe4000bf65070 */
[----:B------:R-:W-:Y:S01]  /*7040*/  UIADD3 UR14, UR7, -0x1, URZ ;  /* 0xffffffff070e7890 */ /* 0x000fe2000fffe03f */
[----:B------:R-:W3:Y:S01]  /*7050*/  LDSM.16.M88.4 R124, [R227+0x1000] ;  /* 0x00100000e37c783b */ /* 0x000ee20000000200 */
[----:B------:R-:W-:Y:S03]  /*7060*/  @UP5 UIADD3.X UR8, UR9, -0x1, URZ, UP4, !UPT ;  /* 0xffffffff09085890 */ /* 0x000fe6000a7fe43f */
[----:B------:R-:W4:Y:S04]  /*7070*/  LDSM.16.MT88.4 R96, [R0+0x1a000] ;  /* 0x01a000000060783b */ /* 0x000f280000004200 */
[----:B-----5:R-:W1:Y:S04]  /*7080*/  LDSM.16.MT88.4 R112, [R0+0x1c000] ;  /* 0x01c000000070783b */ /* 0x020e680000004200 */
[----:B------:R-:W1:Y:S04]  /*7090*/  LDSM.16.MT88.4 R196, [R0+0x1e000] ;  /* 0x01e0000000c4783b */ /* 0x000e680000004200 */
[----:B------:R-:W-:Y:S04]  /*70a0*/  LDSM.16.M88.4 R200, [R228] ;  /* 0x00000000e4c8783b */ /* 0x000fe80000000200 */
[----:B------:R-:W1:Y:S04]  /*70b0*/  LDSM.16.MT88.4 R204, [R0+0x18800] ;  /* 0x0188000000cc783b */ /* 0x000e680000004200 */
[----:B------:R-:W1:Y:S04]  /*70c0*/  LDSM.16.M88.4 R208, [R228+0x1000] ;  /* 0x00100000e4d0783b */ /* 0x000e680000000200 */
[----:B------:R-:W1:Y:S02]  /*70d0*/  LDSM.16.MT88.4 R212, [R0+0x1a800] ;  /* 0x01a8000000d4783b */ /* 0x000e640000004200 */
        /* <DEDUP_REMOVED lines=22> */
[-C--:B------:R-:W-:Y:S08]  /*7240*/  HMMA.16816.F32 R84, R200, R212.reuse, R84 ;  /* 0x000000d4c854723c */ /* 0x080ff00000001854 */
[C---:B------:R-:W-:Y:S08]  /*7250*/  HMMA.16816.F32 R88, R208.reuse, R212, R88 ;  /* 0x000000d4d058723c */ /* 0x040ff00000001858 */
[-C--:B------:R-:W-:Y:S08]  /*7260*/  HMMA.16816.F32 R92, R208, R214.reuse, R92 ;  /* 0x000000d6d05c723c */ /* 0x080ff0000000185c */
[C---:B------:R-:W-:Y:S01]  /*7270*/  HMMA.16816.F32 R96, R200.reuse, R214, R96 ;  /* 0x000000d6c860723c */ /* 0x040fe20000001860 */
[----:B------:R-:W-:Y:S07]  /*7280*/  LDSM.16.M88.4 R212, [R229+0x1000] ;  /* 0x00100000e5d4783b */ /* 0x000fee0000000200 */
[-C--:B-1----:R-:W-:Y:S08]  /*7290*/  HMMA.16816.F32 R100, R200, R196.reuse, R100 ;  /* 0x000000c4c864723c */ /* 0x082ff00000001864 */
[C---:B------:R-:W-:Y:S08]  /*72a0*/  HMMA.16816.F32 R104, R208.reuse, R196, R104 ;  /* 0x000000c4d068723c */ /* 0x040ff00000001868 */
[-C--:B------:R-:W-:Y:S08]  /*72b0*/  HMMA.16816.F32 R108, R208, R198.reuse, R108 ;  /* 0x000000c6d06c723c */ /* 0x080ff0000000186c */
[C---:B------:R-:W-:Y:S01]  /*72c0*/  HMMA.16816.F32 R112, R200.reuse, R198, R112 ;  /* 0x000000c6c870723c */ /* 0x040fe20000001870 */
[----:B------:R-:W-:Y:S07]  /*72d0*/  LDSM.16.M88.4 R196, [R229] ;  /* 0x00000000e5c4783b */ /* 0x000fee0000000200 */
[-C--:B--2---:R-:W-:Y:S08]  /*72e0*/  HMMA.16816.F32 R116, R200, R204.reuse, R116 ;  /* 0x000000ccc874723c */ /* 0x084ff00000001874 */
[C---:B------:R-:W-:Y:S08]  /*72f0*/  HMMA.16816.F32 R120, R208.reuse, R204, R120 ;  /* 0x000000ccd078723c */ /* 0x040ff00000001878 */
[-C--:B------:R-:W-:Y:S01]  /*7300*/  HMMA.16816.F32 R124, R208, R206.reuse, R124 ;  /* 0x000000ced07c723c */ /* 0x080fe2000000187c */
[----:B------:R-:W1:Y:S07]  /*7310*/  LDSM.16.MT88.4 R208, [R0+0x19000] ;  /* 0x0190000000d0783b */ /* 0x000e6e0000004200 */
[----:B------:R-:W-:Y:S01]  /*7320*/  HMMA.16816.F32 R128, R200, R206, R128 ;  /* 0x000000cec880723c */ /* 0x000fe20000001880 */
[----:B------:R-:W2:Y:S04]  /*7330*/  LDSM.16.MT88.4 R200, [R0+0x1b000] ;  /* 0x01b0000000c8783b */ /* 0x000ea80000004200 */
[----:B------:R-:W3:Y:S03]  /*7340*/  LDSM.16.MT88.4 R204, [R0+0x1d000] ;  /* 0x01d0000000cc783b */ /* 0x000ee60000004200 */
        /* <DEDUP_REMOVED lines=20> */
[----:B------:R-:W3:Y:S04]  /*7490*/  LDSM.16.MT88.4 R196, [R0+0x1b800] ;  /* 0x01b8000000c4783b */ /* 0x000ee80000004200 */
[----:B------:R-:W4:Y:S03]  /*74a0*/  LDSM.16.MT88.4 R208, [R0+0x1d800] ;  /* 0x01d8000000d0783b */ /* 0x000f260000004200 */
[-C--:B--2---:R-:W-:Y:S08]  /*74b0*/  HMMA.16816.F32 R4, R200, R204.reuse, R4 ;  /* 0x000000ccc804723c */ /* 0x084ff00000001804 */
[C---:B-1----:R-:W-:Y:S08]  /*74c0*/  HMMA.16816.F32 R8, R212.reuse, R204, R8 ;  /* 0x000000ccd408723c */ /* 0x042ff00000001808 */
[-C--:B------:R-:W-:Y:S08]  /*74d0*/  HMMA.16816.F32 R12, R212, R206.reuse, R12 ;  /* 0x000000ced40c723c */ /* 0x080ff0000000180c */
[C---:B------:R-:W-:Y:S01]  /*74e0*/  HMMA.16816.F32 R16, R200.reuse, R206, R16 ;  /* 0x000000cec810723c */ /* 0x040fe20000001810 */
[----:B------:R1:W2:Y:S07]  /*74f0*/  LDSM.16.MT88.4 R204, [R0+0x1f800] ;  /* 0x01f8000000cc783b */ /* 0x0002ae0000004200 */
[-C--:B---3--:R-:W-:Y:S08]  /*7500*/  HMMA.16816.F32 R84, R200, R196.reuse, R84 ;  /* 0x000000c4c854723c */ /* 0x088ff00000001854 */
[C---:B------:R-:W-:Y:S01]  /*7510*/  HMMA.16816.F32 R88, R212.reuse, R196, R88 ;  /* 0x000000c4d458723c */ /* 0x040fe20000001858 */
[----:B------:R-:W3:Y:S06]  /*7520*/  LDL R197, [R1+0x44] ;  /* 0x0000440001c57983 */ /* 0x000eec0000100800 */
[-C--:B------:R-:W-:Y:S01]  /*7530*/  LEA R196, P2, R239, R234.reuse, 0x2 ;  /* 0x000000eaefc47211 */ /* 0x080fe200078410ff */
[-C--:B------:R-:W-:Y:S01]  /*7540*/  HMMA.16816.F32 R92, R212, R198.reuse, R92 ;  /* 0x000000c6d45c723c */ /* 0x080fe2000000185c */
[----:B-1----:R-:W3:Y:S07]  /*7550*/  LDL R0, [R1+0x40] ;  /* 0x0000400001007983 */ /* 0x002eee0000100800 */
[C---:B------:R-:W-:Y:S08]  /*7560*/  HMMA.16816.F32 R96, R200.reuse, R198, R96 ;  /* 0x000000c6c860723c */ /* 0x040ff00000001860 */
[-C--:B----4-:R-:W-:Y:S08]  /*7570*/  HMMA.16816.F32 R100, R200, R208.reuse, R100 ;  /* 0x000000d0c864723c */ /* 0x090ff00000001864 */
[C---:B------:R-:W-:Y:S07]  /*7580*/  HMMA.16816.F32 R104, R212.reuse, R208, R104 ;  /* 0x000000d0d468723c */ /* 0x040fee0000001868 */
[----:B------:R-:W-:Y:S01]  /*7590*/  IMAD.MOV.U32 R209, RZ, RZ, c[0x0][0x22c] ;  /* 0x00008b00ffd17624 */ /* 0x000fe200078e00ff */
[-C--:B------:R-:W-:Y:S01]  /*75a0*/  HMMA.16816.F32 R108, R212, R210.reuse, R108 ;  /* 0x000000d2d46c723c */ /* 0x080fe2000000186c */
[----:B------:R-:W-:Y:S03]  /*75b0*/  IMAD.MOV.U32 R208, RZ, RZ, c[0x0][0x22c] ;  /* 0x00008b00ffd07624 */ /* 0x000fe600078e00ff */
[----:B------:R-:W-:Y:S02]  /*75c0*/  IMAD R209, R209, c[0x0][0x1c0], RZ ;  /* 0x00007000d1d17a24 */ /* 0x000fe400078e02ff */
[----:B------:R-:W-:Y:S02]  /*75d0*/  IMAD R208, R208, c[0x0][0x1c0], RZ ;  /* 0x00007000d0d07a24 */ /* 0x000fe400078e02ff */
[C---:B------:R-:W-:Y:S04]  /*75e0*/  HMMA.16816.F32 R112, R200.reuse, R210, R112 ;  /* 0x000000d2c870723c */ /* 0x040fe80000001870 */
[----:B------:R-:W-:Y:S02]  /*75f0*/  IMAD.SHL.U32 R209, R209, 0x10, RZ ;  /* 0x00000010d1d17824 */ /* 0x000fe400078e00ff */
[----:B------:R-:W-:Y:S02]  /*7600*/  IMAD R208, R208, 0x18, RZ ;  /* 0x00000018d0d07824 */ /* 0x000fe400078e02ff */
[-C--:B--2---:R-:W-:Y:S01]  /*7610*/  HMMA.16816.F32 R116, R200, R204.reuse, R116 ;  /* 0x000000ccc874723c */ /* 0x084fe20000001874 */
[----:B------:R-:W-:Y:S03]  /*7620*/  IMAD.MOV.U32 R210, RZ, RZ, c[0x0][0x22c] ;  /* 0x00008b00ffd27624 */ /* 0x000fe600078e00ff */
[----:B------:R-:W-:Y:S02]  /*7630*/  IMAD.MOV.U32 R211, RZ, RZ, c[0x0][0x22c] ;  /* 0x00008b00ffd37624 */ /* 0x000fe400078e00ff */
[----:B------:R-:W-:Y:S02]  /*7640*/  IMAD R210, R210, c[0x0][0x1c0], RZ ;  /* 0x00007000d2d27a24 */ /* 0x000fe400078e02ff */
[C---:B------:R-:W-:Y:S04]  /*7650*/  HMMA.16816.F32 R120, R212.reuse, R204, R120 ;  /* 0x000000ccd478723c */ /* 0x040fe80000001878 */
[----:B------:R-:W-:Y:S02]  /*7660*/  IMAD.SHL.U32 R210, R210, 0x20, RZ ;  /* 0x00000020d2d27824 */ /* 0x000fe400078e00ff */
[----:B------:R-:W-:Y:S02]  /*7670*/  IMAD R211, R211, c[0x0][0x1c0], RZ ;  /* 0x00007000d3d37a24 */ /* 0x000fe400078e02ff */
[-C--:B------:R-:W-:Y:S04]  /*7680*/  HMMA.16816.F32 R124, R212, R206.reuse, R124 ;  /* 0x000000ced47c723c */ /* 0x080fe8000000187c */
[----:B------:R-:W-:Y:S03]  /*7690*/  IMAD.SHL.U32 R211, R211, 0x10, RZ ;  /* 0x00000010d3d37824 */ /* 0x000fe600078e00ff */
[----:B------:R-:W-:Y:S01]  /*76a0*/  IMAD.MOV.U32 R215, RZ, RZ, c[0x0][0x22c] ;  /* 0x00008b00ffd77624 */ /* 0x000fe200078e00ff */
[----:B------:R-:W-:Y:S04]  /*76b0*/  HMMA.16816.F32 R128, R200, R206, R128 ;  /* 0x000000cec880723c */ /* 0x000fe80000001880 */
[----:B------:R-:W-:Y:S01]  /*76c0*/  IMAD R215, R215, c[0x0][0x1c0], RZ ;  /* 0x00007000d7d77a24 */ /* 0x000fe200078e02ff */
[----:B------:R-:W-:Y:S03]  /*76d0*/  IADD3 R212, R211, 0x20, RZ ;  /* 0x00000020d3d47810 */ /* 0x000fe60007ffe0ff */
[----:B------:R-:W-:Y:S04]  /*76e0*/  IMAD R215, R215, 0x38, RZ ;  /* 0x00000038d7d77824 */ /* 0x000fe800078e02ff */
[----:B------:R-:W-:Y:S01]  /*76f0*/  IMAD.IADD R212, R239, 0x1, R212 ;  /* 0x00000001efd47824 */ /* 0x000fe200078e02d4 */
[----:B---3--:R-:W-:Y:S01]  /*7700*/  @P1 IADD3 R198, P0, R197, UR10, RZ ;  /* 0x0000000ac5c61c10 */ /* 0x008fe2000ff1e0ff */
[----:B------:R-:W-:Y:S01]  /*7710*/  @UP5 UMOV UR10, UR13 ;  /* 0x0000000d000a5c82 */ /* 0x000fe20008000000 */
[-C--:B------:R-:W-:Y:S02]  /*7720*/  LEA.HI.X.SX32 R197, R239, R235.reuse, 0x2, P2 ;  /* 0x000000ebefc57211 */ /* 0x080fe400010f16ff */
[----:B------:R-:W-:Y:S01]  /*7730*/  @P1 IADD3.X R199, R0, UR9, RZ, P0, !PT ;  /* 0x0000000900c71c10 */ /* 0x000fe200087fe4ff */
[----:B------:R-:W-:Y:S01]  /*7740*/  IMAD.MOV.U32 R0, RZ, RZ, c[0x0][0x22c] ;  /* 0x00008b00ff007624 */ /* 0x000fe200078e00ff */
[----:B------:R-:W-:Y:S03]  /*7750*/  @UP5 UMOV UR9, UR8 ;  /* 0x0000000800095c82 */ /* 0x000fe60008000000 */
[----:B------:R1:W5:Y:S01]  /*7760*/  @P1 LDG.E R250, [R198.64+-0x100] ;  /* 0xffff0004c6fa1981 */ /* 0x000362000c1e1900 */
[----:B------:R-:W-:Y:S03]  /*7770*/  IMAD R0, R0, c[0x0][0x1c0], RZ ;  /* 0x0000700000007a24 */ /* 0x000fe600078e02ff */
[----:B------:R1:W5:Y:S01]  /*7780*/  @P1 LDG.E R251, [R198.64+-0xe0] ;  /* 0xffff2004c6fb1981 */ /* 0x000362000c1e1900 */
[----:B------:R-:W-:Y:S03]  /*7790*/  IMAD R0, R0, 0x28, RZ ;  /* 0x0000002800007824 */ /* 0x000fe600078e02ff */
[----:B------:R2:W-:Y:S04]  /*77a0*/  RED.E.ADD.F32.FTZ.RN.STRONG.GPU [R234.64], R4 ;  /* 0x00000004ea00798e */ /* 0x0005e8000c10e784 */
[----:B------:R3:W-:Y:S01]  /*77b0*/  RED.E.ADD.F32.FTZ.RN.STRONG.GPU [R196.64], R5 ;  /* 0x00000005c400798e */ /* 0x0007e2000c10e784 */
[CC--:B-1----:R-:W-:Y:S04]  /*77c0*/  LEA R198, P0, R209.reuse, R234.reuse, 0x2 ;  /* 0x000000ead1c67211 */ /* 0x0c2fe800078010ff */
[-C--:B------:R-:W-:Y:S02]  /*77d0*/  LEA.HI.X.SX32 R199, R209, R235.reuse, 0x2, P0 ;  /* 0x000000ebd1c77211 */ /* 0x080fe400000f16ff */
[-C--:B------:R-:W-:Y:S02]  /*77e0*/  LEA R204, P0, R210, R234.reuse, 0x2 ;  /* 0x000000ead2cc7211 */ /* 0x080fe400078010ff */
[-C--:B--2---:R-:W-:Y:S01]  /*77f0*/  LEA R4, P1, R208, R234.reuse, 0x2 ;  /* 0x000000ead0047211 */ /* 0x084fe200078210ff */
[----:B------:R1:W-:Y:S01]  /*7800*/  RED.E.ADD.F32.FTZ.RN.STRONG.GPU [R198.64], R6 ;  /* 0x00000006c600798e */ /* 0x0003e2000c10e784 */
[-C--:B------:R-:W-:Y:S02]  /*7810*/  LEA.HI.X.SX32 R205, R210, R235.reuse, 0x2, P0 ;  /* 0x000000ebd2cd7211 */ /* 0x080fe400000f16ff */
[-C--:B---3--:R-:W-:Y:S01]  /*7820*/  LEA.HI.X.SX32 R5, R208, R235.reuse, 0x2, P1 ;  /* 0x000000ebd0057211 */ /* 0x088fe200008f16ff */
[----:B------:R-:W2:Y:S01]  /*7830*/  LDL R210, [R1+0x3c] ;  /* 0x00003c0001d27983 */ /* 0x000ea20000100800 */
[----:B------:R-:W-:Y:S03]  /*7840*/  IMAD.MOV.U32 R208, RZ, RZ, c[0x0][0x22c] ;  /* 0x00008b00ffd07624 */ /* 0x000fe600078e00ff */
[----:B------:R3:W-:Y:S01]  /*7850*/  RED.E.ADD.F32.FTZ.RN.STRONG.GPU [R4.64], R7 ;  /* 0x000000070400798e */ /* 0x0007e2000c10e784 */
[----:B------:R-:W-:Y:S03]  /*7860*/  IMAD R208, R208, c[0x0][0x1c0], RZ ;  /* 0x00007000d0d07a24 */ /* 0x000fe600078e02ff */
[----:B------:R4:W-:Y:S01]  /*7870*/  RED.E.ADD.F32.FTZ.RN.STRONG.GPU [R204.64], R8 ;  /* 0x00000008cc00798e */ /* 0x0009e2000c10e784 */
[----:B------:R-:W-:Y:S01]  /*7880*/  IMAD R208, R208, 0x30, RZ ;  /* 0x00000030d0d07824 */ /* 0x000fe200078e02ff */
[-C--:B-1----:R-:W-:Y:S04]  /*7890*/  LEA R198, P2, R0, R234.reuse, 0x2 ;  /* 0x000000ea00c67211 */ /* 0x082fe800078410ff */
[-C--:B------:R-:W-:Y:S02]  /*78a0*/  LEA R6, P1, R208, R234.reuse, 0x2 ;  /* 0x000000ead0067211 */ /* 0x080fe400078210ff */
[-C--:B------:R-:W-:Y:S02]  /*78b0*/  LEA.HI.X.SX32 R199, R0, R235.reuse, 0x2, P2 ;  /* 0x000000eb00c77211 */ /* 0x080fe400010f16ff */
[----:B------:R-:W2:Y:S01]  /*78c0*/  LDL R0, [R1+0x20] ;  /* 0x0000200001007983 */ /* 0x000ea20000100800 */
[-C--:B---3--:R-:W-:Y:S01]  /*78d0*/  LEA.HI.X.SX32 R7, R208, R235.reuse, 0x2, P1 ;  /* 0x000000ebd0077211 */ /* 0x088fe200008f16ff */
[----:B------:R-:W-:Y:S02]  /*78e0*/  IMAD.MOV.U32 R208, RZ, RZ, c[0x0][0x22c] ;  /* 0x00008b00ffd07624 */ /* 0x000fe400078e00ff */
[----:B------:R1:W-:Y:S01]  /*78f0*/  RED.E.ADD.F32.FTZ.RN.STRONG.GPU [R198.64], R9 ;  /* 0x00000009c600798e */ /* 0x0003e2000c10e784 */
[CC--:B------:R-:W-:Y:S01]  /*7900*/  LEA R4, P0, R215.reuse, R234.reuse, 0x2 ;  /* 0x000000ead7047211 */ /* 0x0c0fe200078010ff */
[----:B------:R-:W-:Y:S02]  /*7910*/  IMAD R208, R208, c[0x0][0x1c0], RZ ;  /* 0x00007000d0d07a24 */ /* 0x000fe400078e02ff */
[----:B------:R3:W-:Y:S01]  /*7920*/  RED.E.ADD.F32.FTZ.RN.STRONG.GPU [R6.64], R10 ;  /* 0x0000000a0600798e */ /* 0x0007e2000c10e784 */
[-C--:B------:R-:W-:Y:S01]  /*7930*/  LEA.HI.X.SX32 R5, R215, R235.reuse, 0x2, P0 ;  /* 0x000000ebd7057211 */ /* 0x080fe200000f16ff */
[----:B------:R-:W-:Y:S04]  /*7940*/  IMAD.SHL.U32 R208, R208, 0x10, RZ ;  /* 0x00000010d0d07824 */ /* 0x000fe800078e00ff */
[----:B------:R3:W-:Y:S01]  /*7950*/  RED.E.ADD.F32.FTZ.RN.STRONG.GPU [R4.64], R11 ;  /* 0x0000000b0400798e */ /* 0x0007e2000c10e784 */
[----:B------:R-:W-:Y:S03]  /*7960*/  IADD3 R208, R208, 0x20, RZ ;  /* 0x00000020d0d07810 */ /* 0x000fe60007ffe0ff */
[----:B------:R-:W-:Y:S01]  /*7970*/  RED.E.ADD.F32.FTZ.RN.STRONG.GPU [R234.64+0x80], R16 ;  /* 0x00008010ea00798e */ /* 0x000fe2000c10e784 */
[CC--:B----4-:R-:W-:Y:S03]  /*7980*/  LEA R8, P0, R208.reuse, R234.reuse, 0x2 ;  /* 0x000000ead0087211 */ /* 0x0d0fe600078010ff */
[----:B------:R-:W-:Y:S01]  /*7990*/  RED.E.ADD.F32.FTZ.RN.STRONG.GPU [R196.64+0x80], R17 ;  /* 0x00008011c400798e */ /* 0x000fe2000c10e784 */
[-C--:B-1----:R-:W-:Y:S03]  /*79a0*/  LEA.HI.X.SX32 R9, R208, R235.reuse, 0x2, P0 ;  /* 0x000000ebd0097211 */ /* 0x082fe600000f16ff */
[----:B------:R-:W4:Y:S01]  /*79b0*/  LDL R199, [R1+0x1c] ;  /* 0x00001c0001c77983 */ /* 0x000f220000100800 */
[C---:B------:R-:W-:Y:S02]  /*79c0*/  IADD3 R208, R211.reuse, 0x20, RZ ;  /* 0x00000020d3d07810 */ /* 0x040fe40007ffe0ff */
[----:B------:R-:W-:Y:S01]  /*79d0*/  IADD3 R211, R211, 0x20, RZ ;  /* 0x00000020d3d37810 */ /* 0x000fe20007ffe0ff */
[----:B------:R1:W-:Y:S01]  /*79e0*/  RED.E.ADD.F32.FTZ.RN.STRONG.GPU [R8.64], R18 ;  /* 0x000000120800798e */ /* 0x0003e2000c10e784 */
[CC--:B---3--:R-:W-:Y:S01]  /*79f0*/  LEA R6, P1, R212.reuse, R234.reuse, 0x2 ;  /* 0x000000ead4067211 */ /* 0x0c8fe200078210ff */
[C---:B------:R-:W-:Y:S02]  /*7a00*/  IMAD.IADD R208, R239.reuse, 0x1, R208 ;  /* 0x00000001efd07824 */ /* 0x040fe400078e02d0 */
[C---:B------:R-:W-:Y:S01]  /*7a10*/  IMAD.IADD R211, R239.reuse, 0x1, R211 ;  /* 0x00000001efd37824 */ /* 0x040fe200078e02d3 */
[-C--:B------:R-:W-:Y:S01]  /*7a20*/  LEA.HI.X.SX32 R7, R212, R235.reuse, 0x2, P1 ;  /* 0x000000ebd4077211 */ /* 0x080fe200008f16ff */
[C---:B------:R-:W-:Y:S01]  /*7a30*/  IMAD.IADD R208, R239.reuse, 0x1, R208 ;  /* 0x00000001efd07824 */ /* 0x040fe200078e02d0 */
[----:B------:R-:W4:Y:S01]  /*7a40*/  LDL R198, [R1+0x38] ;  /* 0x0000380001c67983 */ /* 0x000f220000100800 */
[C---:B------:R-:W-:Y:S02]  /*7a50*/  IMAD.IADD R211, R239.reuse, 0x1, R211 ;  /* 0x00000001efd37824 */ /* 0x040fe400078e02d3 */
[----:B------:R-:W-:Y:S01]  /*7a60*/  IMAD.IADD R208, R239, 0x1, R208 ;  /* 0x00000001efd07824 */ /* 0x000fe200078e02d0 */
[----:B------:R-:W-:Y:S02]  /*7a70*/  RED.E.ADD.F32.FTZ.RN.STRONG.GPU [R6.64], R19 ;  /* 0x000000130600798e */ /* 0x000fe4000c10e784 */
[CC--:B------:R-:W-:Y:S04]  /*7a80*/  LEA R10, P0, R211.reuse, R234.reuse, 0x2 ;  /* 0x000000ead30a7211 */ /* 0x0c0fe800078010ff */
[-C--:B------:R-:W-:Y:S01]  /*7a90*/  LEA.HI.X.SX32 R11, R211, R235.reuse, 0x2, P0 ;  /* 0x000000ebd30b7211 */ /* 0x080fe200000f16ff */
[----:B------:R-:W-:Y:S04]  /*7aa0*/  IMAD.MOV.U32 R211, RZ, RZ, c[0x0][0x22c] ;  /* 0x00008b00ffd37624 */ /* 0x000fe800078e00ff */
[----:B------:R1:W-:Y:S01]  /*7ab0*/  RED.E.ADD.F32.FTZ.RN.STRONG.GPU [R10.64], R12 ;  /* 0x0000000c0a00798e */ /* 0x0003e2000c10e784 */
[----:B------:R-:W-:Y:S01]  /*7ac0*/  IMAD R211, R211, c[0x0][0x1c0], RZ ;  /* 0x00007000d3d37a24 */ /* 0x000fe200078e02ff */
[CC--:B-1----:R-:W-:Y:S03]  /*7ad0*/  LEA R8, P2, R208.reuse, R234.reuse, 0x2 ;  /* 0x000000ead0087211 */ /* 0x0c2fe600078410ff */
[----:B------:R-:W-:Y:S01]  /*7ae0*/  IMAD.SHL.U32 R211, R211, 0x10, RZ ;  /* 0x00000010d3d37824 */ /* 0x000fe200078e00ff */
[-C--:B------:R-:W-:Y:S01]  /*7af0*/  LEA.HI.X.SX32 R9, R208, R235.reuse, 0x2, P2 ;  /* 0x000000ebd0097211 */ /* 0x080fe200010f16ff */
[----:B------:R-:W-:Y:S04]  /*7b00*/  IMAD.MOV.U32 R208, RZ, RZ, c[0x0][0x22c] ;  /* 0x00008b00ffd07624 */ /* 0x000fe800078e00ff */
[----:B------:R1:W-:Y:S01]  /*7b10*/  RED.E.ADD.F32.FTZ.RN.STRONG.GPU [R8.64], R13 ;  /* 0x0000000d0800798e */ /* 0x0003e2000c10e784 */
[----:B------:R-:W-:Y:S04]  /*7b20*/  IMAD R208, R208, c[0x0][0x1c0], RZ ;  /* 0x00007000d0d07a24 */ /* 0x000fe800078e02ff */
[----:B------:R-:W-:Y:S05]  /*7b30*/  IMAD.SHL.U32 R208, R208, 0x10, RZ ;  /* 0x00000010d0d07824 */ /* 0x000fea00078e00ff */
[C---:B------:R-:W-:Y:S02]  /*7b40*/  IADD3 R204, R208.reuse, 0x40, RZ ;  /* 0x00000040d0cc7810 */ /* 0x040fe40007ffe0ff */
[C---:B------:R-:W-:Y:S02]  /*7b50*/  IADD3 R201, R208.reuse, 0x40, RZ ;  /* 0x00000040d0c97810 */ /* 0x040fe40007ffe0ff */
[----:B------:R-:W-:Y:S01]  /*7b60*/  IADD3 R200, R208, 0x40, RZ ;  /* 0x00000040d0c87810 */ /* 0x000fe20007ffe0ff */
[----:B------:R-:W-:Y:S01]  /*7b70*/  IMAD.IADD R204, R239, 0x1, R204 ;  /* 0x00000001efcc7824 */ /* 0x000fe200078e02cc */
[----:B------:R-:W-:Y:S01]  /*7b80*/  IADD3 R12, R211, 0x60, RZ ;  /* 0x00000060d30c7810 */ /* 0x000fe20007ffe0ff */
[C---:B------:R-:W-:Y:S02]  /*7b90*/  IMAD.IADD R201, R239.reuse, 0x1, R201 ;  /* 0x00000001efc97824 */ /* 0x040fe400078e02c9 */
[C---:B------:R-:W-:Y:S02]  /*7ba0*/  IMAD.IADD R200, R239.reuse, 0x1, R200 ;  /* 0x00000001efc87824 */ /* 0x040fe400078e02c8 */
[C---:B------:R-:W-:Y:S02]  /*7bb0*/  IMAD.IADD R201, R239.reuse, 0x1, R201 ;  /* 0x00000001efc97824 */ /* 0x040fe400078e02c9 */
[C---:B------:R-:W-:Y:S02]  /*7bc0*/  IMAD.IADD R200, R239.reuse, 0x1, R200 ;  /* 0x00000001efc87824 */ /* 0x040fe400078e02c8 */
[----:B------:R-:W-:Y:S02]  /*7bd0*/  IMAD.MOV.U32 R208, RZ, RZ, c[0x0][0x22c] ;  /* 0x00008b00ffd07624 */ /* 0x000fe400078e00ff */
[----:B------:R-:W-:Y:S01]  /*7be0*/  IMAD.IADD R200, R239, 0x1, R200 ;  /* 0x00000001efc87824 */ /* 0x000fe200078e02c8 */
[----:B-1----:R-:W4:Y:S01]  /*7bf0*/  LDL R13, [R1+0x14] ;  /* 0x00001400010d7983 */ /* 0x002f220000100800 */
[----:B------:R-:W-:Y:S02]  /*7c00*/  IMAD R208, R208, c[0x0][0x1c0], RZ ;  /* 0x00007000d0d07a24 */ /* 0x000fe400078e02ff */
[----:B------:R-:W-:Y:S01]  /*7c10*/  IMAD.MOV.U32 R211, RZ, RZ, c[0x0][0x22c] ;  /* 0x00008b00ffd37624 */ /* 0x000fe200078e00ff */
[-C--:B------:R-:W-:Y:S01]  /*7c20*/  LEA R8, P2, R200, R234.reuse, 0x2 ;  /* 0x000000eac8087211 */ /* 0x080fe200078410ff */
[----:B------:R-:W-:Y:S02]  /*7c30*/  IMAD.SHL.U32 R208, R208, 0x10, RZ ;  /* 0x00000010d0d07824 */ /* 0x000fe400078e00ff */
[----:B------:R-:W-:Y:S01]  /*7c40*/  IMAD R211, R211, c[0x0][0x1c0], RZ ;  /* 0x00007000d3d37a24 */ /* 0x000fe200078e02ff */
[-C--:B------:R-:W-:Y:S02]  /*7c50*/  LEA.HI.X.SX32 R9, R200, R235.reuse, 0x2, P2 ;  /* 0x000000ebc8097211 */ /* 0x080fe400010f16ff */
[C---:B------:R-:W-:Y:S01]  /*7c60*/  IADD3 R17, R208.reuse, 0x60, RZ ;  /* 0x00000060d0117810 */ /* 0x040fe20007ffe0ff */
[----:B------:R-:W-:Y:S01]  /*7c70*/  IMAD.SHL.U32 R211, R211, 0x10, RZ ;  /* 0x00000010d3d37824 */ /* 0x000fe200078e00ff */
[----:B------:R-:W-:Y:S03]  /*7c80*/  IADD3 R16, R208, 0x60, RZ ;  /* 0x00000060d0107810 */ /* 0x000fe60007ffe0ff */
[C---:B------:R-:W-:Y:S02]  /*7c90*/  IMAD.IADD R17, R239.reuse, 0x1, R17 ;  /* 0x00000001ef117824 */ /* 0x040fe400078e0211 */
[C---:B------:R-:W-:Y:S04]  /*7ca0*/  IMAD.IADD R16, R239.reuse, 0x1, R16 ;  /* 0x00000001ef107824 */ /* 0x040fe800078e0210 */
[----:B------:R-:W-:Y:S01]  /*7cb0*/  IMAD.IADD R16, R239, 0x1, R16 ;  /* 0x00000001ef107824 */ /* 0x000fe200078e0210 */
[CC--:B--2---:R-:W-:Y:S04]  /*7cc0*/  LEA R6, P0, R210.reuse, R234.reuse, 0x2 ;  /* 0x000000ead2067211 */ /* 0x0c4fe800078010ff */
[-C--:B------:R-:W-:Y:S02]  /*7cd0*/  LEA.HI.X.SX32 R7, R210, R235.reuse, 0x2, P0 ;  /* 0x000000ebd2077211 */ /* 0x080fe400000f16ff */
[CC--:B------:R-:W-:Y:S04]  /*7ce0*/  LEA R4, P1, R0.reuse, R234.reuse, 0x2 ;  /* 0x000000ea00047211 */ /* 0x0c0fe800078210ff */
[-C--:B------:R-:W-:Y:S01]  /*7cf0*/  LEA.HI.X.SX32 R5, R0, R235.reuse, 0x2, P1 ;  /* 0x000000eb00057211 */ /* 0x080fe200008f16ff */
[----:B------:R-:W-:Y:S04]  /*7d00*/  IMAD.MOV.U32 R0, RZ, RZ, c[0x0][0x22c] ;  /* 0x00008b00ff007624 */ /* 0x000fe800078e00ff */
[----:B------:R1:W-:Y:S01]  /*7d10*/  RED.E.ADD.F32.FTZ.RN.STRONG.GPU [R4.64], R14 ;  /* 0x0000000e0400798e */ /* 0x0003e2000c10e784 */
[----:B------:R-:W-:Y:S03]  /*7d20*/  IMAD R0, R0, c[0x0][0x1c0], RZ ;  /* 0x0000700000007a24 */ /* 0x000fe600078e02ff */
[----:B------:R2:W-:Y:S01]  /*7d30*/  RED.E.ADD.F32.FTZ.RN.STRONG.GPU [R6.64], R15 ;  /* 0x0000000f0600798e */ /* 0x0005e2000c10e784 */
[----:B------:R-:W-:Y:S03]  /*7d40*/  IMAD.SHL.U32 R0, R0, 0x10, RZ ;  /* 0x0000001000007824 */ /* 0x000fe600078e00ff */
[----:B------:R-:W-:Y:S02]  /*7d50*/  RED.E.ADD.F32.FTZ.RN.STRONG.GPU [R234.64+0x100], R84 ;  /* 0x00010054ea00798e */ /* 0x000fe4000c10e784 */
[----:B------:R-:W-:Y:S02]  /*7d60*/  IADD3 R0, R0, 0x40, RZ ;  /* 0x0000004000007810 */ /* 0x000fe40007ffe0ff */
[----:B------:R-:W-:Y:S02]  /*7d70*/  RED.E.ADD.F32.FTZ.RN.STRONG.GPU [R196.64+0x100], R85 ;  /* 0x00010055c400798e */ /* 0x000fe4000c10e784 */
[CC--:B-1----:R-:W-:Y:S02]  /*7d80*/  LEA R4, P0, R0.reuse, R234.reuse, 0x2 ;  /* 0x000000ea00047211 */ /* 0x0c2fe400078010ff */
[----:B------:R-:W3:Y:S02]  /*7d90*/  LDL R14, [R1+0x34] ;  /* 0x00003400010e7983 */ /* 0x000ee40000100800 */
[-C--:B------:R-:W-:Y:S02]  /*7da0*/  LEA.HI.X.SX32 R5, R0, R235.reuse, 0x2, P0 ;  /* 0x000000eb00057211 */ /* 0x080fe400000f16ff */
[----:B------:R-:W3:Y:S01]  /*7db0*/  LDL R0, [R1+0x18] ;  /* 0x0000180001007983 */ /* 0x000ee20000100800 */
[CC--:B--2---:R-:W-:Y:S02]  /*7dc0*/  LEA R6, P1, R204.reuse, R234.reuse, 0x2 ;  /* 0x000000eacc067211 */ /* 0x0c4fe400078210ff */
[CC--:B------:R-:W-:Y:S01]  /*7dd0*/  LEA R10, P0, R201.reuse, R234.reuse, 0x2 ;  /* 0x000000eac90a7211 */ /* 0x0c0fe200078010ff */
[----:B------:R4:W-:Y:S01]  /*7de0*/  RED.E.ADD.F32.FTZ.RN.STRONG.GPU [R4.64], R86 ;  /* 0x000000560400798e */ /* 0x0009e2000c10e784 */
[-C--:B------:R-:W-:Y:S02]  /*7df0*/  LEA.HI.X.SX32 R7, R204, R235.reuse, 0x2, P1 ;  /* 0x000000ebcc077211 */ /* 0x080fe400008f16ff */
[-C--:B------:R-:W-:Y:S02]  /*7e00*/  LEA.HI.X.SX32 R11, R201, R235.reuse, 0x2, P0 ;  /* 0x000000ebc90b7211 */ /* 0x080fe400000f16ff */
[----:B------:R-:W-:Y:S01]  /*7e10*/  IADD3 R15, R208, 0x60, RZ ;  /* 0x00000060d00f7810 */ /* 0x000fe20007ffe0ff */
[----:B------:R1:W-:Y:S01]  /*7e20*/  RED.E.ADD.F32.FTZ.RN.STRONG.GPU [R6.64], R87 ;  /* 0x000000570600798e */ /* 0x0003e2000c10e784 */
[----:B------:R-:W-:Y:S03]  /*7e30*/  IMAD.MOV.U32 R208, RZ, RZ, c[0x0][0x22c] ;  /* 0x00008b00ffd07624 */ /* 0x000fe600078e00ff */
[----:B------:R-:W-:Y:S01]  /*7e40*/  RED.E.ADD.F32.FTZ.RN.STRONG.GPU [R10.64], R88 ;  /* 0x000000580a00798e */ /* 0x000fe2000c10e784 */
[C---:B------:R-:W-:Y:S02]  /*7e50*/  IMAD.IADD R15, R239.reuse, 0x1, R15 ;  /* 0x00000001ef0f7824 */ /* 0x040fe400078e020f */
[----:B------:R-:W-:Y:S01]  /*7e60*/  IMAD R208, R208, c[0x0][0x1c0], RZ ;  /* 0x00007000d0d07a24 */ /* 0x000fe200078e02ff */
[----:B------:R2:W-:Y:S01]  /*7e70*/  RED.E.ADD.F32.FTZ.RN.STRONG.GPU [R8.64], R89 ;  /* 0x000000590800798e */ /* 0x0005e2000c10e784 */
[C---:B------:R-:W-:Y:S02]  /*7e80*/  IMAD.IADD R15, R239.reuse, 0x1, R15 ;  /* 0x00000001ef0f7824 */ /* 0x040fe400078e020f */
[----:B------:R-:W-:Y:S01]  /*7e90*/  IMAD.SHL.U32 R208, R208, 0x10, RZ ;  /* 0x00000010d0d07824 */ /* 0x000fe200078e00ff */
[----:B------:R-:W-:Y:S01]  /*7ea0*/  LDSM.16.MT88.4 R84, [R2+0x4000] ;  /* 0x004000000254783b */ /* 0x000fe20000004200 */
[----:B------:R-:W-:Y:S01]  /*7eb0*/  IMAD.IADD R15, R239, 0x1, R15 ;  /* 0x00000001ef0f7824 */ /* 0x000fe200078e020f */
[CC--:B----4-:R-:W-:Y:S04]  /*7ec0*/  LEA R4, P1, R199.reuse, R234.reuse, 0x2 ;  /* 0x000000eac7047211 */ /* 0x0d0fe800078210ff */
[-C--:B------:R-:W-:Y:S02]  /*7ed0*/  LEA.HI.X.SX32 R5, R199, R235.reuse, 0x2, P1 ;  /* 0x000000ebc7057211 */ /* 0x080fe400008f16ff */
[CC--:B-1----:R-:W-:Y:S03]  /*7ee0*/  LEA R6, P0, R198.reuse, R234.reuse, 0x2 ;  /* 0x000000eac6067211 */ /* 0x0c2fe600078010ff */
[----:B------:R1:W-:Y:S01]  /*7ef0*/  RED.E.ADD.F32.FTZ.RN.STRONG.GPU [R4.64], R90 ;  /* 0x0000005a0400798e */ /* 0x0003e2000c10e784 */
[-C--:B------:R-:W-:Y:S02]  /*7f00*/  LEA.HI.X.SX32 R7, R198, R235.reuse, 0x2, P0 ;  /* 0x000000ebc6077211 */ /* 0x080fe400000f16ff */
[CC--:B--2---:R-:W-:Y:S03]  /*7f10*/  LEA R8, P2, R15.reuse, R234.reuse, 0x2 ;  /* 0x000000ea0f087211 */ /* 0x0c4fe600078410ff */
[----:B------:R2:W-:Y:S01]  /*7f20*/  RED.E.ADD.F32.FTZ.RN.STRONG.GPU [R6.64], R91 ;  /* 0x0000005b0600798e */ /* 0x0005e2000c10e784 */
[-C--:B------:R-:W-:Y:S03]  /*7f30*/  LEA.HI.X.SX32 R9, R15, R235.reuse, 0x2, P2 ;  /* 0x000000eb0f097211 */ /* 0x080fe600010f16ff */
[----:B------:R-:W-:Y:S01]  /*7f40*/  RED.E.ADD.F32.FTZ.RN.STRONG.GPU [R234.64+0x180], R96 ;  /* 0x00018060ea00798e */ /* 0x000fe2000c10e784 */
[----:B------:R-:W-:Y:S03]  /*7f50*/  IADD3 R15, R208, 0x80, RZ ;  /* 0x00000080d00f7810 */ /* 0x000fe60007ffe0ff */
[----:B------:R-:W-:Y:S02]  /*7f60*/  RED.E.ADD.F32.FTZ.RN.STRONG.GPU [R196.64+0x180], R97 ;  /* 0x00018061c400798e */ /* 0x000fe4000c10e784 */
[C---:B------:R-:W-:Y:S02]  /*7f70*/  IMAD.IADD R15, R239.reuse, 0x1, R15 ;  /* 0x00000001ef0f7824 */ /* 0x040fe400078e020f */
[----:B------:R-:W-:Y:S02]  /*7f80*/  LDSM.16.MT88.4 R88, [R2+0x6000] ;  /* 0x006000000258783b */ /* 0x000fe40000004200 */
[C---:B------:R-:W-:Y:S04]  /*7f90*/  IMAD.IADD R15, R239.reuse, 0x1, R15 ;  /* 0x00000001ef0f7824 */ /* 0x040fe800078e020f */
[----:B------:R-:W-:Y:S01]  /*7fa0*/  IMAD.IADD R15, R239, 0x1, R15 ;  /* 0x00000001ef0f7824 */ /* 0x000fe200078e020f */
[CC--:B-1----:R-:W-:Y:S04]  /*7fb0*/  LEA R4, P0, R12.reuse, R234.reuse, 0x2 ;  /* 0x000000ea0c047211 */ /* 0x0c2fe800078010ff */
[-C--:B------:R-:W-:Y:S02]  /*7fc0*/  LEA.HI.X.SX32 R5, R12, R235.reuse, 0x2, P0 ;  /* 0x000000eb0c057211 */ /* 0x080fe400000f16ff */
[----:B------:R-:W4:Y:S01]  /*7fd0*/  LDL R12, [R1+0x30] ;  /* 0x00003000010c7983 */ /* 0x000f220000100800 */
[CC--:B--2---:R-:W-:Y:S02]  /*7fe0*/  LEA R6, P1, R17.reuse, R234.reuse, 0x2 ;  /* 0x000000ea11067211 */ /* 0x0c4fe400078210ff */
[CC--:B------:R-:W-:Y:S01]  /*7ff0*/  LEA R10, P0, R16.reuse, R234.reuse, 0x2 ;  /* 0x000000ea100a7211 */ /* 0x0c0fe200078010ff */
[----:B------:R-:W-:Y:S01]  /*8000*/  RED.E.ADD.F32.FTZ.RN.STRONG.GPU [R4.64], R98 ;  /* 0x000000620400798e */ /* 0x000fe2000c10e784 */
[-C--:B------:R-:W-:Y:S02]  /*8010*/  LEA.HI.X.SX32 R7, R17, R235.reuse, 0x2, P1 ;  /* 0x000000eb11077211 */ /* 0x080fe400008f16ff */
[-C--:B------:R-:W-:Y:S02]  /*8020*/  LEA.HI.X.SX32 R11, R16, R235.reuse, 0x2, P0 ;  /* 0x000000eb100b7211 */ /* 0x080fe400000f16ff */
[C---:B------:R-:W-:Y:S01]  /*8030*/  IADD3 R17, R208.reuse, 0x80, RZ ;  /* 0x00000080d0117810 */ /* 0x040fe20007ffe0ff */
[----:B------:R-:W-:Y:S01]  /*8040*/  RED.E.ADD.F32.FTZ.RN.STRONG.GPU [R6.64], R99 ;  /* 0x000000630600798e */ /* 0x000fe2000c10e784 */
[----:B------:R-:W-:Y:S01]  /*8050*/  IADD3 R16, R208, 0x80, RZ ;  /* 0x00000080d0107810 */ /* 0x000fe20007ffe0ff */
[----:B------:R-:W-:Y:S02]  /*8060*/  IMAD.MOV.U32 R208, RZ, RZ, c[0x0][0x22c] ;  /* 0x00008b00ffd07624 */ /* 0x000fe400078e00ff */
[----:B------:R-:W-:Y:S01]  /*8070*/  RED.E.ADD.F32.FTZ.RN.STRONG.GPU [R10.64], R92 ;  /* 0x0000005c0a00798e */ /* 0x000fe2000c10e784 */
[C---:B------:R-:W-:Y:S02]  /*8080*/  IMAD.IADD R17, R239.reuse, 0x1, R17 ;  /* 0x00000001ef117824 */ /* 0x040fe400078e0211 */
[C---:B------:R-:W-:Y:S01]  /*8090*/  IMAD.IADD R16, R239.reuse, 0x1, R16 ;  /* 0x00000001ef107824 */ /* 0x040fe200078e0210 */
[----:B------:R1:W-:Y:S01]  /*80a0*/  RED.E.ADD.F32.FTZ.RN.STRONG.GPU [R8.64], R93 ;  /* 0x0000005d0800798e */ /* 0x0003e2000c10e784 */
[----:B------:R-:W-:Y:S02]  /*80b0*/  IMAD R208, R208, c[0x0][0x1c0], RZ ;  /* 0x00007000d0d07a24 */ /* 0x000fe400078e02ff */
[----:B------:R-:W-:Y:S01]  /*80c0*/  IMAD.IADD R16, R239, 0x1, R16 ;  /* 0x00000001ef107824 */ /* 0x000fe200078e0210 */
[----:B------:R-:W-:Y:S01]  /*80d0*/  LDSM.16.MT88.4 R96, [R220+0x28800] ;  /* 0x02880000dc60783b */ /* 0x000fe20000004200 */
[----:B------:R-:W-:Y:S01]  /*80e0*/  IMAD.SHL.U32 R208, R208, 0x10, RZ ;  /* 0x00000010d0d07824 */ /* 0x000fe200078e00ff */
[CC--:B-1----:R-:W-:Y:S04]  /*80f0*/  LEA R8, P2, R15.reuse, R234.reuse, 0x2 ;  /* 0x000000ea0f087211 */ /* 0x0c2fe800078410ff */
[-C--:B------:R-:W-:Y:S02]  /*8100*/  LEA.HI.X.SX32 R9, R15, R235.reuse, 0x2, P2 ;  /* 0x000000eb0f097211 */ /* 0x080fe400010f16ff */
[----:B------:R-:W-:Y:S05]  /*8110*/  IADD3 R15, R208, 0xa0, RZ ;  /* 0x000000a0d00f7810 */ /* 0x000fea0007ffe0ff */
[C---:B------:R-:W-:Y:S04]  /*8120*/  IMAD.IADD R15, R239.reuse, 0x1, R15 ;  /* 0x00000001ef0f7824 */ /* 0x040fe800078e020f */
[C---:B------:R-:W-:Y:S04]  /*8130*/  IMAD.IADD R15, R239.reuse, 0x1, R15 ;  /* 0x00000001ef0f7824 */ /* 0x040fe800078e020f */
[----:B------:R-:W-:Y:S01]  /*8140*/  IMAD.IADD R15, R239, 0x1, R15 ;  /* 0x00000001ef0f7824 */ /* 0x000fe200078e020f */
[CC--:B---3--:R-:W-:Y:S04]  /*8150*/  LEA R6, P0, R14.reuse, R234.reuse, 0x2 ;  /* 0x000000ea0e067211 */ /* 0x0c8fe800078010ff */
[-C--:B------:R-:W-:Y:S02]  /*8160*/  LEA.HI.X.SX32 R7, R14, R235.reuse, 0x2, P0 ;  /* 0x000000eb0e077211 */ /* 0x080fe400000f16ff */
[CC--:B------:R-:W-:Y:S01]  /*8170*/  LEA R4, P1, R0.reuse, R234.reuse, 0x2 ;  /* 0x000000ea00047211 */ /* 0x0c0fe200078210ff */
[----:B------:R-:W2:Y:S03]  /*8180*/  LDL R14, [R1+0x10] ;  /* 0x00001000010e7983 */ /* 0x000ea60000100800 */
        /* <DEDUP_REMOVED lines=8> */
[----:B------:R-:W-:Y:S04]  /*8210*/  RED.E.ADD.F32.FTZ.RN.STRONG.GPU [R196.64+0x200], R101 ;  /* 0x00020065c400798e */ /* 0x000fe8000c10e784 */
[----:B------:R-:W-:Y:S01]  /*8220*/  LDSM.16.MT88.4 R92, [R2+0x800] ;  /* 0x00080000025c783b */ /* 0x000fe20000004200 */
[CC--:B-1----:R-:W-:Y:S04]  /*8230*/  LEA R4, P0, R0.reuse, R234.reuse, 0x2 ;  /* 0x000000ea00047211 */ /* 0x0c2fe800078010ff */
[-C--:B------:R-:W-:Y:S02]  /*8240*/  LEA.HI.X.SX32 R5, R0, R235.reuse, 0x2, P0 ;  /* 0x000000eb00057211 */ /* 0x080fe400000f16ff */
[----:B------:R-:W2:Y:S01]  /*8250*/  LDL R0, [R1+0x2c] ;  /* 0x00002c0001007983 */ /* 0x000ea20000100800 */
[CC--:B---3--:R-:W-:Y:S02]  /*8260*/  LEA R6, P1, R17.reuse, R234.reuse, 0x2 ;  /* 0x000000ea11067211 */ /* 0x0c8fe400078210ff */
[CC--:B------:R-:W-:Y:S01]  /*8270*/  LEA R10, P0, R16.reuse, R234.reuse, 0x2 ;  /* 0x000000ea100a7211 */ /* 0x0c0fe200078010ff */
[----:B------:R1:W-:Y:S01]  /*8280*/  RED.E.ADD.F32.FTZ.RN.STRONG.GPU [R4.64], R102 ;  /* 0x000000660400798e */ /* 0x0003e2000c10e784 */
[-C--:B------:R-:W-:Y:S02]  /*8290*/  LEA.HI.X.SX32 R7, R17, R235.reuse, 0x2, P1 ;  /* 0x000000eb11077211 */ /* 0x080fe400008f16ff */
[-C--:B------:R-:W-:Y:S02]  /*82a0*/  LEA.HI.X.SX32 R11, R16, R235.reuse, 0x2, P0 ;  /* 0x000000eb100b7211 */ /* 0x080fe400000f16ff */
[C---:B------:R-:W-:Y:S01]  /*82b0*/  IADD3 R17, R208.reuse, 0xa0, RZ ;  /* 0x000000a0d0117810 */ /* 0x040fe20007ffe0ff */
[----:B------:R4:W-:Y:S01]  /*82c0*/  RED.E.ADD.F32.FTZ.RN.STRONG.GPU [R6.64], R103 ;  /* 0x000000670600798e */ /* 0x0009e2000c10e784 */
        /* <DEDUP_REMOVED lines=12> */
[CC--:B----4-:R-:W-:Y:S01]  /*8390*/  LEA R6, P0, R12.reuse, R234.reuse, 0x2 ;  /* 0x000000ea0c067211 */ /* 0x0d0fe200078010ff */
[----:B------:R-:W4:Y:S03]  /*83a0*/  LDL R13, [R1+0xc] ;  /* 0x00000c00010d7983 */ /* 0x000f260000100800 */
[-C--:B------:R-:W-:Y:S01]  /*83b0*/  LEA.HI.X.SX32 R7, R12, R235.reuse, 0x2, P0 ;  /* 0x000000eb0c077211 */ /* 0x080fe200000f16ff */
[----:B------:R1:W-:Y:S01]  /*83c0*/  RED.E.ADD.F32.FTZ.RN.STRONG.GPU [R4.64], R106 ;  /* 0x0000006a0400798e */ /* 0x0003e2000c10e784 */
[----:B------:R-:W-:Y:S01]  /*83d0*/  IADD3 R12, R211, 0xa0, RZ ;  /* 0x000000a0d30c7810 */ /* 0x000fe20007ffe0ff */
[----:B------:R-:W-:Y:S01]  /*83e0*/  IMAD.MOV.U32 R211, RZ, RZ, c[0x0][0x22c] ;  /* 0x00008b00ffd37624 */ /* 0x000fe200078e00ff */
[-C--:B---3--:R-:W-:Y:S01]  /*83f0*/  LEA R8, P2, R15, R234.reuse, 0x2 ;  /* 0x000000ea0f087211 */ /* 0x088fe200078410ff */
[----:B------:R3:W-:Y:S02]  /*8400*/  RED.E.ADD.F32.FTZ.RN.STRONG.GPU [R6.64], R107 ;  /* 0x0000006b0600798e */ /* 0x0007e4000c10e784 */
[----:B------:R-:W-:Y:S01]  /*8410*/  IMAD R211, R211, c[0x0][0x1c0], RZ ;  /* 0x00007000d3d37a24 */ /* 0x000fe200078e02ff */
[-C--:B------:R-:W-:Y:S01]  /*8420*/  LEA.HI.X.SX32 R9, R15, R235.reuse, 0x2, P2 ;  /* 0x000000eb0f097211 */ /* 0x080fe200010f16ff */
[----:B------:R-:W-:Y:S02]  /*8430*/  RED.E.ADD.F32.FTZ.RN.STRONG.GPU [R234.64+0x280], R112 ;  /* 0x00028070ea00798e */ /* 0x000fe4000c10e784 */
[----:B------:R-:W-:Y:S02]  /*8440*/  IMAD.SHL.U32 R211, R211, 0x10, RZ ;  /* 0x00000010d3d37824 */ /* 0x000fe400078e00ff */
[----:B------:R-:W-:Y:S03]  /*8450*/  RED.E.ADD.F32.FTZ.RN.STRONG.GPU [R196.64+0x280], R113 ;  /* 0x00028071c400798e */ /* 0x000fe6000c10e784 */
[----:B------:R-:W-:Y:S01]  /*8460*/  IADD3 R15, R211, 0xc0, RZ ;  /* 0x000000c0d30f7810 */ /* 0x000fe20007ffe0ff */
[----:B------:R-:W-:Y:S01]  /*8470*/  LDSM.16.MT88.4 R104, [R2+0x4800] ;  /* 0x004800000268783b */ /* 0x000fe20000004200 */
[CC--:B-1----:R-:W-:Y:S04]  /*8480*/  LEA R4, P0, R12.reuse, R234.reuse, 0x2 ;  /* 0x000000ea0c047211 */ /* 0x0c2fe800078010ff */
[-C--:B------:R-:W-:Y:S02]  /*8490*/  LEA.HI.X.SX32 R5, R12, R235.reuse, 0x2, P0 ;  /* 0x000000eb0c057211 */ /* 0x080fe400000f16ff */
[----:B------:R-:W4:Y:S01]  /*84a0*/  LDL R12, [R1+0x28] ;  /* 0x00002800010c7983 */ /* 0x000f220000100800 */
[CC--:B---3--:R-:W-:Y:S02]  /*84b0*/  LEA R6, P1, R17.reuse, R234.reuse, 0x2 ;  /* 0x000000ea11067211 */ /* 0x0c8fe400078210ff */
[CC--:B------:R-:W-:Y:S01]  /*84c0*/  LEA R10, P0, R16.reuse, R234.reuse, 0x2 ;  /* 0x000000ea100a7211 */ /* 0x0c0fe200078010ff */
[----:B------:R2:W-:Y:S01]  /*84d0*/  RED.E.ADD.F32.FTZ.RN.STRONG.GPU [R4.64], R114 ;  /* 0x000000720400798e */ /* 0x0005e2000c10e784 */
[-C--:B------:R-:W-:Y:S02]  /*84e0*/  LEA.HI.X.SX32 R7, R17, R235.reuse, 0x2, P1 ;  /* 0x000000eb11077211 */ /* 0x080fe400008f16ff */
[-C--:B------:R-:W-:Y:S02]  /*84f0*/  LEA.HI.X.SX32 R11, R16, R235.reuse, 0x2, P0 ;  /* 0x000000eb100b7211 */ /* 0x080fe400000f16ff */
[C---:B------:R-:W-:Y:S01]  /*8500*/  IADD3 R17, R208.reuse, 0xc0, RZ ;  /* 0x000000c0d0117810 */ /* 0x040fe20007ffe0ff */
[----:B------:R1:W-:Y:S01]  /*8510*/  RED.E.ADD.F32.FTZ.RN.STRONG.GPU [R6.64], R115 ;  /* 0x000000730600798e */ /* 0x0003e2000c10e784 */
[----:B------:R-:W-:Y:S03]  /*8520*/  IADD3 R16, R208, 0xc0, RZ ;  /* 0x000000c0d0107810 */ /* 0x000fe60007ffe0ff */
[----:B------:R-:W-:Y:S01]  /*8530*/  RED.E.ADD.F32.FTZ.RN.STRONG.GPU [R10.64], R108 ;  /* 0x0000006c0a00798e */ /* 0x000fe2000c10e784 */
[C---:B------:R-:W-:Y:S02]  /*8540*/  IMAD.IADD R17, R239.reuse, 0x1, R17 ;  /* 0x00000001ef117824 */ /* 0x040fe400078e0211 */
[C---:B------:R-:W-:Y:S01]  /*8550*/  IMAD.IADD R16, R239.reuse, 0x1, R16 ;  /* 0x00000001ef107824 */ /* 0x040fe200078e0210 */
[----:B------:R-:W-:Y:S03]  /*8560*/  RED.E.ADD.F32.FTZ.RN.STRONG.GPU [R8.64], R109 ;  /* 0x0000006d0800798e */ /* 0x000fe6000c10e784 */
[----:B------:R-:W-:Y:S01]  /*8570*/  IMAD.IADD R16, R239, 0x1, R16 ;  /* 0x00000001ef107824 */ /* 0x000fe200078e0210 */
[CC--:B--2---:R-:W-:Y:S04]  /*8580*/  LEA R4, P1, R14.reuse, R234.reuse, 0x2 ;  /* 0x000000ea0e047211 */ /* 0x0c4fe800078210ff */
[-C--:B------:R-:W-:Y:S02]  /*8590*/  LEA.HI.X.SX32 R5, R14, R235.reuse, 0x2, P1 ;  /* 0x000000eb0e057211 */ /* 0x080fe400008f16ff */
[----:B------:R-:W2:Y:S04]  /*85a0*/  LDL R14, [R1+0x8] ;  /* 0x00000800010e7983 */ /* 0x000ea80000100800 */
[----:B------:R3:W-:Y:S01]  /*85b0*/  RED.E.ADD.F32.FTZ.RN.STRONG.GPU [R4.64], R110 ;  /* 0x0000006e0400798e */ /* 0x0007e2000c10e784 */
[CC--:B-1----:R-:W-:Y:S04]  /*85c0*/  LEA R6, P0, R0.reuse, R234.reuse, 0x2 ;  /* 0x000000ea00067211 */ /* 0x0c2fe800078010ff */
[-C--:B------:R-:W-:Y:S02]  /*85d0*/  LEA.HI.X.SX32 R7, R0, R235.reuse, 0x2, P0 ;  /* 0x000000eb00077211 */ /* 0x080fe400000f16ff */
[----:B------:R-:W2:Y:S01]  /*85e0*/  LDL R0, [R1+0x24] ;  /* 0x0000240001007983 */ /* 0x000ea20000100800 */
[CC--:B---3--:R-:W-:Y:S03]  /*85f0*/  LEA R4, P0, R15.reuse, R234.reuse, 0x2 ;  /* 0x000000ea0f047211 */ /* 0x0c8fe600078010ff */
[----:B------:R1:W-:Y:S01]  /*8600*/  RED.E.ADD.F32.FTZ.RN.STRONG.GPU [R6.64], R111 ;  /* 0x0000006f0600798e */ /* 0x0003e2000c10e784 */
[-C--:B------:R-:W-:Y:S02]  /*8610*/  LEA.HI.X.SX32 R5, R15, R235.reuse, 0x2, P0 ;  /* 0x000000eb0f057211 */ /* 0x080fe400000f16ff */
[----:B------:R-:W-:Y:S01]  /*8620*/  IADD3 R15, R208, 0xc0, RZ ;  /* 0x000000c0d00f7810 */ /* 0x000fe20007ffe0ff */
[----:B------:R-:W-:Y:S01]  /*8630*/  RED.E.ADD.F32.FTZ.RN.STRONG.GPU [R234.64+0x300], R116 ;  /* 0x00030074ea00798e */ /* 0x000fe2000c10e784 */
[CC--:B------:R-:W-:Y:S01]  /*8640*/  LEA R10, P0, R16.reuse, R234.reuse, 0x2 ;  /* 0x000000ea100a7211 */ /* 0x0c0fe200078010ff */
[----:B------:R-:W-:Y:S02]  /*8650*/  IMAD.MOV.U32 R208, RZ, RZ, c[0x0][0x22c] ;  /* 0x00008b00ffd07624 */ /* 0x000fe400078e00ff */
[----:B------:R-:W-:Y:S01]  /*8660*/  RED.E.ADD.F32.FTZ.RN.STRONG.GPU [R196.64+0x300], R117 ;  /* 0x00030075c400798e */ /* 0x000fe2000c10e784 */
[C---:B------:R-:W-:Y:S01]  /*8670*/  IMAD.IADD R15, R239.reuse, 0x1, R15 ;  /* 0x00000001ef0f7824 */ /* 0x040fe200078e020f */
[-C--:B------:R-:W-:Y:S01]  /*8680*/  LEA.HI.X.SX32 R11, R16, R235.reuse, 0x2, P0 ;  /* 0x000000eb100b7211 */ /* 0x080fe200000f16ff */
[----:B------:R-:W-:Y:S01]  /*8690*/  IMAD R208, R208, c[0x0][0x1c0], RZ ;  /* 0x00007000d0d07a24 */ /* 0x000fe200078e02ff */
[----:B------:R4:W-:Y:S01]  /*86a0*/  RED.E.ADD.F32.FTZ.RN.STRONG.GPU [R4.64], R118 ;  /* 0x000000760400798e */ /* 0x0009e2000c10e784 */
[----:B------:R-:W-:Y:S01]  /*86b0*/  IMAD.IADD R15, R239, 0x1, R15 ;  /* 0x00000001ef0f7824 */ /* 0x000fe200078e020f */
[----:B------:R-:W-:Y:S01]  /*86c0*/  IADD3 R16, R209, 0xe0, RZ ;  /* 0x000000e0d1107810 */ /* 0x000fe20007ffe0ff */
[----:B------:R-:W-:Y:S01]  /*86d0*/  IMAD.SHL.U32 R208, R208, 0x10, RZ ;  /* 0x00000010d0d07824 */ /* 0x000fe200078e00ff */
[----:B------:R-:W-:Y:S01]  /*86e0*/  LDSM.16.MT88.4 R108, [R2+0x6800] ;  /* 0x00680000026c783b */ /* 0x000fe20000004200 */
[C---:B------:R-:W-:Y:S02]  /*86f0*/  IMAD.IADD R15, R239.reuse, 0x1, R15 ;  /* 0x00000001ef0f7824 */ /* 0x040fe400078e020f */
[----:B------:R-:W-:Y:S03]  /*8700*/  IMAD.IADD R16, R239, 0x1, R16 ;  /* 0x00000001ef107824 */ /* 0x000fe600078e0210 */
[-C--:B------:R-:W-:Y:S01]  /*8710*/  LEA R8, P2, R15, R234.reuse, 0x2 ;  /* 0x000000ea0f087211 */ /* 0x080fe200078410ff */
[----:B------:R-:W-:Y:S03]  /*8720*/  IMAD.IADD R16, R239, 0x1, R16 ;  /* 0x00000001ef107824 */ /* 0x000fe600078e0210 */
[-C--:B------:R-:W-:Y:S02]  /*8730*/  LEA.HI.X.SX32 R9, R15, R235.reuse, 0x2, P2 ;  /* 0x000000eb0f097211 */ /* 0x080fe400010f16ff */
[CC--:B-1----:R-:W-:Y:S02]  /*8740*/  LEA R6, P1, R17.reuse, R234.reuse, 0x2 ;  /* 0x000000ea11067211 */ /* 0x0c2fe400078210ff */
[----:B------:R-:W-:Y:S02]  /*8750*/  IADD3 R15, R208, 0xe0, RZ ;  /* 0x000000e0d00f7810 */ /* 0x000fe40007ffe0ff */
[-C--:B------:R-:W-:Y:S02]  /*8760*/  LEA.HI.X.SX32 R7, R17, R235.reuse, 0x2, P1 ;  /* 0x000000eb11077211 */ /* 0x080fe400008f16ff */
[----:B------:R-:W-:Y:S03]  /*8770*/  IADD3 R17, R209, 0xe0, RZ ;  /* 0x000000e0d1117810 */ /* 0x000fe60007ffe0ff */
[----:B------:R1:W-:Y:S01]  /*8780*/  RED.E.ADD.F32.FTZ.RN.STRONG.GPU [R6.64], R119 ;  /* 0x000000770600798e */ /* 0x0003e2000c10e784 */
[-C--:B----4-:R-:W-:Y:S01]  /*8790*/  LEA R4, P1, R13, R234.reuse, 0x2 ;  /* 0x000000ea0d047211 */ /* 0x090fe200078210ff */
[----:B------:R-:W-:Y:S02]  /*87a0*/  IMAD.IADD R17, R239, 0x1, R17 ;  /* 0x00000001ef117824 */ /* 0x000fe400078e0211 */
[----:B------:R3:W-:Y:S01]  /*87b0*/  RED.E.ADD.F32.FTZ.RN.STRONG.GPU [R10.64], R120 ;  /* 0x000000780a00798e */ /* 0x0007e2000c10e784 */
[-C--:B------:R-:W-:Y:S03]  /*87c0*/  LEA.HI.X.SX32 R5, R13, R235.reuse, 0x2, P1 ;  /* 0x000000eb0d057211 */ /* 0x080fe600008f16ff */
[----:B------:R-:W-:Y:S04]  /*87d0*/  RED.E.ADD.F32.FTZ.RN.STRONG.GPU [R8.64], R121 ;  /* 0x000000790800798e */ /* 0x000fe8000c10e784 */
[----:B------:R4:W-:Y:S01]  /*87e0*/  RED.E.ADD.F32.FTZ.RN.STRONG.GPU [R4.64], R122 ;  /* 0x0000007a0400798e */ /* 0x0009e2000c10e784 */
[-C--:B-1----:R-:W-:Y:S02]  /*87f0*/  LEA R6, P0, R12, R234.reuse, 0x2 ;  /* 0x000000ea0c067211 */ /* 0x082fe400078010ff */
[-C--:B---3--:R-:W-:Y:S02]  /*8800*/  LEA R10, P3, R16, R234.reuse, 0x2 ;  /* 0x000000ea100a7211 */ /* 0x088fe400078610ff */
[-C--:B------:R-:W-:Y:S02]  /*8810*/  LEA.HI.X.SX32 R7, R12, R235.reuse, 0x2, P0 ;  /* 0x000000eb0c077211 */ /* 0x080fe400000f16ff */
[-C--:B------:R-:W-:Y:S02]  /*8820*/  LEA R12, P0, R17, R234.reuse, 0x2 ;  /* 0x000000ea110c7211 */ /* 0x080fe400078010ff */
[-C--:B------:R-:W-:Y:S01]  /*8830*/  LEA.HI.X.SX32 R11, R16, R235.reuse, 0x2, P3 ;  /* 0x000000eb100b7211 */ /* 0x080fe200018f16ff */
[----:B------:R2:W-:Y:S01]  /*8840*/  RED.E.ADD.F32.FTZ.RN.STRONG.GPU [R6.64], R123 ;  /* 0x0000007b0600798e */ /* 0x0005e2000c10e784 */
[-C--:B----4-:R-:W-:Y:S02]  /*8850*/  LEA R4, P1, R15, R234.reuse, 0x2 ;  /* 0x000000ea0f047211 */ /* 0x090fe400078210ff */
[-C--:B------:R-:W-:Y:S01]  /*8860*/  LEA.HI.X.SX32 R13, R17, R235.reuse, 0x2, P0 ;  /* 0x000000eb110d7211 */ /* 0x080fe200000f16ff */
[----:B------:R-:W-:Y:S01]  /*8870*/  RED.E.ADD.F32.FTZ.RN.STRONG.GPU [R234.64+0x380], R128 ;  /* 0x00038080ea00798e */ /* 0x000fe2000c10e784 */
[-C--:B------:R-:W-:Y:S02]  /*8880*/  LEA.HI.X.SX32 R5, R15, R235.reuse, 0x2, P1 ;  /* 0x000000eb0f057211 */ /* 0x080fe400008f16ff */
[----:B------:R-:W-:Y:S01]  /*8890*/  IADD3 R15, R209, 0xe0, RZ ;  /* 0x000000e0d10f7810 */ /* 0x000fe20007ffe0ff */
[----:B------:R-:W-:Y:S04]  /*88a0*/  RED.E.ADD.F32.FTZ.RN.STRONG.GPU [R196.64+0x380], R129 ;  /* 0x00038081c400798e */ /* 0x000fe8000c10e784 */
[----:B------:R1:W-:Y:S01]  /*88b0*/  RED.E.ADD.F32.FTZ.RN.STRONG.GPU [R4.64], R130 ;  /* 0x000000820400798e */ /* 0x0003e2000c10e784 */
[C---:B------:R-:W-:Y:S03]  /*88c0*/  IMAD.IADD R15, R239.reuse, 0x1, R15 ;  /* 0x00000001ef0f7824 */ /* 0x040fe600078e020f */
[----:B------:R-:W-:Y:S01]  /*88d0*/  RED.E.ADD.F32.FTZ.RN.STRONG.GPU [R12.64], R131 ;  /* 0x000000830c00798e */ /* 0x000fe2000c10e784 */
[C---:B------:R-:W-:Y:S03]  /*88e0*/  IMAD.IADD R15, R239.reuse, 0x1, R15 ;  /* 0x00000001ef0f7824 */ /* 0x040fe600078e020f */
[----:B------:R-:W-:Y:S01]  /*88f0*/  RED.E.ADD.F32.FTZ.RN.STRONG.GPU [R10.64], R124 ;  /* 0x0000007c0a00798e */ /* 0x000fe2000c10e784 */
[----:B------:R-:W-:Y:S03]  /*8900*/  IMAD.IADD R15, R239, 0x1, R15 ;  /* 0x00000001ef0f7824 */ /* 0x000fe600078e020f */
[----:B------:R-:W-:Y:S02]  /*8910*/  LDSM.16.MT88.4 R16, [R2+0x2000] ;  /* 0x002000000210783b */ /* 0x000fe40000004200 */
[CC--:B------:R-:W-:Y:S04]  /*8920*/  LEA R8, P2, R15.reuse, R234.reuse, 0x2 ;  /* 0x000000ea0f087211 */ /* 0x0c0fe800078410ff */
[-C--:B------:R-:W-:Y:S05]  /*8930*/  LEA.HI.X.SX32 R9, R15, R235.reuse, 0x2, P2 ;  /* 0x000000eb0f097211 */ /* 0x080fea00010f16ff */
[----:B------:R-:W-:Y:S04]  /*8940*/  RED.E.ADD.F32.FTZ.RN.STRONG.GPU [R8.64], R125 ;  /* 0x0000007d0800798e */ /* 0x000fe8000c10e784 */
[----:B------:R-:W-:Y:S01]  /*8950*/  LDSM.16.MT88.4 R8, [R2] ;  /* 0x000000000208783b */ /* 0x000fe20000004200 */
[CC--:B--2---:R-:W-:Y:S04]  /*8960*/  LEA R6, P1, R14.reuse, R234.reuse, 0x2 ;  /* 0x000000ea0e067211 */ /* 0x0c4fe800078210ff */
[-C--:B------:R-:W-:Y:S02]  /*8970*/  LEA.HI.X.SX32 R7, R14, R235.reuse, 0x2, P1 ;  /* 0x000000eb0e077211 */ /* 0x080fe400008f16ff */
[----:B------:R-:W-:Y:S01]  /*8980*/  LDSM.16.MT88.4 R12, [R220+0x28000] ;  /* 0x02800000dc0c783b */ /* 0x000fe20000004200 */
[----:B------:R-:W-:Y:S01]  /*8990*/  ISETP.LT.AND P1, PT, RZ, UR7, PT ;  /* 0x00000007ff007c0c */ /* 0x000fe2000bf21270 */
[----:B------:R-:W-:Y:S02]  /*89a0*/  UMOV UR7, UR14 ;  /* 0x0000000e00077c82 */ /* 0x000fe40008000000 */
[----:B------:R-:W-:Y:S01]  /*89b0*/  RED.E.ADD.F32.FTZ.RN.STRONG.GPU [R6.64], R126 ;  /* 0x0000007e0600798e */ /* 0x000fe2000c10e784 */
[C---:B-1----:R-:W-:Y:S04]  /*89c0*/  LEA R4, P0, R0.reuse, R234, 0x2 ;  /* 0x000000ea00047211 */ /* 0x042fe800078010ff */
[----:B------:R-:W-:Y:S02]  /*89d0*/  LEA.HI.X.SX32 R5, R0, R235, 0x2, P0 ;  /* 0x000000eb00057211 */ /* 0x000fe400000f16ff */
[----:B------:R-:W-:Y:S01]  /*89e0*/  PLOP3.LUT P0, PT, PT, PT, UP3, 0x80, 0x0 ;  /* 0x000000000000781c */ /* 0x000fe20003f0f038 */
[----:B------:R-:W-:Y:S01]  /*89f0*/  @UP5 UIADD3 UR12, UP3, UR12, -0x100, URZ ;  /* 0xffffff000c0c5890 */ /* 0x000fe2000ff7e03f */
[C---:B------:R-:W-:Y:S01]  /*8a00*/  IADD3 R0, R2.reuse, -0x8000, RZ ;  /* 0xffff800002007810 */ /* 0x040fe20007ffe0ff */
[----:B------:R-:W-:Y:S02]  /*8a10*/  RED.E.ADD.F32.FTZ.RN.STRONG.GPU [R4.64], R127 ;  /* 0x0000007f0400798e */ /* 0x000fe4000c10e784 */
[----:B------:R-:W-:Y:S02]  /*8a20*/  @UP5 UIADD3.X UR11, UR11, -0x1, URZ, UP3, !UPT ;  /* 0xffffffff0b0b5890 */ /* 0x000fe40009ffe43f */
[----:B------:R-:W1:Y:S06]  /*8a30*/  LDSM.16.MT88.4 R4, [R221+0x28000] ;  /* 0x02800000dd04783b */ /* 0x000e6c0000004200 */
[----:B------:R-:W-:Y:S01]  /*8a40*/  @P0 IADD3 R0, R2, 0x8000, RZ ;  /* 0x0000800002000810 */ /* 0x000fe20007ffe0ff */
        /* <DEDUP_REMOVED lines=42> */
[----:B------:R-:W4:Y:S04]  /*8cf0*/  LDSM.16.MT88.4 R8, [R221+0x29800] ;  /* 0x02980000dd08783b */ /* 0x000f280000004200 */
[----:B------:R-:W1:Y:S03]  /*8d00*/  LDSM.16.MT88.4 R108, [R2+0x5800] ;  /* 0x00580000026c783b */ /* 0x000e660000004200 */
[-C--:B--2---:R-:W-:Y:S08]  /*8d10*/  HMMA.16816.F32 R132, R4, R12.reuse, R132 ;  /* 0x0000000c0484723c */ /* 0x084ff00000001884 */
[C---:B------:R-:W-:Y:S08]  /*8d20*/  HMMA.16816.F32 R136, R16.reuse, R12, R136 ;  /* 0x0000000c1088723c */ /* 0x040ff00000001888 */
[-C--:B------:R-:W-:Y:S08]  /*8d30*/  HMMA.16816.F32 R140, R16, R14.reuse, R140 ;  /* 0x0000000e108c723c */ /* 0x080ff0000000188c */
[C---:B------:R-:W-:Y:S01]  /*8d40*/  HMMA.16816.F32 R144, R4.reuse, R14, R144 ;  /* 0x0000000e0490723c */ /* 0x040fe20000001890 */
[----:B------:R2:W1:Y:S07]  /*8d50*/  LDSM.16.MT88.4 R12, [R2+0x7800] ;  /* 0x00780000020c783b */ /* 0x00046e0000004200 */
[-C--:B------:R-:W-:Y:S08]  /*8d60*/  HMMA.16816.F32 R148, R4, R84.reuse, R148 ;  /* 0x000000540494723c */ /* 0x080ff00000001894 */
[C---:B------:R-:W-:Y:S08]  /*8d70*/  HMMA.16816.F32 R152, R16.reuse, R84, R152 ;  /* 0x000000541098723c */ /* 0x040ff00000001898 */
[-C--:B------:R-:W-:Y:S04]  /*8d80*/  HMMA.16816.F32 R156, R16, R86.reuse, R156 ;  /* 0x00000056109c723c */ /* 0x080fe8000000189c */
[----:B--2---:R-:W-:Y:S04]  /*8d90*/  IMAD.MOV.U32 R2, RZ, RZ, R0 ;  /* 0x000000ffff027224 */ /* 0x004fe800078e0000 */
        /* <DEDUP_REMOVED lines=24> */
[----:B------:R-:W-:Y:S01]  /*8f20*/  HMMA.16816.F32 R192, R8, R14, R192 ;  /* 0x0000000e08c0723c */ /* 0x000fe200000018c0 */
[----:B------:R-:W-:-:S07]  /*8f30*/  @P1 BRA `(.L_x_660) ;  /* 0xffffb70000001947 */ /* 0x000fce000383ffff */
[----:B------:R-:W2:Y:S04]  /*8f40*/  LDL R113, [R1+0x48] ;  /* 0x0000480001717983 */ /* 0x000ea80000100800 */
[----:B------:R-:W3:Y:S01]  /*8f50*/  LDL R112, [R1+0x4c] ;  /* 0x00004c0001707983 */ /* 0x000ee20000100800 */
        /* <DEDUP_REMOVED lines=129> */
[----:B------:R-:W-:-:S02]  /*9770*/  F2FP.PACK_AB R2, R2, R188 ;  /* 0x000000bc0202723e */ /* 0x000fc400000000ff */
[----:B------:R-:W-:Y:S02]  /*9780*/  PLOP3.LUT P0, PT, PT, PT, UP0, 0x80, 0x0 ;  /* 0x000000000000781c */ /* 0x000fe40003f0f008 */
[----:B------:R-:W-:Y:S01]  /*9790*/  F2FP.PACK_AB R0, R0, R190 ;  /* 0x000000be0000723e */ /* 0x000fe200000000ff */
[----:B------:R-:W-:-:S04]  /*97a0*/  @UP0 UIADD3 UR7, UR17, UR25, URZ ;  /* 0x0000001911070290 */ /* 0x000fc8000fffe03f */
[----:B------:R-:W-:-:S04]  /*97b0*/  @UP0 UIMAD.WIDE.U32 UR8, UR7, UR10, URZ ;  /* 0x0000000a070802a5 */ /* 0x000fc8000f8e003f */
[----:B------:R-:W-:-:S03]  /*97c0*/  @UP0 UIMAD UR15, UR7, UR11, UR9 ;  /* 0x0000000b070f02a4 */ /* 0x000fc6000f8e0209 */
[----:B------:R-:W-:Y:S01]  /*97d0*/  @UP0 UMOV UR14, UR8 ;  /* 0x00000008000e0c82 */ /* 0x000fe20008000000 */
[----:B--2---:R1:W-:Y:S04]  /*97e0*/  STS [R113], R33 ;  /* 0x0000002171007388 */ /* 0x0043e80000000800 */
[----:B------:R1:W-:Y:S04]  /*97f0*/  STS [R113+0x400], R32 ;  /* 0x0004002071007388 */ /* 0x0003e80000000800 */
[----:B---3--:R1:W-:Y:S04]  /*9800*/  STS [R112], R29 ;  /* 0x0000001d70007388 */ /* 0x0083e80000000800 */
        /* <DEDUP_REMOVED lines=74> */
.L_x_661:
        /* <DEDUP_REMOVED lines=18> */
.L_x_662:
[----:B-1----:R-:W2:Y:S01]  /*9dd0*/  LDL R0, [R1+0x54] ;  /* 0x0000540001007983 */ /* 0x002ea20000100800 */
[----:B------:R-:W-:Y:S01]  /*9de0*/  USHF.L.U32 UR7, UR20, 0x6, URZ ;  /* 0x0000000614077899 */ /* 0x000fe2000800063f */
[--C-:B------:R-:W-:Y:S01]  /*9df0*/  SHF.R.S32.HI R7, RZ, 0x1f, R240.reuse ;  /* 0x0000001fff077819 */ /* 0x100fe200000114f0 */
[----:B------:R-:W-:Y:S01]  /*9e00*/  ULDC.64 UR8, c[0x0][0x3a0] ;  /* 0x0000e80000087ab9 */ /* 0x000fe20000000a00 */
[----:B------:R-:W1:Y:S01]  /*9e10*/  S2R R9, SR_TID.X ;  /* 0x0000000000097919 */ /* 0x000e620000002100 */
[----:B------:R-:W-:Y:S01]  /*9e20*/  USHF.R.S32.HI UR10, URZ, 0x1f, UR7 ;  /* 0x0000001f3f0a7899 */ /* 0x000fe20008011407 */
[----:B------:R-:W-:Y:S01]  /*9e30*/  IMAD.MOV.U32 R6, RZ, RZ, R240 ;  /* 0x000000ffff067224 */ /* 0x000fe200078e00f0 */
[----:B------:R-:W-:Y:S01]  /*9e40*/  UIMAD UR6, UR20, -0x40, UR6 ;  /* 0xffffffc0140678a4 */ /* 0x000fe2000f8e0206 */
[----:B------:R-:W-:Y:S01]  /*9e50*/  IMAD.U32 R32, RZ, RZ, UR7 ;  /* 0x00000007ff207e24 */ /* 0x000fe2000f8e00ff */
[----:B------:R-:W-:Y:S01]  /*9e60*/  UIMAD UR8, UR10, UR8, URZ ;  /* 0x000000080a0872a4 */ /* 0x000fe2000f8e023f */
[----:B------:R-:W-:Y:S01]  /*9e70*/  BSSY B0, `(.L_x_663) ;  /* 0x0000037000007945 */ /* 0x000fe20003800000 */
[----:B------:R-:W-:Y:S01]  /*9e80*/  IADD3 R30, R240, 0x40, RZ ;  /* 0x00000040f01e7810 */ /* 0x000fe20007ffe0ff */
[----:B------:R-:W-:Y:S01]  /*9e90*/  IMAD.WIDE.U32 R4, R32, c[0x0][0x3a0], R6 ;  /* 0x0000e80020047a25 */ /* 0x000fe200078e0006 */
[----:B------:R-:W-:Y:S01]  /*9ea0*/  UIMAD UR8, UR7, UR9, UR8 ;  /* 0x00000009070872a4 */ /* 0x000fe2000f8e0208 */
[----:B------:R-:W-:-:S02]  /*9eb0*/  IADD3 R29, R240, 0x80, RZ ;  /* 0x00000080f01d7810 */ /* 0x000fc40007ffe0ff */
[----:B------:R-:W-:Y:S01]  /*9ec0*/  IADD3 R31, R240, 0xc0, RZ ;  /* 0x000000c0f01f7810 */ /* 0x000fe20007ffe0ff */
[----:B------:R-:W-:Y:S01]  /*9ed0*/  BAR.SYNC.DEFER_BLOCKING 0x0 ;  /* 0x0000000000007b1d */ /* 0x000fe20000010000 */
[----:B------:R-:W-:Y:S01]  /*9ee0*/  IADD3 R4, P0, R4, UR14, RZ ;  /* 0x0000000e04047c10 */ /* 0x000fe2000ff1e0ff */
[----:B------:R-:W-:-:S04]  /*9ef0*/  IMAD.U32 R8, RZ, RZ, UR8 ;  /* 0x00000008ff087e24 */ /* 0x000fc8000f8e00ff */
[----:B------:R-:W-:Y:S01]  /*9f00*/  ULDC.64 UR8, c[0x0][0x3b8] ;  /* 0x0000ee0000087ab9 */ /* 0x000fe20000000a00 */
[----:B------:R-:W-:Y:S01]  /*9f10*/  IADD3.X R5, R5, UR15, R8, P0, !PT ;  /* 0x0000000f05057c10 */ /* 0x000fe200087fe408 */
[----:B------:R-:W-:Y:S01]  /*9f20*/  UIMAD UR8, UR59, UR8, URZ ;  /* 0x000000083b0872a4 */ /* 0x000fe2000f8e023f */
[----:B------:R-:W-:-:S03]  /*9f30*/  IMAD.U32 R8, RZ, RZ, UR35 ;  /* 0x00000023ff087e24 */ /* 0x000fc6000f8e00ff */
[----:B------:R-:W-:Y:S01]  /*9f40*/  UIMAD UR8, UR35, UR9, UR8 ;  /* 0x00000009230872a4 */ /* 0x000fe2000f8e0208 */
[----:B--2---:R-:W-:Y:S01]  /*9f50*/  IMAD.SHL.U32 R2, R0, 0x2, RZ ;  /* 0x0000000200027824 */ /* 0x004fe200078e00ff */
[----:B-1----:R-:W-:-:S04]  /*9f60*/  SHF.R.S32.HI R0, RZ, 0x1f, R9 ;  /* 0x0000001fff007819 */ /* 0x002fc80000011409 */
[----:B------:R1:W2:Y:S01]  /*9f70*/  LDS.128 R48, [R2+0x19000] ;  /* 0x0190000002307984 */ /* 0x0002a20000000c00 */
[----:B------:R-:W-:Y:S01]  /*9f80*/  LEA.HI R0, R0, R9, RZ, 0x3 ;  /* 0x0000000900007211 */ /* 0x000fe200078f18ff */
[----:B------:R-:W-:Y:S02]  /*9f90*/  IMAD.WIDE.U32 R8, R8, c[0x0][0x3b8], R4 ;  /* 0x0000ee0008087a25 */ /* 0x000fe400078e0004 */
[----:B------:R1:W3:Y:S01]  /*9fa0*/  LDS.128 R44, [R2+0x1b000] ;  /* 0x01b00000022c7984 */ /* 0x0002e20000000c00 */
[----:B------:R-:W-:Y:S02]  /*9fb0*/  SHF.R.S32.HI R0, RZ, 0x3, R0 ;  /* 0x00000003ff007819 */ /* 0x000fe40000011400 */
[----:B------:R-:W-:Y:S01]  /*9fc0*/  IADD3 R28, R9, UR8, RZ ;  /* 0x00000008091c7c10 */ /* 0x000fe2000fffe0ff */
[----:B------:R1:W4:Y:S01]  /*9fd0*/  LDS.128 R40, [R2+0x1d000] ;  /* 0x01d0000002287984 */ /* 0x0003220000000c00 */
[----:B------:R-:W-:Y:S02]  /*9fe0*/  ISETP.GE.AND P5, PT, R0, UR6, PT ;  /* 0x0000000600007c0c */ /* 0x000fe4000bfa6270 */
[----:B------:R-:W-:Y:S01]  /*9ff0*/  SHF.R.S32.HI R33, RZ, 0x1f, R0 ;  /* 0x0000001fff217819 */ /* 0x000fe20000011400 */
        /* <DEDUP_REMOVED lines=16> */
[----:B------:R-:W-:-:S02]  /*a100*/  ISETP.GE.AND P2, PT, R29, c[0x0][0x220], PT ;  /* 0x000088001d007a0c */ /* 0x000fc40003f46270 */
[----:B------:R-:W-:Y:S01]  /*a110*/  IMAD.WIDE.U32 R10, R0, c[0x0][0x3a0], R4 ;  /* 0x0000e800000a7a25 */ /* 0x000fe200078e0004 */
[----:B------:R-:W-:Y:S01]  /*a120*/  LDS.128 R12, [R2+0x1e000] ;  /* 0x01e00000020c7984 */ /* 0x000fe20000000c00 */
[----:B------:R-:W-:-:S03]  /*a130*/  ISETP.GE.AND P1, PT, R31, c[0x0][0x220], PT ;  /* 0x000088001f007a0c */ /* 0x000fc60003f26270 */
[----:B------:R4:W1:Y:S01]  /*a140*/  @!P4 LDS.128 R16, [R2+0x18000] ;  /* 0x018000000210c984 */ /* 0x0008620000000c00 */
[----:B------:R-:W-:Y:S01]  /*a150*/  LEA R4, P0, R10, c[0x0][0x340], 0x1 ;  /* 0x0000d0000a047a11 */ /* 0x000fe200078008ff */
[----:B-1--4-:R-:W-:-:S04]  /*a160*/  IMAD R2, R33, c[0x0][0x3a0], RZ ;  /* 0x0000e80021027a24 */ /* 0x012fc800078e02ff */
[----:B------:R-:W-:-:S04]  /*a170*/  IMAD R2, R0, c[0x0][0x3a4], R2 ;  /* 0x0000e90000027a24 */ /* 0x000fc800078e0202 */
[----:B------:R-:W-:-:S05]  /*a180*/  IMAD.IADD R2, R11, 0x1, R2 ;  /* 0x000000010b027824 */ /* 0x000fca00078e0202 */
[----:B------:R-:W-:-:S05]  /*a190*/  LEA.HI.X R5, R10, c[0x0][0x344], R2, 0x1, P0 ;  /* 0x0000d1000a057a11 */ /* 0x000fca00000f0c02 */
[----:B--2---:R1:W-:Y:S04]  /*a1a0*/  @!P3 STG.E.128 [R4.64+0x80], R24 ;  /* 0x000080180400b986 */ /* 0x0043e8000c101d04 */
[----:B---3--:R1:W-:Y:S04]  /*a1b0*/  @!P2 STG.E.128 [R4.64+0x100], R20 ;  /* 0x000100140400a986 */ /* 0x0083e8000c101d04 */
[----:B------:R1:W-:Y:S04]  /*a1c0*/  @!P4 STG.E.128 [R4.64], R16 ;  /* 0x000000100400c986 */ /* 0x0003e8000c101d04 */
[----:B------:R1:W-:Y:S02]  /*a1d0*/  @!P1 STG.E.128 [R4.64+0x180], R12 ;  /* 0x0001800c04009986 */ /* 0x0003e4000c101d04 */
.L_x_664:
[----:B--23--:R-:W-:Y:S05]  /*a1e0*/  BSYNC B0 ;  /* 0x0000000000007941 */ /* 0x00cfea0003800000 */
.L_x_663:
        /* <DEDUP_REMOVED lines=9> */
[----:B------:R-:W-:Y:S02]  /*a280*/  ISETP.GE.AND P1, PT, R29, c[0x0][0x220], PT ;  /* 0x000088001d007a0c */ /* 0x000fe40003f26270 */
[----:B------:R-:W-:Y:S01]  /*a290*/  ISETP.GE.AND P0, PT, R31, c[0x0][0x220], PT ;  /* 0x000088001f007a0c */ /* 0x000fe20003f06270 */
[----:B------:R-:W-:Y:S02]  /*a2a0*/  IMAD R9, R4, c[0x0][0x3a0], RZ ;  /* 0x0000e80004097a24 */ /* 0x000fe400078e02ff */
[----:B------:R-:W-:-:S04]  /*a2b0*/  IMAD.MOV.U32 R4, RZ, RZ, R8 ;  /* 0x000000ffff047224 */ /* 0x000fc800078e0008 */
[----:B------:R-:W-:-:S04]  /*a2c0*/  IMAD.WIDE.U32 R10, R2, c[0x0][0x3a0], R4 ;  /* 0x0000e800020a7a25 */ /* 0x000fc800078e0004 */
[----:B------:R-:W-:Y:S01]  /*a2d0*/  IMAD R2, R2, c[0x0][0x3a4], R9 ;  /* 0x0000e90002027a24 */ /* 0x000fe200078e0209 */
[----:B------:R-:W-:-:S03]  /*a2e0*/  LEA R4, P6, R10, c[0x0][0x340], 0x1 ;  /* 0x0000d0000a047a11 */ /* 0x000fc600078c08ff */
[----:B------:R-:W-:-:S05]  /*a2f0*/  IMAD.IADD R2, R11, 0x1, R2 ;  /* 0x000000010b027824 */ /* 0x000fca00078e0202 */
[----:B------:R-:W-:-:S05]  /*a300*/  LEA.HI.X R5, R10, c[0x0][0x344], R2, 0x1, P6 ;  /* 0x0000d1000a057a11 */ /* 0x000fca00030f0c02 */
[----:B------:R1:W-:Y:S04]  /*a310*/  @!P3 STG.E.128 [R4.64], R48 ;  /* 0x000000300400b986 */ /* 0x0003e8000c101d04 */
[----:B------:R1:W-:Y:S04]  /*a320*/  @!P2 STG.E.128 [R4.64+0x80], R44 ;  /* 0x0000802c0400a986 */ /* 0x0003e8000c101d04 */
[----:B----4-:R1:W-:Y:S04]  /*a330*/  @!P1 STG.E.128 [R4.64+0x100], R40 ;  /* 0x0001002804009986 */ /* 0x0103e8000c101d04 */
[----:B------:R1:W-:Y:S02]  /*a340*/  @!P0 STG.E.128 [R4.64+0x180], R36 ;  /* 0x0001802404008986 */ /* 0x0003e4000c101d04 */
.L_x_666:
[----:B------:R-:W-:Y:S05]  /*a350*/  BSYNC B0 ;  /* 0x0000000000007941 */ /* 0x000fea0003800000 */
.L_x_665:
[----:B------:R-:W-:Y:S01]  /*a360*/  ULDC.64 UR8, c[0x0][0x3a8] ;  /* 0x0000ea0000087ab9 */ /* 0x000fe20000000a00 */
[----:B------:R-:W-:Y:S01]  /*a370*/  IMAD.WIDE.U32 R6, R32, c[0x0][0x3a8], R6 ;  /* 0x0000ea0020067a25 */ /* 0x000fe200078e0006 */
        /* <DEDUP_REMOVED lines=13> */
[----:B-1----:R-:W-:Y:S01]  /*a450*/  IMAD.MOV.U32 R4, RZ, RZ, R6 ;  /* 0x000000ffff047224 */ /* 0x002fe200078e0006 */
        /* <DEDUP_REMOVED lines=11> */
[----:B------:R1:W-:Y:S04]  /*a510*/  @!P3 STG.E.128 [R4.64], R64 ;  /* 0x000000400400b986 */ /* 0x0003e8000c101d04 */
[----:B------:R1:W-:Y:S04]  /*a520*/  @!P2 STG.E.128 [R4.64+0x80], R60 ;  /* 0x0000803c0400a986 */ /* 0x0003e8000c101d04 */
[----:B------:R1:W-:Y:S04]  /*a530*/  @!P1 STG.E.128 [R4.64+0x100], R56 ;  /* 0x0001003804009986 */ /* 0x0003e8000c101d04 */
[----:B------:R1:W-:Y:S02]  /*a540*/  @!P0 STG.E.128 [R4.64+0x180], R52 ;  /* 0x0001803404008986 */ /* 0x0003e4000c101d04 */
.L_x_668:
[----:B------:R-:W-:Y:S05]  /*a550*/  BSYNC B0 ;  /* 0x0000000000007941 */ /* 0x000fea0003800000 */
.L_x_667:
[----:B------:R-:W-:Y:S05]  /*a560*/  @P4 BRA `(.L_x_669) ;  /* 0x00000ae000004947 */ /* 0x000fea0003800000 */
[----:B------:R-:W-:Y:S01]  /*a570*/  IADD3 R0, P0, R0, 0x20, RZ ;  /* 0x0000002000007810 */ /* 0x000fe20007f1e0ff */
[----:B------:R-:W-:Y:S01]  /*a580*/  IMAD.MOV.U32 R7, RZ, RZ, R2 ;  /* 0x000000ffff077224 */ /* 0x000fe200078e0002 */
[----:B------:R-:W-:-:S02]  /*a590*/  ISETP.GE.AND P1, PT, R30, c[0x0][0x220], PT ;  /* 0x000088001e007a0c */ /* 0x000fc40003f26270 */
[----:B------:R-:W-:Y:S01]  /*a5a0*/  ISETP.GE.AND P2, PT, R240, c[0x0][0x220], PT ;  /* 0x00008800f0007a0c */ /* 0x000fe20003f46270 */
[----:B-1----:R-:W-:Y:S01]  /*a5b0*/  IMAD.X R4, RZ, RZ, R33, P0 ;  /* 0x000000ffff047224 */ /* 0x002fe200000e0621 */
        /* <DEDUP_REMOVED lines=14> */
.L_x_639:
        /* <DEDUP_REMOVED lines=20> */
.L_x_670:
        /* <DEDUP_REMOVED lines=18> */
.L_x_671:
[----:B------:R-:W1:Y:S01]  /*a900*/  S2R R7, SR_TID.X ;  /* 0x0000000000077919 */ /* 0x000e620000002100 */
[----:B------:R-:W-:Y:S01]  /*a910*/  USHF.L.U32 UR7, UR20, 0x6, URZ ;  /* 0x0000000614077899 */ /* 0x000fe2000800063f */
[----:B------:R-:W-:Y:S01]  /*a920*/  BSSY B0, `(.L_x_672) ;  /* 0x000002a000007945 */ /* 0x000fe20003800000 */
[----:B------:R-:W-:Y:S01]  /*a930*/  ULDC.64 UR8, c[0x0][0x3a0] ;  /* 0x0000e80000087ab9 */ /* 0x000fe20000000a00 */
[C---:B------:R-:W-:Y:S01]  /*a940*/  IADD3 R11, R240.reuse, 0x40, RZ ;  /* 0x00000040f00b7810 */ /* 0x040fe20007ffe0ff */
[----:B------:R-:W-:Y:S01]  /*a950*/  USHF.R.S32.HI UR10, URZ, 0x1f, UR7 ;  /* 0x0000001f3f0a7899 */ /* 0x000fe20008011407 */
[C---:B------:R-:W-:Y:S01]  /*a960*/  IADD3 R13, R240.reuse, 0xc0, RZ ;  /* 0x000000c0f00d7810 */ /* 0x040fe20007ffe0ff */
[----:B------:R-:W-:Y:S01]  /*a970*/  IMAD.U32 R14, RZ, RZ, UR7 ;  /* 0x00000007ff0e7e24 */ /* 0x000fe2000f8e00ff */
[----:B------:R-:W-:Y:S01]  /*a980*/  UIADD3 UR6, -UR7, UR6, URZ ;  /* 0x0000000607067290 */ /* 0x000fe2000fffe13f */
[----:B------:R-:W-:Y:S01]  /*a990*/  IADD3 R12, R240, 0x80, RZ ;  /* 0x00000080f00c7810 */ /* 0x000fe20007ffe0ff */
[----:B------:R-:W-:Y:S01]  /*a9a0*/  UIMAD UR8, UR10, UR8, URZ ;  /* 0x000000080a0872a4 */ /* 0x000fe2000f8e023f */
[----:B------:R-:W-:-:S03]  /*a9b0*/  IMAD.WIDE.U32 R4, R14, c[0x0][0x3a0], R240 ;  /* 0x0000e8000e047a25 */ /* 0x000fc600078e00f0 */
[----:B------:R-:W-:Y:S02]  /*a9c0*/  UIMAD UR8, UR7, UR9, UR8 ;  /* 0x00000009070872a4 */ /* 0x000fe4000f8e0208 */
[----:B------:R-:W-:-:S04]  /*a9d0*/  IADD3 R6, P0, R4, UR14, RZ ;  /* 0x0000000e04067c10 */ /* 0x000fc8000ff1e0ff */
[----:B------:R-:W-:Y:S01]  /*a9e0*/  IMAD.U32 R2, RZ, RZ, UR8 ;  /* 0x00000008ff027e24 */ /* 0x000fe2000f8e00ff */
[----:B------:R-:W-:Y:S02]  /*a9f0*/  ULDC.64 UR8, c[0x0][0x3b8] ;  /* 0x0000ee0000087ab9 */ /* 0x000fe40000000a00 */
[----:B------:R-:W-:Y:S01]  /*aa00*/  UIMAD UR8, UR57, UR8, URZ ;  /* 0x00000008390872a4 */ /* 0x000fe2000f8e023f */
[----:B-1----:R-:W-:-:S03]  /*aa10*/  SHF.R.S32.HI R0, RZ, 0x1f, R7 ;  /* 0x0000001fff007819 */ /* 0x002fc60000011407 */
[----:B------:R-:W-:Y:S01]  /*aa20*/  UIMAD UR8, UR35, UR9, UR8 ;  /* 0x00000009230872a4 */ /* 0x000fe2000f8e0208 */
[----:B------:R-:W-:Y:S02]  /*aa30*/  LEA.HI R0, R0, R7, RZ, 0x3 ;  /* 0x0000000700007211 */ /* 0x000fe400078f18ff */
[----:B------:R-:W-:Y:S01]  /*aa40*/  IADD3.X R7, R5, UR15, R2, P0, !PT ;  /* 0x0000000f05077c10 */ /* 0x000fe200087fe402 */
[----:B------:R-:W-:Y:S01]  /*aa50*/  IMAD.U32 R2, RZ, RZ, UR35 ;  /* 0x00000023ff027e24 */ /* 0x000fe2000f8e00ff */
[----:B------:R-:W-:-:S03]  /*aa60*/  SHF.R.S32.HI R0, RZ, 0x3, R0 ;  /* 0x00000003ff007819 */ /* 0x000fc60000011400 */
[----:B------:R-:W-:Y:S01]  /*aa70*/  IMAD.WIDE.U32 R6, R2, c[0x0][0x3b8], R6 ;  /* 0x0000ee0002067a25 */ /* 0x000fe200078e0006 */
[----:B------:R-:W-:Y:S02]  /*aa80*/  ISETP.GE.AND P5, PT, R0, UR6, PT ;  /* 0x0000000600007c0c */ /* 0x000fe4000bfa6270 */
[----:B------:R-:W-:Y:S02]  /*aa90*/  SHF.R.S32.HI R15, RZ, 0x1f, R0 ;  /* 0x0000001fff0f7819 */ /* 0x000fe40000011400 */
[----:B------:R-:W-:-:S09]  /*aaa0*/  IADD3 R10, R7, UR8, RZ ;  /* 0x00000008070a7c10 */ /* 0x000fd2000fffe0ff */
        /* <DEDUP_REMOVED lines=17> */
.L_x_673:
[----:B------:R-:W-:Y:S05]  /*abc0*/  BSYNC B0 ;  /* 0x0000000000007941 */ /* 0x000fea0003800000 */
.L_x_672:
        /* <DEDUP_REMOVED lines=21> */
.L_x_675:
[----:B------:R-:W-:Y:S05]  /*ad20*/  BSYNC B0 ;  /* 0x0000000000007941 */ /* 0x000fea0003800000 */
.L_x_674:
        /* <DEDUP_REMOVED lines=31> */
.L_x_677:
[----:B------:R-:W-:Y:S05]  /*af20*/  BSYNC B0 ;  /* 0x0000000000007941 */ /* 0x000fea0003800000 */
.L_x_676:
        /* <DEDUP_REMOVED lines=18> */
.L_x_669:
[----:B------:R-:W-:Y:S05]  /*b050*/  BSYNC B1 ;  /* 0x0000000000017941 */ /* 0x000fea0003800000 */
.L_x_634:
        /* <DEDUP_REMOVED lines=12> */
.L_x_678:
[----:B------:R-:W-:Y:S05]  /*b120*/  EXIT ;  /* 0x000000000000794d */ /* 0x000fea0003800000 */
.L_x_680:
        /* <DEDUP_REMOVED lines=13> */
.L_x_2018:


//--------------------- .text._ZN5flash44flash_bwd_dq_dk_dv_loop_seqk_parallel_kernelI23Flash_bwd_kernel_traitsILi256ELi64ELi64ELi8ELi4ELi2ELi2ELb0ELb0EN7cutlass6half_tE19Flash_kernel_traitsILi256ELi64ELi64ELi8ES3_EELb0ELb0ELb1ELb0ELb0ELb0ELb0EEEvNS_16Flash_bwd_paramsE --------------------------
	.section	.text._ZN5flash44flash_bwd_dq_dk_dv_loop_seqk_parallel_kernelI23Flash_bwd_kernel_traitsILi256ELi64ELi64ELi8ELi4ELi2ELi2ELb0ELb0EN7cutlass6half_tE19Flash_kernel_traitsILi256ELi64ELi64ELi8ES3_EELb0ELb0ELb1ELb0ELb0ELb0ELb0EEEvNS_16Flash_bwd_paramsE,"ax",@progbits
	.sectioninfo	@"SHI_REGISTERS=255"
	.align	128
        .global         _ZN5flash44flash_bwd_dq_dk_dv_loop_seqk_parallel_kernelI23Flash_bwd_kernel_traitsILi256ELi64ELi64ELi8ELi4ELi2ELi2ELb0ELb0EN7cutlass6half_tE19Flash_kernel_traitsILi256ELi64ELi64ELi8ES3_EELb0ELb0ELb1ELb0ELb0ELb0ELb0EEEvNS_16Flash_bwd_paramsE
        .type           _ZN5flash44flash_bwd_dq_dk_dv_loop_seqk_parallel_kernelI23Flash_bwd_kernel_traitsILi256ELi64ELi64ELi8ELi4ELi2ELi2ELb0ELb0EN7cutlass6half_tE19Flash_kernel_traitsILi256ELi64ELi64ELi8ES3_EELb0ELb0ELb1ELb0ELb0ELb0ELb0EEEvNS_16Flash_bwd_paramsE,@function
        .size           _ZN5flash44flash_bwd_dq_dk_dv_loop_seqk_parallel_kernelI23Flash_bwd_kernel_traitsILi256ELi64ELi64ELi8ELi4ELi2ELi2ELb0ELb0EN7cutlass6half_tE19Flash_kernel_traitsILi256ELi64ELi64ELi8ES3_EELb0ELb0ELb1ELb0ELb0ELb0ELb0EEEvNS_16Flash_bwd_paramsE,(.L_x_2019 - _ZN5flash44flash_bwd_dq_dk_dv_loop_seqk_parallel_kernelI23Flash_bwd_kernel_traitsILi256ELi64ELi64ELi8ELi4ELi2ELi2ELb0ELb0EN7cutlass6half_tE19Flash_kernel_traitsILi256ELi64ELi64ELi8ES3_EELb0ELb0ELb1ELb0ELb0ELb0ELb0EEEvNS_16Flash_bwd_paramsE)
        .other          _ZN5flash44flash_bwd_dq_dk_dv_loop_seqk_parallel_kernelI23Flash_bwd_kernel_traitsILi256ELi64ELi64ELi8ELi4ELi2ELi2ELb0ELb0EN7cutlass6half_tE19Flash_kernel_traitsILi256ELi64ELi64ELi8ES3_EELb0ELb0ELb1ELb0ELb0ELb0ELb0EEEvNS_16Flash_bwd_paramsE,@"STO_CUDA_ENTRY STV_DEFAULT"
_ZN5flash44flash_bwd_dq_dk_dv_loop_seqk_parallel_kernelI23Flash_bwd_kernel_traitsILi256ELi64ELi64ELi8ELi4ELi2ELi2ELb0ELb0EN7cutlass6half_tE19Flash_kernel_traitsILi256ELi64ELi64ELi8ES3_EELb0ELb0ELb1ELb0ELb0ELb0ELb0EEEvNS_16Flash_bwd_paramsE:
.text._ZN5flash44flash_bwd_dq_dk_dv_loop_seqk_parallel_kernelI23Flash_bwd_kernel_traitsILi256ELi64ELi64ELi8ELi4ELi2ELi2ELb0ELb0EN7cutlass6half_tE19Flash_kernel_traitsILi256ELi64ELi64ELi8ES3_EELb0ELb0ELb1ELb0ELb0ELb0ELb0EEEvNS_16Flash_bwd_paramsE:
        /* <DEDUP_REMOVED lines=17> */
[----:B------:R-:W-:Y:S01]  /*0110*/  UMOV UR8, 0x80 ;  /* 0x0000008000087882 */ /* 0x000fe20000000000 */
[----:B------:R-:W-:Y:S01]  /*0120*/  IMAD.MOV.U32 R241, RZ, RZ, -0x10 ;  /* 0xfffffff0fff17424 */ /* 0x000fe200078e00ff */
[----:B------:R-:W-:Y:S01]  /*0130*/  ULDC UR6, c[0x0][0x210] ;  /* 0x0000840000067ab9 */ /* 0x000fe20000000800 */
[----:B------:R-:W3:Y:S01]  /*0140*/  S2UR UR37, SR_CTAID.Z ;  /* 0x00000000002579c3 */ /* 0x000ee20000002700 */
[----:B------:R-:W-:-:S02]  /*0150*/  ULDC UR58, c[0x0][0x234] ;  /* 0x00008d00003a7ab9 */ /* 0x000fc40000000800 */
[----:B------:R-:W-:Y:S02]  /*0160*/  UIMAD UR58, UR8, UR6, UR58 ;  /* 0x00000006083a72a4 */ /* 0x000fe4000f8e023a */
[----:B------:R-:W-:Y:S02]  /*0170*/  ULDC.U8 UR9, c[0x0][0x328] ;  /* 0x0000ca0000097ab9 */ /* 0x000fe40000000000 */
[----:B------:R-:W-:Y:S02]  /*0180*/  UISETP.NE.AND UP5, UPT, UR9, URZ, UPT ;  /* 0x0000003f0900728c */ /* 0x000fe4000bfa5270 */
[----:B------:R-:W-:Y:S02]  /*0190*/  ULDC UR49, c[0x0][0x22c] ;  /* 0x00008b0000317ab9 */ /* 0x000fe40000000800 */
[----:B------:R-:W-:Y:S02]  /*01a0*/  ULDC UR38, c[0x0][0x1c0] ;  /* 0x0000700000267ab9 */ /* 0x000fe40000000800 */
[----:B------:R-:W-:Y:S01]  /*01b0*/  ULDC UR12, c[0x0][0x1c0] ;  /* 0x00007000000c7ab9 */ /* 0x000fe20000000800 */
[----:B-1----:R-:W-:Y:S01]  /*01c0*/  SHF.R.S32.HI R13, RZ, 0x1f, R14 ;  /* 0x0000001fff0d7819 */ /* 0x002fe2000001140e */
[----:B--2---:R-:W-:-:S02]  /*01d0*/  UIMAD.WIDE.U32 UR46, UR36, UR14, URZ ;  /* 0x0000000e242e72a5 */ /* 0x004fc4000f8e003f */
[----:B------:R-:W-:Y:S01]  /*01e0*/  USHF.L.U32 UR14, UR36, 0x7, URZ ;  /* 0x00000007240e7899 */ /* 0x000fe2000800063f */
[CC--:B------:R-:W-:Y:S01]  /*01f0*/  LEA.HI R4, R13.reuse, R14.reuse, RZ, 0x5 ;  /* 0x0000000e0d047211 */ /* 0x0c0fe200078f28ff */
[----:B------:R-:W-:Y:S01]  /*0200*/  USHF.R.S32.HI UR8, URZ, 0x1f, UR36 ;  /* 0x0000001f3f087899 */ /* 0x000fe20008011424 */
[----:B------:R-:W-:Y:S01]  /*0210*/  LEA.HI R7, R13, R14, RZ, 0x4 ;  /* 0x0000000e0d077211 */ /* 0x000fe200078f20ff */
[----:B------:R-:W-:Y:S01]  /*0220*/  UIMAD.WIDE UR38, UR49, UR38, URZ ;  /* 0x00000026312672a5 */ /* 0x000fe2000f8e023f */
[--C-:B------:R-:W-:Y:S01]  /*0230*/  SHF.R.S32.HI R5, RZ, 0x5, R4.reuse ;  /* 0x00000005ff057819 */ /* 0x100fe20000011404 */
[----:B---3--:R-:W-:Y:S01]  /*0240*/  UIMAD UR50, UR37, UR49, URZ ;  /* 0x00000031253272a4 */ /* 0x008fe2000f8e023f */
[----:B------:R-:W-:Y:S01]  /*0250*/  SHF.R.S32.HI R0, RZ, 0x1f, R4 ;  /* 0x0000001fff007819 */ /* 0x000fe20000011404 */
[----:B------:R-:W-:Y:S01]  /*0260*/  UIMAD UR49, UR49, UR12, URZ ;  /* 0x0000000c313172a4 */ /* 0x000fe2000f8e023f */
[-C--:B------:R-:W-:Y:S01]  /*0270*/  LEA.HI R3, R4, R5.reuse, RZ, 0x1 ;  /* 0x0000000504037211 */ /* 0x080fe200078f08ff */
[----:B------:R-:W-:Y:S01]  /*0280*/  ULDC UR13, c[0x0][0x1c0] ;  /* 0x00007000000d7ab9 */ /* 0x000fe20000000800 */
[----:B------:R-:W-:Y:S01]  /*0290*/  LEA.HI R0, R0, R5, RZ, 0x2 ;  /* 0x0000000500007211 */ /* 0x000fe200078f10ff */
[----:B------:R-:W-:Y:S01]  /*02a0*/  ULDC UR11, c[0x0][0x1c0] ;  /* 0x00007000000b7ab9 */ /* 0x000fe20000000800 */
        /* <DEDUP_REMOVED lines=8> */
[-C--:B------:R-:W-:Y:S01]  /*0330*/  LEA.HI R15, R13, R14.reuse, RZ, 0x2 ;  /* 0x0000000e0d0f7211 */ /* 0x080fe200078f10ff */
[----:B------:R-:W-:Y:S01]  /*0340*/  IMAD.IADD R222, R5, 0x1, -R0 ;  /* 0x0000000105de7824 */ /* 0x000fe200078e0a00 */
[----:B------:R-:W-:Y:S01]  /*0350*/  LOP3.LUT R0, R3, 0xfffffffe, RZ, 0xc0, !PT ;  /* 0xfffffffe03007812 */ /* 0x000fe200078ec0ff */
[----:B------:R-:W-:Y:S01]  /*0360*/  USHF.L.U32 UR48, UR49, 0x6, URZ ;  /* 0x0000000631307899 */ /* 0x000fe2000800063f */
[--C-:B------:R-:W-:Y:S01]  /*0370*/  SHF.R.S32.HI R5, RZ, 0x2, R15.reuse ;  /* 0x00000002ff057819 */ /* 0x100fe2000001140f */
[----:B------:R-:W-:Y:S01]  /*0380*/  ULDC UR52, c[0x0][0x214] ;  /* 0x0000850000347ab9 */ /* 0x000fe20000000800 */
[----:B------:R-:W-:Y:S01]  /*0390*/  SHF.R.S32.HI R2, RZ, 0x1f, R15 ;  /* 0x0000001fff027819 */ /* 0x000fe2000001140f */
[----:B------:R-:W-:Y:S01]  /*03a0*/  IMAD.IADD R8, R6, 0x1, -R0 ;  /* 0x0000000106087824 */ /* 0x000fe200078e0a00 */
[----:B------:R-:W-:Y:S01]  /*03b0*/  LOP3.LUT R0, R4, 0xffffffe0, RZ, 0xc0, !PT ;  /* 0xffffffe004007812 */ /* 0x000fe200078ec0ff */
[----:B------:R-:W-:Y:S01]  /*03c0*/  ULDC UR59, c[0x0][0x1c8] ;  /* 0x00007200003b7ab9 */ /* 0x000fe20000000800 */
[----:B------:R-:W-:Y:S01]  /*03d0*/  LEA.HI R2, R2, R5, RZ, 0x3 ;  /* 0x0000000502027211 */ /* 0x000fe200078f18ff */
[----:B------:R-:W-:Y:S01]  /*03e0*/  ULDC.U8 UR10, c[0x0][0x3d0] ;  /* 0x0000f400000a7ab9 */ /* 0x000fe20000000000 */
[----:B------:R-:W-:Y:S01]  /*03f0*/  LEA.HI R11, R13, R14, RZ, 0x3 ;  /* 0x0000000e0d0b7211 */ /* 0x000fe200078f18ff */
[----:B------:R-:W-:Y:S01]  /*0400*/  IMAD.IADD R0, R14, 0x1, -R0 ;  /* 0x000000010e007824 */ /* 0x000fe200078e0a00 */
[----:B------:R-:W-:Y:S01]  /*0410*/  LOP3.LUT R2, R2, 0xfffffff8, RZ, 0xc0, !PT ;  /* 0xfffffff802027812 */ /* 0x000fe200078ec0ff */
[----:B------:R-:W-:-:S02]  /*0420*/  ULDC UR53, c[0x0][0x224] ;  /* 0x0000890000357ab9 */ /* 0x000fc40000000800 */
[----:B------:R-:W-:Y:S01]  /*0430*/  @UP5 UIMAD UR57, UR36, UR52, URZ ;  /* 0x00000034243952a4 */ /* 0x000fe2000f8e023f */
[----:B------:R-:W-:Y:S01]  /*0440*/  SHF.R.S32.HI R3, RZ, 0x1f, R0 ;  /* 0x0000001fff037819 */ /* 0x000fe20000011400 */
[----:B------:R-:W-:Y:S01]  /*0450*/  IMAD.IADD R6, R5, 0x1, -R2 ;  /* 0x0000000105067824 */ /* 0x000fe200078e0a02 */
[----:B------:R-:W-:Y:S01]  /*0460*/  LOP3.LUT R2, R7, 0xfffffff0, RZ, 0xc0, !PT ;  /* 0xfffffff007027812 */ /* 0x000fe200078ec0ff */
[----:B------:R-:W-:Y:S01]  /*0470*/  UMOV UR41, URZ ;  /* 0x0000003f00297c82 */ /* 0x000fe20008000000 */
[----:B------:R-:W-:Y:S01]  /*0480*/  LEA.HI R16, R3, R0, RZ, 0x2 ;  /* 0x0000000003107211 */ /* 0x000fe200078f10ff */
[----:B------:R-:W-:Y:S01]  /*0490*/  ULDC.64 UR4, c[0x0][0x118] ;  /* 0x0000460000047ab9 */ /* 0x000fe20000000a00 */
[----:B------:R-:W-:Y:S01]  /*04a0*/  SHF.R.S32.HI R3, RZ, 0x3, R11 ;  /* 0x00000003ff037819 */ /* 0x000fe2000001140b */
[----:B------:R-:W-:Y:S01]  /*04b0*/  IMAD.IADD R2, R14, 0x1, -R2 ;  /* 0x000000010e027824 */ /* 0x000fe200078e0a02 */
[----:B------:R-:W-:Y:S01]  /*04c0*/  LOP3.LUT R0, R11, 0xfffffff8, RZ, 0xc0, !PT ;  /* 0xfffffff80b007812 */ /* 0x000fe200078ec0ff */
[----:B------:R-:W-:-:S02]  /*04d0*/  ULDC UR43, c[0x0][0x2e8] ;  /* 0x0000ba00002b7ab9 */ /* 0x000fc40000000800 */
[----:B------:R-:W-:Y:S01]  /*04e0*/  IMAD.SHL.U32 R3, R3, 0x40, RZ ;  /* 0x0000004003037824 */ /* 0x000fe200078e00ff */
[----:B------:R-:W-:Y:S01]  /*04f0*/  SHF.R.S32.HI R4, RZ, 0x1f, R2 ;  /* 0x0000001fff047819 */ /* 0x000fe20000011402 */
[----:B------:R-:W-:Y:S01]  /*0500*/  IMAD.IADD R0, R14, 0x1, -R0 ;  /* 0x000000010e007824 */ /* 0x000fe200078e0a00 */
[----:B------:R-:W-:Y:S02]  /*0510*/  ULOP3.LUT UR59, UR37, UR59, URZ, 0x3c, !UPT ;  /* 0x0000003b253b7292 */ /* 0x000fe4000f8e3c3f */
[----:B------:R-:W-:Y:S01]  /*0520*/  LOP3.LUT R3, R3, 0x1c0, RZ, 0xc0, !PT ;  /* 0x000001c003037812 */ /* 0x000fe200078ec0ff */
[----:B------:R-:W-:Y:S01]  /*0530*/  IMAD.SHL.U32 R238, R0, 0x8, RZ ;  /* 0x0000000800ee7824 */ /* 0x000fe200078e00ff */
[----:B------:R-:W-:Y:S01]  /*0540*/  LEA.HI R9, R4, R2, RZ, 0x3 ;  /* 0x0000000204097211 */ /* 0x000fe200078f18ff */
[----:B------:R-:W-:Y:S01]  /*0550*/  UISETP.NE.AND UP6, UPT, UR10, URZ, UPT ;  /* 0x0000003f0a00728c */ /* 0x000fe2000bfc5270 */
[----:B------:R-:W-:Y:S01]  /*0560*/  SHF.R.U32.HI R5, RZ, 0x3, R3 ;  /* 0x00000003ff057819 */ /* 0x000fe20000011603 */
[----:B------:R-:W-:Y:S01]  /*0570*/  USHF.R.S32.HI UR60, URZ, 0x1f, UR37 ;  /* 0x0000001f3f3c7899 */ /* 0x000fe20008011425 */
[----:B------:R-:W-:Y:S01]  /*0580*/  LOP3.LUT R4, R3, 0x38, R238, 0xf8, !PT ;  /* 0x0000003803047812 */ /* 0x000fe200078ef8ee */
[----:B------:R-:W-:Y:S01]  /*0590*/  USHF.R.S32.HI UR61, URZ, 0x1f, UR37 ;  /* 0x0000001f3f3d7899 */ /* 0x000fe20008011425 */
[----:B------:R-:W-:Y:S01]  /*05a0*/  LOP3.LUT R3, R9, 0xfffffff8, RZ, 0xc0, !PT ;  /* 0xfffffff809037812 */ /* 0x000fe200078ec0ff */
[----:B------:R-:W-:Y:S01]  /*05b0*/  UIMAD.WIDE.U32 UR44, UR38, UR46, URZ ;  /* 0x0000002e262c72a5 */ /* 0x000fe2000f8e003f */
[C---:B------:R-:W-:Y:S01]  /*05c0*/  LOP3.LUT P4, RZ, R0.reuse, 0x4, RZ, 0xc0, !PT ;  /* 0x0000000400ff7812 */ /* 0x040fe2000788c0ff */
[----:B------:R-:W-:Y:S01]  /*05d0*/  UIMAD UR54, UR39, UR46, URZ ;  /* 0x0000002e273672a4 */ /* 0x000fe2000f8e023f */
[C---:B------:R-:W-:Y:S01]  /*05e0*/  LOP3.LUT P3, RZ, R0.reuse, 0x2, RZ, 0xc0, !PT ;  /* 0x0000000200ff7812 */ /* 0x040fe2000786c0ff */
[----:B------:R-:W-:Y:S01]  /*05f0*/  IMAD.SHL.U32 R0, R0, 0x40, RZ ;  /* 0x0000004000007824 */ /* 0x000fe200078e00ff */
[----:B------:R-:W-:Y:S01]  /*0600*/  LOP3.LUT R7, R4, R5, RZ, 0x3c, !PT ;  /* 0x0000000504077212 */ /* 0x000fe200078e3cff */
[----:B------:R-:W-:Y:S01]  /*0610*/  IMAD.IADD R12, R2, 0x1, -R3 ;  /* 0x00000001020c7824 */ /* 0x000fe200078e0a03 */
[----:B------:R-:W-:Y:S01]  /*0620*/  LOP3.LUT R3, R6, 0x1, RZ, 0xc0, !PT ;  /* 0x0000000106037812 */ /* 0x000fe200078ec0ff */
[----:B------:R-:W-:Y:S01]  /*0630*/  IMAD.SHL.U32 R2, R222, 0x10, RZ ;  /* 0x00000010de027824 */ /* 0x000fe200078e00ff */
[----:B------:R-:W-:Y:S01]  /*0640*/  LEA.HI R5, R13, R14, RZ, 0x7 ;  /* 0x0000000e0d057211 */ /* 0x000fe200078f38ff */
[----:B------:R-:W-:Y:S01]  /*0650*/  USHF.R.S32.HI UR56, URZ, 0x1f, UR50 ;  /* 0x0000001f3f387899 */ /* 0x000fe20008011432 */
[----:B------:R-:W-:Y:S01]  /*0660*/  LOP3.LUT R0, R0, 0x1c0, RZ, 0xc0, !PT ;  /* 0x000001c000007812 */ /* 0x000fe200078ec0ff */
[----:B------:R-:W-:Y:S01]  /*0670*/  UIMAD UR53, UR6, UR53, URZ ;  /* 0x00000035063572a4 */ /* 0x000fe2000f8e023f */
[----:B------:R-:W-:Y:S01]  /*0680*/  ISETP.NE.U32.AND P0, PT, R3, 0x1, PT ;  /* 0x000000010300780c */ /* 0x000fe20003f05070 */
[----:B------:R-:W-:Y:S01]  /*0690*/  IMAD.SHL.U32 R3, R8, 0x200, RZ ;  /* 0x0000020008037824 */ /* 0x000fe200078e00ff */
[----:B------:R-:W-:Y:S01]  /*06a0*/  SHF.R.S32.HI R5, RZ, 0x7, R5 ;  /* 0x00000007ff057819 */ /* 0x000fe20000011405 */
[----:B------:R-:W-:Y:S01]  /*06b0*/  @!UP5 UIMAD UR52, UR7, UR52, URZ ;  /* 0x000000340734d2a4 */ /* 0x000fe2000f8e023f */
[C---:B------:R-:W-:Y:S01]  /*06c0*/  LOP3.LUT R213, R0.reuse, 0x8, R11, 0xf8, !PT ;  /* 0x0000000800d57812 */ /* 0x040fe200078ef80b */
[----:B------:R-:W-:Y:S01]  /*06d0*/  USHF.R.S32.HI UR51, URZ, 0x1f, UR48 ;  /* 0x0000001f3f337899 */ /* 0x000fe20008011430 */
[----:B------:R-:W-:Y:S01]  /*06e0*/  SHF.R.U32.HI R218, RZ, 0x3, R0 ;  /* 0x00000003ffda7819 */ /* 0x000fe20000011600 */
[----:B------:R-:W-:Y:S01]  /*06f0*/  UMOV UR42, 0xffff8000 ;  /* 0xffff8000002a7882 */ /* 0x000fe20000000000 */
[----:B------:R-:W-:Y:S01]  /*0700*/  LOP3.LUT R2, R0, 0x10, R2, 0xf8, !PT ;  /* 0x0000001000027812 */ /* 0x000fe200078ef802 */
[----:B------:R-:W-:Y:S01]  /*0710*/  IMAD R0, R5, 0x800, R3 ;  /* 0x0000080005007824 */ /* 0x000fe200078e0203 */
[----:B------:R-:W-:-:S02]  /*0720*/  LOP3.LUT R213, R213, R218, RZ, 0x3c, !PT ;  /* 0x000000dad5d57212 */ /* 0x000fc400078e3cff */
[----:B------:R-:W-:Y:S02]  /*0730*/  LEA.HI R4, R13, R14, RZ, 0x6 ;  /* 0x0000000e0d047211 */ /* 0x000fe400078f30ff */
[----:B------:R-:W-:Y:S01]  /*0740*/  LOP3.LUT R2, R2, 0x8, R11, 0xf8, !PT ;  /* 0x0000000802027812 */ /* 0x000fe200078ef80b */
[----:B------:R-:W-:Y:S01]  /*0750*/  IMAD.IADD R213, R0, 0x1, R213 ;  /* 0x0000000100d57824 */ /* 0x000fe200078e02d5 */
[----:B------:R-:W-:Y:S01]  /*0760*/  SHF.R.S32.HI R0, RZ, 0x6, R4 ;  /* 0x00000006ff007819 */ /* 0x000fe20000011404 */
[----:B------:R-:W-:Y:S01]  /*0770*/  IMAD.U32 R11, RZ, RZ, UR14 ;  /* 0x0000000eff0b7e24 */ /* 0x000fe2000f8e00ff */
[----:B------:R-:W-:Y:S01]  /*0780*/  LOP3.LUT R218, R3, R2, R218, 0xf6, !PT ;  /* 0x0000000203da7212 */ /* 0x000fe200078ef6da */
[----:B------:R-:W-:Y:S01]  /*0790*/  IMAD.SHL.U32 R213, R213, 0x2, RZ ;  /* 0x00000002d5d57824 */ /* 0x000fe200078e00ff */
[----:B------:R-:W-:Y:S01]  /*07a0*/  LOP3.LUT R2, R15, 0x7ffffffc, RZ, 0xc0, !PT ;  /* 0x7ffffffc0f027812 */ /* 0x000fe200078ec0ff */
[----:B------:R-:W-:Y:S01]  /*07b0*/  IMAD R3, R0, 0x200, R7 ;  /* 0x0000020000037824 */ /* 0x000fe200078e0207 */
[----:B------:R-:W-:Y:S01]  /*07c0*/  R2P PR, R6, 0x6 ;  /* 0x0000000606007804 */ /* 0x000fe20000000000 */
[----:B------:R-:W-:Y:S01]  /*07d0*/  IMAD.SHL.U32 R4, R0, 0x8, RZ ;  /* 0x0000000800047824 */ /* 0x000fe200078e00ff */
[----:B------:R-:W-:Y:S01]  /*07e0*/  SEL R214, R214, 0xffffffe0, !P3 ;  /* 0xffffffe0d6d67807 */ /* 0x000fe20005800000 */
[----:B------:R-:W-:Y:S01]  /*07f0*/  IMAD.SHL.U32 R0, R6, 0x40, RZ ;  /* 0x0000004006007824 */ /* 0x000fe200078e00ff */
[----:B------:R1:W-:Y:S01]  /*0800*/  STL [R1+0x8], R3 ;  /* 0x0000080301007387 */ /* 0x0003e20000100800 */
[----:B------:R-:W-:Y:S01]  /*0810*/  IMAD.IADD R6, R14, 0x1, -R2 ;  /* 0x000000010e067824 */ /* 0x000fe200078e0a02 */
[----:B------:R-:W-:Y:S01]  /*0820*/  LOP3.LUT R2, R4, 0x18, RZ, 0xc0, !PT ;  /* 0x0000001804027812 */ /* 0x000fe200078ec0ff */
[----:B------:R-:W-:Y:S01]  /*0830*/  IMAD.SHL.U32 R14, R14, 0x2, RZ ;  /* 0x000000020e0e7824 */ /* 0x000fe200078e00ff */
[----:B------:R-:W-:Y:S01]  /*0840*/  LOP3.LUT R0, R0, 0x1c0, RZ, 0xc0, !PT ;  /* 0x000001c000007812 */ /* 0x000fe200078ec0ff */
[----:B------:R-:W-:Y:S01]  /*0850*/  IMAD.IADD R214, R213, 0x1, R214 ;  /* 0x00000001d5d67824 */ /* 0x000fe200078e02d6 */
[----:B------:R-:W-:Y:S01]  /*0860*/  SEL R215, R215, 0xffffffc0, !P4 ;  /* 0xffffffc0d7d77807 */ /* 0x000fe20006000000 */
[----:B------:R-:W-:Y:S01]  /*0870*/  IMAD.SHL.U32 R219, R218, 0x2, RZ ;  /* 0x00000002dadb7824 */ /* 0x000fe200078e00ff */
[----:B------:R-:W-:-:S02]  /*0880*/  SHF.R.U32.HI R4, RZ, 0x3, R0 ;  /* 0x00000003ff047819 */ /* 0x000fc40000011600 */
[----:B------:R-:W-:Y:S01]  /*0890*/  SEL R241, R241, 0x10, !P0 ;  /* 0x00000010f1f17807 */ /* 0x000fe20004000000 */
[--C-:B------:R-:W-:Y:S02]  /*08a0*/  IMAD R218, R218, 0x2, R215.reuse ;  /* 0x00000002dada7824 */ /* 0x100fe400078e02d7 */
[----:B------:R-:W-:Y:S02]  /*08b0*/  IMAD.IADD R216, R213, 0x1, R215 ;  /* 0x00000001d5d87824 */ /* 0x000fe400078e02d7 */
        /* <DEDUP_REMOVED lines=12> */
[----:B------:R-:W-:Y:S01]  /*0980*/  IMAD R0, R222, 0x400, R0 ;  /* 0x00000400de007824 */ /* 0x000fe200078e0200 */
[----:B------:R-:W-:Y:S01]  /*0990*/  LOP3.LUT R3, R3, 0x1c0, RZ, 0xc0, !PT ;  /* 0x000001c003037812 */ /* 0x000fe200078ec0ff */
[----:B------:R-:W-:Y:S01]  /*09a0*/  IMAD.IADD R237, R2, 0x1, R4 ;  /* 0x0000000102ed7824 */ /* 0x000fe200078e0204 */
[----:B------:R-:W-:Y:S01]  /*09b0*/  SHF.R.S32.HI R4, RZ, 0x2, R16 ;  /* 0x00000002ff047819 */ /* 0x000fe20000011410 */
[----:B------:R-:W-:Y:S01]  /*09c0*/  IMAD.IADD R250, R0, 0x1, R5 ;  /* 0x0000000100fa7824 */ /* 0x000fe200078e0205 */
[--C-:B------:R-:W-:Y:S01]  /*09d0*/  SHF.R.U32.HI R2, RZ, 0x3, R3.reuse ;  /* 0x00000003ff027819 */ /* 0x100fe20000011603 */
[----:B------:R-:W-:Y:S02]  /*09e0*/  IMAD.SHL.U32 R0, R8, 0x8, RZ ;  /* 0x0000000808007824 */ /* 0x000fe400078e00ff */
[----:B------:R-:W-:Y:S01]  /*09f0*/  IMAD.SHL.U32 R5, R9, 0x40, RZ ;  /* 0x0000004009057824 */ /* 0x000fe200078e00ff */
[----:B------:R-:W-:Y:S01]  /*0a00*/  LEA R250, R250, 0x18000, 0x1 ;  /* 0x00018000fafa7811 */ /* 0x000fe200078e08ff */
[----:B------:R-:W-:Y:S01]  /*0a10*/  IMAD.U32 R6, RZ, RZ, UR8 ;  /* 0x00000008ff067e24 */ /* 0x000fe2000f8e00ff */
[----:B------:R-:W-:Y:S01]  /*0a20*/  LOP3.LUT R6, R3, 0x8, R0, 0xf8, !PT ;  /* 0x0000000803067812 */ /* 0x000fe200078ef800 */
[----:B------:R-:W-:Y:S01]  /*0a30*/  IMAD.SHL.U32 R237, R237, 0x2, RZ ;  /* 0x00000002eded7824 */ /* 0x000fe200078e00ff */
[----:B------:R-:W-:Y:S01]  /*0a40*/  LOP3.LUT R0, R5, 0xfffffe00, RZ, 0xc0, !PT ;  /* 0xfffffe0005007812 */ /* 0x000fe200078ec0ff */
[----:B------:R-:W-:Y:S01]  /*0a50*/  IMAD R5, R10, 0x10, R4 ;  /* 0x000000100a057824 */ /* 0x000fe200078e0204 */
[----:B------:R-:W-:Y:S01]  /*0a60*/  LOP3.LUT R3, R2, R7, R3, 0x1e, !PT ;  /* 0x0000000702037212 */ /* 0x000fe200078e1e03 */
[C---:B------:R-:W-:Y:S01]  /*0a70*/  IMAD.IADD R242, R237.reuse, 0x1, R241 ;  /* 0x00000001edf27824 */ /* 0x040fe200078e02f1 */
[----:B------:R-:W-:Y:S01]  /*0a80*/  LOP3.LUT R2, R6, R2, RZ, 0x3c, !PT ;  /* 0x0000000206027212 */ /* 0x000fe200078e3cff */
[--C-:B------:R-:W-:Y:S01]  /*0a90*/  IMAD R222, R222, 0x400, R0.reuse ;  /* 0x00000400dede7824 */ /* 0x100fe200078e0200 */
[----:B------:R1:W-:Y:S01]  /*0aa0*/  STL [R1], R5 ;  /* 0x0000000501007387 */ /* 0x0003e20000100800 */
[C---:B------:R-:W-:Y:S01]  /*0ab0*/  IADD3 R240, R237.reuse, 0x20, RZ ;  /* 0x00000020edf07810 */ /* 0x040fe20007ffe0ff */
[----:B------:R-:W-:Y:S01]  /*0ac0*/  IMAD R4, R10, 0x400, R0 ;  /* 0x000004000a047824 */ /* 0x000fe200078e0200 */
[----:B------:R-:W-:Y:S01]  /*0ad0*/  @P1 IADD3 R240, R237, -0x20, RZ ;  /* 0xffffffe0edf01810 */ /* 0x000fe20007ffe0ff */
[----:B------:R-:W-:Y:S01]  /*0ae0*/  IMAD.IADD R222, R2, 0x1, R222 ;  /* 0x0000000102de7824 */ /* 0x000fe200078e02de */
[----:B------:R-:W-:Y:S01]  /*0af0*/  IADD3 R251, R250, 0x40, RZ ;  /* 0x00000040fafb7810 */ /* 0x000fe20007ffe0ff */
[----:B------:R-:W-:Y:S01]  /*0b00*/  IMAD.IADD R226, R4, 0x1, R2 ;  /* 0x0000000104e27824 */ /* 0x000fe200078e0202 */
[----:B------:R-:W-:Y:S01]  /*0b10*/  LOP3.LUT R227, R3, R0, RZ, 0xfc, !PT ;  /* 0x0000000003e37212 */ /* 0x000fe200078efcff */
[----:B------:R-:W-:Y:S01]  /*0b20*/  IMAD.IADD R241, R241, 0x1, R240 ;  /* 0x00000001f1f17824 */ /* 0x000fe200078e02f0 */
[----:B------:R-:W-:-:S02]  /*0b30*/  LEA R222, R222, 0x28000, 0x1 ;  /* 0x00028000dede7811 */ /* 0x000fc400078e08ff */
[----:B------:R-:W-:Y:S02]  /*0b40*/  @P2 IADD3 R251, R250, -0x40, RZ ;  /* 0xffffffc0fafb2810 */ /* 0x000fe40007ffe0ff */
.L_x_729:
        /* <DEDUP_REMOVED lines=14> */
[----:B-12---:R-:W-:Y:S01]  /*0c30*/  IMAD.U32 R2, RZ, RZ, UR6 ;  /* 0x00000006ff027e24 */ /* 0x006fe2000f8e00ff */
[----:B------:R-:W-:Y:S02]  /*0c40*/  UISETP.NE.AND UP3, UPT, UR12, URZ, UPT ;  /* 0x0000003f0c00728c */ /* 0x000fe4000bf65270 */
[----:B------:R-:W-:Y:S01]  /*0c50*/  UISETP.EQ.U32.AND UP4, UPT, URZ, UR8, UPT ;  /* 0x000000083f00728c */ /* 0x000fe2000bf82070 */
[----:B------:R-:W-:Y:S01]  /*0c60*/  IMAD.U32 R3, RZ, RZ, UR7 ;  /* 0x00000007ff037e24 */ /* 0x000fe2000f8e00ff */
[----:B------:R-:W-:Y:S02]  /*0c70*/  @UP2 UIADD3 UR6, UP0, UR14, UR10, URZ ;  /* 0x0000000a0e062290 */ /* 0x000fe4000ff1e03f */
[----:B------:R-:W-:Y:S02]  /*0c80*/  UISETP.EQ.OR.EX UP4, UPT, URZ, UR9, !UP3, UP4 ;  /* 0x000000093f00728c */ /* 0x000fe4000df82740 */
[----:B------:R-:W-:Y:S01]  /*0c90*/  @UP2 UIADD3.X UR7, UR13, UR11, URZ, UP0, !UPT ;  /* 0x0000000b0d072290 */ /* 0x000fe200087fe43f */
[----:B------:R2:W3:Y:S01]  /*0ca0*/  @P2 LDG.E R7, [R2.64] ;  /* 0x0000000402072981 */ /* 0x0004e2000c1e1900 */
[----:B------:R-:W-:-:S02]  /*0cb0*/  UIADD3 UR8, UP0, UR14, UR8, URZ ;  /* 0x000000080e087290 */ /* 0x000fc4000ff1e03f */
[----:B------:R-:W-:Y:S01]  /*0cc0*/  PLOP3.LUT P1, PT, PT, PT, UP4, 0x80, 0x0 ;  /* 0x000000000000781c */ /* 0x000fe20003f2f048 */
[----:B----4-:R2:W4:Y:S01]  /*0cd0*/  @P2 LDG.E R6, [R2.64+0x4] ;  /* 0x0000040402062981 */ /* 0x010522000c1e1900 */
[----:B------:R-:W-:Y:S01]  /*0ce0*/  UIADD3.X UR9, UR13, UR9, URZ, UP0, !UPT ;  /* 0x000000090d097290 */ /* 0x000fe200087fe43f */
[----:B------:R-:W-:Y:S01]  /*0cf0*/  PLOP3.LUT P0, PT, PT, PT, UP2, 0x80, 0x0 ;  /* 0x000000000000781c */ /* 0x000fe20003f0f028 */
[----:B------:R-:W-:Y:S02]  /*0d00*/  IMAD.U32 R4, RZ, RZ, UR6 ;  /* 0x00000006ff047e24 */ /* 0x000fe4000f8e00ff */
[----:B-1----:R-:W-:-:S10]  /*0d10*/  IMAD.U32 R5, RZ, RZ, UR7 ;  /* 0x00000007ff057e24 */ /* 0x002fd4000f8e00ff */
[----:B-----5:R-:W5:Y:S01]  /*0d20*/  @P0 LDG.E R4, [R4.64] ;  /* 0x0000000404040981 */ /* 0x020f62000c1e1900 */
[----:B--2---:R-:W-:Y:S02]  /*0d30*/  IMAD.U32 R2, RZ, RZ, UR8 ;  /* 0x00000008ff027e24 */ /* 0x004fe4000f8e00ff */
[----:B------:R-:W-:-:S05]  /*0d40*/  IMAD.U32 R3, RZ, RZ, UR9 ;  /* 0x00000009ff037e24 */ /* 0x000fca000f8e00ff */
[----:B------:R-:W2:Y:S01]  /*0d50*/  @!P1 LDG.E R0, [R2.64] ;  /* 0x0000000402009981 */ /* 0x000ea2000c1e1900 */
[----:B------:R-:W1:Y:S01]  /*0d60*/  S2UR UR18, SR_CTAID.X ;  /* 0x00000000001279c3 */ /* 0x000e620000002500 */
[----:B------:R-:W-:Y:S02]  /*0d70*/  UMOV UR16, 0xffffffff ;  /* 0xffffffff00107882 */ /* 0x000fe40000000000 */
[----:B------:R-:W1:Y:S01]  /*0d80*/  S2R R23, SR_TID.X ;  /* 0x0000000000177919 */ /* 0x000e620000002100 */
[----:B------:R-:W-:Y:S02]  /*0d90*/  UMOV UR29, 0xffffffff ;  /* 0xffffffff001d7882 */ /* 0x000fe40000000000 */
[----:B------:R-:W-:Y:S02]  /*0da0*/  ULDC UR7, c[0x0][0xc] ;  /* 0x0000030000077ab9 */ /* 0x000fe40000000800 */
[----:B------:R-:W-:Y:S02]  /*0db0*/  USHF.L.U32 UR7, UR7, 0x6, URZ ;  /* 0x0000000607077899 */ /* 0x000fe4000800063f */
[----:B------:R-:W-:-:S02]  /*0dc0*/  UMOV UR22, URZ ;  /* 0x0000003f00167c82 */ /* 0x000fc40008000000 */
[----:B------:R-:W-:Y:S02]  /*0dd0*/  ULDC UR8, c[0x0][0x218] ;  /* 0x0000860000087ab9 */ /* 0x000fe40000000800 */
[----:B-1----:R-:W-:Y:S01]  /*0de0*/  USHF.L.U32 UR6, UR18, 0x6, URZ ;  /* 0x0000000612067899 */ /* 0x002fe2000800063f */
[----:B------:R-:W-:-:S03]  /*0df0*/  SHF.R.S32.HI R22, RZ, 0x1f, R23 ;  /* 0x0000001fff167819 */ /* 0x000fc60000011417 */
[----:B------:R-:W-:Y:S01]  /*0e00*/  UIMAD UR6, UR7, UR41, UR6 ;  /* 0x00000029070672a4 */ /* 0x000fe2000f8e0206 */
        /* <DEDUP_REMOVED lines=22> */
.L_x_681:
        /* <DEDUP_REMOVED lines=21> */
[----:B------:R-:W-:Y:S02]  /*10c0*/  UIADD3 UR6, UR12, 0x40, UR20 ;  /* 0x000000400c067890 */ /* 0x000fe4000fffe014 */
[----:B------:R-:W-:Y:S02]  /*10d0*/  ULDC UR9, c[0x0][0x2e4] ;  /* 0x0000b90000097ab9 */ /* 0x000fe40000000800 */
[----:B------:R-:W-:Y:S02]  /*10e0*/  UIADD3 UR6, UR6, UR9, -UR7 ;  /* 0x0000000906067290 */ /* 0x000fe4000fffe807 */
[----:B------:R-:W-:Y:S02]  /*10f0*/  ULDC.64 UR14, c[0x0][0x178] ;  /* 0x00005e00000e7ab9 */ /* 0x000fe40000000a00 */
[----:B------:R-:W-:Y:S02]  /*1100*/  UIMAD.WIDE.U32 UR10, UR36, UR14, URZ ;  /* 0x0000000e240a72a5 */ /* 0x000fe4000f8e003f */
[----:B------:R-:W-:-:S02]  /*1110*/  UIADD3 UR8, UR12, 0x3f, URZ ;  /* 0x0000003f0c087890 */ /* 0x000fc4000fffe03f */
[----:B------:R-:W-:Y:S02]  /*1120*/  UIMAD UR14, UR40, UR14, URZ ;  /* 0x0000000e280e72a4 */ /* 0x000fe4000f8e023f */
[----:B------:R-:W-:Y:S02]  /*1130*/  UIADD3 UR6, UR6, 0x3f, URZ ;  /* 0x0000003f06067890 */ /* 0x000fe4000fffe03f */
[----:B------:R-:W-:Y:S02]  /*1140*/  USHF.R.S32.HI UR13, URZ, 0x1f, UR8 ;  /* 0x0000001f3f0d7899 */ /* 0x000fe40008011408 */
[----:B------:R-:W-:Y:S02]  /*1150*/  USHF.R.S32.HI UR9, URZ, 0x1f, UR6 ;  /* 0x0000001f3f097899 */ /* 0x000fe40008011406 */
[----:B------:R-:W-:Y:S02]  /*1160*/  UIMAD UR17, UR36, UR15, UR14 ;  /* 0x0000000f241172a4 */ /* 0x000fe4000f8e020e */
[----:B------:R-:W-:-:S02]  /*1170*/  ULEA.HI UR13, UR13, UR8, URZ, 0x6 ;  /* 0x000000080d0d7291 */ /* 0x000fc4000f8f303f */
[----:B------:R-:W-:Y:S02]  /*1180*/  ULDC.64 UR14, c[0x0][0x190] ;  /* 0x00006400000e7ab9 */ /* 0x000fe40000000a00 */
[----:B------:R-:W-:Y:S02]  /*1190*/  ULEA.HI UR6, UR9, UR6, URZ, 0x6 ;  /* 0x0000000609067291 */ /* 0x000fe4000f8f303f */
[----:B------:R-:W-:Y:S02]  /*11a0*/  UISETP.NE.AND UP0, UPT, UR29, -0x1, UPT ;  /* 0xffffffff1d00788c */ /* 0x000fe4000bf05270 */
[----:B------:R-:W-:Y:S02]  /*11b0*/  UISETP.NE.AND UP3, UPT, UR16, -0x1, UPT ;  /* 0xffffffff1000788c */ /* 0x000fe4000bf65270 */
[----:B------:R-:W-:Y:S02]  /*11c0*/  UIMAD.WIDE.U32 UR8, UR16, UR14, URZ ;  /* 0x0000000e100872a5 */ /* 0x000fe4000f8e003f */
[----:B------:R-:W-:Y:S01]  /*11d0*/  UIMAD UR15, UR16, UR15, URZ ;  /* 0x0000000f100f72a4 */ /* 0x000fe2000f8e023f */
[----:B------:R-:W-:Y:S01]  /*11e0*/  PLOP3.LUT P1, PT, PT, PT, UP0, 0x80, 0x0 ;  /* 0x000000000000781c */ /* 0x000fe20003f2f008 */
[----:B------:R-:W-:-:S02]  /*11f0*/  USEL UR32, UR10, UR8, !UP3 ;  /* 0x000000080a207287 */ /* 0x000fc4000d800000 */
[----:B------:R-:W-:Y:S02]  /*1200*/  USHF.R.S32.HI UR10, URZ, 0x6, UR13 ;  /* 0x000000063f0a7899 */ /* 0x000fe4000801140d */
[----:B------:R-:W-:Y:S02]  /*1210*/  USHF.R.S32.HI UR8, URZ, 0x6, UR6 ;  /* 0x000000063f087899 */ /* 0x000fe40008011406 */
[----:B------:R-:W-:Y:S02]  /*1220*/  UIADD3 UR30, UR11, UR17, URZ ;  /* 0x000000110b1e7290 */ /* 0x000fe4000fffe03f */
[----:B------:R-:W-:Y:S02]  /*1230*/  UISETP.LT.AND UP2, UPT, UR10, UR8, UPT ;  /* 0x000000080a00728c */ /* 0x000fe4000bf41270 */
[----:B------:R-:W-:Y:S02]  /*1240*/  @UP0 UIADD3 UR6, UR22, UR29, URZ ;  /* 0x0000001d16060290 */ /* 0x000fe4000fffe03f */
[----:B------:R-:W-:-:S02]  /*1250*/  @UP3 UIADD3 UR30, UR9, UR15, URZ ;  /* 0x0000000f091e3290 */ /* 0x000fc4000fffe03f */
[----:B------:R-:W-:Y:S02]  /*1260*/  USEL UR35, UR10, UR8, UP2 ;  /* 0x000000080a237287 */ /* 0x000fe40009000000 */
[----:B------:R-:W-:Y:S02]  /*1270*/  ULDC.64 UR14, c[0x0][0x198] ;  /* 0x00006600000e7ab9 */ /* 0x000fe40000000a00 */
[----:B------:R-:W-:Y:S02]  /*1280*/  @UP0 UIMAD.WIDE.U32 UR8, UR6, UR14, URZ ;  /* 0x0000000e060802a5 */ /* 0x000fe4000f8e003f */
        /* <DEDUP_REMOVED lines=17> */
.L_x_683:
        /* <DEDUP_REMOVED lines=43> */
.L_x_684:
        /* <DEDUP_REMOVED lines=45> */
.L_x_685:
[----:B------:R-:W-:-:S03]  /*1920*/  UMOV UR13, UR53 ;  /* 0x00000035000d7c82 */ /* 0x000fc60008000000 */
.L_x_686:
[----:B------:R-:W-:Y:S01]  /*1930*/  UIADD3 UR8, UP4, UP3, UR8, UR48, UR50 ;  /* 0x0000003008087290 */ /* 0x000fe2000fb9e032 */
[----:B------:R-:W-:Y:S01]  /*1940*/  IMAD.U32 R2, RZ, RZ, UR5 ;  /* 0x00000005ff027e24 */ /* 0x000fe2000f8e00ff */
[----:B------:R-:W-:Y:S01]  /*1950*/  UMOV UR16, 0x4 ;  /* 0x0000000400107882 */ /* 0x000fe20000000000 */
[----:B------:R-:W-:Y:S01]  /*1960*/  IMAD.U32 R0, RZ, RZ, UR4 ;  /* 0x00000004ff007e24 */ /* 0x000fe2000f8e00ff */
[----:B------:R-:W-:Y:S01]  /*1970*/  UIADD3 UR33, UP2, UP1, UR17, UR8, UR18 ;  /* 0x0000000811217290 */ /* 0x000fe2000f95e012 */
[----:B------:R-:W-:Y:S01]  /*1980*/  IADD3 R9, P0, R12, UR19, RZ ;  /* 0x000000130c097c10 */ /* 0x000fe2000ff1e0ff */
[----:B------:R-:W-:Y:S01]  /*1990*/  UIADD3.X UR6, UR10, UR51, UR56, UP4, UP3 ;  /* 0x000000330a067290 */ /* 0x000fe2000a7e6438 */
[----:B------:R-:W-:Y:S01]  /*19a0*/  IMAD.U32 R4, RZ, RZ, UR19 ;  /* 0x00000013ff047e24 */ /* 0x000fe2000f8e00ff */
[----:B------:R-:W-:Y:S01]  /*19b0*/  ULDC.64 UR8, c[0x0][0x1a8] ;  /* 0x00006a0000087ab9 */ /* 0x000fe20000000a00 */
[----:B------:R-:W-:Y:S01]  /*19c0*/  SHF.R.S32.HI R239, RZ, 0x1f, R238 ;  /* 0x0000001fffef7819 */ /* 0x000fe200000114ee */
[----:B------:R-:W-:Y:S01]  /*19d0*/  UIADD3.X UR31, UR11, UR6, UR14, UP2, UP1 ;  /* 0x000000060b1f7290 */ /* 0x000fe200097e240e */
[----:B------:R-:W-:Y:S01]  /*19e0*/  IADD3.X R13, R20, UR34, RZ, P0, !PT ;  /* 0x00000022140d7c10 */ /* 0x000fe200087fe4ff */
[----:B------:R-:W-:Y:S01]  /*19f0*/  UIMAD UR6, UR60, UR8, URZ ;  /* 0x000000083c0672a4 */ /* 0x000fe2000f8e023f */
[----:B------:R-:W-:Y:S01]  /*1a00*/  IMAD.U32 R7, RZ, RZ, UR37 ;  /* 0x00000025ff077e24 */ /* 0x000fe2000f8e00ff */
[----:B------:R-:W-:Y:S01]  /*1a10*/  ULDC.64 UR4, c[0x0][0x3c8] ;  /* 0x0000f20000047ab9 */ /* 0x000fe20000000a00 */
[----:B------:R-:W-:Y:S01]  /*1a20*/  IMAD.U32 R11, RZ, RZ, UR37 ;  /* 0x00000025ff0b7e24 */ /* 0x000fe2000f8e00ff */
[----:B------:R-:W-:Y:S01]  /*1a30*/  UIMAD UR11, UR37, UR9, UR6 ;  /* 0x00000009250b72a4 */ /* 0x000fe2000f8e0206 */
[----:B------:R-:W-:Y:S01]  /*1a40*/  BSSY B1, `(.L_x_682) ;  /* 0x00008e3000017945 */ /* 0x000fe20003800000 */
[C---:B------:R-:W-:Y:S01]  /*1a50*/  IADD3 R244, R238.reuse, 0x40, RZ ;  /* 0x00000040eef47810 */ /* 0x040fe20007ffe0ff */
[----:B------:R-:W-:Y:S01]  /*1a60*/  ULDC.64 UR8, c[0x0][0x370] ;  /* 0x0000dc0000087ab9 */ /* 0x000fe20000000a00 */
[C---:B------:R-:W-:Y:S01]  /*1a70*/  IADD3 R243, R238.reuse, 0x80, RZ ;  /* 0x00000080eef37810 */ /* 0x040fe20007ffe0ff */
[----:B------:R-:W-:Y:S01]  /*1a80*/  UIMAD UR6, UR34, UR8, URZ ;  /* 0x00000008220672a4 */ /* 0x000fe2000f8e023f */
[----:B------:R-:W-:-:S03]  /*1a90*/  IADD3 R245, R238, 0xc0, RZ ;  /* 0x000000c0eef57810 */ /* 0x000fc60007ffe0ff */
[----:B------:R-:W-:-:S03]  /*1aa0*/  UIMAD UR14, UR19, UR9, UR6 ;  /* 0x00000009130e72a4 */ /* 0x000fc6000f8e0206 */
[----:B------:R-:W-:Y:S02]  /*1ab0*/  ULDC.64 UR8, c[0x0][0x378] ;  /* 0x0000de0000087ab9 */ /* 0x000fe40000000a00 */
[----:B------:R-:W-:Y:S02]  /*1ac0*/  UIMAD UR6, UR60, UR8, URZ ;  /* 0x000000083c0672a4 */ /* 0x000fe4000f8e023f */
[----:B------:R-:W-:Y:S02]  /*1ad0*/  UIADD3 UR8, UR19, UR13, URZ ;  /* 0x0000000d13087290 */ /* 0x000fe4000fffe03f */
[----:B------:R-:W-:Y:S02]  /*1ae0*/  UIMAD UR10, UR37, UR9, UR6 ;  /* 0x00000009250a72a4 */ /* 0x000fe4000f8e0206 */
[----:B------:R-:W-:Y:S02]  /*1af0*/  UIMAD.WIDE UR8, UR8, UR16, UR4 ;  /* 0x00000010080872a5 */ /* 0x000fe4000f8e0204 */
[----:B------:R-:W-:-:S02]  /*1b00*/  UIADD3 UR6, -UR7, UR12, UR20 ;  /* 0x0000000c07067290 */ /* 0x000fc4000fffe114 */
[----:B------:R-:W-:Y:S02]  /*1b10*/  ULDC.64 UR4, c[0x0][0x200] ;  /* 0x0000800000047ab9 */ /* 0x000fe40000000a00 */
[----:B------:R-:W-:Y:S02]  /*1b20*/  ULDC UR13, c[0x0][0x2e8] ;  /* 0x0000ba00000d7ab9 */ /* 0x000fe40000000800 */
[----:B------:R-:W-:Y:S02]  /*1b30*/  UMOV UR18, UR8 ;  /* 0x0000000800127c82 */ /* 0x000fe40008000000 */
        /* <DEDUP_REMOVED lines=16> */
[----:B---3--:R-:W-:Y:S02]  /*1c40*/  LOP3.LUT R0, R2, 0xffffffe0, RZ, 0xc0, !PT ;  /* 0xffffffe002007812 */ /* 0x008fe400078ec0ff */
[----:B------:R-:W-:-:S03]  /*1c50*/  SHF.R.S32.HI R2, RZ, 0x5, R2 ;  /* 0x00000005ff027819 */ /* 0x000fc60000011402 */
[----:B------:R-:W-:-:S04]  /*1c60*/  IMAD.IADD R0, R23, 0x1, -R0 ;  /* 0x0000000117007824 */ /* 0x000fc800078e0a00 */
[----:B------:R-:W-:Y:S01]  /*1c70*/  IMAD R0, R2, UR49, R0 ;  /* 0x0000003102007c24 */ /* 0x000fe2000f8e0200 */
[----:B------:R-:W-:-:S04]  /*1c80*/  IADD3 R2, P2, R238, UR23, RZ ;  /* 0x00000017ee027c10 */ /* 0x000fc8000ff5e0ff */
[----:B------:R-:W-:Y:S02]  /*1c90*/  IADD3.X R3, R239, UR25, RZ, P2, !PT ;  /* 0x00000019ef037c10 */ /* 0x000fe400097fe4ff */
[----:B------:R-:W-:-:S03]  /*1ca0*/  IADD3 R8, P0, R0, UR33, RZ ;  /* 0x0000002100087c10 */ /* 0x000fc6000ff1e0ff */
[----:B------:R-:W-:Y:S01]  /*1cb0*/  IMAD.WIDE.U32 R2, R4, c[0x0][0x370], R2 ;  /* 0x0000dc0004027a25 */ /* 0x000fe200078e0002 */
[----:B------:R-:W-:-:S03]  /*1cc0*/  LEA.HI.X.SX32 R10, R0, UR31, 0x1, P0 ;  /* 0x0000001f000a7c11 */ /* 0x000fc600080f0eff */
[----:B------:R-:W-:Y:S01]  /*1cd0*/  IMAD R0, R13, c[0x0][0x190], RZ ;  /* 0x000064000d007a24 */ /* 0x000fe200078e02ff */
[----:B------:R-:W-:Y:S01]  /*1ce0*/  IADD3 R3, R3, UR14, RZ ;  /* 0x0000000e03037c10 */ /* 0x000fe2000fffe0ff */
[----:B------:R-:W-:-:S04]  /*1cf0*/  IMAD.WIDE.U32 R4, R9, c[0x0][0x190], R238 ;  /* 0x0000640009047a25 */ /* 0x000fc800078e00ee */
[----:B------:R-:W-:Y:S01]  /*1d00*/  IMAD R16, R9, c[0x0][0x194], R0 ;  /* 0x0000650009107a24 */ /* 0x000fe200078e0200 */
[----:B------:R-:W-:Y:S01]  /*1d10*/  IADD3 R6, P0, R4, UR32, RZ ;  /* 0x0000002004067c10 */ /* 0x000fe2000ff1e0ff */
[----:B------:R-:W-:-:S03]  /*1d20*/  IMAD.WIDE.U32 R2, R7, c[0x0][0x378], R2 ;  /* 0x0000de0007027a25 */ /* 0x000fc600078e0002 */
[----:B------:R-:W-:Y:S01]  /*1d30*/  IADD3.X R7, R5, UR30, R16, P0, !PT ;  /* 0x0000001e05077c10 */ /* 0x000fe200087fe410 */
[----:B------:R-:W-:Y:S01]  /*1d40*/  IMAD.MOV.U32 R4, RZ, RZ, R2 ;  /* 0x000000ffff047224 */ /* 0x000fe200078e0002 */
[----:B------:R-:W-:Y:S01]  /*1d50*/  LEA R228, P0, R8, c[0x0][0x350], 0x2 ;  /* 0x0000d40008e47a11 */ /* 0x000fe200078010ff */
[----:B------:R-:W-:Y:S01]  /*1d60*/  IMAD R0, R20, c[0x0][0x370], RZ ;  /* 0x0000dc0014007a24 */ /* 0x000fe200078e02ff */
[----:B------:R-:W-:Y:S02]  /*1d70*/  IADD3 R5, R3, UR10, RZ ;  /* 0x0000000a03057c10 */ /* 0x000fe4000fffe0ff */
[----:B------:R-:W-:Y:S01]  /*1d80*/  LEA.HI.X R229, R8, c[0x0][0x354], R10, 0x2, P0 ;  /* 0x0000d50008e57a11 */ /* 0x000fe200000f140a */
[----:B------:R-:W-:Y:S01]  /*1d90*/  IMAD.WIDE.U32 R10, R11, c[0x0][0x1a8], R6 ;  /* 0x00006a000b0a7a25 */ /* 0x000fe200078e0006 */
[----:B------:R-:W-:-:S03]  /*1da0*/  PLOP3.LUT P0, PT, PT, PT, UP1, 0x80, 0x0 ;  /* 0x000000000000781c */ /* 0x000fc60003f0f018 */
[----:B------:R-:W-:Y:S01]  /*1db0*/  IMAD.WIDE.U32 R4, R12, c[0x0][0x370], R4 ;  /* 0x0000dc000c047a25 */ /* 0x000fe200078e0004 */
[----:B------:R-:W-:Y:S02]  /*1dc0*/  LEA R233, P3, R10, c[0x0][0x160], 0x1 ;  /* 0x000058000ae97a11 */ /* 0x000fe400078608ff */
[----:B------:R-:W-:Y:S01]  /*1dd0*/  IADD3 R15, R11, UR11, RZ ;  /* 0x0000000b0b0f7c10 */ /* 0x000fe2000fffe0ff */
[----:B------:R-:W-:Y:S01]  /*1de0*/  IMAD R0, R12, c[0x0][0x374], R0 ;  /* 0x0000dd000c007a24 */ /* 0x000fe200078e0200 */
[----:B------:R-:W-:Y:S02]  /*1df0*/  LEA R234, P2, R4, c[0x0][0x330], 0x1 ;  /* 0x0000cc0004ea7a11 */ /* 0x000fe400078408ff */
[----:B------:R-:W-:Y:S01]  /*1e00*/  LEA.HI.X R235, R10, c[0x0][0x164], R15, 0x1, P3 ;  /* 0x000059000aeb7a11 */ /* 0x000fe200018f0c0f */
[----:B------:R-:W-:-:S05]  /*1e10*/  IMAD.IADD R8, R5, 0x1, R0 ;  /* 0x0000000105087824 */ /* 0x000fca00078e0200 */
        /* <DEDUP_REMOVED lines=20> */
.L_x_688:
        /* <DEDUP_REMOVED lines=18> */
.L_x_689:
[----:B------:R-:W-:Y:S01]  /*2080*/  USHF.R.S32.HI UR10, URZ, 0x1f, UR20 ;  /* 0x0000001f3f0a7899 */ /* 0x000fe20008011414 */
[----:B------:R-:W-:Y:S01]  /*2090*/  IMAD.U32 R9, RZ, RZ, UR20 ;  /* 0x00000014ff097e24 */ /* 0x000fe2000f8e00ff */
[----:B------:R-:W-:Y:S01]  /*20a0*/  ULDC.64 UR8, c[0x0][0x3a0] ;  /* 0x0000e80000087ab9 */ /* 0x000fe20000000a00 */
[----:B------:R-:W-:Y:S01]  /*20b0*/  BSSY B0, `(.L_x_690) ;  /* 0x0000020000007945 */ /* 0x000fe20003800000 */
[----:B------:R-:W-:Y:S01]  /*20c0*/  UIMAD UR6, UR10, UR8, URZ ;  /* 0x000000080a0672a4 */ /* 0x000fe2000f8e023f */
[----:B------:R-:W-:Y:S01]  /*20d0*/  IMAD.WIDE.U32 R2, R9, c[0x0][0x3a0], R238 ;  /* 0x0000e80009027a25 */ /* 0x000fe200078e00ee */
[----:B------:R-:W-:Y:S02]  /*20e0*/  UIADD3 UR7, -UR20, UR7, URZ ;  /* 0x0000000714077290 */ /* 0x000fe4000fffe13f */
[----:B------:R-:W-:-:S02]  /*20f0*/  UIMAD UR6, UR20, UR9, UR6 ;  /* 0x00000009140672a4 */ /* 0x000fc4000f8e0206 */
[----:B------:R-:W-:Y:S01]  /*2100*/  IADD3 R4, P0, R2, UR14, RZ ;  /* 0x0000000e02047c10 */ /* 0x000fe2000ff1e0ff */
[----:B------:R-:W-:Y:S01]  /*2110*/  ULDC.64 UR8, c[0x0][0x3b8] ;  /* 0x0000ee0000087ab9 */ /* 0x000fe20000000a00 */
[----:B------:R-:W-:Y:S02]  /*2120*/  ISETP.GE.AND P5, PT, R12, UR7, PT ;  /* 0x000000070c007c0c */ /* 0x000fe4000bfa6270 */
[----:B------:R-:W-:Y:S01]  /*2130*/  MOV R0, UR6 ;  /* 0x0000000600007c02 */ /* 0x000fe20008000f00 */
[----:B------:R-:W-:-:S03]  /*2140*/  UIMAD UR6, UR60, UR8, URZ ;  /* 0x000000083c0672a4 */ /* 0x000fc6000f8e023f */
[----:B------:R-:W-:Y:S01]  /*2150*/  IADD3.X R5, R3, UR15, R0, P0, !PT ;  /* 0x0000000f03057c10 */ /* 0x000fe200087fe400 */
[----:B------:R-:W-:Y:S01]  /*2160*/  IMAD.U32 R0, RZ, RZ, UR37 ;  /* 0x00000025ff007e24 */ /* 0x000fe2000f8e00ff */
        /* <DEDUP_REMOVED lines=20> */
.L_x_691:
[----:B------:R-:W-:Y:S05]  /*22b0*/  BSYNC B0 ;  /* 0x0000000000007941 */ /* 0x000fea0003800000 */
.L_x_690:
        /* <DEDUP_REMOVED lines=21> */
.L_x_693:
[----:B------:R-:W-:Y:S05]  /*2410*/  BSYNC B0 ;  /* 0x0000000000007941 */ /* 0x000fea0003800000 */
.L_x_692:
        /* <DEDUP_REMOVED lines=31> */
.L_x_695:
[----:B------:R-:W-:Y:S05]  /*2610*/  BSYNC B0 ;  /* 0x0000000000007941 */ /* 0x000fea0003800000 */
.L_x_694:
        /* <DEDUP_REMOVED lines=20> */
.L_x_687:
[----:B------:R-:W2:Y:S01]  /*2760*/  LDL R24, [R1+0x8] ;  /* 0x0000080001187983 */ /* 0x000ea20000100800 */
[----:B------:R-:W-:Y:S01]  /*2770*/  PLOP3.LUT P0, PT, PT, PT, UP6, 0x80, 0x0 ;  /* 0x000000000000781c */ /* 0x000fe20003f0f068 */
[----:B------:R-:W-:Y:S01]  /*2780*/  ULEA.HI UR8, UR6, UR6, URZ, 0x1 ;  /* 0x0000000606087291 */ /* 0x000fe2000f8f083f */
[----:B------:R-:W-:Y:S03]  /*2790*/  BSSY B0, `(.L_x_697) ;  /* 0x0000035000007945 */ /* 0x000fe60003800000 */
[----:B------:R-:W-:-:S04]  /*27a0*/  ULOP3.LUT UR8, UR8, 0xfffffffe, URZ, 0xc0, !UPT ;  /* 0xfffffffe08087892 */ /* 0x000fc8000f8ec03f */
[----:B------:R-:W-:-:S04]  /*27b0*/  UIADD3 UR8, UR6, -UR8, URZ ;  /* 0x8000000806087290 */ /* 0x000fc8000fffe03f */
[----:B------:R-:W-:Y:S02]  /*27c0*/  UISETP.NE.AND UP0, UPT, UR8, 0x1, UPT ;  /* 0x000000010800788c */ /* 0x000fe4000bf05270 */
[----:B------:R-:W-:Y:S01]  /*27d0*/  UIMAD UR8, UR6, -0x40, UR12 ;  /* 0xffffffc0060878a4 */ /* 0x000fe2000f8e020c */
[----:B------:R-:W-:Y:S05]  /*27e0*/  @P0 BAR.SYNC.DEFER_BLOCKING 0x0 ;  /* 0x0000000000000b1d */ /* 0x000fea0000010000 */
[----:B------:R-:W-:Y:S01]  /*27f0*/  ISETP.GE.AND P6, PT, R12, UR8, PT ;  /* 0x000000080c007c0c */ /* 0x000fe2000bfc6270 */
[----:B--2---:R-:W-:-:S12]  /*2800*/  IMAD.SHL.U32 R231, R24, 0x2, RZ ;  /* 0x0000000218e77824 */ /* 0x004fd800078e00ff */
        /* <DEDUP_REMOVED lines=45> */
.L_x_698:
[----:B------:R-:W-:Y:S05]  /*2ae0*/  BSYNC B0 ;  /* 0x0000000000007941 */ /* 0x000fea0003800000 */
.L_x_697:
        /* <DEDUP_REMOVED lines=48> */
.L_x_700:
[----:B------:R-:W-:Y:S05]  /*2df0*/  BSYNC B0 ;  /* 0x0000000000007941 */ /* 0x000fea0003800000 */
.L_x_699:
        /* <DEDUP_REMOVED lines=23> */
.L_x_702:
        /* <DEDUP_REMOVED lines=50> */
.L_x_703:
[----:B------:R-:W-:Y:S05]  /*3290*/  BSYNC B0 ;  /* 0x0000000000007941 */ /* 0x000fea0003800000 */
.L_x_701:
[----:B------:R-:W-:Y:S01]  /*32a0*/  BSSY B0, `(.L_x_704) ;  /* 0x0000046000007945 */ /* 0x000fe20003800000 */
[----:B--2---:R-:W-:-:S02]  /*32b0*/  IMAD R4, R221, c[0x0][0x194], RZ ;  /* 0x00006500dd047a24 */ /* 0x004fc400078e02ff */
[----:B------:R-:W-:Y:S01]  /*32c0*/  IMAD.WIDE.U32 R8, R221, c[0x0][0x190], RZ ;  /* 0x00006400dd087a25 */ /* 0x000fe200078e00ff */
        /* <DEDUP_REMOVED lines=18> */
.L_x_705:
        /* <DEDUP_REMOVED lines=49> */
.L_x_706:
[----:B------:R-:W-:Y:S05]  /*3700*/  BSYNC B0 ;  /* 0x0000000000007941 */ /* 0x000fea0003800000 */
.L_x_704:
[----:B--23--:R-:W2:Y:S01]  /*3710*/  LDL R2, [R1] ;  /* 0x0000000001027983 */ /* 0x00cea20000100800 */
[----:B------:R-:W-:Y:S01]  /*3720*/  USHF.R.S32.HI UR9, URZ, 0x1f, UR20 ;  /* 0x0000001f3f097899 */ /* 0x000fe20008011414 */
[----:B------:R-:W-:Y:S01]  /*3730*/  IMAD.MOV.U32 R246, RZ, RZ, 0x7f800000 ;  /* 0x7f800000fff67424 */ /* 0x000fe200078e00ff */
[----:B------:R-:W-:Y:S01]  /*3740*/  ULDC.64 UR10, c[0x0][0x198] ;  /* 0x00006600000a7ab9 */ /* 0x000fe20000000a00 */
[----:B------:R-:W-:Y:S01]  /*3750*/  IMAD.MOV.U32 R247, RZ, RZ, 0x7f800000 ;  /* 0x7f800000fff77424 */ /* 0x000fe200078e00ff */
[----:B------:R-:W-:Y:S01]  /*3760*/  UIMAD UR10, UR9, UR10, URZ ;  /* 0x0000000a090a72a4 */ /* 0x000fe2000f8e023f */
[----:B------:R-:W-:-:S03]  /*3770*/  IMAD.U32 R16, RZ, RZ, UR20 ;  /* 0x00000014ff107e24 */ /* 0x000fc6000f8e00ff */
[----:B------:R-:W-:-:S06]  /*3780*/  UIMAD UR10, UR20, UR11, UR10 ;  /* 0x0000000b140a72a4 */ /* 0x000fcc000f8e020a */
[----:B------:R-:W-:Y:S01]  /*3790*/  IMAD.U32 R4, RZ, RZ, UR10 ;  /* 0x0000000aff047e24 */ /* 0x000fe2000f8e00ff */
[----:B------:R-:W-:Y:S01]  /*37a0*/  BSSY B0, `(.L_x_707) ;  /* 0x0000046000007945 */ /* 0x000fe20003800000 */
[C---:B--2---:R-:W-:Y:S01]  /*37b0*/  IADD3 R0, R2.reuse, 0x8, RZ ;  /* 0x0000000802007810 */ /* 0x044fe20007ffe0ff */
[C---:B------:R-:W-:Y:S01]  /*37c0*/  IMAD.SHL.U32 R249, R2.reuse, 0x4, RZ ;  /* 0x0000000402f97824 */ /* 0x040fe200078e00ff */
[----:B------:R-:W-:Y:S02]  /*37d0*/  ISETP.GE.AND P3, PT, R2, UR8, PT ;  /* 0x0000000802007c0c */ /* 0x000fe4000bf66270 */
[----:B------:R-:W-:Y:S01]  /*37e0*/  ISETP.GE.AND P2, PT, R0, UR8, PT ;  /* 0x0000000800007c0c */ /* 0x000fe2000bf46270 */
[----:B------:R-:W-:Y:S01]  /*37f0*/  UIADD3 UR8, -UR20, UR7, URZ ;  /* 0x0000000714087290 */ /* 0x000fe2000fffe13f */
[----:B------:R-:W-:-:S04]  /*3800*/  SHF.R.S32.HI R0, RZ, 0x1f, R2 ;  /* 0x0000001fff007819 */ /* 0x000fc80000011402 */
[----:B------:R-:W-:Y:S02]  /*3810*/  SHF.L.U64.HI R248, R2, 0x2, R0 ;  /* 0x0000000202f87819 */ /* 0x000fe40000010200 */
[----:B------:R-:W-:Y:S02]  /*3820*/  ISETP.GE.AND P6, PT, R12, UR8, PT ;  /* 0x000000080c007c0c */ /* 0x000fe4000bfc6270 */
[----:B------:R-:W-:-:S04]  /*3830*/  IADD3 R2, P1, R249, UR16, RZ ;  /* 0x00000010f9027c10 */ /* 0x000fc8000ff3e0ff */
[----:B------:R-:W-:-:S05]  /*3840*/  IADD3.X R3, R248, UR15, RZ, P1, !PT ;  /* 0x0000000ff8037c10 */ /* 0x000fca0008ffe4ff */
[----:B------:R2:W5:Y:S04]  /*3850*/  @!P3 LDG.E R246, [R2.64] ;  /* 0x0000000402f6b981 */ /* 0x000568000c1e1900 */
[----:B------:R3:W-:Y:S04]  /*3860*/  @P6 STS.128 [R231+0x18000], RZ ;  /* 0x018000ffe7006388 */ /* 0x0007e80000000c00 */
[----:B------:R3:W-:Y:S04]  /*3870*/  @P6 STS.128 [R231+0x1a000], RZ ;  /* 0x01a000ffe7006388 */ /* 0x0007e80000000c00 */
[----:B------:R3:W-:Y:S04]  /*3880*/  @P6 STS.128 [R231+0x1c000], RZ ;  /* 0x01c000ffe7006388 */ /* 0x0007e80000000c00 */
[----:B------:R3:W-:Y:S04]  /*3890*/  @P6 STS.128 [R231+0x1e000], RZ ;  /* 0x01e000ffe7006388 */ /* 0x0007e80000000c00 */
[----:B------:R2:W5:Y:S01]  /*38a0*/  @!P2 LDG.E R247, [R2.64+0x20] ;  /* 0x0000200402f7a981 */ /* 0x000562000c1e1900 */
[----:B------:R-:W-:-:S04]  /*38b0*/  IMAD R0, R19, c[0x0][0x1b0], RZ ;  /* 0x00006c0013007a24 */ /* 0x000fc800078e02ff */
[----:B------:R-:W-:Y:S02]  /*38c0*/  IMAD R13, R14, c[0x0][0x1b4], R0 ;  /* 0x00006d000e0d7a24 */ /* 0x000fe400078e0200 */
[----:B--2---:R-:W-:-:S05]  /*38d0*/  IMAD.WIDE.U32 R2, R16, c[0x0][0x198], R238 ;  /* 0x0000660010027a25 */ /* 0x004fca00078e00ee */
[----:B------:R-:W-:-:S04]  /*38e0*/  IADD3 R2, P1, R2, UR27, RZ ;  /* 0x0000001b02027c10 */ /* 0x000fc8000ff3e0ff */
[----:B------:R-:W-:-:S05]  /*38f0*/  IADD3.X R3, R3, UR28, R4, P1, !PT ;  /* 0x0000001c03037c10 */ /* 0x000fca0008ffe404 */
        /* <DEDUP_REMOVED lines=48> */
.L_x_708:
[----:B---3--:R-:W-:Y:S05]  /*3c00*/  BSYNC B0 ;  /* 0x0000000000007941 */ /* 0x008fea0003800000 */
.L_x_707:
        /* <DEDUP_REMOVED lines=26> */
[----:B------:R-:W-:-:S03]  /*3db0*/  IADD3 R5, R13, R5, RZ ;  /* 0x000000050d057210 */ /* 0x000fc60007ffe0ff */
[----:B------:R-:W-:Y:S01]  /*3dc0*/  IMAD R0, R0, c[0x0][0x19c], R6 ;  /* 0x0000670000007a24 */ /* 0x000fe200078e0206 */
[----:B------:R-:W-:Y:S02]  /*3dd0*/  LEA R2, P2, R4, R2, 0x1 ;  /* 0x0000000204027211 */ /* 0x000fe400078408ff */
[----:B------:R-:W-:Y:S01]  /*3de0*/  @!P4 LEA R6, P1, R8, c[0x0][0x168], 0x1 ;  /* 0x00005a000806ca11 */ /* 0x000fe200078208ff */
[----:B------:R-:W-:Y:S01]  /*3df0*/  IMAD.IADD R0, R9, 0x1, R0 ;  /* 0x0000000109007824 */ /* 0x000fe200078e0200 */
        /* <DEDUP_REMOVED lines=24> */
.L_x_710:
[----:B------:R-:W-:Y:S05]  /*3f80*/  BSYNC B0 ;  /* 0x0000000000007941 */ /* 0x000fea0003800000 */
.L_x_709:
        /* <DEDUP_REMOVED lines=62> */
.L_x_712:
[----:B------:R-:W-:Y:S05]  /*4370*/  BSYNC B0 ;  /* 0x0000000000007941 */ /* 0x000fea0003800000 */
.L_x_711:
        /* <DEDUP_REMOVED lines=8> */
[----:B------:R-:W-:Y:S01]  /*4400*/  IADD3 R12, P2, R12, 0x20, RZ ;  /* 0x000000200c0c7810 */ /* 0x000fe20007f5e0ff */
[----:B------:R-:W-:Y:S01]  /*4410*/  IMAD.MOV.U32 R6, RZ, RZ, 0x2 ;  /* 0x00000002ff067424 */ /* 0x000fe200078e00ff */
[----:B------:R-:W-:Y:S01]  /*4420*/  MOV R2, UR24 ;  /* 0x0000001800027c02 */ /* 0x000fe20008000f00 */
[----:B------:R-:W-:Y:S01]  /*4430*/  IMAD.X R4, RZ, RZ, R18, P1 ;  /* 0x000000ffff047224 */ /* 0x000fe200008e0612 */
[----:B------:R-:W-:-:S02]  /*4440*/  ISETP.GE.AND P4, PT, R238, c[0x0][0x220], PT ;  /* 0x00008800ee007a0c */ /* 0x000fc40003f86270 */
        /* <DEDUP_REMOVED lines=8> */
[----:B------:R-:W-:Y:S02]  /*44d0*/  IMAD R4, R4, c[0x0][0x1a0], RZ ;  /* 0x0000680004047a24 */ /* 0x000fe400078e02ff */
[----:B------:R-:W-:Y:S01]  /*44e0*/  IMAD.IADD R3, R3, 0x1, R0 ;  /* 0x0000000103037824 */ /* 0x000fe200078e0200 */
[----:B------:R1:W-:Y:S01]  /*44f0*/  @P4 STS.128 [R231+0x21000], RZ ;  /* 0x021000ffe7004388 */ /* 0x0003e20000000c00 */
[----:B------:R-:W-:-:S04]  /*4500*/  IMAD.WIDE.U32 R8, R12, c[0x0][0x1a0], R8 ;  /* 0x000068000c087a25 */ /* 0x000fc800078e0008 */
[----:B------:R-:W-:Y:S02]  /*4510*/  IMAD R0, R12, c[0x0][0x1a4], R4 ;  /* 0x000069000c007a24 */ /* 0x000fe400078e0204 */
[----:B------:R-:W-:-:S03]  /*4520*/  IMAD.WIDE.U32 R4, R14, c[0x0][0x1b8], R2 ;  /* 0x00006e000e047a25 */ /* 0x000fc600078e0002 */
[----:B------:R-:W-:Y:S01]  /*4530*/  IADD3 R0, R9, R0, RZ ;  /* 0x0000000009007210 */ /* 0x000fe20007ffe0ff */
        /* <DEDUP_REMOVED lines=26> */
.L_x_714:
[----:B------:R-:W-:Y:S05]  /*46e0*/  BSYNC B0 ;  /* 0x0000000000007941 */ /* 0x000fea0003800000 */
.L_x_713:
[----:B------:R-:W-:Y:S01]  /*46f0*/  LEA.HI R0, R22, R23, RZ, 0x4 ;  /* 0x0000001716007211 */ /* 0x000fe200078f20ff */
[----:B------:R-:W0:Y:S01]  /*4700*/  LDGDEPBAR ;  /* 0x00000000000079af */ /* 0x000e220000000000 */
[----:B------:R-:W-:Y:S01]  /*4710*/  IMAD.MOV.U32 R220, RZ, RZ, 0x40 ;  /* 0x00000040ffdc7424 */ /* 0x000fe200078e00ff */
[----:B------:R-:W-:Y:S01]  /*4720*/  UIADD3 UR8, UR20, UR12, URZ ;  /* 0x0000000c14087290 */ /* 0x000fe2000fffe03f */
[----:B------:R-:W-:Y:S01]  /*4730*/  LOP3.LUT R0, R0, 0xfffffff0, RZ, 0xc0, !PT ;  /* 0xfffffff000007812 */ /* 0x000fe200078ec0ff */
[----:B------:R-:W-:Y:S01]  /*4740*/  IMAD.MOV.U32 R232, RZ, RZ, R230 ;  /* 0x000000ffffe87224 */ /* 0x000fe200078e00e6 */
[----:B------:R-:W-:Y:S01]  /*4750*/  CS2R R190, SRZ ;  /* 0x0000000000be7805 */ /* 0x000fe2000001ff00 */
[----:B------:R-:W-:Y:S01]  /*4760*/  UIADD3 UR8, -UR7, 0x40, UR8 ;  /* 0x0000004007087890 */ /* 0x000fe2000fffe108 */
[----:B------:R-:W-:Y:S01]  /*4770*/  CS2R R188, SRZ ;  /* 0x0000000000bc7805 */ /* 0x000fe2000001ff00 */
[----:B------:R-:W-:Y:S01]  /*4780*/  IMAD.IADD R0, R23, 0x1, -R0 ;  /* 0x0000000117007824 */ /* 0x000fe200078e0a00 */
[----:B------:R-:W-:Y:S01]  /*4790*/  CS2R R194, SRZ ;  /* 0x0000000000c27805 */ /* 0x000fe2000001ff00 */
[----:B------:R-:W-:Y:S01]  /*47a0*/  CS2R R192, SRZ ;  /* 0x0000000000c07805 */ /* 0x000fe2000001ff00 */
[----:B------:R-:W-:Y:S01]  /*47b0*/  CS2R R186, SRZ ;  /* 0x0000000000ba7805 */ /* 0x000fe2000001ff00 */
[----:B------:R-:W-:Y:S01]  /*47c0*/  CS2R R184, SRZ ;  /* 0x0000000000b87805 */ /* 0x000fe2000001ff00 */
[----:B-12---:R-:W-:Y:S01]  /*47d0*/  SHF.R.S32.HI R2, RZ, 0x1f, R0 ;  /* 0x0000001fff027819 */ /* 0x006fe20000011400 */
        /* <DEDUP_REMOVED lines=23> */
[----:B------:R-:W-:Y:S01]  /*4950*/  SEL R221, R221, 0xffffffe0, !P1 ;  /* 0xffffffe0dddd7807 */ /* 0x000fe20004800000 */
[----:B------:R-:W-:Y:S01]  /*4960*/  CS2R R150, SRZ ;  /* 0x0000000000967805 */ /* 0x000fe2000001ff00 */
[----:B------:R-:W-:Y:S01]  /*4970*/  SEL R0, R0, R227, !P0 ;  /* 0x000000e300007207 */ /* 0x000fe20004000000 */
[----:B------:R-:W-:Y:S01]  /*4980*/  CS2R R148, SRZ ;  /* 0x0000000000947805 */ /* 0x000fe2000001ff00 */
[----:B------:R-:W-:Y:S01]  /*4990*/  SEL R220, R220, 0xffffffc0, !P2 ;  /* 0xffffffc0dcdc7807 */ /* 0x000fe20005000000 */
[----:B------:R-:W-:Y:S01]  /*49a0*/  IMAD.IADD R223, R222, 0x1, R221 ;  /* 0x00000001dedf7824 */ /* 0x000fe200078e02dd */
        /* <DEDUP_REMOVED lines=40> */
[----:B------:R-:W-:Y:S01]  /*4c30*/  IMAD.SHL.U32 R217, R2, 0x2, RZ ;  /* 0x0000000202d97824 */ /* 0x000fe200078e00ff */
[----:B------:R-:W-:Y:S01]  /*4c40*/  ULDC UR9, c[0x0][0x2e8] ;  /* 0x0000ba0000097ab9 */ /* 0x000fe20000000800 */
[----:B------:R-:W-:Y:S01]  /*4c50*/  IMAD.SHL.U32 R212, R0, 0x2, RZ ;  /* 0x0000000200d47824 */ /* 0x000fe200078e00ff */
[----:B------:R-:W-:Y:S01]  /*4c60*/  UIADD3 UR20, UR8, -UR9, URZ ;  /* 0x8000000908147290 */ /* 0x000fe2000fffe03f */
[----:B------:R-:W-:Y:S01]  /*4c70*/  IMAD.IADD R224, R222, 0x1, R220 ;  /* 0x00000001dee07824 */ /* 0x000fe200078e02dc */
[----:B------:R-:W-:Y:S01]  /*4c80*/  ULDC UR14, c[0x0][0x2e4] ;  /* 0x0000b900000e7ab9 */ /* 0x000fe20000000800 */
[----:B------:R-:W-:-:S02]  /*4c90*/  IMAD.IADD R225, R220, 0x1, R223 ;  /* 0x00000001dce17824 */ /* 0x000fc400078e02df */
.L_x_719:
[----:B------:R-:W0:Y:S01]  /*4ca0*/  LDGDEPBAR ;  /* 0x00000000000079af */ /* 0x000e220000000000 */
[----:B------:R-:W-:Y:S01]  /*4cb0*/  IMAD.IADD R3, R217, 0x1, R221 ;  /* 0x00000001d9037824 */ /* 0x000fe200078e02dd */
[----:B------:R-:W-:Y:S01]  /*4cc0*/  IADD3 R108, P0, R249, UR18, RZ ;  /* 0x00000012f96c7c10 */ /* 0x000fe2000ff1e0ff */
[--C-:B------:R-:W-:Y:S01]  /*4cd0*/  IMAD.IADD R2, R217, 0x1, R220.reuse ;  /* 0x00000001d9027824 */ /* 0x100fe200078e02dc */
[----:B------:R-:W-:Y:S01]  /*4ce0*/  USHF.L.U32 UR9, UR6, 0x6, URZ ;  /* 0x0000000606097899 */ /* 0x000fe2000800063f */
[----:B------:R-:W-:Y:S01]  /*4cf0*/  IMAD.IADD R0, R3, 0x1, R220 ;  /* 0x0000000103007824 */ /* 0x000fe200078e02dc */
[----:B------:R-:W-:Y:S01]  /*4d00*/  IADD3.X R109, R248, UR17, RZ, P0, !PT ;  /* 0x00000011f86d7c10 */ /* 0x000fe200087fe4ff */
[----:B------:R-:W-:Y:S02]  /*4d10*/  ULDC UR8, c[0x0][0x2e4] ;  /* 0x0000b90000087ab9 */ /* 0x000fe40000000800 */
[----:B------:R-:W-:Y:S06]  /*4d20*/  UISETP.GE.AND UP0, UPT, UR9, UR20, UPT ;  /* 0x000000140900728c */ /* 0x000fec000bf06270 */
[----:B------:R-:W-:Y:S01]  /*4d30*/  PLOP3.LUT P0, PT, PT, PT, UP0, 0x80, 0x0 ;  /* 0x000000000000781c */ /* 0x000fe20003f0f008 */
[----:B------:R-:W-:Y:S04]  /*4d40*/  DEPBAR.LE SB0, 0x0 ;  /* 0x000080000000791a */ /* 0x000fe80000000000 */
[----:B------:R-:W-:Y:S06]  /*4d50*/  BAR.SYNC.DEFER_BLOCKING 0x0 ;  /* 0x0000000000007b1d */ /* 0x000fec0000010000 */
[----:B------:R-:W-:Y:S04]  /*4d60*/  LDSM.16.M88.4 R16, [R217] ;  /* 0x00000000d910783b */ /* 0x000fe80000000200 */
[----:B------:R-:W1:Y:S04]  /*4d70*/  LDSM.16.M88.4 R8, [R213+0x18000] ;  /* 0x01800000d508783b */ /* 0x000e680000000200 */
[----:B------:R-:W2:Y:S04]  /*4d80*/  LDSM.16.M88.4 R84, [R213+0x18800] ;  /* 0x01880000d554783b */ /* 0x000ea80000000200 */
[----:B------:R-:W-:Y:S04]  /*4d90*/  LDSM.16.M88.4 R88, [R3] ;  /* 0x000000000358783b */ /* 0x000fe80000000200 */
[----:B------:R-:W3:Y:S04]  /*4da0*/  LDSM.16.M88.4 R92, [R214+0x18000] ;  /* 0x01800000d65c783b */ /* 0x000ee80000000200 */
[----:B------:R-:W4:Y:S04]  /*4db0*/  LDSM.16.M88.4 R96, [R214+0x18800] ;  /* 0x01880000d660783b */ /* 0x000f280000000200 */
[----:B------:R-:W-:Y:S04]  /*4dc0*/  LDSM.16.M88.4 R100, [R216+0x18000] ;  /* 0x01800000d864783b */ /* 0x000fe80000000200 */
[----:B------:R-:W-:Y:S04]  /*4dd0*/  LDSM.16.M88.4 R104, [R216+0x18800] ;  /* 0x01880000d868783b */ /* 0x000fe80000000200 */
[----:B-----5:R2:W5:Y:S04]  /*4de0*/  LDG.E R118, [R108.64] ;  /* 0x000000046c767981 */ /* 0x020568000c1e1900 */
[----:B------:R3:W5:Y:S01]  /*4df0*/  LDG.E R117, [R108.64+0x20] ;  /* 0x000020046c757981 */ /* 0x000762000c1e1900 */
[C---:B-1----:R-:W-:Y:S08]  /*4e00*/  HMMA.16816.F32 R4, R16.reuse, R8, RZ ;  /* 0x000000081004723c */ /* 0x042ff000000018ff */
[C---:B------:R-:W-:Y:S08]  /*4e10*/  HMMA.16816.F32 R8, R16.reuse, R10, RZ ;  /* 0x0000000a1008723c */ /* 0x040ff000000018ff */
[C---:B--2---:R-:W-:Y:S08]  /*4e20*/  HMMA.16816.F32 R12, R16.reuse, R84, RZ ;  /* 0x00000054100c723c */ /* 0x044ff000000018ff */
[----:B------:R-:W-:Y:S01]  /*4e30*/  HMMA.16816.F32 R16, R16, R86, RZ ;  /* 0x000000561010723c */ /* 0x000fe200000018ff */
[----:B------:R-:W1:Y:S07]  /*4e40*/  LDSM.16.M88.4 R84, [R2] ;  /* 0x000000000254783b */ /* 0x000e6e0000000200 */
[C---:B---3--:R-:W-:Y:S08]  /*4e50*/  HMMA.16816.F32 R4, R88.reuse, R92, R4 ;  /* 0x0000005c5804723c */ /* 0x048ff00000001804 */
[C---:B------:R-:W-:Y:S01]  /*4e60*/  HMMA.16816.F32 R8, R88.reuse, R94, R8 ;  /* 0x0000005e5808723c */ /* 0x040fe20000001808 */
[----:B------:R-:W-:Y:S07]  /*4e70*/  LDSM.16.M88.4 R92, [R215+0x18000] ;  /* 0x01800000d75c783b */ /* 0x000fee0000000200 */
[C---:B----4-:R-:W-:Y:S08]  /*4e80*/  HMMA.16816.F32 R12, R88.reuse, R96, R12 ;  /* 0x00000060580c723c */ /* 0x050ff0000000180c */
[----:B------:R-:W-:Y:S01]  /*4e90*/  HMMA.16816.F32 R16, R88, R98, R16 ;  /* 0x000000625810723c */ /* 0x000fe20000001810 */
[----:B------:R-:W2:Y:S04]  /*4ea0*/  LDSM.16.M88.4 R88, [R0] ;  /* 0x000000000058783b */ /* 0x000ea80000000200 */
[----:B------:R-:W3:Y:S03]  /*4eb0*/  LDSM.16.M88.4 R96, [R215+0x18800] ;  /* 0x01880000d760783b */ /* 0x000ee60000000200 */
[C---:B-1----:R-:W-:Y:S08]  /*4ec0*/  HMMA.16816.F32 R4, R84.reuse, R100, R4 ;  /* 0x000000645404723c */ /* 0x042ff00000001804 */
[C---:B------:R-:W-:Y:S01]  /*4ed0*/  HMMA.16816.F32 R8, R84.reuse, R102, R8 ;  /* 0x000000665408723c */ /* 0x040fe20000001808 */
[----:B------:R-:W-:Y:S07]  /*4ee0*/  LDSM.16.M88.4 R100, [R213+0x1a000] ;  /* 0x01a00000d564783b */ /* 0x000fee0000000200 */
[C---:B------:R-:W-:Y:S08]  /*4ef0*/  HMMA.16816.F32 R12, R84.reuse, R104, R12 ;  /* 0x00000068540c723c */ /* 0x040ff0000000180c */
[----:B------:R-:W-:Y:S01]  /*4f00*/  HMMA.16816.F32 R16, R84, R106, R16 ;  /* 0x0000006a5410723c */ /* 0x000fe20000001810 */
[----:B------:R-:W1:Y:S04]  /*4f10*/  LDSM.16.M88.4 R84, [R217+0x2000] ;  /* 0x00200000d954783b */ /* 0x000e680000000200 */
[----:B------:R-:W4:Y:S03]  /*4f20*/  LDSM.16.M88.4 R104, [R213+0x1a800] ;  /* 0x01a80000d568783b */ /* 0x000f260000000200 */
[C---:B--2---:R-:W-:Y:S08]  /*4f30*/  HMMA.16816.F32 R4, R88.reuse, R92, R4 ;  /* 0x0000005c5804723c */ /* 0x044ff00000001804 */
[C---:B------:R-:W-:Y:S01]  /*4f40*/  HMMA.16816.F32 R8, R88.reuse, R94, R8 ;  /* 0x0000005e5808723c */ /* 0x040fe20000001808 */
[----:B------:R-:W-:Y:S07]  /*4f50*/  LDSM.16.M88.4 R92, [R214+0x1a000] ;  /* 0x01a00000d65c783b */ /* 0x000fee0000000200 */
[C---:B---3--:R-:W-:Y:S08]  /*4f60*/  HMMA.16816.F32 R12, R88.reuse, R96, R12 ;  /* 0x00000060580c723c */ /* 0x048ff0000000180c */
[----:B------:R-:W-:Y:S01]  /*4f70*/  HMMA.16816.F32 R16, R88, R98, R16 ;  /* 0x000000625810723c */ /* 0x000fe20000001810 */
[----:B------:R-:W2:Y:S04]  /*4f80*/  LDSM.16.M88.4 R88, [R3+0x2000] ;  /* 0x002000000358783b */ /* 0x000ea80000000200 */
[----:B------:R-:W3:Y:S03]  /*4f90*/  LDSM.16.M88.4 R96, [R214+0x1a800] ;  /* 0x01a80000d660783b */ /* 0x000ee60000000200 */
[C---:B-1----:R-:W-:Y:S08]  /*4fa0*/  HMMA.16816.F32 R4, R84.reuse, R100, R4 ;  /* 0x000000645404723c */ /* 0x042ff00000001804 */
[C---:B------:R-:W-:Y:S01]  /*4fb0*/  HMMA.16816.F32 R8, R84.reuse, R102, R8 ;  /* 0x000000665408723c */ /* 0x040fe20000001808 */
[----:B------:R-:W-:Y:S07]  /*4fc0*/  LDSM.16.M88.4 R100, [R216+0x1a000] ;  /* 0x01a00000d864783b */ /* 0x000fee0000000200 */
[C---:B----4-:R-:W-:Y:S08]  /*4fd0*/  HMMA.16816.F32 R12, R84.reuse, R104, R12 ;  /* 0x00000068540c723c */ /* 0x050ff0000000180c */
        /* <DEDUP_REMOVED lines=67> */
[C---:B------:R-:W-:Y:S08]  /*5410*/  HMMA.16816.F32 R8, R84.reuse, R102, R8 ;  /* 0x000000665408723c */ /* 0x040ff00000001808 */
[C---:B----4-:R-:W-:Y:S08]  /*5420*/  HMMA.16816.F32 R12, R84.reuse, R104, R12 ;  /* 0x00000068540c723c */ /* 0x050ff0000000180c */
[----:B------:R-:W-:Y:S08]  /*5430*/  HMMA.16816.F32 R16, R84, R106, R16 ;  /* 0x0000006a5410723c */ /* 0x000ff00000001810 */
[C---:B--2---:R-:W-:Y:S08]  /*5440*/  HMMA.16816.F32 R4, R88.reuse, R92, R4 ;  /* 0x0000005c5804723c */ /* 0x044ff00000001804 */
[C---:B------:R-:W-:Y:S08]  /*5450*/  HMMA.16816.F32 R8, R88.reuse, R94, R8 ;  /* 0x0000005e5808723c */ /* 0x040ff00000001808 */
[C---:B---3--:R-:W-:Y:S08]  /*5460*/  HMMA.16816.F32 R12, R88.reuse, R96, R12 ;  /* 0x00000060580c723c */ /* 0x048ff0000000180c */
        /* <DEDUP_REMOVED lines=14> */
.L_x_715:
[----:B------:R-:W2:Y:S01]  /*5550*/  LDL R0, [R1] ;  /* 0x0000000001007983 */ /* 0x000ea20000100800 */
[----:B------:R-:W-:Y:S02]  /*5560*/  UIADD3 UR11, UR7, 0x1, -UR12 ;  /* 0x00000001070b7890 */ /* 0x000fe4000fffe80c */
[----:B------:R-:W-:Y:S01]  /*5570*/  UIADD3 UR10, -UR8, UR7, -UR12 ;  /* 0x00000007080a7290 */ /* 0x000fe2000fffe90c */
[----:B------:R-:W3:Y:S01]  /*5580*/  LDL R85, [R1+0x4] ;  /* 0x0000040001557983 */ /* 0x000ee20000100800 */
[----:B------:R-:W-:Y:S01]  /*5590*/  UMOV UR14, UR8 ;  /* 0x00000008000e7c82 */ /* 0x000fe20008000000 */
[----:B--2---:R-:W-:Y:S01]  /*55a0*/  IADD3 R2, R0, UR9, RZ ;  /* 0x0000000900027c10 */ /* 0x004fe2000fffe0ff */
[----:B------:R-:W-:Y:S01]  /*55b0*/  IMAD.U32 R0, RZ, RZ, UR21 ;  /* 0x00000015ff007e24 */ /* 0x000fe2000f8e00ff */
[----:B------:R-:W-:Y:S02]  /*55c0*/  UIADD3 UR9, UR11, UR43, URZ ;  /* 0x0000002b0b097290 */ /* 0x000fe4000fffe03f */
[----:B------:R-:W-:Y:S01]  /*55d0*/  IADD3 R84, R2, UR10, RZ ;  /* 0x0000000a02547c10 */ /* 0x000fe2000fffe0ff */
[----:B---3--:R-:W-:Y:S01]  /*55e0*/  IMAD R0, R0, 0x40, R85 ;  /* 0x0000004000007824 */ /* 0x008fe200078e0255 */
[C---:B------:R-:W-:Y:S02]  /*55f0*/  IADD3 R3, R2.reuse, 0x8, RZ ;  /* 0x0000000802037810 */ /* 0x040fe40007ffe0ff */
[----:B------:R-:W-:Y:S02]  /*5600*/  IADD3 R94, R2, UR9, RZ ;  /* 0x00000009025e7c10 */ /* 0x000fe4000fffe0ff */
[----:B------:R-:W-:Y:S02]  /*5610*/  IMNMX R2, RZ, R84, !PT ;  /* 0x00000054ff027217 */ /* 0x000fe40007800200 */
[----:B------:R-:W-:Y:S02]  /*5620*/  IADD3 R91, R0, 0x1, RZ ;  /* 0x00000001005b7810 */ /* 0x000fe40007ffe0ff */
[----:B------:R-:W-:Y:S02]  /*5630*/  IADD3 R93, R3, UR10, RZ ;  /* 0x0000000a035d7c10 */ /* 0x000fe4000fffe0ff */
[----:B------:R-:W-:Y:S02]  /*5640*/  IMNMX R84, R94, UR7, PT ;  /* 0x000000075e547c17 */ /* 0x000fe4000b800200 */
[CC--:B------:R-:W-:Y:S02]  /*5650*/  ISETP.GE.AND P1, PT, R0.reuse, R2.reuse, PT ;  /* 0x000000020000720c */ /* 0x0c0fe40003f26270 */
        /* <DEDUP_REMOVED lines=20> */
[-C--:B------:R-:W-:Y:S02]  /*57a0*/  ISETP.GE.AND P0, PT, R0, R3.reuse, PT ;  /* 0x000000030000720c */ /* 0x080fe40003f06270 */
[-C--:B------:R-:W-:Y:S02]  /*57b0*/  ISETP.GE.OR P6, PT, R90, R84.reuse, !P6 ;  /* 0x000000545a00720c */ /* 0x080fe400077c6670 */
[-C--:B------:R-:W-:Y:S02]  /*57c0*/  ISETP.GE.OR P5, PT, R89, R84.reuse, !P5 ;  /* 0x000000545900720c */ /* 0x080fe40006fa6670 */
[-C--:B------:R-:W-:Y:S02]  /*57d0*/  ISETP.GE.OR P4, PT, R88, R84.reuse, !P4 ;  /* 0x000000545800720c */ /* 0x080fe40006786670 */
[-C--:B------:R-:W-:Y:S02]  /*57e0*/  ISETP.GE.OR P3, PT, R87, R84.reuse, !P3 ;  /* 0x000000545700720c */ /* 0x080fe40005f66670 */
        /* <DEDUP_REMOVED lines=31> */
.L_x_716:
        /* <DEDUP_REMOVED lines=9> */
[----:B------:R-:W-:Y:S01]  /*5a70*/  FSEL R0, R0, RZ, P0 ;  /* 0x000000ff00007208 */ /* 0x000fe20000000000 */
[--C-:B------:R-:W-:Y:S01]  /*5a80*/  FFMA.FTZ R5, R5, c[0x0][0x23c], -R2.reuse ;  /* 0x00008f0005057a23 */ /* 0x100fe20000010802 */
[----:B------:R-:W-:Y:S01]  /*5a90*/  PLOP3.LUT P1, PT, PT, PT, UP3, 0x80, 0x0 ;  /* 0x000000000000781c */ /* 0x000fe20003f2f038 */
[----:B------:R-:W-:Y:S01]  /*5aa0*/  MUFU.EX2 R131, R4 ;  /* 0x0000000400837308 */ /* 0x000fe20000000800 */
[----:B------:R-:W-:Y:S02]  /*5ab0*/  FFMA.FTZ R8, R8, c[0x0][0x23c], -R2 ;  /* 0x00008f0008087a23 */ /* 0x000fe40000010802 */
[--C-:B------:R-:W-:Y:S02]  /*5ac0*/  FFMA.FTZ R6, R6, c[0x0][0x23c], -R0.reuse ;  /* 0x00008f0006067a23 */ /* 0x100fe40000010800 */
[----:B------:R-:W-:Y:S02]  /*5ad0*/  FFMA.FTZ R7, R7, c[0x0][0x23c], -R0 ;  /* 0x00008f0007077a23 */ /* 0x000fe40000010800 */
[--C-:B------:R-:W-:Y:S02]  /*5ae0*/  FFMA.FTZ R9, R9, c[0x0][0x23c], -R2.reuse ;  /* 0x00008f0009097a23 */ /* 0x100fe40000010802 */
[--C-:B------:R-:W-:Y:S01]  /*5af0*/  FFMA.FTZ R16, R16, c[0x0][0x23c], -R2.reuse ;  /* 0x00008f0010107a23 */ /* 0x100fe20000010802 */
[----:B------:R-:W1:Y:S01]  /*5b00*/  MUFU.EX2 R129, R5 ;  /* 0x0000000500817308 */ /* 0x000e620000000800 */
[--C-:B------:R-:W-:Y:S02]  /*5b10*/  FFMA.FTZ R12, R12, c[0x0][0x23c], -R2.reuse ;  /* 0x00008f000c0c7a23 */ /* 0x100fe40000010802 */
[--C-:B------:R-:W-:Y:S02]  /*5b20*/  FFMA.FTZ R13, R13, c[0x0][0x23c], -R2.reuse ;  /* 0x00008f000d0d7a23 */ /* 0x100fe40000010802 */
[----:B------:R-:W-:Y:S02]  /*5b30*/  FFMA.FTZ R2, R17, c[0x0][0x23c], -R2 ;  /* 0x00008f0011027a23 */ /* 0x000fe40000010802 */
[--C-:B------:R-:W-:Y:S02]  /*5b40*/  FFMA.FTZ R10, R10, c[0x0][0x23c], -R0.reuse ;  /* 0x00008f000a0a7a23 */ /* 0x100fe40000010800 */
[--C-:B------:R-:W-:Y:S01]  /*5b50*/  FFMA.FTZ R11, R11, c[0x0][0x23c], -R0.reuse ;  /* 0x00008f000b0b7a23 */ /* 0x100fe20000010800 */
[----:B------:R-:W-:Y:S01]  /*5b60*/  MUFU.EX2 R124, R6 ;  /* 0x00000006007c7308 */ /* 0x000fe20000000800 */
[--C-:B------:R-:W-:Y:S02]  /*5b70*/  FFMA.FTZ R18, R18, c[0x0][0x23c], -R0.reuse ;  /* 0x00008f0012127a23 */ /* 0x100fe40000010800 */
[--C-:B------:R-:W-:Y:S02]  /*5b80*/  FFMA.FTZ R14, R14, c[0x0][0x23c], -R0.reuse ;  /* 0x00008f000e0e7a23 */ /* 0x100fe40000010800 */
[--C-:B------:R-:W-:Y:S02]  /*5b90*/  FFMA.FTZ R15, R15, c[0x0][0x23c], -R0.reuse ;  /* 0x00008f000f0f7a23 */ /* 0x100fe40000010800 */
[----:B------:R-:W-:Y:S03]  /*5ba0*/  FFMA.FTZ R0, R19, c[0x0][0x23c], -R0 ;  /* 0x00008f0013007a23 */ /* 0x000fe60000010800 */
[----:B------:R-:W2:Y:S10]  /*5bb0*/  MUFU.EX2 R122, R7 ;  /* 0x00000007007a7308 */ /* 0x000eb40000000800 */
[----:B------:R-:W-:Y:S10]  /*5bc0*/  MUFU.EX2 R128, R8 ;  /* 0x0000000800807308 */ /* 0x000ff40000000800 */
[----:B------:R-:W3:Y:S10]  /*5bd0*/  MUFU.EX2 R126, R9 ;  /* 0x00000009007e7308 */ /* 0x000ef40000000800 */
[----:B------:R3:W-:Y:S10]  /*5be0*/  MUFU.EX2 R125, R2 ;  /* 0x00000002007d7308 */ /* 0x0007f40000000800 */
[----:B------:R-:W-:Y:S10]  /*5bf0*/  MUFU.EX2 R123, R10 ;  /* 0x0000000a007b7308 */ /* 0x000ff40000000800 */
[----:B------:R-:W4:Y:S10]  /*5c00*/  MUFU.EX2 R121, R11 ;  /* 0x0000000b00797308 */ /* 0x000f340000000800 */
[----:B------:R4:W-:Y:S10]  /*5c10*/  MUFU.EX2 R119, R0 ;  /* 0x0000000000777308 */ /* 0x0009f40000000800 */
[----:B------:R-:W-:Y:S10]  /*5c20*/  MUFU.EX2 R198, R12 ;  /* 0x0000000c00c67308 */ /* 0x000ff40000000800 */
[----:B------:R-:W1:Y:S10]  /*5c30*/  MUFU.EX2 R197, R13 ;  /* 0x0000000d00c57308 */ /* 0x000e740000000800 */
[----:B------:R-:W-:Y:S10]  /*5c40*/  MUFU.EX2 R196, R14 ;  /* 0x0000000e00c47308 */ /* 0x000ff40000000800 */
[----:B------:R-:W3:Y:S10]  /*5c50*/  MUFU.EX2 R130, R15 ;  /* 0x0000000f00827308 */ /* 0x000ef40000000800 */
[----:B------:R-:W4:Y:S10]  /*5c60*/  MUFU.EX2 R127, R16 ;  /* 0x00000010007f7308 */ /* 0x000f340000000800 */
[----:B------:R-:W4:Y:S01]  /*5c70*/  MUFU.EX2 R120, R18 ;  /* 0x0000001200787308 */ /* 0x000f220000000800 */
[----:B-1----:R-:W-:Y:S02]  /*5c80*/  F2FP.PACK_AB R4, R129, R131 ;  /* 0x000000838104723e */ /* 0x002fe400000000ff */
[----:B--2---:R-:W-:Y:S02]  /*5c90*/  F2FP.PACK_AB R3, R122, R124 ;  /* 0x0000007c7a03723e */ /* 0x004fe400000000ff */
[----:B---3--:R-:W-:Y:S01]  /*5ca0*/  F2FP.PACK_AB R2, R126, R128 ;  /* 0x000000807e02723e */ /* 0x008fe200000000ff */
[----:B------:R1:W-:Y:S01]  /*5cb0*/  STS [R237+0x2a000], R4 ;  /* 0x02a00004ed007388 */ /* 0x0003e20000000800 */
[----:B----4-:R-:W-:Y:S02]  /*5cc0*/  F2FP.PACK_AB R0, R121, R123 ;  /* 0x0000007b7900723e */ /* 0x010fe400000000ff */
[----:B------:R-:W-:Y:S03]  /*5cd0*/  F2FP.PACK_AB R5, R197, R198 ;  /* 0x000000c6c505723e */ /* 0x000fe600000000ff */
[----:B------:R2:W-:Y:S06]  /*5ce0*/  STS [R237+0x2a400], R3 ;  /* 0x02a40003ed007388 */ /* 0x0005ec0000000800 */
[----:B------:R3:W-:Y:S06]  /*5cf0*/  STS [R242+0x2a000], R2 ;  /* 0x02a00002f2007388 */ /* 0x0007ec0000000800 */
[----:B------:R4:W-:Y:S06]  /*5d00*/  STS [R242+0x2a400], R0 ;  /* 0x02a40000f2007388 */ /* 0x0009ec0000000800 */
[----:B------:R-:W-:Y:S01]  /*5d10*/  STS [R240+0x2a000], R5 ;  /* 0x02a00005f0007388 */ /* 0x000fe20000000800 */
[----:B-1----:R-:W-:Y:S05]  /*5d20*/  F2FP.PACK_AB R4, R130, R196 ;  /* 0x000000c48204723e */ /* 0x002fea00000000ff */
[----:B------:R-:W-:Y:S01]  /*5d30*/  STS [R240+0x2a400], R4 ;  /* 0x02a40004f0007388 */ /* 0x000fe20000000800 */
[----:B--2---:R-:W-:Y:S05]  /*5d40*/  F2FP.PACK_AB R3, R125, R127 ;  /* 0x0000007f7d03723e */ /* 0x004fea00000000ff */
[----:B------:R1:W-:Y:S01]  /*5d50*/  STS [R241+0x2a000], R3 ;  /* 0x02a00003f1007388 */ /* 0x0003e20000000800 */
[----:B---3--:R-:W-:Y:S05]  /*5d60*/  F2FP.PACK_AB R2, R119, R120 ;  /* 0x000000787702723e */ /* 0x008fea00000000ff */
[----:B------:R2:W-:Y:S01]  /*5d70*/  STS [R241+0x2a400], R2 ;  /* 0x02a40002f1007388 */ /* 0x0005e20000000800 */
[----:B----4-:R-:W-:Y:S05]  /*5d80*/  SHF.L.U32 R0, R226, 0x1, RZ ;  /* 0x00000001e2007819 */ /* 0x010fea00000006ff */
[----:B------:R-:W-:Y:S06]  /*5d90*/  LDSM.16.M88.4 R16, [R0+0x10000] ;  /* 0x010000000010783b */ /* 0x000fec0000000200 */
[----:B------:R-:W3:Y:S06]  /*5da0*/  LDSM.16.M88.4 R8, [R213+0x20000] ;  /* 0x02000000d508783b */ /* 0x000eec0000000200 */
[----:B------:R-:W4:Y:S01]  /*5db0*/  LDSM.16.M88.4 R84, [R213+0x20800] ;  /* 0x02080000d554783b */ /* 0x000f220000000200 */
[CC--:B-1----:R-:W-:Y:S05]  /*5dc0*/  IADD3 R3, R220.reuse, R0.reuse, RZ ;  /* 0x00000000dc037210 */ /* 0x0c2fea0007ffe0ff */
[----:B------:R-:W-:Y:S01]  /*5dd0*/  LDSM.16.M88.4 R92, [R214+0x20000] ;  /* 0x02000000d65c783b */ /* 0x000fe20000000200 */
[----:B--2---:R-:W-:Y:S04]  /*5de0*/  IADD3 R2, R221, R0, RZ ;  /* 0x00000000dd027210 */ /* 0x004fe80007ffe0ff */
[----:B------:R-:W-:Y:S01]  /*5df0*/  IADD3 R116, R220, R2, RZ ;  /* 0x00000002dc747210 */ /* 0x000fe20007ffe0ff */
[----:B------:R-:W1:Y:S06]  /*5e00*/  LDSM.16.M88.4 R88, [R2+0x10000] ;  /* 0x010000000258783b */ /* 0x000e6c0000000200 */
[----:B------:R-:W2:Y:S06]  /*5e10*/  LDSM.16.M88.4 R96, [R214+0x20800] ;  /* 0x02080000d660783b */ /* 0x000eac0000000200 */
[----:B------:R-:W-:Y:S06]  /*5e20*/  LDSM.16.M88.4 R100, [R3+0x10000] ;  /* 0x010000000364783b */ /* 0x000fec0000000200 */
[----:B------:R-:W2:Y:S01]  /*5e30*/  LDSM.16.M88.4 R104, [R216+0x20000] ;  /* 0x02000000d868783b */ /* 0x000ea20000000200 */
[C---:B---3--:R-:W-:Y:S05]  /*5e40*/  HMMA.16816.F32 R4, R16.reuse, R8, RZ ;  /* 0x000000081004723c */ /* 0x048fea00000018ff */
[----:B------:R-:W-:Y:S03]  /*5e50*/  LDSM.16.M88.4 R108, [R116+0x10000] ;  /* 0x01000000746c783b */ /* 0x000fe60000000200 */
[C---:B------:R-:W-:Y:S03]  /*5e60*/  HMMA.16816.F32 R8, R16.reuse, R10, RZ ;  /* 0x0000000a1008723c */ /* 0x040fe600000018ff */
[----:B------:R-:W-:Y:S05]  /*5e70*/  LDSM.16.M88.4 R112, [R215+0x20000] ;  /* 0x02000000d770783b */ /* 0x000fea0000000200 */
[C---:B----4-:R-:W-:Y:S08]  /*5e80*/  HMMA.16816.F32 R12, R16.reuse, R84, RZ ;  /* 0x00000054100c723c */ /* 0x050ff000000018ff */
[----:B------:R-:W-:Y:S01]  /*5e90*/  HMMA.16816.F32 R16, R16, R86, RZ ;  /* 0x000000561010723c */ /* 0x000fe200000018ff */
[----:B------:R-:W3:Y:S07]  /*5ea0*/  LDSM.16.M88.4 R84, [R216+0x20800] ;  /* 0x02080000d854783b */ /* 0x000eee0000000200 */
[C---:B-1----:R-:W-:Y:S08]  /*5eb0*/  HMMA.16816.F32 R4, R88.reuse, R92, R4 ;  /* 0x0000005c5804723c */ /* 0x042ff00000001804 */
[C---:B------:R-:W-:Y:S01]  /*5ec0*/  HMMA.16816.F32 R8, R88.reuse, R94, R8 ;  /* 0x0000005e5808723c */ /* 0x040fe20000001808 */
[----:B------:R-:W-:Y:S07]  /*5ed0*/  LDSM.16.M88.4 R92, [R0+0x12000] ;  /* 0x01200000005c783b */ /* 0x000fee0000000200 */
[C---:B--2---:R-:W-:Y:S08]  /*5ee0*/  HMMA.16816.F32 R12, R88.reuse, R96, R12 ;  /* 0x00000060580c723c */ /* 0x044ff0000000180c */
[----:B------:R-:W-:Y:S01]  /*5ef0*/  HMMA.16816.F32 R16, R88, R98, R16 ;  /* 0x000000625810723c */ /* 0x000fe20000001810 */
[----:B------:R-:W1:Y:S06]  /*5f00*/  LDSM.16.M88.4 R88, [R215+0x20800] ;  /* 0x02080000d758783b */ /* 0x000e6c0000000200 */
[----:B------:R-:W2:Y:S01]  /*5f10*/  LDSM.16.M88.4 R96, [R213+0x22000] ;  /* 0x02200000d560783b */ /* 0x000ea20000000200 */
[C---:B------:R-:W-:Y:S08]  /*5f20*/  HMMA.16816.F32 R4, R100.reuse, R104, R4 ;  /* 0x000000686404723c */ /* 0x040ff00000001804 */
[C---:B------:R-:W-:Y:S01]  /*5f30*/  HMMA.16816.F32 R8, R100.reuse, R106, R8 ;  /* 0x0000006a6408723c */ /* 0x040fe20000001808 */
[----:B------:R-:W-:Y:S07]  /*5f40*/  LDSM.16.M88.4 R104, [R214+0x22000] ;  /* 0x02200000d668783b */ /* 0x000fee0000000200 */
[C---:B---3--:R-:W-:Y:S08]  /*5f50*/  HMMA.16816.F32 R12, R100.reuse, R84, R12 ;  /* 0x00000054640c723c */ /* 0x048ff0000000180c */
[----:B------:R-:W-:Y:S01]  /*5f60*/  HMMA.16816.F32 R16, R100, R86, R16 ;  /* 0x000000566410723c */ /* 0x000fe20000001810 */
[----:B------:R-:W3:Y:S06]  /*5f70*/  LDSM.16.M88.4 R84, [R213+0x22800] ;  /* 0x02280000d554783b */ /* 0x000eec0000000200 */
[----:B------:R-:W4:Y:S01]  /*5f80*/  LDSM.16.M88.4 R100, [R2+0x12000] ;  /* 0x012000000264783b */ /* 0x000f220000000200 */
[C---:B------:R-:W-:Y:S08]  /*5f90*/  HMMA.16816.F32 R4, R108.reuse, R112, R4 ;  /* 0x000000706c04723c */ /* 0x040ff00000001804 */
[C---:B------:R-:W-:Y:S01]  /*5fa0*/  HMMA.16816.F32 R8, R108.reuse, R114, R8 ;  /* 0x000000726c08723c */ /* 0x040fe20000001808 */
[----:B------:R-:W-:Y:S07]  /*5fb0*/  LDSM.16.M88.4 R112, [R216+0x22000] ;  /* 0x02200000d870783b */ /* 0x000fee0000000200 */
[C---:B-1----:R-:W-:Y:S08]  /*5fc0*/  HMMA.16816.F32 R12, R108.reuse, R88, R12 ;  /* 0x000000586c0c723c */ /* 0x042ff0000000180c */
[----:B------:R-:W-:Y:S01]  /*5fd0*/  HMMA.16816.F32 R16, R108, R90, R16 ;  /* 0x0000005a6c10723c */ /* 0x000fe20000001810 */
[----:B------:R-:W1:Y:S06]  /*5fe0*/  LDSM.16.M88.4 R88, [R214+0x22800] ;  /* 0x02280000d658783b */ /* 0x000e6c0000000200 */
[----:B------:R-:W1:Y:S01]  /*5ff0*/  LDSM.16.M88.4 R108, [R3+0x12000] ;  /* 0x01200000036c783b */ /* 0x000e620000000200 */
[C---:B--2---:R-:W-:Y:S08]  /*6000*/  HMMA.16816.F32 R4, R92.reuse, R96, R4 ;  /* 0x000000605c04723c */ /* 0x044ff00000001804 */
[C---:B------:R-:W-:Y:S01]  /*6010*/  HMMA.16816.F32 R8, R92.reuse, R98, R8 ;  /* 0x000000625c08723c */ /* 0x040fe20000001808 */
[----:B------:R-:W-:Y:S07]  /*6020*/  LDSM.16.M88.4 R96, [R215+0x22000] ;  /* 0x02200000d760783b */ /* 0x000fee0000000200 */
[C---:B---3--:R-:W-:Y:S08]  /*6030*/  HMMA.16816.F32 R12, R92.reuse, R84, R12 ;  /* 0x000000545c0c723c */ /* 0x048ff0000000180c */
[----:B------:R-:W-:Y:S01]  /*6040*/  HMMA.16816.F32 R16, R92, R86, R16 ;  /* 0x000000565c10723c */ /* 0x000fe20000001810 */
[----:B------:R-:W2:Y:S06]  /*6050*/  LDSM.16.M88.4 R84, [R216+0x22800] ;  /* 0x02280000d854783b */ /* 0x000eac0000000200 */
[----:B------:R-:W3:Y:S01]  /*6060*/  LDSM.16.M88.4 R92, [R116+0x12000] ;  /* 0x01200000745c783b */ /* 0x000ee20000000200 */
[C---:B----4-:R-:W-:Y:S08]  /*6070*/  HMMA.16816.F32 R4, R100.reuse, R104, R4 ;  /* 0x000000686404723c */ /* 0x050ff00000001804 */
[C---:B------:R-:W-:Y:S01]  /*6080*/  HMMA.16816.F32 R8, R100.reuse, R106, R8 ;  /* 0x0000006a6408723c */ /* 0x040fe20000001808 */
[----:B------:R-:W-:Y:S07]  /*6090*/  LDSM.16.M88.4 R104, [R213+0x24000] ;  /* 0x02400000d568783b */ /* 0x000fee0000000200 */
[C---:B-1----:R-:W-:Y:S08]  /*60a0*/  HMMA.16816.F32 R12, R100.reuse, R88, R12 ;  /* 0x00000058640c723c */ /* 0x042ff0000000180c */
[----:B------:R-:W-:Y:S01]  /*60b0*/  HMMA.16816.F32 R16, R100, R90, R16 ;  /* 0x0000005a6410723c */ /* 0x000fe20000001810 */
[----:B------:R-:W1:Y:S06]  /*60c0*/  LDSM.16.M88.4 R88, [R215+0x22800] ;  /* 0x02280000d758783b */ /* 0x000e6c0000000200 */
[----:B------:R-:W4:Y:S01]  /*60d0*/  LDSM.16.M88.4 R100, [R0+0x14000] ;  /* 0x014000000064783b */ /* 0x000f220000000200 */
[C---:B------:R-:W-:Y:S08]  /*60e0*/  HMMA.16816.F32 R4, R108.reuse, R112, R4 ;  /* 0x000000706c04723c */ /* 0x040ff00000001804 */
[C---:B------:R-:W-:Y:S01]  /*60f0*/  HMMA.16816.F32 R8, R108.reuse, R114, R8 ;  /* 0x000000726c08723c */ /* 0x040fe20000001808 */
[----:B------:R-:W-:Y:S07]  /*6100*/  LDSM.16.M88.4 R112, [R214+0x24000] ;  /* 0x02400000d670783b */ /* 0x000fee0000000200 */
[C---:B--2---:R-:W-:Y:S08]  /*6110*/  HMMA.16816.F32 R12, R108.reuse, R84, R12 ;  /* 0x000000546c0c723c */ /* 0x044ff0000000180c */
[----:B------:R-:W-:Y:S01]  /*6120*/  HMMA.16816.F32 R16, R108, R86, R16 ;  /* 0x000000566c10723c */ /* 0x000fe20000001810 */
[----:B------:R-:W2:Y:S06]  /*6130*/  LDSM.16.M88.4 R84, [R213+0x24800] ;  /* 0x02480000d554783b */ /* 0x000eac0000000200 */
[----:B------:R-:W2:Y:S01]  /*6140*/  LDSM.16.M88.4 R108, [R2+0x14000] ;  /* 0x01400000026c783b */ /* 0x000ea20000000200 */
[C---:B---3--:R-:W-:Y:S08]  /*6150*/  HMMA.16816.F32 R4, R92.reuse, R96, R4 ;  /* 0x000000605c04723c */ /* 0x048ff00000001804 */
[C---:B------:R-:W-:Y:S01]  /*6160*/  HMMA.16816.F32 R8, R92.reuse, R98, R8 ;  /* 0x000000625c08723c */ /* 0x040fe20000001808 */
[----:B------:R-:W-:Y:S07]  /*6170*/  LDSM.16.M88.4 R96, [R216+0x24000] ;  /* 0x02400000d860783b */ /* 0x000fee0000000200 */
[C---:B-1----:R-:W-:Y:S08]  /*6180*/  HMMA.16816.F32 R12, R92.reuse, R88, R12 ;  /* 0x000000585c0c723c */ /* 0x042ff0000000180c */
[----:B------:R-:W-:Y:S01]  /*6190*/  HMMA.16816.F32 R16, R92, R90, R16 ;  /* 0x0000005a5c10723c */ /* 0x000fe20000001810 */
[----:B------:R-:W1:Y:S06]  /*61a0*/  LDSM.16.M88.4 R88, [R214+0x24800] ;  /* 0x02480000d658783b */ /* 0x000e6c0000000200 */
[----:B------:R-:W3:Y:S01]  /*61b0*/  LDSM.16.M88.4 R92, [R3+0x14000] ;  /* 0x01400000035c783b */ /* 0x000ee20000000200 */
[C---:B----4-:R-:W-:Y:S08]  /*61c0*/  HMMA.16816.F32 R4, R100.reuse, R104, R4 ;  /* 0x000000686404723c */ /* 0x050ff00000001804 */
[C---:B------:R-:W-:Y:S01]  /*61d0*/  HMMA.16816.F32 R8, R100.reuse, R106, R8 ;  /* 0x0000006a6408723c */ /* 0x040fe20000001808 */
[----:B------:R-:W-:Y:S07]  /*61e0*/  LDSM.16.M88.4 R104, [R215+0x24000] ;  /* 0x02400000d768783b */ /* 0x000fee0000000200 */
[C---:B--2---:R-:W-:Y:S08]  /*61f0*/  HMMA.16816.F32 R12, R100.reuse, R84, R12 ;  /* 0x00000054640c723c */ /* 0x044ff0000000180c */
[----:B------:R-:W-:Y:S01]  /*6200*/  HMMA.16816.F32 R16, R100, R86, R16 ;  /* 0x000000566410723c */ /* 0x000fe20000001810 */
[----:B------:R-:W2:Y:S06]  /*6210*/  LDSM.16.M88.4 R84, [R216+0x24800] ;  /* 0x02480000d854783b */ /* 0x000eac0000000200 */
[----:B------:R-:W4:Y:S01]  /*6220*/  LDSM.16.M88.4 R100, [R116+0x14000] ;  /* 0x014000007464783b */ /* 0x000f220000000200 */
[C---:B------:R-:W-:Y:S08]  /*6230*/  HMMA.16816.F32 R4, R108.reuse, R112, R4 ;  /* 0x000000706c04723c */ /* 0x040ff00000001804 */
[C---:B------:R-:W-:Y:S01]  /*6240*/  HMMA.16816.F32 R8, R108.reuse, R114, R8 ;  /* 0x000000726c08723c */ /* 0x040fe20000001808 */
[----:B------:R-:W-:Y:S07]  /*6250*/  LDSM.16.M88.4 R112, [R213+0x26000] ;  /* 0x02600000d570783b */ /* 0x000fee0000000200 */
[C---:B-1----:R-:W-:Y:S08]  /*6260*/  HMMA.16816.F32 R12, R108.reuse, R88, R12 ;  /* 0x000000586c0c723c */ /* 0x042ff0000000180c */
[----:B------:R-:W-:Y:S01]  /*6270*/  HMMA.16816.F32 R16, R108, R90, R16 ;  /* 0x0000005a6c10723c */ /* 0x000fe20000001810 */
[----:B------:R-:W1:Y:S06]  /*6280*/  LDSM.16.M88.4 R88, [R215+0x24800] ;  /* 0x02480000d758783b */ /* 0x000e6c0000000200 */
[----:B------:R4:W1:Y:S01]  /*6290*/  LDSM.16.M88.4 R108, [R0+0x16000] ;  /* 0x01600000006c783b */ /* 0x0008620000000200 */
[C---:B---3--:R-:W-:Y:S08]  /*62a0*/  HMMA.16816.F32 R4, R92.reuse, R96, R4 ;  /* 0x000000605c04723c */ /* 0x048ff00000001804 */
[C---:B------:R-:W-:Y:S01]  /*62b0*/  HMMA.16816.F32 R8, R92.reuse, R98, R8 ;  /* 0x000000625c08723c */ /* 0x040fe20000001808 */
[----:B------:R-:W-:Y:S07]  /*62c0*/  LDSM.16.M88.4 R96, [R214+0x26000] ;  /* 0x02600000d660783b */ /* 0x000fee0000000200 */
[C---:B--2---:R-:W-:Y:S04]  /*62d0*/  HMMA.16816.F32 R12, R92.reuse, R84, R12 ;  /* 0x000000545c0c723c */ /* 0x044fe8000000180c */
[----:B----4-:R-:W-:Y:S04]  /*62e0*/  LEA R0, -R252, RZ, 0x6 ;  /* 0x000000fffc007211 */ /* 0x010fe800078e31ff */
[----:B------:R-:W-:Y:S01]  /*62f0*/  HMMA.16816.F32 R16, R92, R86, R16 ;  /* 0x000000565c10723c */ /* 0x000fe20000001810 */
[----:B------:R-:W2:Y:S03]  /*6300*/  LDSM.16.M88.4 R84, [R213+0x26800] ;  /* 0x02680000d554783b */ /* 0x000ea60000000200 */
[C---:B------:R-:W-:Y:S03]  /*6310*/  LEA R228, P0, R0.reuse, R228, 0x2 ;  /* 0x000000e400e47211 */ /* 0x040fe600078010ff */
[----:B------:R-:W3:Y:S01]  /*6320*/  LDSM.16.M88.4 R92, [R2+0x16000] ;  /* 0x01600000025c783b */ /* 0x000ee20000000200 */
[C---:B------:R-:W-:Y:S05]  /*6330*/  HMMA.16816.F32 R4, R100.reuse, R104, R4 ;  /* 0x000000686404723c */ /* 0x040fea0000001804 */
[----:B------:R-:W-:Y:S03]  /*6340*/  LEA.HI.X.SX32 R229, R0, R229, 0x2, P0 ;  /* 0x000000e500e57211 */ /* 0x000fe600000f16ff */
[C---:B------:R-:W-:Y:S01]  /*6350*/  HMMA.16816.F32 R8, R100.reuse, R106, R8 ;  /* 0x0000006a6408723c */ /* 0x040fe20000001808 */
[----:B------:R-:W-:Y:S07]  /*6360*/  LDSM.16.M88.4 R104, [R216+0x26000] ;  /* 0x02600000d868783b */ /* 0x000fee0000000200 */
[C---:B-1----:R-:W-:Y:S08]  /*6370*/  HMMA.16816.F32 R12, R100.reuse, R88, R12 ;  /* 0x00000058640c723c */ /* 0x042ff0000000180c */
[----:B------:R-:W-:Y:S01]  /*6380*/  HMMA.16816.F32 R16, R100, R90, R16 ;  /* 0x0000005a6410723c */ /* 0x000fe20000001810 */
[----:B------:R-:W1:Y:S06]  /*6390*/  LDSM.16.M88.4 R88, [R214+0x26800] ;  /* 0x02680000d658783b */ /* 0x000e6c0000000200 */
[----:B------:R-:W4:Y:S01]  /*63a0*/  LDSM.16.M88.4 R100, [R3+0x16000] ;  /* 0x016000000364783b */ /* 0x000f220000000200 */
[C---:B------:R-:W-:Y:S08]  /*63b0*/  HMMA.16816.F32 R4, R108.reuse, R112, R4 ;  /* 0x000000706c04723c */ /* 0x040ff00000001804 */
[C---:B------:R-:W-:Y:S08]  /*63c0*/  HMMA.16816.F32 R8, R108.reuse, R114, R8 ;  /* 0x000000726c08723c */ /* 0x040ff00000001808 */
[C---:B--2---:R-:W-:Y:S08]  /*63d0*/  HMMA.16816.F32 R12, R108.reuse, R84, R12 ;  /* 0x000000546c0c723c */ /* 0x044ff0000000180c */
[----:B------:R-:W-:Y:S01]  /*63e0*/  HMMA.16816.F32 R16, R108, R86, R16 ;  /* 0x000000566c10723c */ /* 0x000fe20000001810 */
[----:B------:R-:W2:Y:S06]  /*63f0*/  LDSM.16.M88.4 R84, [R216+0x26800] ;  /* 0x02680000d854783b */ /* 0x000eac0000000200 */
[----:B------:R-:W-:Y:S01]  /*6400*/  LDSM.16.M88.4 R108, [R215+0x26000] ;  /* 0x02600000d76c783b */ /* 0x000fe20000000200 */
[C---:B---3--:R-:W-:Y:S08]  /*6410*/  HMMA.16816.F32 R4, R92.reuse, R96, R4 ;  /* 0x000000605c04723c */ /* 0x048ff00000001804 */
[C---:B------:R-:W-:Y:S01]  /*6420*/  HMMA.16816.F32 R8, R92.reuse, R98, R8 ;  /* 0x000000625c08723c */ /* 0x040fe20000001808 */
[----:B------:R-:W3:Y:S07]  /*6430*/  LDSM.16.M88.4 R96, [R116+0x16000] ;  /* 0x016000007460783b */ /* 0x000eee0000000200 */
[C---:B-1----:R-:W-:Y:S08]  /*6440*/  HMMA.16816.F32 R12, R92.reuse, R88, R12 ;  /* 0x000000585c0c723c */ /* 0x042ff0000000180c */
[----:B------:R-:W-:Y:S01]  /*6450*/  HMMA.16816.F32 R16, R92, R90, R16 ;  /* 0x0000005a5c10723c */ /* 0x000fe20000001810 */
[----:B------:R-:W1:Y:S07]  /*6460*/  LDSM.16.M88.4 R88, [R215+0x26800] ;  /* 0x02680000d758783b */ /* 0x000e6e0000000200 */
[C---:B----4-:R-:W-:Y:S08]  /*6470*/  HMMA.16816.F32 R4, R100.reuse, R104, R4 ;  /* 0x000000686404723c */ /* 0x050ff00000001804 */
[C---:B------:R-:W-:Y:S08]  /*6480*/  HMMA.16816.F32 R8, R100.reuse, R106, R8 ;  /* 0x0000006a6408723c */ /* 0x040ff00000001808 */
[C---:B--2---:R-:W-:Y:S08]  /*6490*/  HMMA.16816.F32 R12, R100.reuse, R84, R12 ;  /* 0x00000054640c723c */ /* 0x044ff0000000180c */
[----:B------:R-:W-:Y:S08]  /*64a0*/  HMMA.16816.F32 R16, R100, R86, R16 ;  /* 0x000000566410723c */ /* 0x000ff00000001810 */
[C---:B---3--:R-:W-:Y:S08]  /*64b0*/  HMMA.16816.F32 R4, R96.reuse, R108, R4 ;  /* 0x0000006c6004723c */ /* 0x048ff00000001804 */
[C---:B------:R-:W-:Y:S08]  /*64c0*/  HMMA.16816.F32 R8, R96.reuse, R110, R8 ;  /* 0x0000006e6008723c */ /* 0x040ff00000001808 */
[C---:B-1----:R-:W-:Y:S08]  /*64d0*/  HMMA.16816.F32 R12, R96.reuse, R88, R12 ;  /* 0x00000058600c723c */ /* 0x042ff0000000180c */
[C---:B-----5:R-:W-:Y:S01]  /*64e0*/  FADD.FTZ R4, -R118.reuse, R4 ;  /* 0x0000000476047221 */ /* 0x060fe20000010100 */
[----:B------:R-:W-:Y:S03]  /*64f0*/  HMMA.16816.F32 R16, R96, R90, R16 ;  /* 0x0000005a6010723c */ /* 0x000fe60000001810 */
[C---:B------:R-:W-:Y:S02]  /*6500*/  FADD.FTZ R5, -R118.reuse, R5 ;  /* 0x0000000576057221 */ /* 0x040fe40000010100 */
[C---:B------:R-:W-:Y:S02]  /*6510*/  FADD.FTZ R6, -R117.reuse, R6 ;  /* 0x0000000675067221 */ /* 0x040fe40000010100 */
[C---:B------:R-:W-:Y:S02]  /*6520*/  FADD.FTZ R7, -R117.reuse, R7 ;  /* 0x0000000775077221 */ /* 0x040fe40000010100 */
[C---:B------:R-:W-:Y:S03]  /*6530*/  FADD.FTZ R8, -R118.reuse, R8 ;  /* 0x0000000876087221 */ /* 0x040fe60000010100 */
[C---:B------:R-:W-:Y:S02]  /*6540*/  FADD.FTZ R9, -R118.reuse, R9 ;  /* 0x0000000976097221 */ /* 0x040fe40000010100 */
[C---:B------:R-:W-:Y:S02]  /*6550*/  FADD.FTZ R10, -R117.reuse, R10 ;  /* 0x0000000a750a7221 */ /* 0x040fe40000010100 */
[C---:B------:R-:W-:Y:S02]  /*6560*/  FADD.FTZ R11, -R117.reuse, R11 ;  /* 0x0000000b750b7221 */ /* 0x040fe40000010100 */
[C---:B------:R-:W-:Y:S02]  /*6570*/  FADD.FTZ R12, -R118.reuse, R12 ;  /* 0x0000000c760c7221 */ /* 0x040fe40000010100 */
[C---:B------:R-:W-:Y:S02]  /*6580*/  FADD.FTZ R13, -R118.reuse, R13 ;  /* 0x0000000d760d7221 */ /* 0x040fe40000010100 */
[C---:B------:R-:W-:Y:S02]  /*6590*/  FADD.FTZ R14, -R117.reuse, R14 ;  /* 0x0000000e750e7221 */ /* 0x040fe40000010100 */
[C---:B------:R-:W-:Y:S02]  /*65a0*/  FADD.FTZ R15, -R117.reuse, R15 ;  /* 0x0000000f750f7221 */ /* 0x040fe40000010100 */
        /* <DEDUP_REMOVED lines=21> */
[----:B------:R-:W-:Y:S01]  /*6700*/  ISETP.GE.AND P5, PT, R238, c[0x0][0x220], PT ;  /* 0x00008800ee007a0c */ /* 0x000fe20003fa6270 */
[----:B------:R-:W-:Y:S01]  /*6710*/  IMAD.MOV.U32 R13, RZ, RZ, c[0x0][0x190] ;  /* 0x00006400ff0d7624 */ /* 0x000fe200078e00ff */
[----:B------:R-:W-:Y:S01]  /*6720*/  ISETP.GE.AND P4, PT, R244, c[0x0][0x220], PT ;  /* 0x00008800f4007a0c */ /* 0x000fe20003f86270 */
        /* <DEDUP_REMOVED lines=8> */
[----:B------:R-:W-:Y:S01]  /*67b0*/  SHF.R.S32.HI R4, RZ, 0x1f, R6 ;  /* 0x0000001fff047819 */ /* 0x000fe20000011406 */
[----:B------:R-:W-:Y:S01]  /*67c0*/  UISETP.NE.U32.AND UP0, UPT, UR8, 0x1, UPT ;  /* 0x000000010800788c */ /* 0x000fe2000bf05070 */
[----:B------:R-:W-:Y:S02]  /*67d0*/  LEA.HI.X.SX32 R3, R6, R3, 0x1, P0 ;  /* 0x0000000306037211 */ /* 0x000fe400000f0eff */
[C---:B------:R-:W-:Y:S01]  /*67e0*/  LEA R0, P6, R13.reuse, R6, 0x5 ;  /* 0x000000060d007211 */ /* 0x040fe200078c28ff */
[----:B------:R-:W-:Y:S03]  /*67f0*/  USEL UR8, UR42, 0x8000, !UP0 ;  /* 0x000080002a087887 */ /* 0x000fe6000c000000 */
[----:B------:R-:W-:Y:S02]  /*6800*/  @!P3 LEA R8, P0, R0, R233, 0x1 ;  /* 0x000000e90008b211 */ /* 0x000fe400078008ff */
[C-C-:B------:R-:W-:Y:S02]  /*6810*/  LEA.HI.X R4, R13.reuse, R4, R93.reuse, 0x5, P6 ;  /* 0x000000040d047211 */ /* 0x140fe400030f2c5d */
[----:B------:R-:W-:Y:S02]  /*6820*/  IADD3 R230, R230, UR8, RZ ;  /* 0x00000008e6e67c10 */ /* 0x000fe4000fffe0ff */
[----:B------:R-:W-:Y:S02]  /*6830*/  IADD3 R232, R232, UR8, RZ ;  /* 0x00000008e8e87c10 */ /* 0x000fe4000fffe0ff */
[C-C-:B------:R-:W-:Y:S01]  /*6840*/  @!P3 LEA.HI.X R9, R0.reuse, R235, R4.reuse, 0x1, P0 ;  /* 0x000000eb0009b211 */ /* 0x140fe200000f0c04 */
[----:B------:R1:W-:Y:S01]  /*6850*/  @P5 STS [R230], RZ ;  /* 0x000000ffe6005388 */ /* 0x0003e20000000800 */
[C---:B------:R-:W-:Y:S02]  /*6860*/  @!P5 LEA R12, P0, R13.reuse, R2, 0x6 ;  /* 0x000000020d0cd211 */ /* 0x040fe400078030ff */
[C---:B------:R-:W-:Y:S01]  /*6870*/  @!P4 LEA R10, P6, R0.reuse, R233, 0x1 ;  /* 0x000000e9000ac211 */ /* 0x040fe200078c08ff */
[----:B------:R1:W-:Y:S01]  /*6880*/  @P5 STS [R230+0x4], RZ ;  /* 0x000004ffe6005388 */ /* 0x0003e20000000800 */
[----:B------:R-:W-:Y:S02]  /*6890*/  @!P5 LEA.HI.X R13, R13, R3, R93, 0x6, P0 ;  /* 0x000000030d0dd211 */ /* 0x000fe400000f345d */
[C---:B------:R-:W-:Y:S01]  /*68a0*/  @!P4 LEA.HI.X R11, R0.reuse, R235, R4, 0x1, P6 ;  /* 0x000000eb000bc211 */ /* 0x040fe200030f0c04 */
        /* <DEDUP_REMOVED lines=68> */
.L_x_717:
[----:B-1----:R-:W-:Y:S01]  /*6cf0*/  F2FP.PACK_AB R6, R91, R92 ;  /* 0x0000005c5b06723e */ /* 0x002fe200000000ff */
[----:B------:R-:W-:Y:S01]  /*6d00*/  IMAD.SHL.U32 R208, R227, 0x2, RZ ;  /* 0x00000002e3d07824 */ /* 0x000fe200078e00ff */
        /* <DEDUP_REMOVED lines=21> */
[----:B------:R-:W5:Y:S06]  /*6e60*/  LDSM.16.MT88.4 R88, [R208+0x16000] ;  /* 0x01600000d058783b */ /* 0x000f6c0000004200 */
        /* <DEDUP_REMOVED lines=20> */
[-C--:B-----5:R-:W-:Y:S08]  /*6fb0*/  HMMA.16816.F32 R68, R4, R88.reuse, R68 ;  /* 0x000000580444723c */ /* 0x0a0ff00000001844 */
        /* <DEDUP_REMOVED lines=27> */
[----:B------:R-:W5:Y:S01]  /*7170*/  LDSM.16.MT88.4 R108, [R208+0x15800] ;  /* 0x01580000d06c783b */ /* 0x000f620000004200 */
        /* <DEDUP_REMOVED lines=26> */
[-C--:B-----5:R-:W-:Y:S08]  /*7320*/  HMMA.16816.F32 R52, R8, R108.reuse, R52 ;  /* 0x0000006c0834723c */ /* 0x0a0ff00000001834 */
        /* <DEDUP_REMOVED lines=17> */
[----:B------:R-:W-:Y:S02]  /*7440*/  LEA R2, P0, R5, R2, 0x1 ;  /* 0x0000000205027211 */ /* 0x000fe400078008ff */
[----:B------:R-:W-:Y:S02]  /*7450*/  LEA R0, P6, R13, R5, 0x5 ;  /* 0x000000050d007211 */ /* 0x000fe400078c28ff */
[----:B------:R-:W-:Y:S01]  /*7460*/  LEA.HI.X.SX32 R3, R5, R3, 0x1, P0 ;  /* 0x0000000305037211 */ /* 0x000fe200000f0eff */
[----:B------:R1:W-:Y:S01]  /*7470*/  @P5 STS.128 [R231+0x10000], RZ ;  /* 0x010000ffe7005388 */ /* 0x0003e20000000c00 */
[----:B------:R-:W-:Y:S03]  /*7480*/  SHF.R.S32.HI R4, RZ, 0x1f, R5 ;  /* 0x0000001fff047819 */ /* 0x000fe60000011405 */
[----:B------:R-:W-:Y:S01]  /*7490*/  @!PT LDS RZ, [RZ] ;  /* 0x00000000fffff984 */ /* 0x000fe20000000800 */
[----:B------:R-:W-:Y:S01]  /*74a0*/  @!PT LDS RZ, [RZ] ;  /* 0x00000000fffff984 */ /* 0x000fe20000000800 */
[----:B------:R-:W-:Y:S01]  /*74b0*/  @!PT LDS RZ, [RZ] ;  /* 0x00000000fffff984 */ /* 0x000fe20000000800 */
[----:B------:R1:W-:Y:S01]  /*74c0*/  @!P5 LDGSTS.E.BYPASS.LTC128B.128 [R231+0x10000], [R2.64] ;  /* 0x1000000002e7dfae */ /* 0x0003e2000b901d44 */
[C---:B------:R-:W-:Y:S02]  /*74d0*/  @!P3 LEA R8, P0, R0.reuse, R234, 0x1 ;  /* 0x000000ea0008b211 */ /* 0x040fe400078008ff */
[C---:B------:R-:W-:Y:S01]  /*74e0*/  LEA.HI.X R4, R13.reuse, R4, R14, 0x5, P6 ;  /* 0x000000040d047211 */ /* 0x040fe200030f2c0e */
        /* <DEDUP_REMOVED lines=8> */
[C---:B------:R-:W-:Y:S01]  /*7570*/  @!P4 LEA.HI.X R11, R0.reuse, R236, R4, 0x1, P6 ;  /* 0x000000ec000bc211 */ /* 0x040fe200030f0c04 */
        /* <DEDUP_REMOVED lines=36> */
.L_x_718:
[----:B------:R-:W-:Y:S01]  /*77c0*/  LDSM.16.M88.4 R128, [R222] ;  /* 0x00000000de80783b */ /* 0x000fe20000000200 */
[----:B-1----:R-:W-:Y:S01]  /*77d0*/  @P1 IADD3 R2, P0, R249, UR16, RZ ;  /* 0x00000010f9021c10 */ /* 0x002fe2000ff1e0ff */
[----:B------:R-:W-:Y:S01]  /*77e0*/  IMAD R0, R252, 0x18, RZ ;  /* 0x00000018fc007824 */ /* 0x000fe200078e02ff */
[----:B------:R-:W-:Y:S02]  /*77f0*/  ULOP3.LUT UR8, UR6, 0x1, URZ, 0xc0, !UPT ;  /* 0x0000000106087892 */ /* 0x000fe4000f8ec03f */
[----:B------:R-:W1:Y:S01]  /*7800*/  LDSM.16.MT88.4 R16, [R208+0x18000] ;  /* 0x01800000d010783b */ /* 0x000e620000004200 */
[----:B------:R-:W-:Y:S01]  /*7810*/  @P1 IADD3.X R3, R248, UR15, RZ, P0, !PT ;  /* 0x0000000ff8031c10 */ /* 0x000fe200087fe4ff */
[----:B------:R-:W-:Y:S02]  /*7820*/  UISETP.NE.U32.AND UP0, UPT, UR8, 0x1, UPT ;  /* 0x000000010800788c */ /* 0x000fe4000bf05070 */
[----:B------:R-:W-:Y:S01]  /*7830*/  UISETP.GT.AND UP2, UPT, UR6, UR19, UPT ;  /* 0x000000130600728c */ /* 0x000fe2000bf44270 */
[----:B------:R-:W2:Y:S01]  /*7840*/  LDSM.16.M88.4 R124, [R222+0x1000] ;  /* 0x00100000de7c783b */ /* 0x000ea20000000200 */
[----:B------:R-:W-:Y:S02]  /*7850*/  @UP3 UIADD3 UR9, UP1, UR16, -0x100, URZ ;  /* 0xffffff0010093890 */ /* 0x000fe4000ff3e03f */
[----:B------:R-:W-:Y:S02]  /*7860*/  UIADD3 UR6, UR6, -0x1, URZ ;  /* 0xffffffff06067890 */ /* 0x000fe4000fffe03f */
[----:B------:R-:W3:Y:S01]  /*7870*/  LDSM.16.MT88.4 R96, [R208+0x1a000] ;  /* 0x01a00000d060783b */ /* 0x000ee20000004200 */
[----:B------:R-:W-:Y:S02]  /*7880*/  @UP3 UIADD3.X UR8, UR15, -0x1, URZ, UP1, !UPT ;  /* 0xffffffff0f083890 */ /* 0x000fe40008ffe43f */
[----:B------:R-:W-:Y:S02]  /*7890*/  @UP3 UMOV UR16, UR9 ;  /* 0x0000000900103c82 */ /* 0x000fe40008000000 */
[----:B------:R-:W4:Y:S03]  /*78a0*/  LDSM.16.MT88.4 R112, [R208+0x1c000] ;  /* 0x01c00000d070783b */ /* 0x000f260000004200 */
[----:B------:R-:W-:Y:S02]  /*78b0*/  @UP3 UMOV UR15, UR8 ;  /* 0x00000008000f3c82 */ /* 0x000fe40008000000 */
[----:B------:R-:W3:Y:S05]  /*78c0*/  LDSM.16.MT88.4 R196, [R208+0x1e000] ;  /* 0x01e00000d0c4783b */ /* 0x000eea0000004200 */
[----:B------:R-:W-:Y:S05]  /*78d0*/  LDSM.16.M88.4 R200, [R223] ;  /* 0x00000000dfc8783b */ /* 0x000fea0000000200 */
[----:B------:R-:W3:Y:S05]  /*78e0*/  LDSM.16.MT88.4 R204, [R208+0x18800] ;  /* 0x01880000d0cc783b */ /* 0x000eea0000004200 */
[----:B------:R3:W5:Y:S01]  /*78f0*/  @P1 LDG.E R246, [R2.64+-0x100] ;  /* 0xffff000402f61981 */ /* 0x000762000c1e1900 */
[-C--:B-1----:R-:W-:Y:S04]  /*7900*/  HMMA.16816.F32 R4, R128, R16.reuse, RZ ;  /* 0x000000108004723c */ /* 0x082fe800000018ff */
[----:B------:R1:W5:Y:S04]  /*7910*/  @P1 LDG.E R247, [R2.64+-0xe0] ;  /* 0xffff200402f71981 */ /* 0x000368000c1e1900 */
        /* <DEDUP_REMOVED lines=15> */
[----:B------:R-:W2:Y:S07]  /*7a10*/  LDSM.16.M88.4 R196, [R223+0x1000] ;  /* 0x00100000dfc4783b */ /* 0x000eae0000000200 */
[-C--:B------:R-:W-:Y:S08]  /*7a20*/  HMMA.16816.F32 R4, R200, R204.reuse, R4 ;  /* 0x000000ccc804723c */ /* 0x080ff00000001804 */
[C---:B--2---:R-:W-:Y:S08]  /*7a30*/  HMMA.16816.F32 R8, R196.reuse, R204, R8 ;  /* 0x000000ccc408723c */ /* 0x044ff00000001808 */
[-C--:B------:R-:W-:Y:S08]  /*7a40*/  HMMA.16816.F32 R12, R196, R206.reuse, R12 ;  /* 0x000000cec40c723c */ /* 0x080ff0000000180c */
[C---:B------:R-:W-:Y:S01]  /*7a50*/  HMMA.16816.F32 R16, R200.reuse, R206, R16 ;  /* 0x000000cec810723c */ /* 0x040fe20000001810 */
[----:B------:R-:W2:Y:S07]  /*7a60*/  LDSM.16.MT88.4 R204, [R208+0x1a800] ;  /* 0x01a80000d0cc783b */ /* 0x000eae0000004200 */
[-C--:B--2---:R-:W-:Y:S08]  /*7a70*/  HMMA.16816.F32 R84, R200, R204.reuse, R84 ;  /* 0x000000ccc854723c */ /* 0x084ff00000001854 */
[C---:B------:R-:W-:Y:S08]  /*7a80*/  HMMA.16816.F32 R88, R196.reuse, R204, R88 ;  /* 0x000000ccc458723c */ /* 0x040ff00000001858 */
        /* <DEDUP_REMOVED lines=10> */
[-C--:B------:R-:W-:Y:S01]  /*7b30*/  HMMA.16816.F32 R124, R196, R206.reuse, R124 ;  /* 0x000000cec47c723c */ /* 0x080fe2000000187c */
[----:B------:R-:W-:Y:S07]  /*7b40*/  LDSM.16.M88.4 R196, [R224] ;  /* 0x00000000e0c4783b */ /* 0x000fee0000000200 */
[----:B------:R-:W-:Y:S01]  /*7b50*/  HMMA.16816.F32 R128, R200, R206, R128 ;  /* 0x000000cec880723c */ /* 0x000fe20000001880 */
[----:B------:R-:W2:Y:S05]  /*7b60*/  LDSM.16.MT88.4 R200, [R208+0x19000] ;  /* 0x01900000d0c8783b */ /* 0x000eaa0000004200 */
[----:B------:R-:W3:Y:S02]  /*7b70*/  LDSM.16.M88.4 R204, [R224+0x1000] ;  /* 0x00100000e0cc783b */ /* 0x000ee40000000200 */
[-C--:B--2---:R-:W-:Y:S08]  /*7b80*/  HMMA.16816.F32 R4, R196, R200.reuse, R4 ;  /* 0x000000c8c404723c */ /* 0x084ff00000001804 */
[C---:B---3--:R-:W-:Y:S08]  /*7b90*/  HMMA.16816.F32 R8, R204.reuse, R200, R8 ;  /* 0x000000c8cc08723c */ /* 0x048ff00000001808 */
        /* <DEDUP_REMOVED lines=22> */
[-C--:B------:R-:W-:Y:S07]  /*7d00*/  HMMA.16816.F32 R12, R200, R198.reuse, R12 ;  /* 0x000000c6c80c723c */ /* 0x080fee000000180c */
[----:B------:R-:W-:Y:S01]  /*7d10*/  RED.E.ADD.F32.FTZ.RN.STRONG.GPU [R228.64], R4 ;  /* 0x00000004e400798e */ /* 0x000fe2000c10e784 */
[C---:B------:R-:W-:Y:S04]  /*7d20*/  HMMA.16816.F32 R16, R204.reuse, R198, R16 ;  /* 0x000000c6cc10723c */ /* 0x040fe80000001810 */
[----:B------:R-:W2:Y:S04]  /*7d30*/  LDSM.16.MT88.4 R196, [R208+0x1b800] ;  /* 0x01b80000d0c4783b */ /* 0x000ea80000004200 */
[-C--:B--2---:R-:W-:Y:S08]  /*7d40*/  HMMA.16816.F32 R84, R204, R196.reuse, R84 ;  /* 0x000000c4cc54723c */ /* 0x084ff00000001854 */
[C---:B------:R-:W-:Y:S08]  /*7d50*/  HMMA.16816.F32 R88, R200.reuse, R196, R88 ;  /* 0x000000c4c858723c */ /* 0x040ff00000001858 */
[-C--:B------:R-:W-:Y:S08]  /*7d60*/  HMMA.16816.F32 R92, R200, R198.reuse, R92 ;  /* 0x000000c6c85c723c */ /* 0x080ff0000000185c */
[C---:B------:R-:W-:Y:S01]  /*7d70*/  HMMA.16816.F32 R96, R204.reuse, R198, R96 ;  /* 0x000000c6cc60723c */ /* 0x040fe20000001860 */
[----:B------:R-:W2:Y:S05]  /*7d80*/  LDSM.16.MT88.4 R196, [R208+0x1d800] ;  /* 0x01d80000d0c4783b */ /* 0x000eaa0000004200 */
[----:B------:R-:W3:Y:S02]  /*7d90*/  LDSM.16.MT88.4 R208, [R208+0x1f800] ;  /* 0x01f80000d0d0783b */ /* 0x000ee40000004200 */
[-C--:B--2---:R-:W-:Y:S08]  /*7da0*/  HMMA.16816.F32 R100, R204, R196.reuse, R100 ;  /* 0x000000c4cc64723c */ /* 0x084ff00000001864 */
[C---:B------:R-:W-:Y:S07]  /*7db0*/  HMMA.16816.F32 R104, R200.reuse, R196, R104 ;  /* 0x000000c4c868723c */ /* 0x040fee0000001868 */
[C---:B------:R-:W-:Y:S01]  /*7dc0*/  IMAD.SHL.U32 R197, R252.reuse, 0x20, RZ ;  /* 0x00000020fcc57824 */ /* 0x040fe200078e00ff */
[-C--:B------:R-:W-:Y:S08]  /*7dd0*/  HMMA.16816.F32 R108, R200, R198.reuse, R108 ;  /* 0x000000c6c86c723c */ /* 0x080ff0000000186c */
[C---:B------:R-:W-:Y:S08]  /*7de0*/  HMMA.16816.F32 R112, R204.reuse, R198, R112 ;  /* 0x000000c6cc70723c */ /* 0x040ff00000001870 */
[-C--:B---3--:R-:W-:Y:S08]  /*7df0*/  HMMA.16816.F32 R116, R204, R208.reuse, R116 ;  /* 0x000000d0cc74723c */ /* 0x088ff00000001874 */
[C---:B------:R-:W-:Y:S08]  /*7e00*/  HMMA.16816.F32 R120, R200.reuse, R208, R120 ;  /* 0x000000d0c878723c */ /* 0x040ff00000001878 */
[-C--:B------:R-:W-:Y:S07]  /*7e10*/  HMMA.16816.F32 R124, R200, R210.reuse, R124 ;  /* 0x000000d2c87c723c */ /* 0x080fee000000187c */
[----:B------:R-:W-:Y:S01]  /*7e20*/  IMAD.SHL.U32 R200, R252, 0x8, RZ ;  /* 0x00000008fcc87824 */ /* 0x000fe200078e00ff */
[----:B------:R-:W-:Y:S04]  /*7e30*/  HMMA.16816.F32 R128, R204, R210, R128 ;  /* 0x000000d2cc80723c */ /* 0x000fe80000001880 */
[-C--:B-1----:R-:W-:Y:S01]  /*7e40*/  LEA R2, P0, R200, R228.reuse, 0x2 ;  /* 0x000000e4c8027211 */ /* 0x082fe200078010ff */
[C---:B------:R-:W-:Y:S02]  /*7e50*/  IMAD.SHL.U32 R201, R252.reuse, 0x10, RZ ;  /* 0x00000010fcc97824 */ /* 0x040fe400078e00ff */
[----:B------:R-:W-:Y:S01]  /*7e60*/  IMAD R202, R252, 0x28, RZ ;  /* 0x00000028fcca7824 */ /* 0x000fe200078e02ff */
[-C--:B------:R-:W-:Y:S04]  /*7e70*/  LEA.HI.X.SX32 R3, R200, R229.reuse, 0x2, P0 ;  /* 0x000000e5c8037211 */ /* 0x080fe800000f16ff */
[CC--:B------:R-:W-:Y:S01]  /*7e80*/  LEA R198, P1, R201.reuse, R228.reuse, 0x2 ;  /* 0x000000e4c9c67211 */ /* 0x0c0fe200078210ff */
[----:B------:R1:W-:Y:S01]  /*7e90*/  RED.E.ADD.F32.FTZ.RN.STRONG.GPU [R2.64], R5 ;  /* 0x000000050200798e */ /* 0x0003e2000c10e784 */
[CC--:B------:R-:W-:Y:S02]  /*7ea0*/  LEA R4, P0, R0.reuse, R228.reuse, 0x2 ;  /* 0x000000e400047211 */ /* 0x0c0fe400078010ff */
[-C--:B------:R-:W-:Y:S02]  /*7eb0*/  LEA.HI.X.SX32 R199, R201, R229.reuse, 0x2, P1 ;  /* 0x000000e5c9c77211 */ /* 0x080fe400008f16ff */
[CC--:B------:R-:W-:Y:S03]  /*7ec0*/  LEA R196, P1, R197.reuse, R228.reuse, 0x2 ;  /* 0x000000e4c5c47211 */ /* 0x0c0fe600078210ff */
[----:B------:R2:W-:Y:S01]  /*7ed0*/  RED.E.ADD.F32.FTZ.RN.STRONG.GPU [R198.64], R6 ;  /* 0x00000006c600798e */ /* 0x0005e2000c10e784 */
[-C--:B------:R-:W-:Y:S02]  /*7ee0*/  LEA.HI.X.SX32 R197, R197, R229.reuse, 0x2, P1 ;  /* 0x000000e5c5c57211 */ /* 0x080fe400008f16ff */
[-C--:B-1----:R-:W-:Y:S01]  /*7ef0*/  LEA.HI.X.SX32 R5, R0, R229.reuse, 0x2, P0 ;  /* 0x000000e500057211 */ /* 0x082fe200000f16ff */
[----:B------:R-:W-:Y:S04]  /*7f00*/  IMAD R0, R252, 0x38, RZ ;  /* 0x00000038fc007824 */ /* 0x000fe800078e02ff */
[----:B------:R1:W-:Y:S01]  /*7f10*/  RED.E.ADD.F32.FTZ.RN.STRONG.GPU [R4.64], R7 ;  /* 0x000000070400798e */ /* 0x0003e2000c10e784 */
[-C--:B--2---:R-:W-:Y:S01]  /*7f20*/  LEA R6, P0, R202, R228.reuse, 0x2 ;  /* 0x000000e4ca067211 */ /* 0x084fe200078010ff */
[----:B------:R-:W-:Y:S03]  /*7f30*/  IMAD R198, R252, 0x30, RZ ;  /* 0x00000030fcc67824 */ /* 0x000fe600078e02ff */
[----:B------:R2:W-:Y:S01]  /*7f40*/  RED.E.ADD.F32.FTZ.RN.STRONG.GPU [R196.64], R8 ;  /* 0x00000008c400798e */ /* 0x0005e2000c10e784 */
[-C--:B-1----:R-:W-:Y:S02]  /*7f50*/  LEA.HI.X.SX32 R7, R202, R229.reuse, 0x2, P0 ;  /* 0x000000e5ca077211 */ /* 0x082fe400000f16ff */
[CC--:B------:R-:W-:Y:S03]  /*7f60*/  LEA R4, P1, R198.reuse, R228.reuse, 0x2 ;  /* 0x000000e4c6047211 */ /* 0x0c0fe600078210ff */
[----:B------:R1:W-:Y:S01]  /*7f70*/  RED.E.ADD.F32.FTZ.RN.STRONG.GPU [R6.64], R9 ;  /* 0x000000090600798e */ /* 0x0003e2000c10e784 */
[-C--:B------:R-:W-:Y:S02]  /*7f80*/  LEA.HI.X.SX32 R5, R198, R229.reuse, 0x2, P1 ;  /* 0x000000e5c6057211 */ /* 0x080fe400008f16ff */
[CC--:B--2---:R-:W-:Y:S03]  /*7f90*/  LEA R8, P0, R0.reuse, R228.reuse, 0x2 ;  /* 0x000000e400087211 */ /* 0x0c4fe600078010ff */
[----:B------:R2:W-:Y:S01]  /*7fa0*/  RED.E.ADD.F32.FTZ.RN.STRONG.GPU [R4.64], R10 ;  /* 0x0000000a0400798e */ /* 0x0005e2000c10e784 */
[-C--:B-1----:R-:W-:Y:S02]  /*7fb0*/  LEA.HI.X.SX32 R9, R0, R229.reuse, 0x2, P0 ;  /* 0x000000e500097211 */ /* 0x082fe400000f16ff */
[----:B------:R-:W-:Y:S03]  /*7fc0*/  IADD3 R7, R201, 0x20, RZ ;  /* 0x00000020c9077810 */ /* 0x000fe60007ffe0ff */
[----:B------:R1:W-:Y:S01]  /*7fd0*/  RED.E.ADD.F32.FTZ.RN.STRONG.GPU [R8.64], R11 ;  /* 0x0000000b0800798e */ /* 0x0003e2000c10e784 */
[CC--:B------:R-:W-:Y:S01]  /*7fe0*/  LEA R6, P0, R7.reuse, R228.reuse, 0x2 ;  /* 0x000000e407067211 */ /* 0x0c0fe200078010ff */
[C---:B------:R-:W-:Y:S03]  /*7ff0*/  IMAD.IADD R0, R200.reuse, 0x1, R7 ;  /* 0x00000001c8007824 */ /* 0x040fe600078e0207 */
[----:B------:R-:W-:Y:S01]  /*8000*/  RED.E.ADD.F32.FTZ.RN.STRONG.GPU [R228.64+0x80], R16 ;  /* 0x00008010e400798e */ /* 0x000fe2000c10e784 */
[-C--:B------:R-:W-:Y:S01]  /*8010*/  LEA.HI.X.SX32 R7, R7, R229.reuse, 0x2, P0 ;  /* 0x000000e507077211 */ /* 0x080fe200000f16ff */
[----:B--2---:R-:W-:Y:S01]  /*8020*/  IMAD.IADD R5, R200, 0x1, R0 ;  /* 0x00000001c8057824 */ /* 0x004fe200078e0200 */
[-C--:B------:R-:W-:Y:S02]  /*8030*/  LEA R196, P0, R0, R228.reuse, 0x2 ;  /* 0x000000e400c47211 */ /* 0x080fe400078010ff */
[----:B------:R-:W-:Y:S01]  /*8040*/  RED.E.ADD.F32.FTZ.RN.STRONG.GPU [R2.64+0x80], R17 ;  /* 0x000080110200798e */ /* 0x000fe2000c10e784 */
[----:B------:R-:W-:Y:S01]  /*8050*/  IMAD.IADD R4, R200, 0x1, R5 ;  /* 0x00000001c8047824 */ /* 0x000fe200078e0205 */
[-C--:B------:R-:W-:Y:S03]  /*8060*/  LEA.HI.X.SX32 R197, R0, R229.reuse, 0x2, P0 ;  /* 0x000000e500c57211 */ /* 0x080fe600000f16ff */
[----:B------:R2:W-:Y:S01]  /*8070*/  RED.E.ADD.F32.FTZ.RN.STRONG.GPU [R6.64], R18 ;  /* 0x000000120600798e */ /* 0x0005e2000c10e784 */
[-C--:B------:R-:W-:Y:S01]  /*8080*/  LEA R10, P0, R4, R228.reuse, 0x2 ;  /* 0x000000e4040a7211 */ /* 0x080fe200078010ff */
[----:B------:R-:W-:Y:S03]  /*8090*/  IMAD.IADD R0, R200, 0x1, R4 ;  /* 0x00000001c8007824 */ /* 0x000fe600078e0204 */
[----:B------:R-:W-:Y:S05]  /*80a0*/  RED.E.ADD.F32.FTZ.RN.STRONG.GPU [R196.64], R19 ;  /* 0x00000013c400798e */ /* 0x000fea000c10e784 */
[----:B------:R-:W-:Y:S01]  /*80b0*/  LDSM.16.MT88.4 R16, [R212+0x2000] ;  /* 0x00200000d410783b */ /* 0x000fe20000004200 */
[CC--:B-1----:R-:W-:Y:S02]  /*80c0*/  LEA R8, P1, R5.reuse, R228.reuse, 0x2 ;  /* 0x000000e405087211 */ /* 0x0c2fe400078210ff */
[-C--:B------:R-:W-:Y:S02]  /*80d0*/  LEA.HI.X.SX32 R11, R4, R229.reuse, 0x2, P0 ;  /* 0x000000e5040b7211 */ /* 0x080fe400000f16ff */
[-C--:B------:R-:W-:Y:S01]  /*80e0*/  LEA.HI.X.SX32 R9, R5, R229.reuse, 0x2, P1 ;  /* 0x000000e505097211 */ /* 0x080fe200008f16ff */
[----:B------:R-:W-:Y:S04]  /*80f0*/  IMAD.IADD R5, R200, 0x1, R0 ;  /* 0x00000001c8057824 */ /* 0x000fe800078e0200 */
[----:B------:R1:W-:Y:S05]  /*8100*/  RED.E.ADD.F32.FTZ.RN.STRONG.GPU [R8.64], R12 ;  /* 0x0000000c0800798e */ /* 0x0003ea000c10e784 */
[----:B------:R-:W-:Y:S01]  /*8110*/  RED.E.ADD.F32.FTZ.RN.STRONG.GPU [R10.64], R13 ;  /* 0x0000000d0a00798e */ /* 0x000fe2000c10e784 */
[CC--:B--2---:R-:W-:Y:S04]  /*8120*/  LEA R6, P0, R0.reuse, R228.reuse, 0x2 ;  /* 0x000000e400067211 */ /* 0x0c4fe800078010ff */
[-C--:B------:R-:W-:Y:S02]  /*8130*/  LEA.HI.X.SX32 R7, R0, R229.reuse, 0x2, P0 ;  /* 0x000000e500077211 */ /* 0x080fe400000f16ff */
[CC--:B------:R-:W-:Y:S03]  /*8140*/  LEA R4, P0, R5.reuse, R228.reuse, 0x2 ;  /* 0x000000e405047211 */ /* 0x0c0fe600078010ff */
[----:B------:R2:W-:Y:S01]  /*8150*/  RED.E.ADD.F32.FTZ.RN.STRONG.GPU [R6.64], R14 ;  /* 0x0000000e0600798e */ /* 0x0005e2000c10e784 */
[-C--:B------:R-:W-:Y:S05]  /*8160*/  LEA.HI.X.SX32 R5, R5, R229.reuse, 0x2, P0 ;  /* 0x000000e505057211 */ /* 0x080fea00000f16ff */
[----:B------:R3:W-:Y:S05]  /*8170*/  RED.E.ADD.F32.FTZ.RN.STRONG.GPU [R4.64], R15 ;  /* 0x0000000f0400798e */ /* 0x0007ea000c10e784 */
[----:B------:R-:W-:Y:S01]  /*8180*/  RED.E.ADD.F32.FTZ.RN.STRONG.GPU [R228.64+0x100], R84 ;  /* 0x00010054e400798e */ /* 0x000fe2000c10e784 */
[----:B-1----:R-:W-:Y:S04]  /*8190*/  IADD3 R8, R201, 0x40, RZ ;  /* 0x00000040c9087810 */ /* 0x002fe80007ffe0ff */
[----:B------:R-:W-:Y:S01]  /*81a0*/  RED.E.ADD.F32.FTZ.RN.STRONG.GPU [R2.64+0x100], R85 ;  /* 0x000100550200798e */ /* 0x000fe2000c10e784 */
[----:B------:R-:W-:Y:S01]  /*81b0*/  IMAD.IADD R0, R200, 0x1, R8 ;  /* 0x00000001c8007824 */ /* 0x000fe200078e0208 */
[CC--:B--2---:R-:W-:Y:S04]  /*81c0*/  LEA R6, P0, R8.reuse, R228.reuse, 0x2 ;  /* 0x000000e408067211 */ /* 0x0c4fe800078010ff */
[-C--:B------:R-:W-:Y:S02]  /*81d0*/  LEA.HI.X.SX32 R7, R8, R229.reuse, 0x2, P0 ;  /* 0x000000e508077211 */ /* 0x080fe400000f16ff */
[-C--:B------:R-:W-:Y:S01]  /*81e0*/  LEA R12, P0, R0, R228.reuse, 0x2 ;  /* 0x000000e4000c7211 */ /* 0x080fe200078010ff */
[----:B---3--:R-:W-:Y:S02]  /*81f0*/  IMAD.IADD R5, R200, 0x1, R0 ;  /* 0x00000001c8057824 */ /* 0x008fe400078e0200 */
[----:B------:R1:W-:Y:S01]  /*8200*/  RED.E.ADD.F32.FTZ.RN.STRONG.GPU [R6.64], R86 ;  /* 0x000000560600798e */ /* 0x0003e2000c10e784 */
[-C--:B------:R-:W-:Y:S01]  /*8210*/  LEA.HI.X.SX32 R13, R0, R229.reuse, 0x2, P0 ;  /* 0x000000e5000d7211 */ /* 0x080fe200000f16ff */
[C---:B------:R-:W-:Y:S01]  /*8220*/  IMAD.IADD R4, R200.reuse, 0x1, R5 ;  /* 0x00000001c8047824 */ /* 0x040fe200078e0205 */
[CC--:B------:R-:W-:Y:S03]  /*8230*/  LEA R8, P1, R5.reuse, R228.reuse, 0x2 ;  /* 0x000000e405087211 */ /* 0x0c0fe600078210ff */
[----:B------:R-:W-:Y:S01]  /*8240*/  RED.E.ADD.F32.FTZ.RN.STRONG.GPU [R12.64], R87 ;  /* 0x000000570c00798e */ /* 0x000fe2000c10e784 */
[-C--:B------:R-:W-:Y:S01]  /*8250*/  LEA.HI.X.SX32 R9, R5, R229.reuse, 0x2, P1 ;  /* 0x000000e505097211 */ /* 0x080fe200008f16ff */
[----:B------:R-:W-:Y:S01]  /*8260*/  IMAD.IADD R0, R200, 0x1, R4 ;  /* 0x00000001c8007824 */ /* 0x000fe200078e0204 */
[-C--:B------:R-:W-:Y:S02]  /*8270*/  LEA R10, P0, R4, R228.reuse, 0x2 ;  /* 0x000000e4040a7211 */ /* 0x080fe400078010ff */
[----:B------:R-:W-:Y:S01]  /*8280*/  LDSM.16.MT88.4 R84, [R212+0x4000] ;  /* 0x00400000d454783b */ /* 0x000fe20000004200 */
[----:B------:R-:W-:Y:S01]  /*8290*/  IMAD.IADD R5, R200, 0x1, R0 ;  /* 0x00000001c8057824 */ /* 0x000fe200078e0200 */
[-C--:B------:R-:W-:Y:S03]  /*82a0*/  LEA.HI.X.SX32 R11, R4, R229.reuse, 0x2, P0 ;  /* 0x000000e5040b7211 */ /* 0x080fe600000f16ff */
        /* <DEDUP_REMOVED lines=102> */
[----:B------:R-:W-:Y:S04]  /*8910*/  IMAD.IADD R4, R200, 0x1, R5 ;  /* 0x00000001c8047824 */ /* 0x000fe800078e0205 */
[----:B------:R2:W-:Y:S01]  /*8920*/  RED.E.ADD.F32.FTZ.RN.STRONG.GPU [R10.64], R119 ;  /* 0x000000770a00798e */ /* 0x0005e2000c10e784 */
[-C--:B------:R-:W-:Y:S01]  /*8930*/  LEA R8, P0, R4, R228.reuse, 0x2 ;  /* 0x000000e404087211 */ /* 0x080fe200078010ff */
[----:B------:R-:W-:Y:S03]  /*8940*/  IMAD.IADD R0, R200, 0x1, R4 ;  /* 0x00000001c8007824 */ /* 0x000fe600078e0204 */
[-C--:B------:R-:W-:Y:S02]  /*8950*/  LEA.HI.X.SX32 R9, R4, R229.reuse, 0x2, P0 ;  /* 0x000000e504097211 */ /* 0x080fe400000f16ff */
[-C--:B------:R-:W-:Y:S02]  /*8960*/  LEA R4, P0, R0, R228.reuse, 0x2 ;  /* 0x000000e400047211 */ /* 0x080fe400078010ff */
[CC--:B-1----:R-:W-:Y:S04]  /*8970*/  LEA R6, P1, R5.reuse, R228.reuse, 0x2 ;  /* 0x000000e405067211 */ /* 0x0c2fe800078210ff */
[-C--:B------:R-:W-:Y:S01]  /*8980*/  LEA.HI.X.SX32 R7, R5, R229.reuse, 0x2, P1 ;  /* 0x000000e505077211 */ /* 0x080fe200008f16ff */
[----:B--2---:R-:W-:Y:S01]  /*8990*/  IMAD.IADD R10, R200, 0x1, R0 ;  /* 0x00000001c80a7824 */ /* 0x004fe200078e0200 */
[-C--:B------:R-:W-:Y:S03]  /*89a0*/  LEA.HI.X.SX32 R5, R0, R229.reuse, 0x2, P0 ;  /* 0x000000e500057211 */ /* 0x080fe600000f16ff */
[----:B------:R1:W-:Y:S01]  /*89b0*/  RED.E.ADD.F32.FTZ.RN.STRONG.GPU [R6.64], R120 ;  /* 0x000000780600798e */ /* 0x0003e2000c10e784 */
[----:B------:R-:W-:Y:S04]  /*89c0*/  IADD3 R0, R201, 0xe0, RZ ;  /* 0x000000e0c9007810 */ /* 0x000fe80007ffe0ff */
[----:B------:R2:W-:Y:S05]  /*89d0*/  RED.E.ADD.F32.FTZ.RN.STRONG.GPU [R8.64], R121 ;  /* 0x000000790800798e */ /* 0x0005ea000c10e784 */
[----:B------:R3:W-:Y:S01]  /*89e0*/  RED.E.ADD.F32.FTZ.RN.STRONG.GPU [R4.64], R122 ;  /* 0x0000007a0400798e */ /* 0x0007e2000c10e784 */
[CC--:B-1----:R-:W-:Y:S04]  /*89f0*/  LEA R6, P0, R10.reuse, R228.reuse, 0x2 ;  /* 0x000000e40a067211 */ /* 0x0c2fe800078010ff */
[-C--:B------:R-:W-:Y:S02]  /*8a00*/  LEA.HI.X.SX32 R7, R10, R229.reuse, 0x2, P0 ;  /* 0x000000e50a077211 */ /* 0x080fe400000f16ff */
[CC--:B--2---:R-:W-:Y:S03]  /*8a10*/  LEA R8, P0, R0.reuse, R228.reuse, 0x2 ;  /* 0x000000e400087211 */ /* 0x0c4fe600078010ff */
[----:B------:R1:W-:Y:S01]  /*8a20*/  RED.E.ADD.F32.FTZ.RN.STRONG.GPU [R6.64], R123 ;  /* 0x0000007b0600798e */ /* 0x0003e2000c10e784 */
[-C--:B------:R-:W-:Y:S01]  /*8a30*/  LEA.HI.X.SX32 R9, R0, R229.reuse, 0x2, P0 ;  /* 0x000000e500097211 */ /* 0x080fe200000f16ff */
[C---:B---3--:R-:W-:Y:S03]  /*8a40*/  IMAD.IADD R5, R200.reuse, 0x1, R0 ;  /* 0x00000001c8057824 */ /* 0x048fe600078e0200 */
[----:B------:R-:W-:Y:S02]  /*8a50*/  RED.E.ADD.F32.FTZ.RN.STRONG.GPU [R228.64+0x380], R128 ;  /* 0x00038080e400798e */ /* 0x000fe4000c10e784 */
[CC--:B------:R-:W-:Y:S03]  /*8a60*/  LEA R12, P0, R5.reuse, R228.reuse, 0x2 ;  /* 0x000000e4050c7211 */ /* 0x0c0fe600078010ff */
[----:B------:R2:W-:Y:S01]  /*8a70*/  RED.E.ADD.F32.FTZ.RN.STRONG.GPU [R2.64+0x380], R129 ;  /* 0x000380810200798e */ /* 0x0005e2000c10e784 */
[-C--:B------:R-:W-:Y:S04]  /*8a80*/  LEA.HI.X.SX32 R13, R5, R229.reuse, 0x2, P0 ;  /* 0x000000e5050d7211 */ /* 0x080fe800000f16ff */
[----:B------:R3:W-:Y:S05]  /*8a90*/  RED.E.ADD.F32.FTZ.RN.STRONG.GPU [R8.64], R130 ;  /* 0x000000820800798e */ /* 0x0007ea000c10e784 */
[----:B------:R-:W-:Y:S05]  /*8aa0*/  RED.E.ADD.F32.FTZ.RN.STRONG.GPU [R12.64], R131 ;  /* 0x000000830c00798e */ /* 0x000fea000c10e784 */
[----:B------:R-:W-:Y:S01]  /*8ab0*/  LDSM.16.MT88.4 R12, [R218+0x28000] ;  /* 0x02800000da0c783b */ /* 0x000fe20000004200 */
[C---:B-1----:R-:W-:Y:S04]  /*8ac0*/  IMAD.IADD R6, R200.reuse, 0x1, R5 ;  /* 0x00000001c8067824 */ /* 0x042fe800078e0205 */
[----:B------:R-:W-:Y:S01]  /*8ad0*/  IMAD.IADD R4, R200, 0x1, R6 ;  /* 0x00000001c8047824 */ /* 0x000fe200078e0206 */
[-C--:B------:R-:W-:Y:S03]  /*8ae0*/  LEA R10, P0, R6, R228.reuse, 0x2 ;  /* 0x000000e4060a7211 */ /* 0x080fe600078010ff */
[----:B------:R-:W-:Y:S01]  /*8af0*/  IMAD.IADD R0, R200, 0x1, R4 ;  /* 0x00000001c8007824 */ /* 0x000fe200078e0204 */
[-C--:B------:R-:W-:Y:S03]  /*8b00*/  LEA.HI.X.SX32 R11, R6, R229.reuse, 0x2, P0 ;  /* 0x000000e5060b7211 */ /* 0x080fe600000f16ff */
[----:B--2---:R-:W-:Y:S01]  /*8b10*/  IMAD.IADD R3, R200, 0x1, R0 ;  /* 0x00000001c8037824 */ /* 0x004fe200078e0200 */
[-C--:B------:R-:W-:Y:S01]  /*8b20*/  LEA R6, P1, R0, R228.reuse, 0x2 ;  /* 0x000000e400067211 */ /* 0x080fe200078210ff */
[----:B------:R-:W-:Y:S01]  /*8b30*/  RED.E.ADD.F32.FTZ.RN.STRONG.GPU [R10.64], R124 ;  /* 0x0000007c0a00798e */ /* 0x000fe2000c10e784 */
[-C--:B---3--:R-:W-:Y:S02]  /*8b40*/  LEA R8, P2, R4, R228.reuse, 0x2 ;  /* 0x000000e404087211 */ /* 0x088fe400078410ff */
[-C--:B------:R-:W-:Y:S02]  /*8b50*/  LEA.HI.X.SX32 R7, R0, R229.reuse, 0x2, P1 ;  /* 0x000000e500077211 */ /* 0x080fe400008f16ff */
[-C--:B------:R-:W-:Y:S02]  /*8b60*/  LEA.HI.X.SX32 R9, R4, R229.reuse, 0x2, P2 ;  /* 0x000000e504097211 */ /* 0x080fe400010f16ff */
[C---:B------:R-:W-:Y:S02]  /*8b70*/  LEA R2, P0, R3.reuse, R228, 0x2 ;  /* 0x000000e403027211 */ /* 0x040fe400078010ff */
[----:B------:R-:W-:Y:S01]  /*8b80*/  PLOP3.LUT P1, PT, PT, PT, UP0, 0x80, 0x0 ;  /* 0x000000000000781c */ /* 0x000fe20003f2f008 */
[----:B------:R-:W-:Y:S01]  /*8b90*/  RED.E.ADD.F32.FTZ.RN.STRONG.GPU [R8.64], R125 ;  /* 0x0000007d0800798e */ /* 0x000fe2000c10e784 */
[----:B------:R-:W-:Y:S01]  /*8ba0*/  LEA.HI.X.SX32 R3, R3, R229, 0x2, P0 ;  /* 0x000000e503037211 */ /* 0x000fe200000f16ff */
[----:B------:R-:W-:Y:S01]  /*8bb0*/  @UP3 UIADD3 UR18, UP0, UR18, -0x100, URZ ;  /* 0xffffff0012123890 */ /* 0x000fe2000ff1e03f */
[----:B------:R-:W-:Y:S02]  /*8bc0*/  PLOP3.LUT P0, PT, PT, PT, UP2, 0x80, 0x0 ;  /* 0x000000000000781c */ /* 0x000fe40003f0f028 */
[----:B------:R-:W-:Y:S01]  /*8bd0*/  LDSM.16.MT88.4 R8, [R212] ;  /* 0x00000000d408783b */ /* 0x000fe20000004200 */
[C---:B------:R-:W-:Y:S01]  /*8be0*/  IADD3 R0, R212.reuse, -0x8000, RZ ;  /* 0xffff8000d4007810 */ /* 0x040fe20007ffe0ff */
[----:B------:R-:W-:Y:S03]  /*8bf0*/  @UP3 UIADD3.X UR17, UR17, -0x1, URZ, UP0, !UPT ;  /* 0xffffffff11113890 */ /* 0x000fe600087fe43f */
[----:B------:R-:W-:Y:S02]  /*8c00*/  RED.E.ADD.F32.FTZ.RN.STRONG.GPU [R6.64], R126 ;  /* 0x0000007e0600798e */ /* 0x000fe4000c10e784 */
[----:B------:R-:W-:Y:S03]  /*8c10*/  @P1 IADD3 R0, R212, 0x8000, RZ ;  /* 0x00008000d4001810 */ /* 0x000fe60007ffe0ff */
[----:B------:R-:W1:Y:S05]  /*8c20*/  LDSM.16.MT88.4 R4, [R219+0x28000] ;  /* 0x02800000db04783b */ /* 0x000e6a0000004200 */
[----:B------:R-:W-:Y:S01]  /*8c30*/  RED.E.ADD.F32.FTZ.RN.STRONG.GPU [R2.64], R127 ;  /* 0x0000007f0200798e */ /* 0x000fe2000c10e784 */
        /* <DEDUP_REMOVED lines=285> */
[----:B------:R-:W-:Y:S02]  /*9e10*/  USHF.R.S32.HI UR14, URZ, 0x1f, UR36 ;  /* 0x0000001f3f0e7899 */ /* 0x000fe40008011424 */
[----:B------:R-:W-:Y:S02]  /*9e20*/  UIADD3 UR9, UR9, UR11, URZ ;  /* 0x0000000b09097290 */ /* 0x000fe4000fffe03f */
[----:B------:R-:W-:-:S02]  /*9e30*/  ULDC.64 UR12, c[0x0][0x388] ;  /* 0x0000e200000c7ab9 */ /* 0x000fc40000000a00 */
[----:B------:R-:W-:Y:S02]  /*9e40*/  UIMAD UR6, UR14, UR12, URZ ;  /* 0x0000000c0e0672a4 */ /* 0x000fe4000f8e023f */
[----:B------:R-:W-:Y:S02]  /*9e50*/  UIMAD.WIDE.U32 UR8, UR36, UR12, UR8 ;  /* 0x0000000c240872a5 */ /* 0x000fe4000f8e0008 */
[----:B------:R-:W-:-:S04]  /*9e60*/  UIMAD UR6, UR36, UR13, UR6 ;  /* 0x0000000d240672a4 */ /* 0x000fc8000f8e0206 */
[----:B------:R-:W-:Y:S02]  /*9e70*/  UIADD3 UR15, UR9, UR6, URZ ;  /* 0x00000006090f7290 */ /* 0x000fe4000fffe03f */
[----:B------:R-:W-:Y:S02]  /*9e80*/  UMOV UR14, UR8 ;  /* 0x00000008000e7c82 */ /* 0x000fe40008000000 */
.L_x_720:
        /* <DEDUP_REMOVED lines=11> */
[----:B------:R-:W-:-:S02]  /*9f40*/  USHF.R.S32.HI UR16, URZ, 0x1f, UR36 ;  /* 0x0000001f3f107899 */ /* 0x000fc40008011424 */
[----:B------:R-:W-:Y:S02]  /*9f50*/  UIADD3 UR9, UR9, UR11, URZ ;  /* 0x0000000b09097290 */ /* 0x000fe4000fffe03f */
[----:B------:R-:W-:Y:S02]  /*9f60*/  ULDC.64 UR12, c[0x0][0x390] ;  /* 0x0000e400000c7ab9 */ /* 0x000fe40000000a00 */
[----:B------:R-:W-:Y:S02]  /*9f70*/  UIMAD UR6, UR16, UR12, URZ ;  /* 0x0000000c100672a4 */ /* 0x000fe4000f8e023f */
[----:B------:R-:W-:Y:S02]  /*9f80*/  UIMAD.WIDE.U32 UR8, UR36, UR12, UR8 ;  /* 0x0000000c240872a5 */ /* 0x000fe4000f8e0008 */
[----:B------:R-:W-:-:S04]  /*9f90*/  UIMAD UR6, UR36, UR13, UR6 ;  /* 0x0000000d240672a4 */ /* 0x000fc8000f8e0206 */
[----:B------:R-:W-:Y:S02]  /*9fa0*/  UIADD3 UR12, UR9, UR6, URZ ;  /* 0x00000006090c7290 */ /* 0x000fe4000fffe03f */
[----:B------:R-:W-:Y:S02]  /*9fb0*/  UMOV UR11, UR8 ;  /* 0x00000008000b7c82 */ /* 0x000fe40008000000 */
.L_x_721:
        /* <DEDUP_REMOVED lines=52> */
[----:B------:R-:W-:-:S02]  /*a300*/  ISETP.GE.AND P1, PT, R29, c[0x0][0x220], PT ;  /* 0x000088001d007a0c */ /* 0x000fc40003f26270 */
[----:B------:R-:W-:Y:S01]  /*a310*/  LDS.128 R12, [R8+0x1e000] ;  /* 0x01e00000080c7984 */ /* 0x000fe20000000c00 */
[----:B------:R-:W-:-:S03]  /*a320*/  ISETP.GE.AND P0, PT, R28, c[0x0][0x220], PT ;  /* 0x000088001c007a0c */ /* 0x000fc60003f06270 */
[----:B------:R4:W1:Y:S02]  /*a330*/  @!P3 LDS.128 R16, [R8+0x18000] ;  /* 0x018000000810b984 */ /* 0x0008640000000c00 */
[----:B-1--4-:R-:W-:-:S04]  /*a340*/  IMAD.WIDE.U32 R8, R0, c[0x0][0x3a0], R2 ;  /* 0x0000e80000087a25 */ /* 0x012fc800078e0002 */
[----:B------:R-:W-:-:S04]  /*a350*/  IMAD R2, R0, c[0x0][0x3a4], R80 ;  /* 0x0000e90000027a24 */ /* 0x000fc800078e0250 */
[----:B------:R-:W-:Y:S01]  /*a360*/  IMAD.IADD R3, R2, 0x1, R9 ;  /* 0x0000000102037824 */ /* 0x000fe200078e0209 */
[----:B------:R-:W-:-:S04]  /*a370*/  LEA R2, P4, R8, c[0x0][0x340], 0x1 ;  /* 0x0000d00008027a11 */ /* 0x000fc800078808ff */
[----:B------:R-:W-:-:S05]  /*a380*/  LEA.HI.X R3, R8, c[0x0][0x344], R3, 0x1, P4 ;  /* 0x0000d10008037a11 */ /* 0x000fca00020f0c03 */
[----:B--2---:R1:W-:Y:S04]  /*a390*/  @!P2 STG.E.128 [R2.64+0x80], R24 ;  /* 0x000080180200a986 */ /* 0x0043e8000c101d04 */
[----:B---3--:R1:W-:Y:S04]  /*a3a0*/  @!P1 STG.E.128 [R2.64+0x100], R20 ;  /* 0x0001001402009986 */ /* 0x0083e8000c101d04 */
[----:B------:R1:W-:Y:S04]  /*a3b0*/  @!P3 STG.E.128 [R2.64], R16 ;  /* 0x000000100200b986 */ /* 0x0003e8000c101d04 */
[----:B------:R1:W-:Y:S02]  /*a3c0*/  @!P0 STG.E.128 [R2.64+0x180], R12 ;  /* 0x0001800c02008986 */ /* 0x0003e4000c101d04 */
.L_x_723:
[----:B--23--:R-:W-:Y:S05]  /*a3d0*/  BSYNC B0 ;  /* 0x0000000000007941 */ /* 0x00cfea0003800000 */
.L_x_722:
        /* <DEDUP_REMOVED lines=21> */
.L_x_725:
[----:B------:R-:W-:Y:S05]  /*a530*/  BSYNC B0 ;  /* 0x0000000000007941 */ /* 0x000fea0003800000 */
.L_x_724:
        /* <DEDUP_REMOVED lines=31> */
.L_x_727:
[----:B------:R-:W-:Y:S05]  /*a730*/  BSYNC B0 ;  /* 0x0000000000007941 */ /* 0x000fea0003800000 */
.L_x_726:
[----:B------:R-:W-:Y:S05]  /*a740*/  @P4 BRA `(.L_x_696) ;  /* 0x0000012000004947 */ /* 0x000fea0003800000 */
[----:B------:R-:W-:Y:S01]  /*a750*/  IADD3 R0, P0, R0, 0x20, RZ ;  /* 0x0000002000007810 */ /* 0x000fe20007f1e0ff */
[----:B-1----:R-:W-:Y:S01]  /*a760*/  IMAD.MOV.U32 R3, RZ, RZ, R8 ;  /* 0x000000ffff037224 */ /* 0x002fe200078e0008 */
[----:B------:R-:W-:-:S02]  /*a770*/  ISETP.GE.AND P2, PT, R10, c[0x0][0x220], PT ;  /* 0x000088000a007a0c */ /* 0x000fc40003f46270 */
        /* <DEDUP_REMOVED lines=15> */
.L_x_696:
[----:B------:R-:W-:Y:S05]  /*a870*/  BSYNC B1 ;  /* 0x0000000000017941 */ /* 0x000fea0003800000 */
.L_x_682:
        /* <DEDUP_REMOVED lines=12> */
.L_x_728:
[----:B------:R-:W-:Y:S05]  /*a940*/  EXIT ;  /* 0x000000000000794d */ /* 0x000fea0003800000 */
.L_x_730:
        /* <DEDUP_REMOVED lines=11> */
.L_x_2019:


//--------------------- .text._ZN5flash44flash_bwd_dq_dk_dv_loop_seqk_parallel_kernelI23Flash_bwd_kernel_traitsILi256ELi64ELi64ELi8ELi4ELi2ELi2ELb0ELb0EN7cutlass6half_tE19Flash_kernel_traitsILi256ELi64ELi64ELi8ES3_EELb0ELb0ELb0ELb0ELb0ELb1ELb0EEEvNS_16Flash_bwd_paramsE --------------------------
	.section	.text._ZN5flash44flash_bwd_dq_dk_dv_loop_seqk_parallel_kernelI23Flash_bwd_kernel_traitsILi256ELi64ELi64ELi8ELi4ELi2ELi2ELb0ELb0EN7cutlass6half_tE19Flash_kernel_traitsILi256ELi64ELi64ELi8ES3_EELb0ELb0ELb0ELb0ELb0ELb1ELb0EEEvNS_16Flash_bwd_paramsE,"ax",@progbits
	.sectioninfo	@"SHI_REGISTERS=255"
	.align	128
        .global         _ZN5flash44flash_bwd_dq_dk_dv_loop_seqk_parallel_kernelI23Flash_bwd_kernel_traitsILi256ELi64ELi64ELi8ELi4ELi2ELi2ELb0ELb0EN7cutlass6half_tE19Flash_kernel_traitsILi256ELi64ELi64ELi8ES3_EELb0ELb0ELb0ELb0ELb0ELb1ELb0EEEvNS_16Flash_bwd_paramsE
        .type           _ZN5flash44flash_bwd_dq_dk_dv_loop_seqk_parallel_kernelI23Flash_bwd_kernel_traitsILi256ELi64ELi64ELi8ELi4ELi2ELi2ELb0ELb0EN7cutlass6half_tE19Flash_kernel_traitsILi256ELi64ELi64ELi8ES3_EELb0ELb0ELb0ELb0ELb0ELb1ELb0EEEvNS_16Flash_bwd_paramsE,@function
        .size           _ZN5flash44flash_bwd_dq_dk_dv_loop_seqk_parallel_kernelI23Flash_bwd_kernel_traitsILi256ELi64ELi64ELi8ELi4ELi2ELi2ELb0ELb0EN7cutlass6half_tE19Flash_kernel_traitsILi256ELi64ELi64ELi8ES3_EELb0ELb0ELb0ELb0ELb0ELb1ELb0EEEvNS_16Flash_bwd_paramsE,(.L_x_2020 - _ZN5flash44flash_bwd_dq_dk_dv_loop_seqk_parallel_kernelI23Flash_bwd_kernel_traitsILi256ELi64ELi64ELi8ELi4ELi2ELi2ELb0ELb0EN7cutlass6half_tE19Flash_kernel_traitsILi256ELi64ELi64ELi8ES3_EELb0ELb0ELb0ELb0ELb0ELb1ELb0EEEvNS_16Flash_bwd_paramsE)
        .other          _ZN5flash44flash_bwd_dq_dk_dv_loop_seqk_parallel_kernelI23Flash_bwd_kernel_traitsILi256ELi64ELi64ELi8ELi4ELi2ELi2ELb0ELb0EN7cutlass6half_tE19Flash_kernel_traitsILi256ELi64ELi64ELi8ES3_EELb0ELb0ELb0ELb0ELb0ELb1ELb0EEEvNS_16Flash_bwd_paramsE,@"STO_CUDA_ENTRY STV_DEFAULT"
_ZN5flash44flash_bwd_dq_dk_dv_loop_seqk_parallel_kernelI23Flash_bwd_kernel_traitsILi256ELi64ELi64ELi8ELi4ELi2ELi2ELb0ELb0EN7cutlass6half_tE19Flash_kernel_traitsILi256ELi64ELi64ELi8ES3_EELb0ELb0ELb0ELb0ELb0ELb1ELb0EEEvNS_16Flash_bwd_paramsE:
.text._ZN5flash44flash_bwd_dq_dk_dv_loop_seqk_parallel_kernelI23Flash_bwd_kernel_traitsILi256ELi64ELi64ELi8ELi4ELi2ELi2ELb0ELb0EN7cutlass6half_tE19Flash_kernel_traitsILi256ELi64ELi64ELi8ES3_EELb0ELb0ELb0ELb0ELb0ELb1ELb0EEEvNS_16Flash_bwd_paramsE:
        /* <DEDUP_REMOVED lines=43> */
[----:B------:R-:W-:Y:S01]  /*02b0*/  SHF.R.S32.HI R6, RZ, 0x4, R8 ;  /* 0x00000004ff067819 */ /* 0x000fe20000011408 */
[----:B------:R-:W-:Y:S01]  /*02c0*/  UIMAD UR6, UR33, UR11, UR38 ;  /* 0x0000000b210672a4 */ /* 0x000fe2000f8e0226 */
[----:B------:R-:W-:Y:S01]  /*02d0*/  LOP3.LUT R2, R0, 0xfffffffc, RZ, 0xc0, !PT ;  /* 0xfffffffc00027812 */ /* 0x000fe200078ec0ff */
[----:B------:R-:W-:Y:S01]  /*02e0*/  @!UP2 UIMAD UR7, UR33, UR13, UR38 ;  /* 0x0000000d2107a2a4 */ /* 0x000fe2000f8e0226 */
[----:B------:R-:W-:Y:S01]  /*02f0*/  LOP3.LUT R0, R3, 0xfffffffe, RZ, 0xc0, !PT ;  /* 0xfffffffe03007812 */ /* 0x000fe200078ec0ff */
[----:B------:R-:W-:Y:S01]  /*0300*/  USHF.L.U32 UR41, UR46, 0x6, URZ ;  /* 0x000000062e297899 */ /* 0x000fe2000800063f */
[----:B------:R-:W-:Y:S01]  /*0310*/  LEA.HI R3, R8, R6, RZ, 0x1 ;  /* 0x0000000608037211 */ /* 0x000fe200078f08ff */
[C---:B------:R-:W-:Y:S01]  /*0320*/  IMAD.IADD R233, R5.reuse, 0x1, -R2 ;  /* 0x0000000105e97824 */ /* 0x040fe200078e0a02 */
[----:B------:R-:W-:Y:S01]  /*0330*/  LEA.HI R14, R12, R13, RZ, 0x2 ;  /* 0x0000000d0c0e7211 */ /* 0x000fe200078f10ff */
[----:B------:R-:W-:Y:S01]  /*0340*/  IMAD.IADD R227, R5, 0x1, -R0 ;  /* 0x0000000105e37824 */ /* 0x000fe200078e0a00 */
[----:B------:R-:W-:Y:S01]  /*0350*/  LOP3.LUT R0, R3, 0xfffffffe, RZ, 0xc0, !PT ;  /* 0xfffffffe03007812 */ /* 0x000fe200078ec0ff */
[----:B------:R-:W-:Y:S01]  /*0360*/  ULDC UR49, c[0x0][0x214] ;  /* 0x0000850000317ab9 */ /* 0x000fe20000000800 */
[--C-:B------:R-:W-:Y:S01]  /*0370*/  SHF.R.S32.HI R7, RZ, 0x2, R14.reuse ;  /* 0x00000002ff077819 */ /* 0x100fe2000001140e */
[----:B------:R-:W-:Y:S01]  /*0380*/  ULDC UR56, c[0x0][0x1c8] ;  /* 0x0000720000387ab9 */ /* 0x000fe20000000800 */
[----:B------:R-:W-:Y:S01]  /*0390*/  SHF.R.S32.HI R2, RZ, 0x1f, R14 ;  /* 0x0000001fff027819 */ /* 0x000fe2000001140e */
[----:B------:R-:W-:Y:S01]  /*03a0*/  IMAD.IADD R9, R6, 0x1, -R0 ;  /* 0x0000000106097824 */ /* 0x000fe200078e0a00 */
[----:B------:R-:W-:Y:S01]  /*03b0*/  LOP3.LUT R3, R4, 0xffffffe0, RZ, 0xc0, !PT ;  /* 0xffffffe004037812 */ /* 0x000fe200078ec0ff */
[----:B------:R-:W-:Y:S01]  /*03c0*/  ULDC.U8 UR10, c[0x0][0x3d0] ;  /* 0x0000f400000a7ab9 */ /* 0x000fe20000000000 */
[----:B------:R-:W-:Y:S01]  /*03d0*/  LEA.HI R0, R2, R7, RZ, 0x3 ;  /* 0x0000000702007211 */ /* 0x000fe200078f18ff */
[----:B------:R-:W-:Y:S01]  /*03e0*/  ULDC UR50, c[0x0][0x224] ;  /* 0x0000890000327ab9 */ /* 0x000fe20000000800 */
[-C--:B------:R-:W-:Y:S01]  /*03f0*/  LEA.HI R10, R12, R13.reuse, RZ, 0x3 ;  /* 0x0000000d0c0a7211 */ /* 0x080fe200078f18ff */
[----:B------:R-:W-:Y:S01]  /*0400*/  @UP2 UIMAD UR54, UR33, UR49, URZ ;  /* 0x00000031213622a4 */ /* 0x000fe2000f8e023f */
[----:B------:R-:W-:Y:S01]  /*0410*/  LOP3.LUT R2, R0, 0xfffffff8, RZ, 0xc0, !PT ;  /* 0xfffffff800027812 */ /* 0x000fe200078ec0ff */
[----:B------:R-:W-:Y:S01]  /*0420*/  IMAD.IADD R0, R13, 0x1, -R3 ;  /* 0x000000010d007824 */ /* 0x000fe200078e0a03 */
[----:B------:R-:W-:Y:S01]  /*0430*/  SHF.R.S32.HI R11, RZ, 0x3, R10 ;  /* 0x00000003ff0b7819 */ /* 0x000fe2000001140a */
[----:B------:R-:W-:Y:S01]  /*0440*/  ULDC.64 UR4, c[0x0][0x118] ;  /* 0x0000460000047ab9 */ /* 0x000fe20000000a00 */
[----:B------:R-:W-:Y:S01]  /*0450*/  LEA.HI R6, R12, R13, RZ, 0x7 ;  /* 0x0000000d0c067211 */ /* 0x000fe200078f38ff */
[----:B------:R-:W-:Y:S01]  /*0460*/  IMAD.IADD R7, R7, 0x1, -R2 ;  /* 0x0000000107077824 */ /* 0x000fe200078e0a02 */
[----:B------:R-:W-:Y:S01]  /*0470*/  SHF.R.S32.HI R2, RZ, 0x1f, R0 ;  /* 0x0000001fff027819 */ /* 0x000fe20000011400 */
[----:B------:R-:W-:Y:S01]  /*0480*/  IMAD.SHL.U32 R3, R11, 0x40, RZ ;  /* 0x000000400b037824 */ /* 0x000fe200078e00ff */
[----:B------:R-:W-:Y:S01]  /*0490*/  SHF.R.S32.HI R6, RZ, 0x7, R6 ;  /* 0x00000007ff067819 */ /* 0x000fe20000011406 */
[----:B------:R-:W-:Y:S01]  /*04a0*/  ULOP3.LUT UR56, UR38, UR56, URZ, 0x3c, !UPT ;  /* 0x0000003826387292 */ /* 0x000fe2000f8e3c3f */
[----:B------:R-:W-:Y:S01]  /*04b0*/  LEA.HI R15, R2, R0, RZ, 0x2 ;  /* 0x00000000020f7211 */ /* 0x000fe200078f10ff */
[----:B------:R-:W-:Y:S01]  /*04c0*/  USHF.R.S32.HI UR61, URZ, 0x1f, UR38 ;  /* 0x0000001f3f3d7899 */ /* 0x000fe20008011426 */
[----:B------:R-:W-:Y:S01]  /*04d0*/  LOP3.LUT R2, R8, 0xfffffff0, RZ, 0xc0, !PT ;  /* 0xfffffff008027812 */ /* 0x000fe200078ec0ff */
[----:B------:R-:W-:Y:S01]  /*04e0*/  UISETP.NE.AND UP3, UPT, UR10, URZ, UPT ;  /* 0x0000003f0a00728c */ /* 0x000fe2000bf65270 */
[----:B------:R-:W-:Y:S01]  /*04f0*/  LOP3.LUT R0, R10, 0xfffffff8, RZ, 0xc0, !PT ;  /* 0xfffffff80a007812 */ /* 0x000fe200078ec0ff */
[----:B------:R-:W-:Y:S01]  /*0500*/  USHF.R.S32.HI UR60, URZ, 0x1f, UR33 ;  /* 0x0000001f3f3c7899 */ /* 0x000fe20008011421 */
[----:B------:R-:W-:Y:S01]  /*0510*/  LOP3.LUT R3, R3, 0x1c0, RZ, 0xc0, !PT ;  /* 0x000001c003037812 */ /* 0x000fe200078ec0ff */
[C---:B------:R-:W-:Y:S01]  /*0520*/  IMAD.IADD R2, R13.reuse, 0x1, -R2 ;  /* 0x000000010d027824 */ /* 0x040fe200078e0a02 */
[----:B------:R-:W-:Y:S01]  /*0530*/  USHF.R.S32.HI UR59, URZ, 0x1f, UR38 ;  /* 0x0000001f3f3b7899 */ /* 0x000fe20008011426 */
[----:B------:R-:W-:Y:S01]  /*0540*/  IMAD.IADD R0, R13, 0x1, -R0 ;  /* 0x000000010d007824 */ /* 0x000fe200078e0a00 */
[----:B------:R-:W-:Y:S01]  /*0550*/  SHF.R.U32.HI R5, RZ, 0x3, R3 ;  /* 0x00000003ff057819 */ /* 0x000fe20000011603 */
[----:B------:R-:W-:Y:S01]  /*0560*/  USHF.R.S32.HI UR58, URZ, 0x1f, UR33 ;  /* 0x0000001f3f3a7899 */ /* 0x000fe20008011421 */
[----:B------:R-:W-:Y:S01]  /*0570*/  SHF.R.S32.HI R4, RZ, 0x1f, R2 ;  /* 0x0000001fff047819 */ /* 0x000fe20000011402 */
[C---:B------:R-:W-:Y:S01]  /*0580*/  IMAD.SHL.U32 R16, R0.reuse, 0x8, RZ ;  /* 0x0000000800107824 */ /* 0x040fe200078e00ff */
[----:B------:R-:W-:Y:S01]  /*0590*/  LOP3.LUT P4, RZ, R0, 0x2, RZ, 0xc0, !PT ;  /* 0x0000000200ff7812 */ /* 0x000fe2000788c0ff */
[----:B------:R-:W-:Y:S01]  /*05a0*/  USHF.R.S32.HI UR57, URZ, 0x1f, UR38 ;  /* 0x0000001f3f397899 */ /* 0x000fe20008011426 */
[----:B------:R-:W-:Y:S01]  /*05b0*/  LEA.HI R11, R4, R2, RZ, 0x3 ;  /* 0x00000002040b7211 */ /* 0x000fe200078f18ff */
[----:B------:R-:W-:Y:S01]  /*05c0*/  UIMAD.WIDE.U32 UR42, UR36, UR44, URZ ;  /* 0x0000002c242a72a5 */ /* 0x000fe2000f8e003f */
[----:B------:R-:W-:Y:S01]  /*05d0*/  LOP3.LUT R4, R3, 0x38, R16, 0xf8, !PT ;  /* 0x0000003803047812 */ /* 0x000fe200078ef810 */
[----:B------:R1:W-:Y:S01]  /*05e0*/  STL [R1+0x40], R16 ;  /* 0x0000401001007387 */ /* 0x0003e20000100800 */
[----:B------:R-:W-:Y:S01]  /*05f0*/  LOP3.LUT R3, R11, 0xfffffff8, RZ, 0xc0, !PT ;  /* 0xfffffff80b037812 */ /* 0x000fe200078ec0ff */
[----:B------:R-:W-:Y:S01]  /*0600*/  UIMAD UR51, UR37, UR44, URZ ;  /* 0x0000002c253372a4 */ /* 0x000fe2000f8e023f */
        /* <DEDUP_REMOVED lines=9> */
[----:B------:R-:W-:Y:S01]  /*06a0*/  STL [R1+0x50], R17 ;  /* 0x0000501101007387 */ /* 0x000fe20000100800 */
[C---:B------:R-:W-:Y:S01]  /*06b0*/  LOP3.LUT R3, R0.reuse, 0x8, R10, 0xf8, !PT ;  /* 0x0000000800037812 */ /* 0x040fe200078ef80a */
[----:B------:R-:W-:Y:S01]  /*06c0*/  USHF.R.S32.HI UR53, URZ, 0x1f, UR47 ;  /* 0x0000001f3f357899 */ /* 0x000fe2000801142f */
[----:B------:R-:W-:Y:S01]  /*06d0*/  SHF.R.U32.HI R220, RZ, 0x3, R0 ;  /* 0x00000003ffdc7819 */ /* 0x000fe20000011600 */
[----:B------:R-:W-:Y:S01]  /*06e0*/  UIMAD UR50, UR6, UR50, URZ ;  /* 0x00000032063272a4 */ /* 0x000fe2000f8e023f */
[----:B------:R-:W-:Y:S01]  /*06f0*/  LOP3.LUT R2, R0, 0x10, R2, 0xf8, !PT ;  /* 0x0000001000027812 */ /* 0x000fe200078ef802 */
[----:B------:R-:W-:Y:S01]  /*0700*/  IMAD R0, R6, 0x800, R4 ;  /* 0x0000080006007824 */ /* 0x000fe200078e0204 */
[----:B------:R-:W-:Y:S01]  /*0710*/  LOP3.LUT R3, R3, R220, RZ, 0x3c, !PT ;  /* 0x000000dc03037212 */ /* 0x000fe200078e3cff */
[----:B------:R-:W-:Y:S01]  /*0720*/  @!UP2 UIMAD UR49, UR7, UR49, URZ ;  /* 0x000000310731a2a4 */ /* 0x000fe2000f8e023f */
[----:B------:R-:W-:Y:S01]  /*0730*/  LEA.HI R5, R12, R13, RZ, 0x6 ;  /* 0x0000000d0c057211 */ /* 0x000fe200078f30ff */
[----:B------:R-:W-:Y:S01]  /*0740*/  USHF.R.S32.HI UR48, URZ, 0x1f, UR41 ;  /* 0x0000001f3f307899 */ /* 0x000fe20008011429 */
[----:B------:R-:W-:Y:S01]  /*0750*/  LOP3.LUT R2, R2, 0x8, R10, 0xf8, !PT ;  /* 0x0000000802027812 */ /* 0x000fe200078ef80a */
[----:B------:R-:W-:Y:S01]  /*0760*/  IMAD.IADD R3, R0, 0x1, R3 ;  /* 0x0000000100037824 */ /* 0x000fe200078e0203 */
[----:B------:R-:W-:Y:S01]  /*0770*/  SHF.R.S32.HI R0, RZ, 0x6, R5 ;  /* 0x00000006ff007819 */ /* 0x000fe20000011405 */
[----:B------:R-:W-:Y:S01]  /*0780*/  IMAD.U32 R10, RZ, RZ, UR14 ;  /* 0x0000000eff0a7e24 */ /* 0x000fe2000f8e00ff */
[----:B------:R-:W-:Y:S01]  /*0790*/  LOP3.LUT R220, R4, R2, R220, 0xf6, !PT ;  /* 0x0000000204dc7212 */ /* 0x000fe200078ef6dc */
[----:B------:R-:W-:Y:S01]  /*07a0*/  IMAD.SHL.U32 R4, R6, 0x20, RZ ;  /* 0x0000002006047824 */ /* 0x000fe200078e00ff */
[----:B------:R-:W-:Y:S01]  /*07b0*/  LOP3.LUT R2, R14, 0x7ffffffc, RZ, 0xc0, !PT ;  /* 0x7ffffffc0e027812 */ /* 0x000fe200078ec0ff */
[C---:B-1----:R-:W-:Y:S01]  /*07c0*/  IMAD R16, R0.reuse, 0x200, R8 ;  /* 0x0000020000107824 */ /* 0x042fe200078e0208 */
[C---:B------:R-:W-:Y:S01]  /*07d0*/  R2P PR, R7.reuse, 0x6 ;  /* 0x0000000607007804 */ /* 0x040fe20000000000 */
[----:B------:R-:W-:Y:S01]  /*07e0*/  IMAD.SHL.U32 R5, R0, 0x8, RZ ;  /* 0x0000000800057824 */ /* 0x000fe200078e00ff */
[----:B------:R-:W-:Y:S01]  /*07f0*/  SEL R216, R216, 0xffffffe0, !P4 ;  /* 0xffffffe0d8d87807 */ /* 0x000fe20006000000 */
[----:B------:R-:W-:Y:S01]  /*0800*/  IMAD.SHL.U32 R0, R7, 0x40, RZ ;  /* 0x0000004007007824 */ /* 0x000fe200078e00ff */
[----:B------:R-:W-:Y:S01]  /*0810*/  STL [R1+0x4c], R16 ;  /* 0x00004c1001007387 */ /* 0x000fe20000100800 */
[----:B------:R-:W-:Y:S01]  /*0820*/  IMAD.IADD R7, R13, 0x1, -R2 ;  /* 0x000000010d077824 */ /* 0x000fe200078e0a02 */
[----:B------:R-:W-:Y:S01]  /*0830*/  LOP3.LUT R2, R5, 0x18, RZ, 0xc0, !PT ;  /* 0x0000001805027812 */ /* 0x000fe200078ec0ff */
[----:B------:R-:W-:Y:S01]  /*0840*/  IMAD.SHL.U32 R13, R13, 0x2, RZ ;  /* 0x000000020d0d7824 */ /* 0x000fe200078e00ff */
[----:B------:R-:W-:Y:S01]  /*0850*/  LOP3.LUT R0, R0, 0x1c0, RZ, 0xc0, !PT ;  /* 0x000001c000007812 */ /* 0x000fe200078ec0ff */
[----:B------:R-:W-:Y:S01]  /*0860*/  IMAD.SHL.U32 R6, R9, 0x20, RZ ;  /* 0x0000002009067824 */ /* 0x000fe200078e00ff */
[----:B------:R-:W-:Y:S01]  /*0870*/  SEL R217, R217, 0xffffffc0, !P3 ;  /* 0xffffffc0d9d97807 */ /* 0x000fe20005800000 */
[----:B------:R-:W-:Y:S01]  /*0880*/  IMAD.SHL.U32 R3, R3, 0x2, RZ ;  /* 0x0000000203037824 */ /* 0x000fe200078e00ff */
[----:B------:R-:W-:Y:S01]  /*0890*/  SHF.R.U32.HI R5, RZ, 0x3, R0 ;  /* 0x00000003ff057819 */ /* 0x000fe20000011600 */
[----:B------:R-:W-:Y:S01]  /*08a0*/  IMAD.SHL.U32 R221, R220, 0x2, RZ ;  /* 0x00000002dcdd7824 */ /* 0x000fe200078e00ff */
[----:B------:R-:W-:Y:S01]  /*08b0*/  LOP3.LUT R10, R4, 0x6, R13, 0xf8, !PT ;  /* 0x00000006040a7812 */ /* 0x000fe200078ef80d */
[----:B------:R-:W-:Y:S01]  /*08c0*/  IMAD.IADD R216, R3, 0x1, R216 ;  /* 0x0000000103d87824 */ /* 0x000fe200078e02d8 */
[----:B------:R-:W-:Y:S01]  /*08d0*/  LOP3.LUT R8, R2, 0x20, R6, 0xf8, !PT ;  /* 0x0000002002087812 */ /* 0x000fe200078ef806 */
[----:B------:R-:W-:Y:S01]  /*08e0*/  IMAD R220, R220, 0x2, R217 ;  /* 0x00000002dcdc7824 */ /* 0x000fe200078e02d9 */
[----:B------:R-:W-:Y:S01]  /*08f0*/  LOP3.LUT R4, R0, 0x20, R4, 0xf8, !PT ;  /* 0x0000002000047812 */ /* 0x000fe200078ef804 */
[----:B------:R1:W-:Y:S01]  /*0900*/  STL [R1+0x38], R10 ;  /* 0x0000380a01007387 */ /* 0x0003e20000100800 */
[----:B------:R-:W-:Y:S01]  /*0910*/  LOP3.LUT R6, R5, R0, R2, 0x1e, !PT ;  /* 0x0000000005067212 */ /* 0x000fe200078e1e02 */
[----:B------:R-:W-:Y:S01]  /*0920*/  IMAD.SHL.U32 R0, R7, 0x2, RZ ;  /* 0x0000000207007824 */ /* 0x000fe200078e00ff */
[----:B------:R-:W-:Y:S01]  /*0930*/  LOP3.LUT R5, R4, R5, RZ, 0x3c, !PT ;  /* 0x0000000504057212 */ /* 0x000fe200078e3cff */
[----:B------:R-:W-:Y:S01]  /*0940*/  IMAD.SHL.U32 R4, R17, 0x40, RZ ;  /* 0x0000004011047824 */ /* 0x000fe200078e00ff */
[----:B------:R-:W-:Y:S01]  /*0950*/  SEL R245, R245, 0x10, !P0 ;  /* 0x00000010f5f57807 */ /* 0x000fe20004000000 */
[--C-:B------:R-:W-:Y:S01]  /*0960*/  IMAD R2, R233, 0x400, R0.reuse ;  /* 0x00000400e9027824 */ /* 0x100fe200078e0200 */
[----:B------:R-:W-:Y:S01]  /*0970*/  UMOV UR40, 0xffff8000 ;  /* 0xffff800000287882 */ /* 0x000fe20000000000 */
[----:B------:R-:W-:-:S02]  /*0980*/  IMAD R0, R227, 0x400, R0 ;  /* 0x00000400e3007824 */ /* 0x000fc400078e0200 */
[----:B------:R-:W-:Y:S01]  /*0990*/  IMAD.IADD R239, R2, 0x1, R5 ;  /* 0x0000000102ef7824 */ /* 0x000fe200078e0205 */
[----:B------:R-:W-:Y:S01]  /*09a0*/  LOP3.LUT R2, R4, 0x1c0, RZ, 0xc0, !PT ;  /* 0x000001c004027812 */ /* 0x000fe200078ec0ff */
[----:B------:R-:W-:Y:S01]  /*09b0*/  IMAD.IADD R218, R3, 0x1, R217 ;  /* 0x0000000103da7824 */ /* 0x000fe200078e02d9 */
[----:B------:R-:W-:Y:S01]  /*09c0*/  SHF.R.S32.HI R5, RZ, 0x2, R15 ;  /* 0x00000002ff057819 */ /* 0x000fe2000001140f */
[----:B------:R-:W-:Y:S01]  /*09d0*/  IMAD.SHL.U32 R239, R239, 0x2, RZ ;  /* 0x00000002efef7824 */ /* 0x000fe200078e00ff */
[----:B------:R-:W-:Y:S01]  /*09e0*/  SHF.R.U32.HI R4, RZ, 0x3, R2 ;  /* 0x00000003ff047819 */ /* 0x000fe20000011602 */
[----:B------:R-:W-:Y:S02]  /*09f0*/  IMAD.SHL.U32 R237, R16, 0x2, RZ ;  /* 0x0000000210ed7824 */ /* 0x000fe400078e00ff */
[----:B------:R-:W-:Y:S01]  /*0a00*/  IMAD R5, R233, 0x10, R5 ;  /* 0x00000010e9057824 */ /* 0x000fe200078e0205 */
[C---:B------:R-:W-:Y:S01]  /*0a10*/  IADD3 R244, R239.reuse, 0x20, RZ ;  /* 0x00000020eff47810 */ /* 0x040fe20007ffe0ff */
[C---:B------:R-:W-:Y:S01]  /*0a20*/  IMAD.IADD R246, R239.reuse, 0x1, R245 ;  /* 0x00000001eff67824 */ /* 0x040fe200078e02f5 */
[----:B------:R-:W-:Y:S01]  /*0a30*/  @P1 IADD3 R244, R239, -0x20, RZ ;  /* 0xffffffe0eff41810 */ /* 0x000fe20007ffe0ff */
[----:B------:R-:W-:Y:S01]  /*0a40*/  IMAD.IADD R217, R217, 0x1, R216 ;  /* 0x00000001d9d97824 */ /* 0x000fe200078e02d8 */
[----:B------:R2:W-:Y:S01]  /*0a50*/  STL [R1+0x48], R5 ;  /* 0x0000480501007387 */ /* 0x0005e20000100800 */
[----:B-1----:R-:W-:-:S02]  /*0a60*/  IMAD.IADD R10, R0, 0x1, R6 ;  /* 0x00000001000a7824 */ /* 0x002fc400078e0206 */
[----:B------:R-:W-:Y:S02]  /*0a70*/  IMAD.SHL.U32 R0, R9, 0x8, RZ ;  /* 0x0000000809007824 */ /* 0x000fe400078e00ff */
[----:B------:R-:W-:Y:S02]  /*0a80*/  IMAD.SHL.U32 R6, R11, 0x40, RZ ;  /* 0x000000400b067824 */ /* 0x000fe400078e00ff */
[----:B------:R-:W-:Y:S01]  /*0a90*/  IMAD.IADD R245, R245, 0x1, R244 ;  /* 0x00000001f5f57824 */ /* 0x000fe200078e02f4 */
[----:B------:R-:W-:Y:S02]  /*0aa0*/  LOP3.LUT R7, R2, 0x8, R0, 0xf8, !PT ;  /* 0x0000000802077812 */ /* 0x000fe400078ef800 */
[----:B------:R-:W-:Y:S02]  /*0ab0*/  LOP3.LUT R2, R4, R8, R2, 0x1e, !PT ;  /* 0x0000000804027212 */ /* 0x000fe400078e1e02 */
[----:B------:R-:W-:Y:S02]  /*0ac0*/  LOP3.LUT R0, R6, 0xfffffe00, RZ, 0xc0, !PT ;  /* 0xfffffe0006007812 */ /* 0x000fe400078ec0ff */
[----:B------:R-:W-:-:S02]  /*0ad0*/  LOP3.LUT R4, R7, R4, RZ, 0x3c, !PT ;  /* 0x0000000407047212 */ /* 0x000fc400078e3cff */
[----:B------:R-:W-:Y:S01]  /*0ae0*/  LOP3.LUT R232, R2, R0, RZ, 0xfc, !PT ;  /* 0x0000000002e87212 */ /* 0x000fe200078efcff */
[--C-:B------:R-:W-:Y:S01]  /*0af0*/  IMAD R233, R233, 0x400, R0.reuse ;  /* 0x00000400e9e97824 */ /* 0x100fe200078e0200 */
[----:B------:R-:W-:Y:S01]  /*0b00*/  LEA R2, R10, 0x18000, 0x1 ;  /* 0x000180000a027811 */ /* 0x000fe200078e08ff */
[----:B------:R-:W-:Y:S02]  /*0b10*/  IMAD R227, R227, 0x400, R0 ;  /* 0x00000400e3e37824 */ /* 0x000fe400078e0200 */
[----:B------:R-:W-:Y:S01]  /*0b20*/  IMAD.IADD R233, R233, 0x1, R4 ;  /* 0x00000001e9e97824 */ /* 0x000fe200078e0204 */
[C---:B------:R-:W-:Y:S01]  /*0b30*/  IADD3 R0, R2.reuse, 0x40, RZ ;  /* 0x0000004002007810 */ /* 0x040fe20007ffe0ff */
[----:B------:R2:W-:Y:S01]  /*0b40*/  STL [R1+0x30], R2 ;  /* 0x0000300201007387 */ /* 0x0005e20000100800 */
[----:B------:R-:W-:Y:S01]  /*0b50*/  @P2 IADD3 R0, R2, -0x40, RZ ;  /* 0xffffffc002002810 */ /* 0x000fe20007ffe0ff */
[----:B------:R-:W-:-:S04]  /*0b60*/  IMAD.IADD R227, R4, 0x1, R227 ;  /* 0x0000000104e37824 */ /* 0x000fc800078e02e3 */
[----:B------:R2:W-:Y:S01]  /*0b70*/  STL [R1+0x34], R0 ;  /* 0x0000340001007387 */ /* 0x0005e20000100800 */
[----:B------:R-:W-:-:S03]  /*0b80*/  LEA R227, R227, 0x28000, 0x1 ;  /* 0x00028000e3e37811 */ /* 0x000fc600078e08ff */
.L_x_765:
[----:B------:R-:W-:Y:S02]  /*0b90*/  ULDC.64 UR6, c[0x0][0x240] ;  /* 0x0000900000067ab9 */ /* 0x000fe40000000a00 */
[----:B------:R-:W-:Y:S02]  /*0ba0*/  UISETP.NE.U32.AND UP6, UPT, URZ, UR6, UPT ;  /* 0x000000063f00728c */ /* 0x000fe4000bfc5070 */
[----:B------:R-:W-:Y:S02]  /*0bb0*/  USHF.L.U32 UR13, UR33, 0x2, URZ ;  /* 0x00000002210d7899 */ /* 0x000fe4000800063f */
[----:B------:R-:W-:Y:S02]  /*0bc0*/  USHF.R.S32.HI UR19, URZ, 0x1f, UR33 ;  /* 0x0000001f3f137899 */ /* 0x000fe40008011421 */
[----:B------:R-:W-:Y:S02]  /*0bd0*/  UISETP.NE.AND.EX UP6, UPT, URZ, UR7, UPT, UP6 ;  /* 0x000000073f00728c */ /* 0x000fe4000bfc5360 */
[----:B------:R-:W-:-:S02]  /*0be0*/  ULDC.64 UR10, c[0x0][0x250] ;  /* 0x00009400000a7ab9 */ /* 0x000fc40000000a00 */
[----:B------:R-:W-:Y:S02]  /*0bf0*/  UISETP.NE.U32.AND UP4, UPT, URZ, UR10, UPT ;  /* 0x0000000a3f00728c */ /* 0x000fe4000bf85070 */
[----:B------:R-:W-:Y:S01]  /*0c00*/  USHF.L.U64.HI UR12, UR33, 0x2, UR19 ;  /* 0x00000002210c7899 */ /* 0x000fe20008010213 */
[----:B------:R-:W-:Y:S01]  /*0c10*/  PLOP3.LUT P2, PT, PT, PT, UP6, 0x80, 0x0 ;  /* 0x000000000000781c */ /* 0x000fe20003f4f068 */
[----:B------:R-:W-:Y:S02]  /*0c20*/  UIADD3 UR6, UP0, UR13, UR6, URZ ;  /* 0x000000060d067290 */ /* 0x000fe4000ff1e03f */
[----:B------:R-:W-:Y:S02]  /*0c30*/  UISETP.NE.AND.EX UP4, UPT, URZ, UR11, UPT, UP4 ;  /* 0x0000000b3f00728c */ /* 0x000fe4000bf85340 */
[----:B------:R-:W-:Y:S02]  /*0c40*/  UIADD3.X UR7, UR12, UR7, URZ, UP0, !UPT ;  /* 0x000000070c077290 */ /* 0x000fe400087fe43f */
[----:B-1----:R-:W-:Y:S01]  /*0c50*/  IMAD.U32 R4, RZ, RZ, UR6 ;  /* 0x00000006ff047e24 */ /* 0x002fe2000f8e00ff */
[----:B------:R-:W-:Y:S01]  /*0c60*/  ULDC.U8 UR14, c[0x0][0x312] ;  /* 0x0000c480000e7ab9 */ /* 0x000fe20000000000 */
[----:B------:R-:W-:Y:S01]  /*0c70*/  PLOP3.LUT P0, PT, PT, PT, UP4, 0x80, 0x0 ;  /* 0x000000000000781c */ /* 0x000fe20003f0f048 */
[----:B------:R-:W-:Y:S01]  /*0c80*/  ULDC.64 UR8, c[0x0][0x248] ;  /* 0x0000920000087ab9 */ /* 0x000fe20000000a00 */
[----:B--2---:R-:W-:Y:S01]  /*0c90*/  IMAD.U32 R5, RZ, RZ, UR7 ;  /* 0x00000007ff057e24 */ /* 0x004fe2000f8e00ff */
[----:B------:R-:W-:-:S02]  /*0ca0*/  UISETP.NE.AND UP5, UPT, UR14, URZ, UPT ;  /* 0x0000003f0e00728c */ /* 0x000fc4000bfa5270 */
[----:B------:R-:W-:Y:S02]  /*0cb0*/  @UP4 UIADD3 UR6, UP0, UR13, UR10, URZ ;  /* 0x0000000a0d064290 */ /* 0x000fe4000ff1e03f */
[----:B------:R1:W2:Y:S01]  /*0cc0*/  @P2 LDG.E R8, [R4.64] ;  /* 0x0000000404082981 */ /* 0x0002a2000c1e1900 */
[----:B------:R-:W-:Y:S02]  /*0cd0*/  UISETP.EQ.U32.AND UP1, UPT, URZ, UR8, UPT ;  /* 0x000000083f00728c */ /* 0x000fe4000bf22070 */
[----:B------:R-:W-:Y:S01]  /*0ce0*/  @UP4 UIADD3.X UR7, UR12, UR11, URZ, UP0, !UPT ;  /* 0x0000000b0c074290 */ /* 0x000fe200087fe43f */
[----:B------:R1:W3:Y:S01]  /*0cf0*/  @P2 LDG.E R2, [R4.64+0x4] ;  /* 0x0000040404022981 */ /* 0x0002e2000c1e1900 */
[----:B------:R-:W-:Y:S01]  /*0d00*/  MOV R6, UR6 ;  /* 0x0000000600067c02 */ /* 0x000fe20008000f00 */
[----:B------:R-:W-:-:S03]  /*0d10*/  UISETP.EQ.OR.EX UP1, UPT, URZ, UR9, !UP5, UP1 ;  /* 0x000000093f00728c */ /* 0x000fc6000ef22710 */
[----:B------:R-:W-:Y:S01]  /*0d20*/  IMAD.U32 R7, RZ, RZ, UR7 ;  /* 0x00000007ff077e24 */ /* 0x000fe2000f8e00ff */
[----:B------:R-:W-:-:S04]  /*0d30*/  UIADD3 UR8, UP0, UR13, UR8, URZ ;  /* 0x000000080d087290 */ /* 0x000fc8000ff1e03f */
[----:B------:R-:W4:Y:S01]  /*0d40*/  @P0 LDG.E R6, [R6.64] ;  /* 0x0000000406060981 */ /* 0x000f22000c1e1900 */
[----:B------:R-:W-:Y:S01]  /*0d50*/  PLOP3.LUT P1, PT, PT, PT, UP1, 0x80, 0x0 ;  /* 0x000000000000781c */ /* 0x000fe20003f2f018 */
[----:B------:R-:W-:Y:S01]  /*0d60*/  UIADD3.X UR9, UR12, UR9, URZ, UP0, !UPT ;  /* 0x000000090c097290 */ /* 0x000fe200087fe43f */
[----:B-1----:R-:W-:-:S05]  /*0d70*/  IMAD.U32 R4, RZ, RZ, UR8 ;  /* 0x00000008ff047e24 */ /* 0x002fca000f8e00ff */
        /* <DEDUP_REMOVED lines=22> */
.L_x_731:
        /* <DEDUP_REMOVED lines=21> */
[----:B------:R-:W-:Y:S02]  /*1030*/  ULDC.64 UR10, c[0x0][0x178] ;  /* 0x00005e00000a7ab9 */ /* 0x000fe40000000a00 */
[----:B------:R-:W-:Y:S02]  /*1040*/  UIMAD UR7, UR19, UR10, URZ ;  /* 0x0000000a130772a4 */ /* 0x000fe4000f8e023f */
[----:B-1----:R-:W-:Y:S02]  /*1050*/  UISETP.NE.AND UP0, UPT, UR23, -0x1, UPT ;  /* 0xffffffff1700788c */ /* 0x002fe4000bf05270 */
        /* <DEDUP_REMOVED lines=34> */
.L_x_733:
        /* <DEDUP_REMOVED lines=18> */
.L_x_734:
[----:B------:R-:W-:Y:S01]  /*13a0*/  IABS R6, c[0x0][0x1c8] ;  /* 0x0000720000067a13 */ /* 0x000fe20000000000 */
[----:B------:R-:W-:Y:S01]  /*13b0*/  ULDC.64 UR10, c[0x0][0x370] ;  /* 0x0000dc00000a7ab9 */ /* 0x000fe20000000a00 */
[----:B------:R-:W-:Y:S01]  /*13c0*/  IABS R2, UR38 ;  /* 0x0000002600027c13 */ /* 0x000fe20008000000 */
        /* <DEDUP_REMOVED lines=25> */
[----:B------:R-:W-:Y:S02]  /*1560*/  USHF.L.U64.HI UR7, UR33, 0x7, UR19 ;  /* 0x0000000721077899 */ /* 0x000fe40008010213 */
[----:B------:R-:W-:Y:S02]  /*1570*/  USHF.R.S32.HI UR19, URZ, 0x1f, UR22 ;  /* 0x0000001f3f137899 */ /* 0x000fe40008011416 */
[----:B------:R-:W-:Y:S02]  /*1580*/  USEL UR7, UR7, URZ, UP6 ;  /* 0x0000003f07077287 */ /* 0x000fe4000b000000 */
[----:B--2---:R-:W-:Y:S01]  /*1590*/  UIMAD.WIDE.U32 UR8, UR12, UR10, URZ ;  /* 0x0000000a0c0872a5 */ /* 0x004fe2000f8e003f */
[----:B-1----:R-:W-:-:S03]  /*15a0*/  IMAD.MOV R0, RZ, RZ, -R5 ;  /* 0x000000ffff007224 */ /* 0x002fc600078e0a05 */
[----:B------:R-:W-:Y:S01]  /*15b0*/  UIMAD UR11, UR12, UR11, UR9 ;  /* 0x0000000b0c0b72a4 */ /* 0x000fe2000f8e0209 */
[----:B------:R-:W-:Y:S01]  /*15c0*/  IMAD.MOV.U32 R4, RZ, RZ, RZ ;  /* 0x000000ffff047224 */ /* 0x000fe200078e00ff */
[----:B------:R-:W-:Y:S01]  /*15d0*/  USHF.L.U32 UR12, UR33, 0x7, URZ ;  /* 0x00000007210c7899 */ /* 0x000fe2000800063f */
[----:B------:R-:W-:Y:S01]  /*15e0*/  IMAD R0, R0, R6, RZ ;  /* 0x0000000600007224 */ /* 0x000fe200078e02ff */
[----:B------:R-:W-:Y:S02]  /*15f0*/  USEL UR13, UR8, URZ, UP3 ;  /* 0x0000003f080d7287 */ /* 0x000fe40009800000 */
[----:B------:R-:W-:Y:S01]  /*1600*/  USEL UR8, UR12, URZ, UP6 ;  /* 0x0000003f0c087287 */ /* 0x000fe2000b000000 */
[----:B------:R-:W-:Y:S01]  /*1610*/  IMAD.HI.U32 R0, R5, R0, R4 ;  /* 0x0000000005007227 */ /* 0x000fe200078e0004 */
[----:B------:R-:W-:Y:S02]  /*1620*/  USEL UR28, UR11, URZ, UP3 ;  /* 0x0000003f0b1c7287 */ /* 0x000fe40009800000 */
[----:B------:R-:W-:-:S02]  /*1630*/  UIADD3 UR8, UP0, UR15, UR8, URZ ;  /* 0x000000080f087290 */ /* 0x000fc4000ff1e03f */
[----:B------:R-:W-:Y:S01]  /*1640*/  ULDC UR12, c[0x0][0x234] ;  /* 0x00008d00000c7ab9 */ /* 0x000fe20000000800 */
[----:B------:R-:W-:Y:S01]  /*1650*/  IMAD.HI.U32 R0, R0, R2, RZ ;  /* 0x0000000200007227 */ /* 0x000fe200078e00ff */
[----:B------:R-:W-:Y:S02]  /*1660*/  UIADD3.X UR9, UR32, UR7, URZ, UP0, !UPT ;  /* 0x0000000720097290 */ /* 0x000fe400087fe43f */
[----:B------:R-:W-:Y:S01]  /*1670*/  UIMAD UR7, UR37, UR8, URZ ;  /* 0x00000008250772a4 */ /* 0x000fe2000f8e023f */
[----:B------:R-:W-:-:S03]  /*1680*/  IMAD.MOV R4, RZ, RZ, -R0 ;  /* 0x000000ffff047224 */ /* 0x000fc600078e0a00 */
[----:B------:R-:W-:Y:S01]  /*1690*/  UIMAD UR10, UR36, UR9, UR7 ;  /* 0x00000009240a72a4 */ /* 0x000fe2000f8e0207 */
[C---:B------:R-:W-:Y:S01]  /*16a0*/  IMAD R2, R6.reuse, R4, R2 ;  /* 0x0000000406027224 */ /* 0x040fe200078e0202 */
[----:B------:R-:W-:Y:S02]  /*16b0*/  @UP2 USEL UR7, UR54, UR17, !UP1 ;  /* 0x0000001136072287 */ /* 0x000fe4000c800000 */
[----:B------:R-:W-:Y:S02]  /*16c0*/  UIMAD.WIDE.U32 UR8, UR36, UR8, URZ ;  /* 0x00000008240872a5 */ /* 0x000fe4000f8e003f */
[----:B------:R-:W-:Y:S01]  /*16d0*/  ISETP.GT.U32.AND P0, PT, R6, R2, PT ;  /* 0x000000020600720c */ /* 0x000fe20003f04070 */
[----:B------:R-:W-:Y:S02]  /*16e0*/  @UP2 UIMAD UR12, UR38, UR12, UR7 ;  /* 0x0000000c260c22a4 */ /* 0x000fe4000f8e0207 */
[----:B------:R-:W-:-:S05]  /*16f0*/  UIADD3 UR25, UR9, UR10, URZ ;  /* 0x0000000a09197290 */ /* 0x000fca000fffe03f */
[----:B------:R-:W-:-:S05]  /*1700*/  @!UP2 UMOV UR12, UR49 ;  /* 0x00000031000cac82 */ /* 0x000fca0008000000 */
        /* <DEDUP_REMOVED lines=15> */
.L_x_735:
[----:B------:R-:W-:Y:S02]  /*1800*/  UMOV UR10, UR50 ;  /* 0x00000032000a7c82 */ /* 0x000fe40008000000 */
.L_x_736:
[----:B------:R-:W2:Y:S04]  /*1810*/  LDL.64 R4, [R1+0x40] ;  /* 0x0000400001047983 */ /* 0x000ea80000100a00 */
[----:B------:R1:W3:Y:S01]  /*1820*/  LDL.64 R16, [R1+0x40] ;  /* 0x0000400001107983 */ /* 0x0002e20000100a00 */
[----:B------:R-:W-:Y:S01]  /*1830*/  UIADD3 UR8, UP5, UP4, UR8, UR41, UR47 ;  /* 0x0000002908087290 */ /* 0x000fe2000fcbe02f */
[----:B------:R-:W-:Y:S02]  /*1840*/  BSSY B1, `(.L_x_732) ;  /* 0x00007ae000017945 */ /* 0x000fe40003800000 */
[----:B------:R-:W4:Y:S01]  /*1850*/  S2R R15, SR_TID.X ;  /* 0x00000000000f7919 */ /* 0x000f220000002100 */
[----:B------:R-:W-:-:S02]  /*1860*/  UIADD3 UR17, UP1, UP0, UR13, UR8, UR14 ;  /* 0x000000080d117290 */ /* 0x000fc4000f83e00e */
[----:B------:R-:W-:Y:S01]  /*1870*/  UIADD3 UR14, UR15, UR10, URZ ;  /* 0x0000000a0f0e7290 */ /* 0x000fe2000fffe03f */
[----:B------:R-:W5:Y:S01]  /*1880*/  S2R R21, SR_TID.X ;  /* 0x0000000000157919 */ /* 0x000f620000002100 */
[----:B------:R-:W-:Y:S02]  /*1890*/  ULDC.64 UR8, c[0x0][0x1a8] ;  /* 0x00006a0000087ab9 */ /* 0x000fe40000000a00 */
[----:B------:R-:W-:Y:S01]  /*18a0*/  UIMAD UR7, UR61, UR8, URZ ;  /* 0x000000083d0772a4 */ /* 0x000fe2000f8e023f */
[----:B------:R-:W1:Y:S01]  /*18b0*/  S2R R9, SR_TID.X ;  /* 0x0000000000097919 */ /* 0x000e620000002100 */
[----:B------:R-:W-:Y:S02]  /*18c0*/  UIADD3 UR10, UR15, UR12, URZ ;  /* 0x0000000c0f0a7290 */ /* 0x000fe4000fffe03f */
[----:B------:R-:W-:-:S03]  /*18d0*/  UIMAD UR13, UR38, UR9, UR7 ;  /* 0x00000009260d72a4 */ /* 0x000fc6000f8e0207 */
[----:B------:R-:W-:Y:S02]  /*18e0*/  ULDC.64 UR8, c[0x0][0x378] ;  /* 0x0000de0000087ab9 */ /* 0x000fe40000000a00 */
[----:B------:R-:W-:-:S04]  /*18f0*/  UIMAD UR7, UR61, UR8, URZ ;  /* 0x000000083d0772a4 */ /* 0x000fc8000f8e023f */
[----:B------:R-:W-:-:S03]  /*1900*/  UIMAD UR11, UR38, UR9, UR7 ;  /* 0x00000009260b72a4 */ /* 0x000fc6000f8e0207 */
[----:B------:R-:W-:Y:S01]  /*1910*/  ULDC.64 UR8, c[0x0][0x370] ;  /* 0x0000dc0000087ab9 */ /* 0x000fe20000000a00 */
[----:B----4-:R-:W-:Y:S01]  /*1920*/  SHF.R.S32.HI R15, RZ, 0x1f, R15 ;  /* 0x0000001fff0f7819 */ /* 0x010fe2000001140f */
[----:B------:R-:W-:Y:S02]  /*1930*/  UIMAD UR7, UR32, UR8, URZ ;  /* 0x00000008200772a4 */ /* 0x000fe4000f8e023f */
[----:B------:R-:W-:Y:S01]  /*1940*/  ULEA.HI.SX32 UR8, UR34, 0xffffffff, 0x1a ;  /* 0xffffffff22087891 */ /* 0x000fe2000f8fd23f */
[----:B-----5:R-:W-:Y:S01]  /*1950*/  LEA.HI R15, R15, R21, RZ, 0x3 ;  /* 0x000000150f0f7211 */ /* 0x020fe200078f18ff */
[----:B------:R-:W-:-:S03]  /*1960*/  UIMAD UR7, UR15, UR9, UR7 ;  /* 0x000000090f0772a4 */ /* 0x000fc6000f8e0207 */
[----:B------:R-:W-:-:S04]  /*1970*/  SHF.R.S32.HI R15, RZ, 0x3, R15 ;  /* 0x00000003ff0f7819 */ /* 0x000fc8000001140f */
[----:B------:R-:W-:Y:S02]  /*1980*/  SHF.R.S32.HI R14, RZ, 0x1f, R15 ;  /* 0x0000001fff0e7819 */ /* 0x000fe4000001140f */
[----:B------:R-:W-:-:S04]  /*1990*/  IADD3 R2, P1, R15, UR15, RZ ;  /* 0x0000000f0f027c10 */ /* 0x000fc8000ff3e0ff */
[----:B--2---:R-:W-:Y:S01]  /*19a0*/  IADD3.X R5, R14, UR32, RZ, P1, !PT ;  /* 0x000000200e057c10 */ /* 0x004fe20008ffe4ff */
[----:B---3--:R-:W-:-:S04]  /*19b0*/  IMAD.MOV.U32 R16, RZ, RZ, R4 ;  /* 0x000000ffff107224 */ /* 0x008fc800078e0004 */
[----:B------:R-:W-:Y:S01]  /*19c0*/  IMAD R5, R5, c[0x0][0x190], RZ ;  /* 0x0000640005057a24 */ /* 0x000fe200078e02ff */
[--C-:B------:R-:W-:Y:S02]  /*19d0*/  SHF.R.S32.HI R17, RZ, 0x1f, R16.reuse ;  /* 0x0000001fff117819 */ /* 0x100fe40000011410 */
[----:B------:R-:W-:Y:S01]  /*19e0*/  IADD3 R4, P0, R16, UR24, RZ ;  /* 0x0000001810047c10 */ /* 0x000fe2000ff1e0ff */
[----:B------:R-:W-:Y:S02]  /*19f0*/  UMOV UR24, 0x4 ;  /* 0x0000000400187882 */ /* 0x000fe40000000000 */
[C---:B------:R-:W-:Y:S01]  /*1a00*/  IMAD.WIDE.U32 R6, R2.reuse, c[0x0][0x190], R16 ;  /* 0x0000640002067a25 */ /* 0x040fe200078e0010 */
[----:B------:R2:W-:Y:S03]  /*1a10*/  STL [R1+0x44], R17 ;  /* 0x0000441101007387 */ /* 0x0005e60000100800 */
[----:B------:R-:W-:Y:S01]  /*1a20*/  IMAD R2, R2, c[0x0][0x194], R5 ;  /* 0x0000650002027a24 */ /* 0x000fe200078e0205 */
[----:B------:R-:W-:-:S02]  /*1a30*/  IADD3 R6, P1, R6, UR39, RZ ;  /* 0x0000002706067c10 */ /* 0x000fc4000ff3e0ff */
[----:B------:R-:W-:Y:S02]  /*1a40*/  IADD3.X R5, R17, UR27, RZ, P0, !PT ;  /* 0x0000001b11057c10 */ /* 0x000fe400087fe4ff */
[----:B------:R-:W-:Y:S01]  /*1a50*/  IADD3.X R7, R7, UR35, R2, P1, !PT ;  /* 0x0000002307077c10 */ /* 0x000fe20008ffe402 */
[----:B------:R-:W-:Y:S01]  /*1a60*/  IMAD.U32 R2, RZ, RZ, UR15 ;  /* 0x0000000fff027e24 */ /* 0x000fe2000f8e00ff */
[----:B------:R-:W-:-:S03]  /*1a70*/  ULDC.64 UR34, c[0x0][0x200] ;  /* 0x0000800000227ab9 */ /* 0x000fc60000000a00 */
[----:B------:R-:W-:-:S04]  /*1a80*/  IMAD.WIDE.U32 R4, R2, c[0x0][0x370], R4 ;  /* 0x0000dc0002047a25 */ /* 0x000fc800078e0004 */
[----:B------:R-:W-:Y:S01]  /*1a90*/  IMAD.U32 R2, RZ, RZ, UR38 ;  /* 0x00000026ff027e24 */ /* 0x000fe2000f8e00ff */
[----:B------:R-:W-:Y:S01]  /*1aa0*/  IADD3 R5, R5, UR7, RZ ;  /* 0x0000000705057c10 */ /* 0x000fe2000fffe0ff */
[----:B------:R-:W-:Y:S02]  /*1ab0*/  UIADD3.X UR7, UR25, UR48, UR53, UP5, UP4 ;  /* 0x0000003019077290 */ /* 0x000fe4000afe8435 */
[----:B------:R-:W-:Y:S02]  /*1ac0*/  UISETP.GE.AND UP4, UPT, UR31, 0x1, UPT ;  /* 0x000000011f00788c */ /* 0x000fe4000bf86270 */
[----:B------:R-:W-:Y:S01]  /*1ad0*/  IMAD.WIDE.U32 R4, R2, c[0x0][0x378], R4 ;  /* 0x0000de0002047a25 */ /* 0x000fe200078e0004 */
[----:B-1----:R-:W-:Y:S01]  /*1ae0*/  SHF.R.S32.HI R2, RZ, 0x1f, R9 ;  /* 0x0000001fff027819 */ /* 0x002fe20000011409 */
[----:B------:R-:W-:-:S03]  /*1af0*/  UIADD3.X UR7, UR28, UR7, UR20, UP1, UP0 ;  /* 0x000000071c077290 */ /* 0x000fc60008fe0414 */
[----:B------:R-:W-:Y:S02]  /*1b00*/  LEA.HI R2, R2, R9, RZ, 0x5 ;  /* 0x0000000902027211 */ /* 0x000fe400078f28ff */
[----:B------:R-:W-:Y:S01]  /*1b10*/  IADD3 R5, R5, UR11, RZ ;  /* 0x0000000b05057c10 */ /* 0x000fe2000fffe0ff */
[----:B------:R-:W-:Y:S01]  /*1b20*/  UIMAD.WIDE UR10, UR10, UR24, UR34 ;  /* 0x000000180a0a72a5 */ /* 0x000fe2000f8e0222 */
[----:B------:R-:W-:Y:S02]  /*1b30*/  LOP3.LUT R8, R2, 0xffffffe0, RZ, 0xc0, !PT ;  /* 0xffffffe002087812 */ /* 0x000fe400078ec0ff */
[----:B------:R-:W-:Y:S01]  /*1b40*/  SHF.R.S32.HI R10, RZ, 0x5, R2 ;  /* 0x00000005ff0a7819 */ /* 0x000fe20000011402 */
[----:B------:R-:W-:Y:S01]  /*1b50*/  IMAD.U32 R2, RZ, RZ, UR38 ;  /* 0x00000026ff027e24 */ /* 0x000fe2000f8e00ff */
[----:B------:R-:W-:Y:S01]  /*1b60*/  ULDC.64 UR34, c[0x0][0x3c8] ;  /* 0x0000f20000227ab9 */ /* 0x000fe20000000a00 */
[----:B------:R-:W-:Y:S01]  /*1b70*/  IMAD.IADD R8, R9, 0x1, -R8 ;  /* 0x0000000109087824 */ /* 0x000fe200078e0a08 */
[----:B------:R-:W-:Y:S01]  /*1b80*/  UIMAD.WIDE UR14, UR14, UR24, UR34 ;  /* 0x000000180e0e72a5 */ /* 0x000fe2000f8e0222 */
[----:B------:R-:W-:-:S04]  /*1b90*/  IMAD.WIDE.U32 R6, R2, c[0x0][0x1a8], R6 ;  /* 0x00006a0002067a25 */ /* 0x000fc800078e0006 */
[----:B------:R-:W-:Y:S01]  /*1ba0*/  IMAD R10, R10, UR46, R8 ;  /* 0x0000002e0a0a7c24 */ /* 0x000fe2000f8e0208 */
[----:B------:R-:W-:Y:S01]  /*1bb0*/  IADD3 R9, R7, UR13, RZ ;  /* 0x0000000d07097c10 */ /* 0x000fe2000fffe0ff */
[----:B------:R-:W-:Y:S01]  /*1bc0*/  IMAD R2, R14, c[0x0][0x370], RZ ;  /* 0x0000dc000e027a24 */ /* 0x000fe200078e02ff */
[----:B------:R-:W-:Y:S01]  /*1bd0*/  LEA R8, P1, R6, c[0x0][0x160], 0x1 ;  /* 0x0000580006087a11 */ /* 0x000fe200078208ff */
[----:B------:R-:W-:-:S03]  /*1be0*/  IMAD.WIDE.U32 R4, R15, c[0x0][0x370], R4 ;  /* 0x0000dc000f047a25 */ /* 0x000fc600078e0004 */
[----:B------:R-:W-:Y:S01]  /*1bf0*/  LEA.HI.X R9, R6, c[0x0][0x164], R9, 0x1, P1 ;  /* 0x0000590006097a11 */ /* 0x000fe200008f0c09 */
[----:B------:R-:W-:Y:S01]  /*1c00*/  IMAD R7, R15, c[0x0][0x374], R2 ;  /* 0x0000dd000f077a24 */ /* 0x000fe200078e0202 */
[----:B------:R-:W-:Y:S02]  /*1c10*/  IADD3 R2, P0, R10, UR17, RZ ;  /* 0x000000110a027c10 */ /* 0x000fe4000ff1e0ff */
[----:B------:R-:W-:Y:S01]  /*1c20*/  LEA R6, P2, R4, c[0x0][0x330], 0x1 ;  /* 0x0000cc0004067a11 */ /* 0x000fe200078408ff */
[----:B------:R-:W-:Y:S01]  /*1c30*/  IMAD.IADD R5, R5, 0x1, R7 ;  /* 0x0000000105057824 */ /* 0x000fe200078e0207 */
[----:B------:R-:W-:Y:S02]  /*1c40*/  LEA.HI.X.SX32 R10, R10, UR7, 0x1, P0 ;  /* 0x000000070a0a7c11 */ /* 0x000fe400080f0eff */
[----:B------:R-:W-:Y:S02]  /*1c50*/  PLOP3.LUT P0, PT, PT, PT, UP4, 0x80, 0x0 ;  /* 0x000000000000781c */ /* 0x000fe40003f0f048 */
[----:B------:R-:W-:-:S02]  /*1c60*/  LEA R234, P1, R2, c[0x0][0x350], 0x2 ;  /* 0x0000d40002ea7a11 */ /* 0x000fc400078210ff */
[----:B------:R-:W-:Y:S02]  /*1c70*/  LEA.HI.X R7, R4, c[0x0][0x334], R5, 0x1, P2 ;  /* 0x0000cd0004077a11 */ /* 0x000fe400010f0c05 */
[----:B------:R-:W-:-:S07]  /*1c80*/  LEA.HI.X R235, R2, c[0x0][0x354], R10, 0x2, P1 ;  /* 0x0000d50002eb7a11 */ /* 0x000fce00008f140a */
[----:B------:R-:W-:Y:S05]  /*1c90*/  @!P0 BRA `(.L_x_737) ;  /* 0x00006de000008947 */ /* 0x000fea0003800000 */
[----:B--2---:R-:W2:Y:S01]  /*1ca0*/  LDL R13, [R1+0x4c] ;  /* 0x00004c00010d7983 */ /* 0x004ea20000100800 */
[----:B------:R-:W-:Y:S01]  /*1cb0*/  PLOP3.LUT P0, PT, PT, PT, UP3, 0x80, 0x0 ;  /* 0x000000000000781c */ /* 0x000fe20003f0f038 */
[----:B------:R-:W-:Y:S01]  /*1cc0*/  UMOV UR7, UR8 ;  /* 0x0000000800077c82 */ /* 0x000fe20008000000 */
[C---:B------:R-:W-:Y:S01]  /*1cd0*/  IADD3 R12, R15.reuse, 0x20, RZ ;  /* 0x000000200f0c7810 */ /* 0x040fe20007ffe0ff */
[----:B------:R-:W-:Y:S01]  /*1ce0*/  UIMAD UR12, UR7, -0x40, UR31 ;  /* 0xffffffc0070c78a4 */ /* 0x000fe2000f8e021f */
[----:B------:R-:W-:Y:S01]  /*1cf0*/  IMAD.MOV.U32 R226, RZ, RZ, 0x40 ;  /* 0x00000040ffe27424 */ /* 0x000fe200078e00ff */
[----:B------:R-:W-:Y:S01]  /*1d00*/  ULEA.HI UR8, UR7, UR7, URZ, 0x1 ;  /* 0x0000000707087291 */ /* 0x000fe2000f8f083f */
[----:B------:R-:W-:Y:S01]  /*1d10*/  IMAD.MOV.U32 R242, RZ, RZ, R6 ;  /* 0x000000fffff27224 */ /* 0x000fe200078e0006 */
[----:B------:R-:W-:Y:S01]  /*1d20*/  UMOV UR9, UR10 ;  /* 0x0000000a00097c82 */ /* 0x000fe20008000000 */
[----:B------:R-:W-:Y:S01]  /*1d30*/  IMAD.WIDE.U32 R4, R226, c[0x0][0x370], RZ ;  /* 0x0000dc00e2047a25 */ /* 0x000fe200078e00ff */
[----:B------:R-:W-:Y:S01]  /*1d40*/  ISETP.GE.AND P1, PT, R12, UR12, PT ;  /* 0x0000000c0c007c0c */ /* 0x000fe2000bf26270 */
[----:B------:R-:W-:Y:S01]  /*1d50*/  ULOP3.LUT UR8, UR8, 0xfffffffe, URZ, 0xc0, !UPT ;  /* 0xfffffffe08087892 */ /* 0x000fe2000f8ec03f */
[----:B------:R-:W-:Y:S01]  /*1d60*/  ISETP.GE.AND P2, PT, R15, UR12, PT ;  /* 0x0000000c0f007c0c */ /* 0x000fe2000bf46270 */
[----:B------:R-:W-:Y:S01]  /*1d70*/  IMAD.MOV.U32 R243, RZ, RZ, R7 ;  /* 0x000000fffff37224 */ /* 0x000fe200078e0007 */
[----:B------:R-:W-:Y:S01]  /*1d80*/  @P0 BAR.SYNC.DEFER_BLOCKING 0x0 ;  /* 0x0000000000000b1d */ /* 0x000fe20000010000 */
[----:B------:R-:W-:Y:S01]  /*1d90*/  IMAD R2, R226, c[0x0][0x374], RZ ;  /* 0x0000dd00e2027a24 */ /* 0x000fe200078e02ff */
[----:B------:R-:W-:Y:S01]  /*1da0*/  UIADD3 UR8, UR7, -UR8, URZ ;  /* 0x8000000807087290 */ /* 0x000fe2000fffe03f */
[----:B------:R-:W-:-:S02]  /*1db0*/  IMAD.MOV.U32 R240, RZ, RZ, R8 ;  /* 0x000000fffff07224 */ /* 0x000fc400078e0008 */
[----:B------:R-:W-:Y:S01]  /*1dc0*/  IMAD.MOV.U32 R241, RZ, RZ, R9 ;  /* 0x000000fffff17224 */ /* 0x000fe200078e0009 */
[----:B------:R-:W-:Y:S01]  /*1dd0*/  UISETP.NE.AND UP0, UPT, UR8, 0x1, UPT ;  /* 0x000000010800788c */ /* 0x000fe2000bf05270 */
[----:B------:R-:W-:Y:S01]  /*1de0*/  BSSY B0, `(.L_x_738) ;  /* 0x0000039000007945 */ /* 0x000fe20003800000 */
[----:B------:R-:W-:Y:S01]  /*1df0*/  UMOV UR10, UR15 ;  /* 0x0000000f000a7c82 */ /* 0x000fe20008000000 */
[----:B------:R-:W-:Y:S01]  /*1e00*/  @!P1 IADD3 R4, P3, R242, R4, RZ ;  /* 0x00000004f2049210 */ /* 0x000fe20007f7e0ff */
[----:B------:R-:W-:Y:S02]  /*1e10*/  UMOV UR8, UR11 ;  /* 0x0000000b00087c82 */ /* 0x000fe40008000000 */
[----:B------:R-:W-:Y:S01]  /*1e20*/  PLOP3.LUT P0, PT, PT, PT, UP0, 0x80, 0x0 ;  /* 0x000000000000781c */ /* 0x000fe20003f0f008 */
[----:B------:R-:W-:Y:S01]  /*1e30*/  UMOV UR11, UR14 ;  /* 0x0000000e000b7c82 */ /* 0x000fe20008000000 */
        /* <DEDUP_REMOVED lines=23> */
[----:B--2---:R-:W-:-:S04]  /*1fb0*/  IADD3 R2, R13, 0x4000, RZ ;  /* 0x000040000d027810 */ /* 0x004fc80007ffe0ff */
[----:B------:R-:W-:-:S05]  /*1fc0*/  SEL R2, R2, R13, !P0 ;  /* 0x0000000d02027207 */ /* 0x000fca0004000000 */
[----:B------:R-:W-:Y:S01]  /*1fd0*/  IMAD.SHL.U32 R236, R2, 0x2, RZ ;  /* 0x0000000202ec7824 */ /* 0x000fe200078e00ff */
[----:B------:R-:W-:Y:S05]  /*1fe0*/  @!P2 BRA `(.L_x_739) ;  /* 0x000001100000a947 */ /* 0x000fea0003800000 */
[----:B-1----:R1:W-:Y:S04]  /*1ff0*/  STS [R236], RZ ;  /* 0x000000ffec007388 */ /* 0x0023e80000000800 */
        /* <DEDUP_REMOVED lines=16> */
.L_x_739:
[----:B------:R-:W-:Y:S01]  /*2100*/  @!PT LDS RZ, [RZ] ;  /* 0x00000000fffff984 */ /* 0x000fe20000000800 */
[----:B------:R-:W-:Y:S01]  /*2110*/  @!PT LDS RZ, [RZ] ;  /* 0x00000000fffff984 */ /* 0x000fe20000000800 */
[----:B------:R-:W-:Y:S01]  /*2120*/  @!PT LDS RZ, [RZ] ;  /* 0x00000000fffff984 */ /* 0x000fe20000000800 */
[----:B-1----:R1:W-:Y:S04]  /*2130*/  LDGSTS.E.BYPASS.LTC128B.128 [R236], [R240.64] ;  /* 0x00000000f0ec7fae */ /* 0x0023e8000b901d44 */
[----:B------:R1:W-:Y:S04]  /*2140*/  LDGSTS.E.BYPASS.LTC128B.128 [R236+0x2000], [R240.64+0x80] ;  /* 0x02000080f0ec7fae */ /* 0x0003e8000b901d44 */
[----:B------:R1:W-:Y:S04]  /*2150*/  LDGSTS.E.BYPASS.LTC128B.128 [R236+0x4000], [R240.64+0x100] ;  /* 0x04000100f0ec7fae */ /* 0x0003e8000b901d44 */
[----:B------:R1:W-:Y:S02]  /*2160*/  LDGSTS.E.BYPASS.LTC128B.128 [R236+0x6000], [R240.64+0x180] ;  /* 0x06000180f0ec7fae */ /* 0x0003e4000b901d44 */
.L_x_740:
[----:B------:R-:W-:Y:S05]  /*2170*/  BSYNC B0 ;  /* 0x0000000000007941 */ /* 0x000fea0003800000 */
.L_x_738:
[----:B------:R-:W-:Y:S01]  /*2180*/  BSSY B0, `(.L_x_741) ;  /* 0x000001e000007945 */ /* 0x000fe20003800000 */
[----:B------:R-:W-:-:S02]  /*2190*/  IMAD R2, R226, c[0x0][0x194], RZ ;  /* 0x00006500e2027a24 */ /* 0x000fc400078e02ff */
        /* <DEDUP_REMOVED lines=19> */
.L_x_742:
[----:B------:R-:W-:-:S04]  /*22d0*/  IADD3 R4, P1, R240, R4, RZ ;  /* 0x00000004f0047210 */ /* 0x000fc80007f3e0ff */
[----:B------:R-:W-:-:S05]  /*22e0*/  IADD3.X R5, R241, R5, R2, P1, !PT ;  /* 0x00000005f1057210 */ /* 0x000fca0000ffe402 */
[----:B------:R-:W-:Y:S01]  /*22f0*/  @!PT LDS RZ, [RZ] ;  /* 0x00000000fffff984 */ /* 0x000fe20000000800 */
[----:B------:R-:W-:Y:S01]  /*2300*/  @!PT LDS RZ, [RZ] ;  /* 0x00000000fffff984 */ /* 0x000fe20000000800 */
[----:B------:R-:W-:Y:S01]  /*2310*/  @!PT LDS RZ, [RZ] ;  /* 0x00000000fffff984 */ /* 0x000fe20000000800 */
[----:B------:R2:W-:Y:S04]  /*2320*/  LDGSTS.E.BYPASS.LTC128B.128 [R236+0x1000], [R4.64] ;  /* 0x0100000004ec7fae */ /* 0x0005e8000b901d44 */
[----:B------:R2:W-:Y:S04]  /*2330*/  LDGSTS.E.BYPASS.LTC128B.128 [R236+0x3000], [R4.64+0x80] ;  /* 0x0300008004ec7fae */ /* 0x0005e8000b901d44 */
[----:B------:R2:W-:Y:S04]  /*2340*/  LDGSTS.E.BYPASS.LTC128B.128 [R236+0x5000], [R4.64+0x100] ;  /* 0x0500010004ec7fae */ /* 0x0005e8000b901d44 */
[----:B------:R2:W-:Y:S02]  /*2350*/  LDGSTS.E.BYPASS.LTC128B.128 [R236+0x7000], [R4.64+0x180] ;  /* 0x0700018004ec7fae */ /* 0x0005e4000b901d44 */
.L_x_743:
[----:B------:R-:W-:Y:S05]  /*2360*/  BSYNC B0 ;  /* 0x0000000000007941 */ /* 0x000fea0003800000 */
.L_x_741:
[----:B------:R-:W3:Y:S01]  /*2370*/  LDL R23, [R1+0x48] ;  /* 0x0000480001177983 */ /* 0x000ee20000100800 */
[----:B------:R-:W-:Y:S01]  /*2380*/  ULDC.64 UR14, c[0x0][0x198] ;  /* 0x00006600000e7ab9 */ /* 0x000fe20000000a00 */
[----:B--2---:R-:W-:Y:S01]  /*2390*/  IMAD.U32 R4, RZ, RZ, UR22 ;  /* 0x00000016ff047e24 */ /* 0x004fe2000f8e00ff */
[----:B------:R-:W-:Y:S01]  /*23a0*/  UIMAD UR13, UR19, UR14, URZ ;  /* 0x0000000e130d72a4 */ /* 0x000fe2000f8e023f */
[----:B------:R-:W2:Y:S02]  /*23b0*/  LDL R21, [R1+0x50] ;  /* 0x0000500001157983 */ /* 0x000ea40000100800 */
[----:B------:R-:W-:Y:S01]  /*23c0*/  IMAD.WIDE.U32 R6, R4, c[0x0][0x198], R16 ;  /* 0x0000660004067a25 */ /* 0x000fe200078e0010 */
[----:B------:R-:W-:-:S03]  /*23d0*/  UIMAD UR17, UR22, UR15, UR13 ;  /* 0x0000000f161172a4 */ /* 0x000fc6000f8e020d */
[----:B------:R-:W-:Y:S01]  /*23e0*/  ULDC.64 UR14, c[0x0][0x1a0] ;  /* 0x00006800000e7ab9 */ /* 0x000fe20000000a00 */
[----:B------:R-:W-:Y:S01]  /*23f0*/  IMAD.WIDE.U32 R4, R4, c[0x0][0x1a0], R16 ;  /* 0x0000680004047a25 */ /* 0x000fe200078e0010 */
[----:B------:R-:W-:-:S04]  /*2400*/  UIMAD UR13, UR19, UR14, URZ ;  /* 0x0000000e130d72a4 */ /* 0x000fc8000f8e023f */
[----:B------:R-:W-:Y:S02]  /*2410*/  UIMAD UR14, UR22, UR15, UR13 ;  /* 0x0000000f160e72a4 */ /* 0x000fe4000f8e020d */
[----:B------:R-:W-:Y:S01]  /*2420*/  UIMAD UR13, UR18, -0x40, UR6 ;  /* 0xffffffc0120d78a4 */ /* 0x000fe2000f8e0206 */
[----:B------:R-:W-:Y:S01]  /*2430*/  IMAD.U32 R2, RZ, RZ, UR17 ;  /* 0x00000011ff027e24 */ /* 0x000fe2000f8e00ff */
[----:B------:R-:W-:-:S04]  /*2440*/  IADD3 R8, P3, R6, UR29, RZ ;  /* 0x0000001d06087c10 */ /* 0x000fc8000ff7e0ff */
[----:B------:R-:W-:Y:S02]  /*2450*/  ISETP.GE.AND P1, PT, R12, UR13, PT ;  /* 0x0000000d0c007c0c */ /* 0x000fe4000bf26270 */
[----:B------:R-:W-:Y:S02]  /*2460*/  IADD3 R6, P2, R4, UR21, RZ ;  /* 0x0000001504067c10 */ /* 0x000fe4000ff5e0ff */
[----:B------:R-:W-:Y:S02]  /*2470*/  MOV R10, UR14 ;  /* 0x0000000e000a7c02 */ /* 0x000fe40008000f00 */
[----:B------:R-:W-:Y:S01]  /*2480*/  IADD3.X R9, R7, UR30, R2, P3, !PT ;  /* 0x0000001e07097c10 */ /* 0x000fe20009ffe402 */
[----:B------:R-:W-:Y:S01]  /*2490*/  IMAD R2, R11, c[0x0][0x1b8], RZ ;  /* 0x00006e000b027a24 */ /* 0x000fe200078e02ff */
[----:B------:R-:W-:Y:S02]  /*24a0*/  IADD3.X R7, R5, UR26, R10, P2, !PT ;  /* 0x0000001a05077c10 */ /* 0x000fe400097fe40a */
[----:B------:R-:W-:Y:S01]  /*24b0*/  ISETP.GE.AND P2, PT, R15, UR13, PT ;  /* 0x0000000d0f007c0c */ /* 0x000fe2000bf46270 */
[----:B------:R-:W-:-:S02]  /*24c0*/  IMAD R2, R0, c[0x0][0x1bc], R2 ;  /* 0x00006f0000027a24 */ /* 0x000fc400078e0202 */
[----:B------:R-:W-:Y:S01]  /*24d0*/  IMAD.WIDE.U32 R6, R0, c[0x0][0x1b8], R6 ;  /* 0x00006e0000067a25 */ /* 0x000fe200078e0006 */
[----:B------:R-:W-:-:S03]  /*24e0*/  @!P1 IADD3 R16, P3, R15, 0x20, RZ ;  /* 0x000000200f109810 */ /* 0x000fc60007f7e0ff */
[----:B------:R-:W-:Y:S02]  /*24f0*/  IMAD R4, R11, c[0x0][0x1b0], RZ ;  /* 0x00006c000b047a24 */ /* 0x000fe400078e02ff */
[----:B------:R-:W-:Y:S02]  /*2500*/  IMAD.IADD R7, R7, 0x1, R2 ;  /* 0x0000000107077824 */ /* 0x000fe400078e0202 */
[C---:B------:R-:W-:Y:S02]  /*2510*/  IMAD R10, R0.reuse, c[0x0][0x1b4], R4 ;  /* 0x00006d00000a7a24 */ /* 0x040fe400078e0204 */
[----:B------:R-:W-:Y:S01]  /*2520*/  @!P1 IMAD.X R2, RZ, RZ, R14, P3 ;  /* 0x000000ffff029224 */ /* 0x000fe200018e060e */
[----:B------:R-:W-:Y:S01]  /*2530*/  @!P1 IADD3 R12, P3, R15, 0x20, RZ ;  /* 0x000000200f0c9810 */ /* 0x000fe20007f7e0ff */
[----:B------:R-:W-:-:S04]  /*2540*/  IMAD.WIDE.U32 R4, R0, c[0x0][0x1b0], R8 ;  /* 0x00006c0000047a25 */ /* 0x000fc800078e0008 */
[----:B------:R-:W-:Y:S02]  /*2550*/  IMAD.IADD R5, R5, 0x1, R10 ;  /* 0x0000000105057824 */ /* 0x000fe400078e020a */
[----:B------:R-:W-:Y:S02]  /*2560*/  @!P2 IMAD R0, R14, c[0x0][0x198], RZ ;  /* 0x000066000e00aa24 */ /* 0x000fe400078e02ff */
[----:B------:R-:W-:Y:S01]  /*2570*/  @!P1 IMAD.X R10, RZ, RZ, R14, P3 ;  /* 0x000000ffff0a9224 */ /* 0x000fe200018e060e */
[----:B------:R-:W-:Y:S01]  /*2580*/  @!P1 MOV R8, R4 ;  /* 0x0000000400089202 */ /* 0x000fe20000000f00 */
[----:B------:R-:W-:Y:S01]  /*2590*/  @!P1 IMAD R2, R2, c[0x0][0x198], RZ ;  /* 0x0000660002029a24 */ /* 0x000fe200078e02ff */
[----:B------:R-:W-:Y:S01]  /*25a0*/  @!P1 MOV R18, R6 ;  /* 0x0000000600129202 */ /* 0x000fe20000000f00 */
[----:B------:R-:W-:Y:S02]  /*25b0*/  @!P1 IMAD.MOV.U32 R9, RZ, RZ, R5 ;  /* 0x000000ffff099224 */ /* 0x000fe400078e0005 */
[----:B------:R-:W-:-:S02]  /*25c0*/  @!P2 IMAD R11, R15, c[0x0][0x19c], R0 ;  /* 0x000067000f0baa24 */ /* 0x000fc400078e0200 */
[----:B------:R-:W-:Y:S02]  /*25d0*/  @!P2 IMAD R13, R14, c[0x0][0x1a0], RZ ;  /* 0x000068000e0daa24 */ /* 0x000fe400078e02ff */
[----:B------:R-:W-:-:S04]  /*25e0*/  @!P2 IMAD.WIDE.U32 R4, R15, c[0x0][0x198], R4 ;  /* 0x000066000f04aa25 */ /* 0x000fc800078e0004 */
[----:B------:R-:W-:Y:S02]  /*25f0*/  @!P1 IMAD R0, R10, c[0x0][0x1a0], RZ ;  /* 0x000068000a009a24 */ /* 0x000fe400078e02ff */
[----:B------:R-:W-:Y:S02]  /*2600*/  @!P1 IMAD.MOV.U32 R19, RZ, RZ, R7 ;  /* 0x000000ffff139224 */ /* 0x000fe400078e0007 */
[C---:B------:R-:W-:Y:S02]  /*2610*/  @!P1 IMAD R20, R16.reuse, c[0x0][0x19c], R2 ;  /* 0x0000670010149a24 */ /* 0x040fe400078e0202 */
[----:B------:R-:W-:Y:S01]  /*2620*/  @!P1 IMAD.WIDE.U32 R16, R16, c[0x0][0x198], R8 ;  /* 0x0000660010109a25 */ /* 0x000fe200078e0008 */
[----:B------:R-:W-:Y:S02]  /*2630*/  @!P2 IADD3 R2, R5, R11, RZ ;  /* 0x0000000b0502a210 */ /* 0x000fe40007ffe0ff */
[----:B------:R-:W-:Y:S01]  /*2640*/  @!P2 LEA R10, P3, R4, c[0x0][0x168], 0x1 ;  /* 0x00005a00040aaa11 */ /* 0x000fe200078608ff */
[----:B------:R-:W-:-:S02]  /*2650*/  @!P2 IMAD R9, R15, c[0x0][0x1a4], R13 ;  /* 0x000069000f09aa24 */ /* 0x000fc400078e020d */
[C---:B------:R-:W-:Y:S02]  /*2660*/  @!P1 IMAD R8, R12.reuse, c[0x0][0x1a4], R0 ;  /* 0x000069000c089a24 */ /* 0x040fe400078e0200 */
[----:B------:R-:W-:Y:S01]  /*2670*/  @!P1 IMAD.WIDE.U32 R12, R12, c[0x0][0x1a0], R18 ;  /* 0x000068000c0c9a25 */ /* 0x000fe200078e0012 */
[----:B------:R-:W-:-:S03]  /*2680*/  @!P2 LEA.HI.X R11, R4, c[0x0][0x16c], R2, 0x1, P3 ;  /* 0x00005b00040baa11 */ /* 0x000fc600018f0c02 */
[----:B------:R-:W-:Y:S01]  /*2690*/  @!P2 IMAD.WIDE.U32 R14, R15, c[0x0][0x1a0], R6 ;  /* 0x000068000f0eaa25 */ /* 0x000fe200078e0006 */
[----:B------:R-:W-:Y:S02]  /*26a0*/  @!P1 IADD3 R13, R13, R8, RZ ;  /* 0x000000080d0d9210 */ /* 0x000fe40007ffe0ff */
[----:B------:R-:W-:Y:S01]  /*26b0*/  @!P1 LEA R8, P5, R16, c[0x0][0x168], 0x1 ;  /* 0x00005a0010089a11 */ /* 0x000fe200078a08ff */
[----:B------:R-:W-:Y:S01]  /*26c0*/  @!P1 IMAD.IADD R2, R17, 0x1, R20 ;  /* 0x0000000111029824 */ /* 0x000fe200078e0214 */
[----:B------:R-:W-:Y:S01]  /*26d0*/  @P2 STS.128 [R237+0x18000], RZ ;  /* 0x018000ffed002388 */ /* 0x000fe20000000c00 */
[----:B------:R-:W-:Y:S01]  /*26e0*/  @!P2 IMAD.IADD R5, R15, 0x1, R9 ;  /* 0x000000010f05a824 */ /* 0x000fe200078e0209 */
[----:B------:R-:W-:Y:S02]  /*26f0*/  @!P2 LEA R6, P4, R14, c[0x0][0x170], 0x1 ;  /* 0x00005c000e06aa11 */ /* 0x000fe400078808ff */
[----:B------:R-:W-:Y:S01]  /*2700*/  @!P1 LEA.HI.X R9, R16, c[0x0][0x16c], R2, 0x1, P5 ;  /* 0x00005b0010099a11 */ /* 0x000fe200028f0c02 */
[----:B------:R-:W-:Y:S01]  /*2710*/  @P2 STS.128 [R237+0x1a000], RZ ;  /* 0x01a000ffed002388 */ /* 0x000fe20000000c00 */
[----:B------:R-:W-:-:S03]  /*2720*/  IADD3 R2, R233, 0x4000, RZ ;  /* 0x00004000e9027810 */ /* 0x000fc60007ffe0ff */
[----:B------:R-:W-:Y:S04]  /*2730*/  @P2 STS.128 [R237+0x1c000], RZ ;  /* 0x01c000ffed002388 */ /* 0x000fe80000000c00 */
[----:B------:R-:W-:Y:S04]  /*2740*/  @P2 STS.128 [R237+0x1e000], RZ ;  /* 0x01e000ffed002388 */ /* 0x000fe80000000c00 */
[----:B------:R-:W-:Y:S01]  /*2750*/  @!PT LDS RZ, [RZ] ;  /* 0x00000000fffff984 */ /* 0x000fe20000000800 */
[----:B------:R-:W-:Y:S01]  /*2760*/  @!PT LDS RZ, [RZ] ;  /* 0x00000000fffff984 */ /* 0x000fe20000000800 */
[----:B------:R-:W-:Y:S01]  /*2770*/  @!PT LDS RZ, [RZ] ;  /* 0x00000000fffff984 */ /* 0x000fe20000000800 */
[----:B------:R4:W-:Y:S01]  /*2780*/  @!P2 LDGSTS.E.BYPASS.LTC128B.128 [R237+0x18000], [R10.64] ;  /* 0x180000000aedafae */ /* 0x0009e2000b901d44 */
[----:B------:R-:W-:-:S03]  /*2790*/  SEL R2, R2, R233, !P0 ;  /* 0x000000e902027207 */ /* 0x000fc60004000000 */
[----:B------:R4:W-:Y:S01]  /*27a0*/  @!P2 LDGSTS.E.BYPASS.LTC128B.128 [R237+0x1a000], [R10.64+0x80] ;  /* 0x1a0000800aedafae */ /* 0x0009e2000b901d44 */
[----:B------:R-:W-:-:S03]  /*27b0*/  @!P1 LEA R4, P3, R12, c[0x0][0x170], 0x1 ;  /* 0x00005c000c049a11 */ /* 0x000fc600078608ff */
[----:B------:R4:W-:Y:S01]  /*27c0*/  @!P2 LDGSTS.E.BYPASS.LTC128B.128 [R237+0x1c000], [R10.64+0x100] ;  /* 0x1c0001000aedafae */ /* 0x0009e2000b901d44 */
[----:B------:R-:W-:-:S03]  /*27d0*/  @!P2 LEA.HI.X R7, R14, c[0x0][0x174], R5, 0x1, P4 ;  /* 0x00005d000e07aa11 */ /* 0x000fc600020f0c05 */
[----:B------:R4:W-:Y:S04]  /*27e0*/  @!P2 LDGSTS.E.BYPASS.LTC128B.128 [R237+0x1e000], [R10.64+0x180] ;  /* 0x1e0001800aedafae */ /* 0x0009e8000b901d44 */
[----:B------:R-:W-:Y:S04]  /*27f0*/  @P1 STS.128 [R237+0x19000], RZ ;  /* 0x019000ffed001388 */ /* 0x000fe80000000c00 */
[----:B------:R-:W-:Y:S04]  /*2800*/  @P1 STS.128 [R237+0x1b000], RZ ;  /* 0x01b000ffed001388 */ /* 0x000fe80000000c00 */
[----:B------:R-:W-:Y:S04]  /*2810*/  @P1 STS.128 [R237+0x1d000], RZ ;  /* 0x01d000ffed001388 */ /* 0x000fe80000000c00 */
[----:B------:R-:W-:Y:S04]  /*2820*/  @P1 STS.128 [R237+0x1f000], RZ ;  /* 0x01f000ffed001388 */ /* 0x000fe80000000c00 */
[----:B------:R-:W-:Y:S01]  /*2830*/  @!PT LDS RZ, [RZ] ;  /* 0x00000000fffff984 */ /* 0x000fe20000000800 */
[----:B------:R-:W-:Y:S01]  /*2840*/  @!PT LDS RZ, [RZ] ;  /* 0x00000000fffff984 */ /* 0x000fe20000000800 */
[----:B------:R-:W-:Y:S01]  /*2850*/  @!PT LDS RZ, [RZ] ;  /* 0x00000000fffff984 */ /* 0x000fe20000000800 */
[----:B------:R1:W-:Y:S01]  /*2860*/  @!P1 LDGSTS.E.BYPASS.LTC128B.128 [R237+0x19000], [R8.64] ;  /* 0x1900000008ed9fae */ /* 0x0003e2000b901d44 */
[----:B------:R-:W-:-:S03]  /*2870*/  @!P1 LEA.HI.X R5, R12, c[0x0][0x174], R13, 0x1, P3 ;  /* 0x00005d000c059a11 */ /* 0x000fc600018f0c0d */
[----:B------:R1:W-:Y:S01]  /*2880*/  @!P1 LDGSTS.E.BYPASS.LTC128B.128 [R237+0x1b000], [R8.64+0x80] ;  /* 0x1b00008008ed9fae */ /* 0x0003e2000b901d44 */
[----:B------:R-:W-:-:S03]  /*2890*/  IMAD.SHL.U32 R219, R2, 0x2, RZ ;  /* 0x0000000202db7824 */ /* 0x000fc600078e00ff */
[----:B------:R1:W-:Y:S04]  /*28a0*/  @!P1 LDGSTS.E.BYPASS.LTC128B.128 [R237+0x1d000], [R8.64+0x100] ;  /* 0x1d00010008ed9fae */ /* 0x0003e8000b901d44 */
        /* <DEDUP_REMOVED lines=8> */
[----:B------:R1:W-:Y:S04]  /*2930*/  @!P2 LDGSTS.E.BYPASS.LTC128B.128 [R237+0x20000], [R6.64] ;  /* 0x2000000006edafae */ /* 0x0003e8000b901d44 */
[----:B------:R1:W-:Y:S04]  /*2940*/  @!P2 LDGSTS.E.BYPASS.LTC128B.128 [R237+0x22000], [R6.64+0x80] ;  /* 0x2200008006edafae */ /* 0x0003e8000b901d44 */
[----:B------:R1:W-:Y:S04]  /*2950*/  @!P2 LDGSTS.E.BYPASS.LTC128B.128 [R237+0x24000], [R6.64+0x100] ;  /* 0x2400010006edafae */ /* 0x0003e8000b901d44 */
[----:B------:R1:W-:Y:S01]  /*2960*/  @!P2 LDGSTS.E.BYPASS.LTC128B.128 [R237+0x26000], [R6.64+0x180] ;  /* 0x2600018006edafae */ /* 0x0003e2000b901d44 */
[----:B------:R-:W-:Y:S01]  /*2970*/  IMAD.MOV.U32 R247, RZ, RZ, 0x7f800000 ;  /* 0x7f800000fff77424 */ /* 0x000fe200078e00ff */
[----:B------:R-:W-:-:S02]  /*2980*/  MOV R248, 0x7f800000 ;  /* 0x7f80000000f87802 */ /* 0x000fc40000000f00 */
        /* <DEDUP_REMOVED lines=12> */
[----:B------:R-:W-:Y:S01]  /*2a50*/  IMAD.MOV.U32 R231, RZ, RZ, 0x20 ;  /* 0x00000020ffe77424 */ /* 0x000fe200078e00ff */
[----:B---3--:R-:W-:-:S04]  /*2a60*/  IADD3 R0, R23, 0x8, RZ ;  /* 0x0000000817007810 */ /* 0x008fc80007ffe0ff */
[----:B------:R-:W-:Y:S02]  /*2a70*/  ISETP.GE.AND P6, PT, R0, UR12, PT ;  /* 0x0000000c00007c0c */ /* 0x000fe4000bfc6270 */
[----:B------:R-:W-:-:S04]  /*2a80*/  SHF.R.S32.HI R0, RZ, 0x1f, R23 ;  /* 0x0000001fff007819 */ /* 0x000fc80000011417 */
[C---:B------:R-:W-:Y:S02]  /*2a90*/  SHF.L.U64.HI R22, R23.reuse, 0x2, R0 ;  /* 0x0000000217167819 */ /* 0x040fe40000010200 */
[----:B------:R-:W-:Y:S01]  /*2aa0*/  IADD3 R0, R232, 0x4000, RZ ;  /* 0x00004000e8007810 */ /* 0x000fe20007ffe0ff */
[----:B------:R-:W-:-:S03]  /*2ab0*/  IMAD.SHL.U32 R24, R23, 0x4, RZ ;  /* 0x0000000417187824 */ /* 0x000fc600078e00ff */
[----:B------:R-:W-:Y:S02]  /*2ac0*/  SEL R0, R0, R232, !P0 ;  /* 0x000000e800007207 */ /* 0x000fe40004000000 */
[----:B------:R-:W-:Y:S02]  /*2ad0*/  ISETP.GE.AND P3, PT, R23, UR12, PT ;  /* 0x0000000c17007c0c */ /* 0x000fe4000bf66270 */
[----:B------:R-:W-:Y:S01]  /*2ae0*/  SHF.L.U32 R2, R0, 0x1, RZ ;  /* 0x0000000100027819 */ /* 0x000fe200000006ff */
[----:B------:R-:W-:Y:S01]  /*2af0*/  IMAD.MOV.U32 R0, RZ, RZ, c[0x0][0x22c] ;  /* 0x00008b00ff007624 */ /* 0x000fe200078e00ff */
[----:B-1----:R-:W-:-:S03]  /*2b00*/  IADD3 R6, P2, R24, UR9, RZ ;  /* 0x0000000918067c10 */ /* 0x002fc6000ff5e0ff */
[----:B------:R-:W-:Y:S01]  /*2b10*/  IMAD R0, R0, c[0x0][0x1c0], RZ ;  /* 0x0000700000007a24 */ /* 0x000fe200078e02ff */
[----:B------:R-:W-:-:S04]  /*2b20*/  IADD3.X R7, R22, UR8, RZ, P2, !PT ;  /* 0x0000000816077c10 */ /* 0x000fc800097fe4ff */
[C---:B------:R-:W-:Y:S01]  /*2b30*/  SHF.L.U32 R8, R0.reuse, 0x4, RZ ;  /* 0x0000000400087819 */ /* 0x040fe200000006ff */
[----:B------:R1:W5:Y:S01]  /*2b40*/  @!P3 LDG.E R247, [R6.64] ;  /* 0x0000000406f7b981 */ /* 0x000362000c1e1900 */
[----:B------:R-:W-:-:S03]  /*2b50*/  IMAD.SHL.U32 R238, R0, 0x8, RZ ;  /* 0x0000000800ee7824 */ /* 0x000fc600078e00ff */
[----:B------:R1:W5:Y:S01]  /*2b60*/  @!P6 LDG.E R248, [R6.64+0x20] ;  /* 0x0000200406f8e981 */ /* 0x000362000c1e1900 */
[C---:B------:R-:W-:Y:S02]  /*2b70*/  IADD3 R5, R8.reuse, 0x60, RZ ;  /* 0x0000006008057810 */ /* 0x040fe40007ffe0ff */
[C---:B------:R-:W-:Y:S02]  /*2b80*/  IADD3 R4, R8.reuse, 0x80, RZ ;  /* 0x0000008008047810 */ /* 0x040fe40007ffe0ff */
[----:B----4-:R-:W-:Y:S01]  /*2b90*/  IADD3 R10, R8, 0xa0, RZ ;  /* 0x000000a0080a7810 */ /* 0x010fe20007ffe0ff */
[C---:B------:R-:W-:Y:S02]  /*2ba0*/  IMAD.IADD R5, R238.reuse, 0x1, R5 ;  /* 0x00000001ee057824 */ /* 0x040fe400078e0205 */
[C---:B------:R-:W-:Y:S01]  /*2bb0*/  IMAD.IADD R4, R238.reuse, 0x1, R4 ;  /* 0x00000001ee047824 */ /* 0x040fe200078e0204 */
[C---:B------:R-:W-:Y:S01]  /*2bc0*/  IADD3 R0, R238.reuse, R10, RZ ;  /* 0x0000000aee007210 */ /* 0x040fe20007ffe0ff */
[----:B------:R-:W-:Y:S01]  /*2bd0*/  IMAD.IADD R5, R238, 0x1, R5 ;  /* 0x00000001ee057824 */ /* 0x000fe200078e0205 */
[----:B------:R-:W-:-:S02]  /*2be0*/  IADD3 R9, R8, 0xc0, RZ ;  /* 0x000000c008097810 */ /* 0x000fc40007ffe0ff */
[C---:B-1----:R-:W-:Y:S02]  /*2bf0*/  IADD3 R7, R8.reuse, 0x20, RZ ;  /* 0x0000002008077810 */ /* 0x042fe40007ffe0ff */
[----:B------:R-:W-:-:S03]  /*2c00*/  IADD3 R6, R8, 0x40, RZ ;  /* 0x0000004008067810 */ /* 0x000fc60007ffe0ff */
[C---:B------:R-:W-:Y:S01]  /*2c10*/  IMAD.IADD R7, R238.reuse, 0x1, R7 ;  /* 0x00000001ee077824 */ /* 0x040fe200078e0207 */
[----:B------:R-:W-:-:S04]  /*2c20*/  IADD3 R6, R238, R6, RZ ;  /* 0x00000006ee067210 */ /* 0x000fc80007ffe0ff */
[C---:B------:R-:W-:Y:S01]  /*2c30*/  IADD3 R7, R238.reuse, R7, RZ ;  /* 0x00000007ee077210 */ /* 0x040fe20007ffe0ff */
[C---:B------:R-:W-:Y:S01]  /*2c40*/  IMAD.IADD R6, R238.reuse, 0x1, R6 ;  /* 0x00000001ee067824 */ /* 0x040fe200078e0206 */
[C---:B------:R-:W-:Y:S01]  /*2c50*/  IADD3 R4, R238.reuse, R4, RZ ;  /* 0x00000004ee047210 */ /* 0x040fe20007ffe0ff */
[C---:B------:R-:W-:Y:S01]  /*2c60*/  IMAD.IADD R0, R238.reuse, 0x1, R0 ;  /* 0x00000001ee007824 */ /* 0x040fe200078e0200 */
[C---:B------:R-:W-:Y:S01]  /*2c70*/  IADD3 R7, R238.reuse, R7, RZ ;  /* 0x00000007ee077210 */ /* 0x040fe20007ffe0ff */
[----:B------:R-:W-:Y:S01]  /*2c80*/  IMAD.IADD R6, R238, 0x1, R6 ;  /* 0x00000001ee067824 */ /* 0x000fe200078e0206 */
[----:B------:R-:W-:Y:S01]  /*2c90*/  IADD3 R8, R8, 0xe0, RZ ;  /* 0x000000e008087810 */ /* 0x000fe20007ffe0ff */
[C---:B------:R-:W-:Y:S01]  /*2ca0*/  IMAD.IADD R4, R238.reuse, 0x1, R4 ;  /* 0x00000001ee047824 */ /* 0x040fe200078e0204 */
[C---:B------:R-:W-:Y:S01]  /*2cb0*/  IADD3 R5, R238.reuse, R5, RZ ;  /* 0x00000005ee057210 */ /* 0x040fe20007ffe0ff */
[C---:B------:R-:W-:Y:S01]  /*2cc0*/  IMAD.IADD R7, R238.reuse, 0x1, R7 ;  /* 0x00000001ee077824 */ /* 0x040fe200078e0207 */
[C---:B------:R-:W-:Y:S01]  /*2cd0*/  IADD3 R0, R238.reuse, R0, RZ ;  /* 0x00000000ee007210 */ /* 0x040fe20007ffe0ff */
[C---:B------:R-:W-:Y:S01]  /*2ce0*/  IMAD.IADD R8, R238.reuse, 0x1, R8 ;  /* 0x00000001ee087824 */ /* 0x040fe200078e0208 */
[C---:B------:R-:W-:Y:S01]  /*2cf0*/  IADD3 R6, R238.reuse, R6, RZ ;  /* 0x00000006ee067210 */ /* 0x040fe20007ffe0ff */
[----:B------:R-:W-:Y:S01]  /*2d00*/  STL [R1+0x18], R24 ;  /* 0x0000181801007387 */ /* 0x000fe20000100800 */
[C---:B------:R-:W-:Y:S01]  /*2d10*/  IMAD.IADD R5, R238.reuse, 0x1, R5 ;  /* 0x00000001ee057824 */ /* 0x040fe200078e0205 */
[C---:B------:R-:W-:Y:S01]  /*2d20*/  IADD3 R4, R238.reuse, R4, RZ ;  /* 0x00000004ee047210 */ /* 0x040fe20007ffe0ff */
[C---:B------:R-:W-:Y:S01]  /*2d30*/  IMAD.IADD R8, R238.reuse, 0x1, R8 ;  /* 0x00000001ee087824 */ /* 0x040fe200078e0208 */
[----:B------:R-:W-:Y:S01]  /*2d40*/  STL [R1+0x14], R22 ;  /* 0x0000141601007387 */ /* 0x000fe20000100800 */
[----:B------:R-:W-:-:S03]  /*2d50*/  IMAD.IADD R0, R238, 0x1, R0 ;  /* 0x00000001ee007824 */ /* 0x000fc600078e0200 */
[----:B------:R1:W-:Y:S01]  /*2d60*/  STL [R1+0x10], R7 ;  /* 0x0000100701007387 */ /* 0x0003e20000100800 */
[----:B------:R-:W-:-:S03]  /*2d70*/  IADD3 R250, R238, R8, RZ ;  /* 0x00000008eefa7210 */ /* 0x000fc60007ffe0ff */
[----:B------:R3:W-:Y:S01]  /*2d80*/  STL [R1+0xc], R6 ;  /* 0x00000c0601007387 */ /* 0x0007e20000100800 */
[----:B------:R-:W-:-:S03]  /*2d90*/  IMAD.IADD R8, R238, 0x1, R6 ;  /* 0x00000001ee087824 */ /* 0x000fc600078e0206 */
[----:B------:R-:W-:Y:S04]  /*2da0*/  STL [R1+0x8], R5 ;  /* 0x0000080501007387 */ /* 0x000fe80000100800 */
[----:B------:R-:W-:Y:S04]  /*2db0*/  STL [R1+0x4], R4 ;  /* 0x0000040401007387 */ /* 0x000fe80000100800 */
[----:B------:R-:W-:Y:S01]  /*2dc0*/  STL [R1], R0 ;  /* 0x0000000001007387 */ /* 0x000fe20000100800 */
[----:B-1----:R-:W-:-:S05]  /*2dd0*/  IADD3 R7, R238, R7, RZ ;  /* 0x00000007ee077210 */ /* 0x002fca0007ffe0ff */
[----:B------:R1:W-:Y:S01]  /*2de0*/  STL [R1+0x2c], R7 ;  /* 0x00002c0701007387 */ /* 0x0003e20000100800 */
[----:B---3--:R-:W-:-:S03]  /*2df0*/  IMAD.IADD R6, R238, 0x1, R4 ;  /* 0x00000001ee067824 */ /* 0x008fc600078e0204 */
[----:B------:R3:W-:Y:S01]  /*2e00*/  STL [R1+0x28], R8 ;  /* 0x0000280801007387 */ /* 0x0007e20000100800 */
[----:B------:R-:W-:Y:S01]  /*2e10*/  IMAD.IADD R9, R238, 0x1, R9 ;  /* 0x00000001ee097824 */ /* 0x000fe200078e0209 */
[----:B--2---:R-:W-:-:S04]  /*2e20*/  R2P PR, R21, 0x6 ;  /* 0x0000000615007804 */ /* 0x004fc80000000000 */
[C---:B------:R-:W-:Y:S02]  /*2e30*/  IADD3 R9, R238.reuse, R9, RZ ;  /* 0x00000009ee097210 */ /* 0x040fe40007ffe0ff */
[C---:B-1----:R-:W-:Y:S02]  /*2e40*/  IADD3 R7, R238.reuse, R5, RZ ;  /* 0x00000005ee077210 */ /* 0x042fe40007ffe0ff */
[----:B------:R-:W-:-:S03]  /*2e50*/  IADD3 R5, R238, R0, RZ ;  /* 0x00000000ee057210 */ /* 0x000fc60007ffe0ff */
[----:B------:R3:W-:Y:S04]  /*2e60*/  STL [R1+0x24], R7 ;  /* 0x0000240701007387 */ /* 0x0007e80000100800 */
[----:B------:R3:W-:Y:S04]  /*2e70*/  STL [R1+0x20], R6 ;  /* 0x0000200601007387 */ /* 0x0007e80000100800 */
[----:B------:R3:W-:Y:S01]  /*2e80*/  STL [R1+0x1c], R5 ;  /* 0x00001c0501007387 */ /* 0x0007e20000100800 */
[----:B------:R-:W-:Y:S01]  /*2e90*/  IMAD.IADD R252, R238, 0x1, R9 ;  /* 0x00000001eefc7824 */ /* 0x000fe200078e0209 */
[----:B------:R-:W-:Y:S01]  /*2ea0*/  SEL R231, R231, 0xffffffe0, !P1 ;  /* 0xffffffe0e7e77807 */ /* 0x000fe20004800000 */
[----:B------:R-:W-:Y:S01]  /*2eb0*/  IMAD.SHL.U32 R222, R233, 0x2, RZ ;  /* 0x00000002e9de7824 */ /* 0x000fe200078e00ff */
[----:B------:R-:W-:Y:S01]  /*2ec0*/  SEL R226, R226, 0xffffffc0, !P2 ;  /* 0xffffffc0e2e27807 */ /* 0x000fe20005000000 */
[C---:B------:R-:W-:Y:S01]  /*2ed0*/  IMAD.IADD R249, R238.reuse, 0x1, R250 ;  /* 0x00000001eef97824 */ /* 0x040fe200078e02fa */
[----:B------:R-:W-:Y:S01]  /*2ee0*/  IADD3 R228, R227, R231, RZ ;  /* 0x000000e7e3e47210 */ /* 0x000fe20007ffe0ff */
[----:B------:R-:W-:Y:S01]  /*2ef0*/  IMAD.IADD R223, R231, 0x1, R222 ;  /* 0x00000001e7df7824 */ /* 0x000fe200078e02de */
[----:B------:R-:W-:Y:S01]  /*2f00*/  IADD3 R251, R238, R252, RZ ;  /* 0x000000fceefb7210 */ /* 0x000fe20007ffe0ff */
[----:B------:R-:W-:Y:S01]  /*2f10*/  UIADD3 UR12, UR22, 0x40, URZ ;  /* 0x00000040160c7890 */ /* 0x000fe2000fffe03f */
        /* <DEDUP_REMOVED lines=64> */
[----:B------:R-:W-:Y:S01]  /*3320*/  IMAD.IADD R229, R227, 0x1, R226 ;  /* 0x00000001e3e57824 */ /* 0x000fe200078e02e2 */
[C---:B------:R-:W-:Y:S01]  /*3330*/  IADD3 R225, R226.reuse, R222, RZ ;  /* 0x000000dee2e17210 */ /* 0x040fe20007ffe0ff */
[----:B------:R-:W-:Y:S01]  /*3340*/  IMAD.IADD R230, R226, 0x1, R228 ;  /* 0x00000001e2e67824 */ /* 0x000fe200078e02e4 */
[----:B------:R-:W-:Y:S01]  /*3350*/  IADD3 R0, R238, R249, RZ ;  /* 0x000000f9ee007210 */ /* 0x000fe20007ffe0ff */
[----:B------:R-:W-:-:S02]  /*3360*/  IMAD.IADD R224, R226, 0x1, R223 ;  /* 0x00000001e2e07824 */ /* 0x000fc400078e02df */
[----:B------:R-:W-:Y:S01]  /*3370*/  IMAD.IADD R4, R238, 0x1, R251 ;  /* 0x00000001ee047824 */ /* 0x000fe200078e02fb */
[----:B---3--:R-:W-:-:S04]  /*3380*/  UISETP.GE.AND UP0, UPT, UR12, UR6, UPT ;  /* 0x000000060c00728c */ /* 0x008fc8000bf06270 */
.L_x_746:
[----:B------:R-:W0:Y:S01]  /*3390*/  LDGDEPBAR ;  /* 0x00000000000079af */ /* 0x000e220000000000 */
[C---:B------:R-:W-:Y:S01]  /*33a0*/  IMAD.IADD R109, R219.reuse, 0x1, R231 ;  /* 0x00000001db6d7824 */ /* 0x040fe200078e02e7 */
[----:B------:R-:W-:Y:S01]  /*33b0*/  PLOP3.LUT P0, PT, PT, PT, UP0, 0x80, 0x0 ;  /* 0x000000000000781c */ /* 0x000fe20003f0f008 */
[--C-:B------:R-:W-:Y:S01]  /*33c0*/  IMAD.IADD R108, R219, 0x1, R226.reuse ;  /* 0x00000001db6c7824 */ /* 0x100fe200078e02e2 */
[----:B------:R-:W-:Y:S01]  /*33d0*/  PLOP3.LUT P5, PT, PT, PT, UP0, 0x80, 0x0 ;  /* 0x000000000000781c */ /* 0x000fe20003faf008 */
[----:B------:R-:W-:Y:S01]  /*33e0*/  IMAD.IADD R0, R109, 0x1, R226 ;  /* 0x000000016d007824 */ /* 0x000fe200078e02e2 */
        /* <DEDUP_REMOVED lines=219> */
[----:B------:R-:W-:Y:S04]  /*41a0*/  @P2 FSEL R18, R18, -INF , !P3 ;  /* 0xff80000012122808 */ /* 0x000fe80005800000 */
        /* <DEDUP_REMOVED lines=26> */
[----:B------:R-:W4:Y:S02]  /*4350*/  LDG.E R0, [R94.64+0x20] ;  /* 0x000020045e007981 */ /* 0x000f24000c1e1900 */
[C---:B---3--:R-:W-:Y:S01]  /*4360*/  HMMA.16816.F32 R12, R16.reuse, R84, RZ ;  /* 0x00000054100c723c */ /* 0x048fe200000018ff */
[----:B------:R-:W-:Y:S05]  /*4370*/  IMAD.U32 R112, R112, -0x40, RZ ;  /* 0xffffffc070707824 */ /* 0x000fea00078e00ff */
[C---:B------:R-:W-:Y:S02]  /*4380*/  LEA R234, P0, R112.reuse, R234, 0x2 ;  /* 0x000000ea70ea7211 */ /* 0x040fe400078010ff */
[----:B------:R-:W-:Y:S01]  /*4390*/  HMMA.16816.F32 R16, R16, R86, RZ ;  /* 0x000000561010723c */ /* 0x000fe200000018ff */
[----:B------:R-:W1:Y:S03]  /*43a0*/  LDSM.16.M88.4 R84, [R216+0x20000] ;  /* 0x02000000d854783b */ /* 0x000e660000000200 */
[----:B------:R-:W-:Y:S02]  /*43b0*/  LEA.HI.X.SX32 R235, R112, R235, 0x2, P0 ;  /* 0x000000eb70eb7211 */ /* 0x000fe400000f16ff */
[----:B------:R-:W-:Y:S02]  /*43c0*/  PLOP3.LUT P0, PT, PT, PT, UP5, 0x80, 0x0 ;  /* 0x000000000000781c */ /* 0x000fe40003f0f058 */
[C---:B-1----:R-:W-:Y:S08]  /*43d0*/  HMMA.16816.F32 R4, R88.reuse, R84, R4 ;  /* 0x000000545804723c */ /* 0x042ff00000001804 */
[C---:B------:R-:W-:Y:S01]  /*43e0*/  HMMA.16816.F32 R8, R88.reuse, R86, R8 ;  /* 0x000000565808723c */ /* 0x040fe20000001808 */
[----:B------:R-:W1:Y:S07]  /*43f0*/  LDSM.16.M88.4 R84, [R216+0x20800] ;  /* 0x02080000d854783b */ /* 0x000e6e0000000200 */
[C---:B-1----:R-:W-:Y:S08]  /*4400*/  HMMA.16816.F32 R12, R88.reuse, R84, R12 ;  /* 0x00000054580c723c */ /* 0x042ff0000000180c */
[----:B------:R-:W-:Y:S01]  /*4410*/  HMMA.16816.F32 R16, R88, R86, R16 ;  /* 0x000000565810723c */ /* 0x000fe20000001810 */
[----:B------:R-:W-:Y:S05]  /*4420*/  LDSM.16.M88.4 R84, [R225+0x10000] ;  /* 0x01000000e154783b */ /* 0x000fea0000000200 */
[----:B------:R-:W1:Y:S02]  /*4430*/  LDSM.16.M88.4 R88, [R218+0x20000] ;  /* 0x02000000da58783b */ /* 0x000e640000000200 */
        /* <DEDUP_REMOVED lines=93> */
[----:B------:R-:W1:Y:S11]  /*4a10*/  LDSM.16.M88.4 R88, [R217+0x26800] ;  /* 0x02680000d958783b */ /* 0x000e760000000200 */
[----:B------:R-:W-:Y:S04]  /*4a20*/  @!UPT UIADD3 URZ, URZ, URZ, URZ ;  /* 0x0000003f3f3ff290 */ /* 0x000fe8000fffe03f */
[C---:B--2---:R-:W-:Y:S02]  /*4a30*/  FADD.FTZ R4, -R92.reuse, R4 ;  /* 0x000000045c047221 */ /* 0x044fe40000010100 */
[----:B------:R-:W-:Y:S02]  /*4a40*/  FADD.FTZ R5, -R92, R5 ;  /* 0x000000055c057221 */ /* 0x000fe40000010100 */
[C---:B----4-:R-:W-:Y:S02]  /*4a50*/  FADD.FTZ R6, -R0.reuse, R6 ;  /* 0x0000000600067221 */ /* 0x050fe40000010100 */
[----:B------:R-:W-:Y:S02]  /*4a60*/  FADD.FTZ R7, -R0, R7 ;  /* 0x0000000700077221 */ /* 0x000fe40000010100 */
[----:B------:R-:W-:Y:S02]  /*4a70*/  FADD.FTZ R9, -R92, R9 ;  /* 0x000000095c097221 */ /* 0x000fe40000010100 */
[C---:B------:R-:W-:Y:S02]  /*4a80*/  FADD.FTZ R10, -R0.reuse, R10 ;  /* 0x0000000a000a7221 */ /* 0x040fe40000010100 */
[----:B------:R-:W-:Y:S02]  /*4a90*/  FADD.FTZ R11, -R0, R11 ;  /* 0x0000000b000b7221 */ /* 0x000fe40000010100 */
[----:B------:R-:W-:Y:S02]  /*4aa0*/  FMUL.FTZ R93, R104, R4 ;  /* 0x00000004685d7220 */ /* 0x000fe40000410000 */
[----:B------:R-:W-:Y:S02]  /*4ab0*/  FMUL.FTZ R6, R111, R6 ;  /* 0x000000066f067220 */ /* 0x000fe40000410000 */
[----:B------:R-:W-:Y:S01]  /*4ac0*/  FMUL.FTZ R7, R110, R7 ;  /* 0x000000076e077220 */ /* 0x000fe20000410000 */
[C---:B-1----:R-:W-:Y:S07]  /*4ad0*/  HMMA.16816.F32 R12, R84.reuse, R88, R12 ;  /* 0x00000058540c723c */ /* 0x042fee000000180c */
[----:B------:R-:W-:Y:S01]  /*4ae0*/  FADD.FTZ R88, -R92, R8 ;  /* 0x000000085c587221 */ /* 0x000fe20000010100 */
[----:B------:R-:W-:Y:S04]  /*4af0*/  HMMA.16816.F32 R16, R84, R90, R16 ;  /* 0x0000005a5410723c */ /* 0x000fe80000001810 */
[----:B------:R-:W-:Y:S02]  /*4b00*/  FMUL.FTZ R8, R109, R5 ;  /* 0x000000056d087220 */ /* 0x000fe40000410000 */
[----:B------:R-:W-:Y:S02]  /*4b10*/  FMUL.FTZ R88, R106, R88 ;  /* 0x000000586a587220 */ /* 0x000fe40000410000 */
[----:B------:R-:W-:Y:S08]  /*4b20*/  FMUL.FTZ R87, R105, R9 ;  /* 0x0000000969577220 */ /* 0x000ff00000410000 */
[C---:B------:R-:W-:Y:S02]  /*4b30*/  FADD.FTZ R12, -R92.reuse, R12 ;  /* 0x0000000c5c0c7221 */ /* 0x040fe40000010100 */
[----:B------:R-:W-:Y:S02]  /*4b40*/  FADD.FTZ R13, -R92, R13 ;  /* 0x0000000d5c0d7221 */ /* 0x000fe40000010100 */
[----:B------:R-:W-:Y:S02]  /*4b50*/  FMUL.FTZ R84, R102, R12 ;  /* 0x0000000c66547220 */ /* 0x000fe40000410000 */
[----:B------:R-:W-:Y:S02]  /*4b60*/  FADD.FTZ R9, -R0, R15 ;  /* 0x0000000f00097221 */ /* 0x000fe40000010100 */
[C---:B------:R-:W-:Y:S02]  /*4b70*/  FADD.FTZ R16, -R92.reuse, R16 ;  /* 0x000000105c107221 */ /* 0x040fe40000010100 */
[----:B------:R-:W-:Y:S02]  /*4b80*/  FADD.FTZ R85, -R92, R17 ;  /* 0x000000115c557221 */ /* 0x000fe40000010100 */
[----:B------:R-:W-:Y:S02]  /*4b90*/  FMUL.FTZ R17, R98, R13 ;  /* 0x0000000d62117220 */ /* 0x000fe40000410000 */
[----:B------:R-:W-:Y:S02]  /*4ba0*/  FMUL.FTZ R86, R97, R16 ;  /* 0x0000001061567220 */ /* 0x000fe40000410000 */
[----:B------:R-:W-:Y:S02]  /*4bb0*/  FMUL.FTZ R16, R108, R10 ;  /* 0x0000000a6c107220 */ /* 0x000fe40000410000 */
[----:B------:R-:W-:Y:S02]  /*4bc0*/  FMUL.FTZ R13, R107, R11 ;  /* 0x0000000b6b0d7220 */ /* 0x000fe40000410000 */
[C---:B------:R-:W-:Y:S02]  /*4bd0*/  FADD.FTZ R10, -R0.reuse, R14 ;  /* 0x0000000e000a7221 */ /* 0x040fe40000010100 */
[C---:B------:R-:W-:Y:S02]  /*4be0*/  FADD.FTZ R12, -R0.reuse, R18 ;  /* 0x00000012000c7221 */ /* 0x040fe40000010100 */
[----:B------:R-:W-:Y:S02]  /*4bf0*/  FADD.FTZ R11, -R0, R19 ;  /* 0x00000013000b7221 */ /* 0x000fe40000010100 */
[----:B------:R-:W-:Y:S02]  /*4c00*/  FMUL.FTZ R85, R96, R85 ;  /* 0x0000005560557220 */ /* 0x000fe40000410000 */
[----:B------:R-:W-:Y:S02]  /*4c10*/  FMUL.FTZ R10, R103, R10 ;  /* 0x0000000a670a7220 */ /* 0x000fe40000410000 */
[----:B------:R-:W-:Y:S02]  /*4c20*/  FMUL.FTZ R9, R101, R9 ;  /* 0x0000000965097220 */ /* 0x000fe40000410000 */
[----:B------:R-:W-:Y:S02]  /*4c30*/  FMUL.FTZ R12, R100, R12 ;  /* 0x0000000c640c7220 */ /* 0x000fe40000410000 */
[----:B------:R-:W-:Y:S01]  /*4c40*/  FMUL.FTZ R11, R99, R11 ;  /* 0x0000000b630b7220 */ /* 0x000fe20000410000 */
[----:B------:R-:W-:-:S05]  /*4c50*/  @!P0 BRA `(.L_x_744) ;  /* 0x000001a000008947 */ /* 0x000fca0003800000 */
[----:B------:R-:W-:Y:S01]  /*4c60*/  IMAD.MOV.U32 R5, RZ, RZ, c[0x0][0x190] ;  /* 0x00006400ff057624 */ /* 0x000fe200078e00ff */
[----:B------:R-:W-:Y:S01]  /*4c70*/  ULOP3.LUT UR12, UR7, 0x1, URZ, 0xc0, !UPT ;  /* 0x00000001070c7892 */ /* 0x000fe2000f8ec03f */
[----:B------:R-:W-:Y:S02]  /*4c80*/  IMAD.MOV.U32 R14, RZ, RZ, c[0x0][0x194] ;  /* 0x00006500ff0e7624 */ /* 0x000fe400078e00ff */
[C---:B------:R-:W-:Y:S01]  /*4c90*/  IMAD.U32 R0, R5.reuse, -0x40, RZ ;  /* 0xffffffc005007824 */ /* 0x040fe200078e00ff */
[----:B------:R-:W-:Y:S04]  /*4ca0*/  UISETP.NE.U32.AND UP1, UPT, UR12, 0x1, UPT ;  /* 0x000000010c00788c */ /* 0x000fe8000bf25070 */
[C---:B------:R-:W-:Y:S01]  /*4cb0*/  LEA R4, P1, R0.reuse, R240, 0x1 ;  /* 0x000000f000047211 */ /* 0x040fe200078208ff */
[----:B------:R-:W-:Y:S03]  /*4cc0*/  USEL UR12, UR40, 0x8000, !UP1 ;  /* 0x00008000280c7887 */ /* 0x000fe6000c800000 */
[----:B------:R-:W-:Y:S01]  /*4cd0*/  LEA.HI.X.SX32 R0, R0, R241, 0x1, P1 ;  /* 0x000000f100007211 */ /* 0x000fe200008f0eff */
[----:B------:R-:W-:Y:S02]  /*4ce0*/  IMAD.MOV.U32 R240, RZ, RZ, R4 ;  /* 0x000000fffff07224 */ /* 0x000fe400078e0004 */
[----:B------:R-:W-:Y:S02]  /*4cf0*/  IADD3 R236, R236, UR12, RZ ;  /* 0x0000000cecec7c10 */ /* 0x000fe4000fffe0ff */
[----:B------:R-:W-:Y:S01]  /*4d00*/  IMAD.MOV.U32 R241, RZ, RZ, R0 ;  /* 0x000000fffff17224 */ /* 0x000fe200078e0000 */
[----:B------:R-:W-:Y:S02]  /*4d10*/  LEA R4, P1, R5, R240, 0x6 ;  /* 0x000000f005047211 */ /* 0x000fe400078230ff */
[----:B------:R-:W-:Y:S02]  /*4d20*/  IADD3 R219, R219, UR12, RZ ;  /* 0x0000000cdbdb7c10 */ /* 0x000fe4000fffe0ff */
        /* <DEDUP_REMOVED lines=13> */
.L_x_744:
[----:B------:R-:W-:Y:S02]  /*4e00*/  F2FP.PACK_AB R8, R8, R93 ;  /* 0x0000005d0808723e */ /* 0x000fe400000000ff */
[----:B------:R-:W-:Y:S02]  /*4e10*/  F2FP.PACK_AB R7, R7, R6 ;  /* 0x000000060707723e */ /* 0x000fe400000000ff */
[----:B------:R-:W-:Y:S01]  /*4e20*/  F2FP.PACK_AB R6, R87, R88 ;  /* 0x000000585706723e */ /* 0x000fe200000000ff */
[----:B------:R-:W-:Y:S01]  /*4e30*/  STS [R239+0x28000], R8 ;  /* 0x02800008ef007388 */ /* 0x000fe20000000800 */
[----:B-1----:R-:W-:Y:S02]  /*4e40*/  F2FP.PACK_AB R5, R13, R16 ;  /* 0x000000100d05723e */ /* 0x002fe400000000ff */
        /* <DEDUP_REMOVED lines=18> */
[----:B------:R-:W5:Y:S06]  /*4f70*/  LDSM.16.MT88.4 R88, [R0+0x16000] ;  /* 0x016000000058783b */ /* 0x000f6c0000004200 */
[----:B------:R-:W-:Y:S01]  /*4f80*/  LDSM.16.MT88.4 R92, [R0+0x14800] ;  /* 0x01480000005c783b */ /* 0x000fe20000004200 */
        /* <DEDUP_REMOVED lines=12> */
[-C--:B------:R-:W-:Y:S08]  /*5050*/  HMMA.16816.F32 R60, R12, R86.reuse, R60 ;  /* 0x000000560c3c723c */ /* 0x080ff0000000183c */
[C---:B------:R-:W-:Y:S01]  /*5060*/  HMMA.16816.F32 R64, R4.reuse, R86, R64 ;  /* 0x000000560440723c */ /* 0x040fe20000001840 */
[----:B------:R-:W2:Y:S07]  /*5070*/  LDSM.16.MT88.4 R84, [R220+0x2a800] ;  /* 0x02a80000dc54783b */ /* 0x000eae0000004200 */
[-C--:B-----5:R-:W-:Y:S08]  /*5080*/  HMMA.16816.F32 R68, R4, R88.reuse, R68 ;  /* 0x000000580444723c */ /* 0x0a0ff00000001844 */
[C---:B------:R-:W-:Y:S08]  /*5090*/  HMMA.16816.F32 R72, R12.reuse, R88, R72 ;  /* 0x000000580c48723c */ /* 0x040ff00000001848 */
[-C--:B------:R-:W-:Y:S01]  /*50a0*/  HMMA.16816.F32 R76, R12, R90.reuse, R76 ;  /* 0x0000005a0c4c723c */ /* 0x080fe2000000184c */
[----:B------:R-:W3:Y:S07]  /*50b0*/  LDSM.16.MT88.4 R12, [R0+0x12800] ;  /* 0x01280000000c783b */ /* 0x000eee0000004200 */
[----:B------:R-:W-:Y:S01]  /*50c0*/  HMMA.16816.F32 R80, R4, R90, R80 ;  /* 0x0000005a0450723c */ /* 0x000fe20000001850 */
[----:B------:R-:W4:Y:S06]  /*50d0*/  LDSM.16.MT88.4 R4, [R0+0x16800] ;  /* 0x016800000004783b */ /* 0x000f2c0000004200 */
        /* <DEDUP_REMOVED lines=16> */
[-C--:B----4-:R-:W-:Y:S08]  /*51e0*/  HMMA.16816.F32 R68, R8, R4.reuse, R68 ;  /* 0x000000040844723c */ /* 0x090ff00000001844 */
[C---:B------:R-:W-:Y:S08]  /*51f0*/  HMMA.16816.F32 R72, R84.reuse, R4, R72 ;  /* 0x000000045448723c */ /* 0x040ff00000001848 */
[-C--:B------:R-:W-:Y:S01]  /*5200*/  HMMA.16816.F32 R76, R84, R6.reuse, R76 ;  /* 0x00000006544c723c */ /* 0x080fe2000000184c */
[----:B------:R-:W2:Y:S07]  /*5210*/  LDSM.16.MT88.4 R84, [R0+0x13000] ;  /* 0x013000000054783b */ /* 0x000eae0000004200 */
[----:B------:R-:W-:Y:S01]  /*5220*/  HMMA.16816.F32 R80, R8, R6, R80 ;  /* 0x000000060850723c */ /* 0x000fe20000001850 */
[----:B------:R-:W3:Y:S06]  /*5230*/  LDSM.16.MT88.4 R4, [R0+0x17000] ;  /* 0x017000000004783b */ /* 0x000eec0000004200 */
[----:B------:R-:W-:Y:S01]  /*5240*/  LDSM.16.MT88.4 R8, [R221+0x2b800] ;  /* 0x02b80000dd08783b */ /* 0x000fe20000004200 */
        /* <DEDUP_REMOVED lines=14> */
[----:B------:R-:W-:Y:S07]  /*5330*/  LDSM.16.MT88.4 R92, [R0+0x15800] ;  /* 0x01580000005c783b */ /* 0x000fee0000004200 */
[-C--:B---3--:R-:W-:Y:S08]  /*5340*/  HMMA.16816.F32 R68, R12, R4.reuse, R68 ;  /* 0x000000040c44723c */ /* 0x088ff00000001844 */
[C---:B------:R-:W-:Y:S08]  /*5350*/  HMMA.16816.F32 R72, R88.reuse, R4, R72 ;  /* 0x000000045848723c */ /* 0x040ff00000001848 */
[-C--:B------:R-:W-:Y:S01]  /*5360*/  HMMA.16816.F32 R76, R88, R6.reuse, R76 ;  /* 0x00000006584c723c */ /* 0x080fe2000000184c */
[----:B------:R-:W3:Y:S07]  /*5370*/  LDSM.16.MT88.4 R88, [R0+0x13800] ;  /* 0x013800000058783b */ /* 0x000eee0000004200 */
[----:B------:R-:W-:Y:S01]  /*5380*/  HMMA.16816.F32 R80, R12, R6, R80 ;  /* 0x000000060c50723c */ /* 0x000fe20000001850 */
[----:B------:R-:W4:Y:S06]  /*5390*/  LDSM.16.MT88.4 R4, [R0+0x17800] ;  /* 0x017800000004783b */ /* 0x000f2c0000004200 */
[----:B------:R-:W-:Y:S01]  /*53a0*/  BAR.SYNC.DEFER_BLOCKING 0x0 ;  /* 0x0000000000007b1d */ /* 0x000fe20000010000 */
[-C--:B-1----:R-:W-:Y:S08]  /*53b0*/  HMMA.16816.F32 R20, R8, R16.reuse, R20 ;  /* 0x000000100814723c */ /* 0x082ff00000001814 */
[C---:B--2---:R-:W-:Y:S08]  /*53c0*/  HMMA.16816.F32 R24, R84.reuse, R16, R24 ;  /* 0x000000105418723c */ /* 0x044ff00000001818 */
[-C--:B------:R-:W-:Y:S08]  /*53d0*/  HMMA.16816.F32 R28, R84, R18.reuse, R28 ;  /* 0x00000012541c723c */ /* 0x080ff0000000181c */
[C---:B------:R-:W-:Y:S08]  /*53e0*/  HMMA.16816.F32 R32, R8.reuse, R18, R32 ;  /* 0x000000120820723c */ /* 0x040ff00000001820 */
[-C--:B---3--:R-:W-:Y:S08]  /*53f0*/  HMMA.16816.F32 R36, R8, R88.reuse, R36 ;  /* 0x000000580824723c */ /* 0x088ff00000001824 */
[C---:B------:R-:W-:Y:S08]  /*5400*/  HMMA.16816.F32 R40, R84.reuse, R88, R40 ;  /* 0x000000585428723c */ /* 0x040ff00000001828 */
[-C--:B------:R-:W-:Y:S08]  /*5410*/  HMMA.16816.F32 R44, R84, R90.reuse, R44 ;  /* 0x0000005a542c723c */ /* 0x080ff0000000182c */
[C---:B------:R-:W-:Y:S08]  /*5420*/  HMMA.16816.F32 R48, R8.reuse, R90, R48 ;  /* 0x0000005a0830723c */ /* 0x040ff00000001830 */
[-C--:B------:R-:W-:Y:S08]  /*5430*/  HMMA.16816.F32 R52, R8, R92.reuse, R52 ;  /* 0x0000005c0834723c */ /* 0x080ff00000001834 */
        /* <DEDUP_REMOVED lines=29> */
.L_x_745:
[----:B------:R-:W-:Y:S01]  /*5610*/  LDSM.16.M88.4 R128, [R227] ;  /* 0x00000000e380783b */ /* 0x000fe20000000200 */
[----:B------:R-:W-:Y:S02]  /*5620*/  ULOP3.LUT UR12, UR7, 0x1, URZ, 0xc0, !UPT ;  /* 0x00000001070c7892 */ /* 0x000fe4000f8ec03f */
[----:B------:R-:W-:Y:S02]  /*5630*/  @UP5 UIADD3 UR13, UP4, UR9, -0x100, URZ ;  /* 0xffffff00090d5890 */ /* 0x000fe4000ff9e03f */
[----:B------:R-:W2:Y:S01]  /*5640*/  LDSM.16.MT88.4 R16, [R0+0x18000] ;  /* 0x018000000010783b */ /* 0x000ea20000004200 */
[----:B------:R-:W-:Y:S02]  /*5650*/  UISETP.NE.U32.AND UP1, UPT, UR12, 0x1, UPT ;  /* 0x000000010c00788c */ /* 0x000fe4000bf25070 */
[----:B------:R-:W-:Y:S02]  /*5660*/  UIADD3 UR14, UR7, -0x1, URZ ;  /* 0xffffffff070e7890 */ /* 0x000fe4000fffe03f */
[----:B------:R-:W3:Y:S01]  /*5670*/  LDSM.16.M88.4 R124, [R227+0x1000] ;  /* 0x00100000e37c783b */ /* 0x000ee20000000200 */
[----:B------:R-:W-:Y:S04]  /*5680*/  @UP5 UIADD3.X UR12, UR8, -0x1, URZ, UP4, !UPT ;  /* 0xffffffff080c5890 */ /* 0x000fe8000a7fe43f */
        /* <DEDUP_REMOVED lines=72> */
[----:B------:R1:W2:Y:S07]  /*5b10*/  LDSM.16.MT88.4 R204, [R0+0x1f800] ;  /* 0x01f8000000cc783b */ /* 0x0002ae0000004200 */
[-C--:B---3--:R-:W-:Y:S08]  /*5b20*/  HMMA.16816.F32 R84, R200, R196.reuse, R84 ;  /* 0x000000c4c854723c */ /* 0x088ff00000001854 */
[C---:B------:R-:W-:Y:S01]  /*5b30*/  HMMA.16816.F32 R88, R212.reuse, R196, R88 ;  /* 0x000000c4d458723c */ /* 0x040fe20000001858 */
[----:B------:R-:W3:Y:S07]  /*5b40*/  LDL R197, [R1+0x18] ;  /* 0x0000180001c57983 */ /* 0x000eee0000100800 */
        /* <DEDUP_REMOVED lines=29> */
[----:B------:R-:W-:Y:S03]  /*5d20*/  @UP5 UMOV UR9, UR13 ;  /* 0x0000000d00095c82 */ /* 0x000fe60008000000 */
[----:B------:R-:W-:Y:S01]  /*5d30*/  @P0 IADD3.X R199, R0, UR8, RZ, P1, !PT ;  /* 0x0000000800c70c10 */ /* 0x000fe20008ffe4ff */
[----:B------:R-:W-:Y:S01]  /*5d40*/  IMAD.MOV.U32 R0, RZ, RZ, c[0x0][0x22c] ;  /* 0x00008b00ff007624 */ /* 0x000fe200078e00ff */
[CC--:B------:R-:W-:Y:S01]  /*5d50*/  LEA R196, P1, R238.reuse, R234.reuse, 0x2 ;  /* 0x000000eaeec47211 */ /* 0x0c0fe200078210ff */
[----:B------:R-:W-:Y:S02]  /*5d60*/  @UP5 UMOV UR8, UR12 ;  /* 0x0000000c00085c82 */ /* 0x000fe40008000000 */
[----:B------:R1:W5:Y:S01]  /*5d70*/  @P0 LDG.E R247, [R198.64+-0x100] ;  /* 0xffff0004c6f70981 */ /* 0x000362000c1e1900 */
[-C--:B------:R-:W-:Y:S01]  /*5d80*/  LEA.HI.X.SX32 R197, R238, R235.reuse, 0x2, P1 ;  /* 0x000000ebeec57211 */ /* 0x080fe200008f16ff */
[----:B------:R-:W-:Y:S03]  /*5d90*/  IMAD R0, R0, c[0x0][0x1c0], RZ ;  /* 0x0000700000007a24 */ /* 0x000fe600078e02ff */
[----:B------:R1:W5:Y:S01]  /*5da0*/  @P0 LDG.E R248, [R198.64+-0xe0] ;  /* 0xffff2004c6f80981 */ /* 0x000362000c1e1900 */
[----:B------:R-:W-:Y:S04]  /*5db0*/  IMAD R0, R0, 0x28, RZ ;  /* 0x0000002800007824 */ /* 0x000fe800078e02ff */
[----:B------:R2:W-:Y:S05]  /*5dc0*/  RED.E.ADD.F32.FTZ.RN.STRONG.GPU [R234.64], R4 ;  /* 0x00000004ea00798e */ /* 0x0005ea000c10e784 */
        /* <DEDUP_REMOVED lines=8> */
[----:B------:R-:W-:Y:S01]  /*5e50*/  IMAD.MOV.U32 R208, RZ, RZ, c[0x0][0x22c] ;  /* 0x00008b00ffd07624 */ /* 0x000fe200078e00ff */
[----:B------:R-:W2:Y:S03]  /*5e60*/  LDL R210, [R1+0x2c] ;  /* 0x00002c0001d27983 */ /* 0x000ea60000100800 */
[----:B------:R-:W-:Y:S02]  /*5e70*/  IMAD R208, R208, c[0x0][0x1c0], RZ ;  /* 0x00007000d0d07a24 */ /* 0x000fe400078e02ff */
[----:B------:R3:W-:Y:S02]  /*5e80*/  RED.E.ADD.F32.FTZ.RN.STRONG.GPU [R4.64], R7 ;  /* 0x000000070400798e */ /* 0x0007e4000c10e784 */
[----:B------:R-:W-:Y:S03]  /*5e90*/  IMAD R208, R208, 0x30, RZ ;  /* 0x00000030d0d07824 */ /* 0x000fe600078e02ff */
[----:B------:R4:W-:Y:S01]  /*5ea0*/  RED.E.ADD.F32.FTZ.RN.STRONG.GPU [R204.64], R8 ;  /* 0x00000008cc00798e */ /* 0x0009e2000c10e784 */
[-C--:B-1----:R-:W-:Y:S02]  /*5eb0*/  LEA R198, P2, R0, R234.reuse, 0x2 ;  /* 0x000000ea00c67211 */ /* 0x082fe400078410ff */
[-C--:B------:R-:W-:Y:S02]  /*5ec0*/  LEA R6, P1, R208, R234.reuse, 0x2 ;  /* 0x000000ead0067211 */ /* 0x080fe400078210ff */
[-C--:B------:R-:W-:Y:S02]  /*5ed0*/  LEA.HI.X.SX32 R199, R0, R235.reuse, 0x2, P2 ;  /* 0x000000eb00c77211 */ /* 0x080fe400010f16ff */
[----:B------:R-:W2:Y:S01]  /*5ee0*/  LDL R0, [R1+0x10] ;  /* 0x0000100001007983 */ /* 0x000ea20000100800 */
[-C--:B---3--:R-:W-:Y:S04]  /*5ef0*/  LEA.HI.X.SX32 R7, R208, R235.reuse, 0x2, P1 ;  /* 0x000000ebd0077211 */ /* 0x088fe800008f16ff */
[----:B------:R1:W-:Y:S01]  /*5f00*/  RED.E.ADD.F32.FTZ.RN.STRONG.GPU [R198.64], R9 ;  /* 0x00000009c600798e */ /* 0x0003e2000c10e784 */
[----:B------:R-:W-:Y:S01]  /*5f10*/  IMAD.MOV.U32 R208, RZ, RZ, c[0x0][0x22c] ;  /* 0x00008b00ffd07624 */ /* 0x000fe200078e00ff */
[CC--:B------:R-:W-:Y:S03]  /*5f20*/  LEA R4, P0, R215.reuse, R234.reuse, 0x2 ;  /* 0x000000ead7047211 */ /* 0x0c0fe600078010ff */
[----:B------:R-:W-:Y:S01]  /*5f30*/  IMAD R208, R208, c[0x0][0x1c0], RZ ;  /* 0x00007000d0d07a24 */ /* 0x000fe200078e02ff */
[----:B------:R3:W-:Y:S01]  /*5f40*/  RED.E.ADD.F32.FTZ.RN.STRONG.GPU [R6.64], R10 ;  /* 0x0000000a0600798e */ /* 0x0007e2000c10e784 */
[-C--:B------:R-:W-:Y:S02]  /*5f50*/  LEA.HI.X.SX32 R5, R215, R235.reuse, 0x2, P0 ;  /* 0x000000ebd7057211 */ /* 0x080fe400000f16ff */
[----:B------:R-:W-:Y:S03]  /*5f60*/  IMAD.SHL.U32 R208, R208, 0x10, RZ ;  /* 0x00000010d0d07824 */ /* 0x000fe600078e00ff */
[----:B------:R3:W-:Y:S02]  /*5f70*/  RED.E.ADD.F32.FTZ.RN.STRONG.GPU [R4.64], R11 ;  /* 0x0000000b0400798e */ /* 0x0007e4000c10e784 */
[----:B------:R-:W-:Y:S03]  /*5f80*/  IADD3 R208, R208, 0x20, RZ ;  /* 0x00000020d0d07810 */ /* 0x000fe60007ffe0ff */
[----:B------:R-:W-:Y:S01]  /*5f90*/  RED.E.ADD.F32.FTZ.RN.STRONG.GPU [R234.64+0x80], R16 ;  /* 0x00008010ea00798e */ /* 0x000fe2000c10e784 */
[CC--:B----4-:R-:W-:Y:S04]  /*5fa0*/  LEA R8, P0, R208.reuse, R234.reuse, 0x2 ;  /* 0x000000ead0087211 */ /* 0x0d0fe800078010ff */
[----:B------:R-:W-:Y:S01]  /*5fb0*/  RED.E.ADD.F32.FTZ.RN.STRONG.GPU [R196.64+0x80], R17 ;  /* 0x00008011c400798e */ /* 0x000fe2000c10e784 */
[-C--:B-1----:R-:W-:Y:S04]  /*5fc0*/  LEA.HI.X.SX32 R9, R208, R235.reuse, 0x2, P0 ;  /* 0x000000ebd0097211 */ /* 0x082fe800000f16ff */
[----:B------:R-:W4:Y:S01]  /*5fd0*/  LDL R199, [R1+0xc] ;  /* 0x00000c0001c77983 */ /* 0x000f220000100800 */
[C---:B------:R-:W-:Y:S02]  /*5fe0*/  IADD3 R208, R211.reuse, 0x20, RZ ;  /* 0x00000020d3d07810 */ /* 0x040fe40007ffe0ff */
[----:B------:R-:W-:Y:S02]  /*5ff0*/  IADD3 R211, R211, 0x20, RZ ;  /* 0x00000020d3d37810 */ /* 0x000fe40007ffe0ff */
[----:B------:R1:W-:Y:S01]  /*6000*/  RED.E.ADD.F32.FTZ.RN.STRONG.GPU [R8.64], R18 ;  /* 0x000000120800798e */ /* 0x0003e2000c10e784 */
[----:B------:R-:W-:Y:S01]  /*6010*/  IMAD.IADD R208, R238, 0x1, R208 ;  /* 0x00000001eed07824 */ /* 0x000fe200078e02d0 */
[-C--:B---3--:R-:W-:Y:S01]  /*6020*/  LEA R6, P1, R212, R234.reuse, 0x2 ;  /* 0x000000ead4067211 */ /* 0x088fe200078210ff */
[C---:B------:R-:W-:Y:S02]  /*6030*/  IMAD.IADD R211, R238.reuse, 0x1, R211 ;  /* 0x00000001eed37824 */ /* 0x040fe400078e02d3 */
[----:B------:R-:W4:Y:S01]  /*6040*/  LDL R198, [R1+0x28] ;  /* 0x0000280001c67983 */ /* 0x000f220000100800 */
[----:B------:R-:W-:Y:S01]  /*6050*/  IMAD.IADD R208, R238, 0x1, R208 ;  /* 0x00000001eed07824 */ /* 0x000fe200078e02d0 */
[-C--:B------:R-:W-:Y:S01]  /*6060*/  LEA.HI.X.SX32 R7, R212, R235.reuse, 0x2, P1 ;  /* 0x000000ebd4077211 */ /* 0x080fe200008f16ff */
[C---:B------:R-:W-:Y:S02]  /*6070*/  IMAD.IADD R211, R238.reuse, 0x1, R211 ;  /* 0x00000001eed37824 */ /* 0x040fe400078e02d3 */
[----:B------:R-:W-:Y:S02]  /*6080*/  IMAD.IADD R208, R238, 0x1, R208 ;  /* 0x00000001eed07824 */ /* 0x000fe400078e02d0 */
[----:B------:R-:W-:Y:S01]  /*6090*/  RED.E.ADD.F32.FTZ.RN.STRONG.GPU [R6.64], R19 ;  /* 0x000000130600798e */ /* 0x000fe2000c10e784 */
        /* <DEDUP_REMOVED lines=8> */
[----:B------:R-:W-:Y:S03]  /*6120*/  IMAD.MOV.U32 R208, RZ, RZ, c[0x0][0x22c] ;  /* 0x00008b00ffd07624 */ /* 0x000fe600078e00ff */
[----:B------:R-:W-:Y:S01]  /*6130*/  IADD3 R16, R211, 0x60, RZ ;  /* 0x00000060d3107810 */ /* 0x000fe20007ffe0ff */
[----:B------:R-:W-:Y:S01]  /*6140*/  IMAD.MOV.U32 R211, RZ, RZ, c[0x0][0x22c] ;  /* 0x00008b00ffd37624 */ /* 0x000fe200078e00ff */
[----:B------:R1:W-:Y:S01]  /*6150*/  RED.E.ADD.F32.FTZ.RN.STRONG.GPU [R8.64], R13 ;  /* 0x0000000d0800798e */ /* 0x0003e2000c10e784 */
[----:B------:R-:W-:Y:S02]  /*6160*/  IMAD R208, R208, c[0x0][0x1c0], RZ ;  /* 0x00007000d0d07a24 */ /* 0x000fe400078e02ff */
[----:B------:R-:W-:Y:S02]  /*6170*/  IMAD R211, R211, c[0x0][0x1c0], RZ ;  /* 0x00007000d3d37a24 */ /* 0x000fe400078e02ff */
[----:B------:R-:W-:Y:S02]  /*6180*/  IMAD.SHL.U32 R208, R208, 0x10, RZ ;  /* 0x00000010d0d07824 */ /* 0x000fe400078e00ff */
[----:B------:R-:W-:Y:S03]  /*6190*/  IMAD.SHL.U32 R211, R211, 0x10, RZ ;  /* 0x00000010d3d37824 */ /* 0x000fe600078e00ff */
[C---:B------:R-:W-:Y:S02]  /*61a0*/  IADD3 R204, R208.reuse, 0x40, RZ ;  /* 0x00000040d0cc7810 */ /* 0x040fe40007ffe0ff */
[C---:B------:R-:W-:Y:S01]  /*61b0*/  IADD3 R201, R208.reuse, 0x40, RZ ;  /* 0x00000040d0c97810 */ /* 0x040fe20007ffe0ff */
[----:B------:R-:W4:Y:S01]  /*61c0*/  LDL R12, [R1+0x24] ;  /* 0x00002400010c7983 */ /* 0x000f220000100800 */
[----:B------:R-:W-:Y:S01]  /*61d0*/  IADD3 R200, R208, 0x40, RZ ;  /* 0x00000040d0c87810 */ /* 0x000fe20007ffe0ff */
[C---:B------:R-:W-:Y:S02]  /*61e0*/  IMAD.IADD R204, R238.reuse, 0x1, R204 ;  /* 0x00000001eecc7824 */ /* 0x040fe400078e02cc */
[C---:B------:R-:W-:Y:S02]  /*61f0*/  IMAD.IADD R201, R238.reuse, 0x1, R201 ;  /* 0x00000001eec97824 */ /* 0x040fe400078e02c9 */
[C---:B------:R-:W-:Y:S02]  /*6200*/  IMAD.IADD R200, R238.reuse, 0x1, R200 ;  /* 0x00000001eec87824 */ /* 0x040fe400078e02c8 */
[C---:B------:R-:W-:Y:S02]  /*6210*/  IMAD.IADD R201, R238.reuse, 0x1, R201 ;  /* 0x00000001eec97824 */ /* 0x040fe400078e02c9 */
[C---:B------:R-:W-:Y:S02]  /*6220*/  IMAD.IADD R200, R238.reuse, 0x1, R200 ;  /* 0x00000001eec87824 */ /* 0x040fe400078e02c8 */
[----:B------:R-:W-:Y:S02]  /*6230*/  IMAD.MOV.U32 R208, RZ, RZ, c[0x0][0x22c] ;  /* 0x00008b00ffd07624 */ /* 0x000fe400078e00ff */
[----:B------:R-:W-:Y:S01]  /*6240*/  IMAD.IADD R200, R238, 0x1, R200 ;  /* 0x00000001eec87824 */ /* 0x000fe200078e02c8 */
[----:B-1----:R-:W4:Y:S01]  /*6250*/  LDL R13, [R1+0x20] ;  /* 0x00002000010d7983 */ /* 0x002f220000100800 */
[----:B------:R-:W-:Y:S03]  /*6260*/  IMAD R208, R208, c[0x0][0x1c0], RZ ;  /* 0x00007000d0d07a24 */ /* 0x000fe600078e02ff */
[-C--:B------:R-:W-:Y:S01]  /*6270*/  LEA R8, P2, R200, R234.reuse, 0x2 ;  /* 0x000000eac8087211 */ /* 0x080fe200078410ff */
[----:B------:R-:W-:Y:S03]  /*6280*/  IMAD.SHL.U32 R208, R208, 0x10, RZ ;  /* 0x00000010d0d07824 */ /* 0x000fe600078e00ff */
[-C--:B------:R-:W-:Y:S02]  /*6290*/  LEA.HI.X.SX32 R9, R200, R235.reuse, 0x2, P2 ;  /* 0x000000ebc8097211 */ /* 0x080fe400010f16ff */
[----:B------:R-:W-:Y:S05]  /*62a0*/  IADD3 R17, R208, 0x60, RZ ;  /* 0x00000060d0117810 */ /* 0x000fea0007ffe0ff */
[----:B------:R-:W-:Y:S01]  /*62b0*/  IMAD.IADD R17, R238, 0x1, R17 ;  /* 0x00000001ee117824 */ /* 0x000fe200078e0211 */
[CC--:B--2---:R-:W-:Y:S04]  /*62c0*/  LEA R6, P0, R210.reuse, R234.reuse, 0x2 ;  /* 0x000000ead2067211 */ /* 0x0c4fe800078010ff */
[-C--:B------:R-:W-:Y:S02]  /*62d0*/  LEA.HI.X.SX32 R7, R210, R235.reuse, 0x2, P0 ;  /* 0x000000ebd2077211 */ /* 0x080fe400000f16ff */
[CC--:B------:R-:W-:Y:S04]  /*62e0*/  LEA R4, P1, R0.reuse, R234.reuse, 0x2 ;  /* 0x000000ea00047211 */ /* 0x0c0fe800078210ff */
[-C--:B------:R-:W-:Y:S01]  /*62f0*/  LEA.HI.X.SX32 R5, R0, R235.reuse, 0x2, P1 ;  /* 0x000000eb00057211 */ /* 0x080fe200008f16ff */
[----:B------:R-:W-:Y:S04]  /*6300*/  IMAD.MOV.U32 R0, RZ, RZ, c[0x0][0x22c] ;  /* 0x00008b00ff007624 */ /* 0x000fe800078e00ff */
[----:B------:R1:W-:Y:S01]  /*6310*/  RED.E.ADD.F32.FTZ.RN.STRONG.GPU [R4.64], R14 ;  /* 0x0000000e0400798e */ /* 0x0003e2000c10e784 */
[----:B------:R-:W-:Y:S04]  /*6320*/  IMAD R0, R0, c[0x0][0x1c0], RZ ;  /* 0x0000700000007a24 */ /* 0x000fe800078e02ff */
[----:B------:R-:W-:Y:S01]  /*6330*/  IMAD.SHL.U32 R0, R0, 0x10, RZ ;  /* 0x0000001000007824 */ /* 0x000fe200078e00ff */
[----:B------:R2:W-:Y:S04]  /*6340*/  RED.E.ADD.F32.FTZ.RN.STRONG.GPU [R6.64], R15 ;  /* 0x0000000f0600798e */ /* 0x0005e8000c10e784 */
[----:B------:R-:W-:Y:S01]  /*6350*/  IADD3 R0, R0, 0x40, RZ ;  /* 0x0000004000007810 */ /* 0x000fe20007ffe0ff */
[----:B------:R-:W-:Y:S05]  /*6360*/  RED.E.ADD.F32.FTZ.RN.STRONG.GPU [R234.64+0x100], R84 ;  /* 0x00010054ea00798e */ /* 0x000fea000c10e784 */
[----:B------:R-:W-:Y:S01]  /*6370*/  RED.E.ADD.F32.FTZ.RN.STRONG.GPU [R196.64+0x100], R85 ;  /* 0x00010055c400798e */ /* 0x000fe2000c10e784 */
[CC--:B-1----:R-:W-:Y:S04]  /*6380*/  LEA R4, P0, R0.reuse, R234.reuse, 0x2 ;  /* 0x000000ea00047211 */ /* 0x0c2fe800078010ff */
[----:B------:R-:W3:Y:S01]  /*6390*/  LDL R14, [R1+0x4] ;  /* 0x00000400010e7983 */ /* 0x000ee20000100800 */
[-C--:B------:R-:W-:Y:S04]  /*63a0*/  LEA.HI.X.SX32 R5, R0, R235.reuse, 0x2, P0 ;  /* 0x000000eb00057211 */ /* 0x080fe800000f16ff */
[----:B------:R-:W3:Y:S01]  /*63b0*/  LDL R0, [R1+0x8] ;  /* 0x0000080001007983 */ /* 0x000ee20000100800 */
[CC--:B--2---:R-:W-:Y:S02]  /*63c0*/  LEA R6, P1, R204.reuse, R234.reuse, 0x2 ;  /* 0x000000eacc067211 */ /* 0x0c4fe400078210ff */
[CC--:B------:R-:W-:Y:S02]  /*63d0*/  LEA R10, P0, R201.reuse, R234.reuse, 0x2 ;  /* 0x000000eac90a7211 */ /* 0x0c0fe400078010ff */
[----:B------:R4:W-:Y:S01]  /*63e0*/  RED.E.ADD.F32.FTZ.RN.STRONG.GPU [R4.64], R86 ;  /* 0x000000560400798e */ /* 0x0009e2000c10e784 */
[-C--:B------:R-:W-:Y:S02]  /*63f0*/  LEA.HI.X.SX32 R7, R204, R235.reuse, 0x2, P1 ;  /* 0x000000ebcc077211 */ /* 0x080fe400008f16ff */
[-C--:B------:R-:W-:Y:S02]  /*6400*/  LEA.HI.X.SX32 R11, R201, R235.reuse, 0x2, P0 ;  /* 0x000000ebc90b7211 */ /* 0x080fe400000f16ff */
[----:B------:R-:W-:Y:S01]  /*6410*/  IADD3 R15, R208, 0x60, RZ ;  /* 0x00000060d00f7810 */ /* 0x000fe20007ffe0ff */
[----:B------:R1:W-:Y:S04]  /*6420*/  RED.E.ADD.F32.FTZ.RN.STRONG.GPU [R6.64], R87 ;  /* 0x000000570600798e */ /* 0x0003e8000c10e784 */
[C---:B------:R-:W-:Y:S01]  /*6430*/  IMAD.IADD R15, R238.reuse, 0x1, R15 ;  /* 0x00000001ee0f7824 */ /* 0x040fe200078e020f */
[----:B------:R-:W-:Y:S03]  /*6440*/  RED.E.ADD.F32.FTZ.RN.STRONG.GPU [R10.64], R88 ;  /* 0x000000580a00798e */ /* 0x000fe6000c10e784 */
[C---:B------:R-:W-:Y:S02]  /*6450*/  IMAD.IADD R15, R238.reuse, 0x1, R15 ;  /* 0x00000001ee0f7824 */ /* 0x040fe400078e020f */
[----:B------:R2:W-:Y:S02]  /*6460*/  RED.E.ADD.F32.FTZ.RN.STRONG.GPU [R8.64], R89 ;  /* 0x000000590800798e */ /* 0x0005e4000c10e784 */
[----:B------:R-:W-:Y:S03]  /*6470*/  IMAD.IADD R15, R238, 0x1, R15 ;  /* 0x00000001ee0f7824 */ /* 0x000fe600078e020f */
[----:B------:R-:W-:Y:S01]  /*6480*/  LDSM.16.MT88.4 R84, [R2+0x4000] ;  /* 0x004000000254783b */ /* 0x000fe20000004200 */
[CC--:B----4-:R-:W-:Y:S04]  /*6490*/  LEA R4, P1, R199.reuse, R234.reuse, 0x2 ;  /* 0x000000eac7047211 */ /* 0x0d0fe800078210ff */
[-C--:B------:R-:W-:Y:S02]  /*64a0*/  LEA.HI.X.SX32 R5, R199, R235.reuse, 0x2, P1 ;  /* 0x000000ebc7057211 */ /* 0x080fe400008f16ff */
[CC--:B-1----:R-:W-:Y:S03]  /*64b0*/  LEA R6, P0, R198.reuse, R234.reuse, 0x2 ;  /* 0x000000eac6067211 */ /* 0x0c2fe600078010ff */
[----:B------:R1:W-:Y:S01]  /*64c0*/  RED.E.ADD.F32.FTZ.RN.STRONG.GPU [R4.64], R90 ;  /* 0x0000005a0400798e */ /* 0x0003e2000c10e784 */
[-C--:B------:R-:W-:Y:S05]  /*64d0*/  LEA.HI.X.SX32 R7, R198, R235.reuse, 0x2, P0 ;  /* 0x000000ebc6077211 */ /* 0x080fea00000f16ff */
[----:B------:R4:W-:Y:S01]  /*64e0*/  RED.E.ADD.F32.FTZ.RN.STRONG.GPU [R6.64], R91 ;  /* 0x0000005b0600798e */ /* 0x0009e2000c10e784 */
[CC--:B--2---:R-:W-:Y:S04]  /*64f0*/  LEA R8, P2, R15.reuse, R234.reuse, 0x2 ;  /* 0x000000ea0f087211 */ /* 0x0c4fe800078410ff */
[----:B------:R-:W-:Y:S01]  /*6500*/  RED.E.ADD.F32.FTZ.RN.STRONG.GPU [R234.64+0x180], R96 ;  /* 0x00018060ea00798e */ /* 0x000fe2000c10e784 */
[-C--:B------:R-:W-:Y:S04]  /*6510*/  LEA.HI.X.SX32 R9, R15, R235.reuse, 0x2, P2 ;  /* 0x000000eb0f097211 */ /* 0x080fe800010f16ff */
[----:B------:R-:W-:Y:S05]  /*6520*/  RED.E.ADD.F32.FTZ.RN.STRONG.GPU [R196.64+0x180], R97 ;  /* 0x00018061c400798e */ /* 0x000fea000c10e784 */
[----:B------:R-:W-:Y:S01]  /*6530*/  LDSM.16.MT88.4 R88, [R2+0x6000] ;  /* 0x006000000258783b */ /* 0x000fe20000004200 */
[CC--:B-1----:R-:W-:Y:S04]  /*6540*/  LEA R4, P0, R16.reuse, R234.reuse, 0x2 ;  /* 0x000000ea10047211 */ /* 0x0c2fe800078010ff */
[-C--:B------:R-:W-:Y:S02]  /*6550*/  LEA.HI.X.SX32 R5, R16, R235.reuse, 0x2, P0 ;  /* 0x000000eb10057211 */ /* 0x080fe400000f16ff */
[----:B------:R-:W-:Y:S01]  /*6560*/  IADD3 R16, R208, 0x60, RZ ;  /* 0x00000060d0107810 */ /* 0x000fe20007ffe0ff */
[----:B------:R-:W-:Y:S01]  /*6570*/  IMAD.MOV.U32 R208, RZ, RZ, c[0x0][0x22c] ;  /* 0x00008b00ffd07624 */ /* 0x000fe200078e00ff */
[CC--:B----4-:R-:W-:Y:S01]  /*6580*/  LEA R6, P1, R17.reuse, R234.reuse, 0x2 ;  /* 0x000000ea11067211 */ /* 0x0d0fe200078210ff */
[----:B------:R-:W-:Y:S02]  /*6590*/  RED.E.ADD.F32.FTZ.RN.STRONG.GPU [R4.64], R98 ;  /* 0x000000620400798e */ /* 0x000fe4000c10e784 */
[----:B------:R-:W-:Y:S01]  /*65a0*/  IMAD.IADD R16, R238, 0x1, R16 ;  /* 0x00000001ee107824 */ /* 0x000fe200078e0210 */
[-C--:B------:R-:W-:Y:S01]  /*65b0*/  LEA.HI.X.SX32 R7, R17, R235.reuse, 0x2, P1 ;  /* 0x000000eb11077211 */ /* 0x080fe200008f16ff */
[----:B------:R-:W-:Y:S02]  /*65c0*/  IMAD R208, R208, c[0x0][0x1c0], RZ ;  /* 0x00007000d0d07a24 */ /* 0x000fe400078e02ff */
[----:B------:R-:W-:Y:S02]  /*65d0*/  IMAD.IADD R16, R238, 0x1, R16 ;  /* 0x00000001ee107824 */ /* 0x000fe400078e0210 */
[----:B------:R1:W-:Y:S01]  /*65e0*/  RED.E.ADD.F32.FTZ.RN.STRONG.GPU [R6.64], R99 ;  /* 0x000000630600798e */ /* 0x0003e2000c10e784 */
[----:B------:R-:W-:Y:S02]  /*65f0*/  IMAD.SHL.U32 R208, R208, 0x10, RZ ;  /* 0x00000010d0d07824 */ /* 0x000fe400078e00ff */
[-C--:B------:R-:W-:Y:S02]  /*6600*/  LEA R10, P0, R16, R234.reuse, 0x2 ;  /* 0x000000ea100a7211 */ /* 0x080fe400078010ff */
[----:B------:R-:W-:Y:S01]  /*6610*/  LDSM.16.MT88.4 R96, [R220+0x28800] ;  /* 0x02880000dc60783b */ /* 0x000fe20000004200 */
[----:B------:R-:W-:Y:S02]  /*6620*/  IADD3 R17, R208, 0x80, RZ ;  /* 0x00000080d0117810 */ /* 0x000fe40007ffe0ff */
[-C--:B------:R-:W-:Y:S02]  /*6630*/  LEA.HI.X.SX32 R11, R16, R235.reuse, 0x2, P0 ;  /* 0x000000eb100b7211 */ /* 0x080fe400000f16ff */
[----:B------:R-:W-:Y:S01]  /*6640*/  IADD3 R16, R208, 0x80, RZ ;  /* 0x00000080d0107810 */ /* 0x000fe20007ffe0ff */
[----:B------:R-:W-:Y:S01]  /*6650*/  IMAD.IADD R17, R238, 0x1, R17 ;  /* 0x00000001ee117824 */ /* 0x000fe200078e0211 */
[----:B------:R-:W-:Y:S01]  /*6660*/  IADD3 R15, R208, 0x80, RZ ;  /* 0x00000080d00f7810 */ /* 0x000fe20007ffe0ff */
[----:B------:R-:W-:Y:S01]  /*6670*/  RED.E.ADD.F32.FTZ.RN.STRONG.GPU [R10.64], R92 ;  /* 0x0000005c0a00798e */ /* 0x000fe2000c10e784 */
[----:B------:R-:W-:Y:S02]  /*6680*/  IMAD.MOV.U32 R208, RZ, RZ, c[0x0][0x22c] ;  /* 0x00008b00ffd07624 */ /* 0x000fe400078e00ff */
[C---:B------:R-:W-:Y:S02]  /*6690*/  IMAD.IADD R16, R238.reuse, 0x1, R16 ;  /* 0x00000001ee107824 */ /* 0x040fe400078e0210 */
[----:B------:R2:W-:Y:S01]  /*66a0*/  RED.E.ADD.F32.FTZ.RN.STRONG.GPU [R8.64], R93 ;  /* 0x0000005d0800798e */ /* 0x0005e2000c10e784 */
[C---:B------:R-:W-:Y:S02]  /*66b0*/  IMAD.IADD R15, R238.reuse, 0x1, R15 ;  /* 0x00000001ee0f7824 */ /* 0x040fe400078e020f */
[C---:B------:R-:W-:Y:S02]  /*66c0*/  IMAD.IADD R16, R238.reuse, 0x1, R16 ;  /* 0x00000001ee107824 */ /* 0x040fe400078e0210 */
[----:B------:R-:W-:Y:S02]  /*66d0*/  IMAD.IADD R15, R238, 0x1, R15 ;  /* 0x00000001ee0f7824 */ /* 0x000fe400078e020f */
[----:B------:R-:W-:Y:S01]  /*66e0*/  IMAD R208, R208, c[0x0][0x1c0], RZ ;  /* 0x00007000d0d07a24 */ /* 0x000fe200078e02ff */
[-C--:B-1----:R-:W-:Y:S01]  /*66f0*/  LEA R6, P0, R12, R234.reuse, 0x2 ;  /* 0x000000ea0c067211 */ /* 0x082fe200078010ff */
[----:B------:R-:W-:Y:S02]  /*6700*/  IMAD.IADD R15, R238, 0x1, R15 ;  /* 0x00000001ee0f7824 */ /* 0x000fe400078e020f */
[----:B------:R-:W-:Y:S01]  /*6710*/  IMAD.SHL.U32 R208, R208, 0x10, RZ ;  /* 0x00000010d0d07824 */ /* 0x000fe200078e00ff */
[-C--:B------:R-:W-:Y:S02]  /*6720*/  LEA.HI.X.SX32 R7, R12, R235.reuse, 0x2, P0 ;  /* 0x000000eb0c077211 */ /* 0x080fe400000f16ff */
[----:B------:R-:W4:Y:S01]  /*6730*/  LDL R12, [R1] ;  /* 0x00000000010c7983 */ /* 0x000f220000100800 */
[CC--:B--2---:R-:W-:Y:S04]  /*6740*/  LEA R8, P2, R15.reuse, R234.reuse, 0x2 ;  /* 0x000000ea0f087211 */ /* 0x0c4fe800078410ff */
[-C--:B------:R-:W-:Y:S02]  /*6750*/  LEA.HI.X.SX32 R9, R15, R235.reuse, 0x2, P2 ;  /* 0x000000eb0f097211 */ /* 0x080fe400010f16ff */
[----:B------:R-:W-:Y:S05]  /*6760*/  IADD3 R15, R208, 0xa0, RZ ;  /* 0x000000a0d00f7810 */ /* 0x000fea0007ffe0ff */
[----:B------:R-:W-:Y:S01]  /*6770*/  IMAD.IADD R15, R238, 0x1, R15 ;  /* 0x00000001ee0f7824 */ /* 0x000fe200078e020f */
[CC--:B---3--:R-:W-:Y:S04]  /*6780*/  LEA R4, P1, R0.reuse, R234.reuse, 0x2 ;  /* 0x000000ea00047211 */ /* 0x0c8fe800078210ff */
        /* <DEDUP_REMOVED lines=8> */
[----:B------:R-:W-:Y:S05]  /*6810*/  RED.E.ADD.F32.FTZ.RN.STRONG.GPU [R196.64+0x200], R101 ;  /* 0x00020065c400798e */ /* 0x000fea000c10e784 */
[----:B------:R-:W-:Y:S01]  /*6820*/  LDSM.16.MT88.4 R92, [R2+0x800] ;  /* 0x00080000025c783b */ /* 0x000fe20000004200 */
[CC--:B-1----:R-:W-:Y:S04]  /*6830*/  LEA R4, P0, R0.reuse, R234.reuse, 0x2 ;  /* 0x000000ea00047211 */ /* 0x0c2fe800078010ff */
[-C--:B------:R-:W-:Y:S02]  /*6840*/  LEA.HI.X.SX32 R5, R0, R235.reuse, 0x2, P0 ;  /* 0x000000eb00057211 */ /* 0x080fe400000f16ff */
[----:B------:R-:W3:Y:S01]  /*6850*/  LDL R0, [R1+0x1c] ;  /* 0x00001c0001007983 */ /* 0x000ee20000100800 */
[CC--:B--2---:R-:W-:Y:S02]  /*6860*/  LEA R6, P1, R17.reuse, R234.reuse, 0x2 ;  /* 0x000000ea11067211 */ /* 0x0c4fe400078210ff */
[CC--:B------:R-:W-:Y:S02]  /*6870*/  LEA R10, P0, R16.reuse, R234.reuse, 0x2 ;  /* 0x000000ea100a7211 */ /* 0x0c0fe400078010ff */
[----:B------:R1:W-:Y:S01]  /*6880*/  RED.E.ADD.F32.FTZ.RN.STRONG.GPU [R4.64], R102 ;  /* 0x000000660400798e */ /* 0x0003e2000c10e784 */
[-C--:B------:R-:W-:Y:S02]  /*6890*/  LEA.HI.X.SX32 R7, R17, R235.reuse, 0x2, P1 ;  /* 0x000000eb11077211 */ /* 0x080fe400008f16ff */
[-C--:B------:R-:W-:Y:S02]  /*68a0*/  LEA.HI.X.SX32 R11, R16, R235.reuse, 0x2, P0 ;  /* 0x000000eb100b7211 */ /* 0x080fe400000f16ff */
[----:B------:R-:W-:Y:S05]  /*68b0*/  LDSM.16.MT88.4 R16, [R2+0x2000] ;  /* 0x002000000210783b */ /* 0x000fea0000004200 */
[----:B------:R2:W-:Y:S05]  /*68c0*/  RED.E.ADD.F32.FTZ.RN.STRONG.GPU [R6.64], R103 ;  /* 0x000000670600798e */ /* 0x0005ea000c10e784 */
[----:B------:R-:W-:Y:S05]  /*68d0*/  RED.E.ADD.F32.FTZ.RN.STRONG.GPU [R10.64], R104 ;  /* 0x000000680a00798e */ /* 0x000fea000c10e784 */
[----:B------:R-:W-:Y:S05]  /*68e0*/  RED.E.ADD.F32.FTZ.RN.STRONG.GPU [R8.64], R105 ;  /* 0x000000690800798e */ /* 0x000fea000c10e784 */
[----:B------:R-:W-:Y:S01]  /*68f0*/  LDSM.16.MT88.4 R100, [R2+0x2800] ;  /* 0x002800000264783b */ /* 0x000fe20000004200 */
[CC--:B-1----:R-:W-:Y:S04]  /*6900*/  LEA R4, P1, R14.reuse, R234.reuse, 0x2 ;  /* 0x000000ea0e047211 */ /* 0x0c2fe800078210ff */
[-C--:B------:R-:W-:Y:S02]  /*6910*/  LEA.HI.X.SX32 R5, R14, R235.reuse, 0x2, P1 ;  /* 0x000000eb0e057211 */ /* 0x080fe400008f16ff */
[----:B------:R-:W-:Y:S03]  /*6920*/  IADD3 R14, R208, 0xa0, RZ ;  /* 0x000000a0d00e7810 */ /* 0x000fe60007ffe0ff */
[----:B------:R1:W-:Y:S01]  /*6930*/  RED.E.ADD.F32.FTZ.RN.STRONG.GPU [R4.64], R106 ;  /* 0x0000006a0400798e */ /* 0x0003e2000c10e784 */
[CC--:B--2---:R-:W-:Y:S01]  /*6940*/  LEA R6, P0, R13.reuse, R234.reuse, 0x2 ;  /* 0x000000ea0d067211 */ /* 0x0c4fe200078010ff */
[C---:B------:R-:W-:Y:S03]  /*6950*/  IMAD.IADD R14, R238.reuse, 0x1, R14 ;  /* 0x00000001ee0e7824 */ /* 0x040fe600078e020e */
[-C--:B------:R-:W-:Y:S01]  /*6960*/  LEA.HI.X.SX32 R7, R13, R235.reuse, 0x2, P0 ;  /* 0x000000eb0d077211 */ /* 0x080fe200000f16ff */
[----:B------:R-:W-:Y:S01]  /*6970*/  IMAD.IADD R14, R238, 0x1, R14 ;  /* 0x00000001ee0e7824 */ /* 0x000fe200078e020e */
[----:B------:R-:W-:Y:S03]  /*6980*/  IADD3 R13, R211, 0xa0, RZ ;  /* 0x000000a0d30d7810 */ /* 0x000fe60007ffe0ff */
[----:B------:R2:W-:Y:S05]  /*6990*/  RED.E.ADD.F32.FTZ.RN.STRONG.GPU [R6.64], R107 ;  /* 0x0000006b0600798e */ /* 0x0005ea000c10e784 */
[----:B------:R-:W-:Y:S05]  /*69a0*/  RED.E.ADD.F32.FTZ.RN.STRONG.GPU [R234.64+0x280], R112 ;  /* 0x00028070ea00798e */ /* 0x000fea000c10e784 */
[----:B------:R-:W-:Y:S05]  /*69b0*/  RED.E.ADD.F32.FTZ.RN.STRONG.GPU [R196.64+0x280], R113 ;  /* 0x00028071c400798e */ /* 0x000fea000c10e784 */
[----:B------:R-:W-:Y:S01]  /*69c0*/  LDSM.16.MT88.4 R104, [R2+0x4800] ;  /* 0x004800000268783b */ /* 0x000fe20000004200 */
[CC--:B-1----:R-:W-:Y:S04]  /*69d0*/  LEA R4, P0, R13.reuse, R234.reuse, 0x2 ;  /* 0x000000ea0d047211 */ /* 0x0c2fe800078010ff */
[-C--:B------:R-:W-:Y:S02]  /*69e0*/  LEA.HI.X.SX32 R5, R13, R235.reuse, 0x2, P0 ;  /* 0x000000eb0d057211 */ /* 0x080fe400000f16ff */
[----:B------:R-:W-:Y:S01]  /*69f0*/  IADD3 R13, R208, 0xa0, RZ ;  /* 0x000000a0d00d7810 */ /* 0x000fe20007ffe0ff */
[----:B------:R-:W-:Y:S01]  /*6a00*/  IMAD.MOV.U32 R208, RZ, RZ, c[0x0][0x22c] ;  /* 0x00008b00ffd07624 */ /* 0x000fe200078e00ff */
[-C--:B------:R-:W-:Y:S01]  /*6a10*/  LEA R10, P0, R14, R234.reuse, 0x2 ;  /* 0x000000ea0e0a7211 */ /* 0x080fe200078010ff */
[----:B------:R4:W-:Y:S01]  /*6a20*/  RED.E.ADD.F32.FTZ.RN.STRONG.GPU [R4.64], R114 ;  /* 0x000000720400798e */ /* 0x0009e2000c10e784 */
[CC--:B--2---:R-:W-:Y:S01]  /*6a30*/  LEA R6, P1, R15.reuse, R234.reuse, 0x2 ;  /* 0x000000ea0f067211 */ /* 0x0c4fe200078210ff */
[----:B------:R-:W-:Y:S01]  /*6a40*/  IMAD.IADD R13, R238, 0x1, R13 ;  /* 0x00000001ee0d7824 */ /* 0x000fe200078e020d */
[-C--:B------:R-:W-:Y:S01]  /*6a50*/  LEA.HI.X.SX32 R11, R14, R235.reuse, 0x2, P0 ;  /* 0x000000eb0e0b7211 */ /* 0x080fe200000f16ff */
[----:B------:R-:W-:Y:S01]  /*6a60*/  IMAD R208, R208, c[0x0][0x1c0], RZ ;  /* 0x00007000d0d07a24 */ /* 0x000fe200078e02ff */
[-C--:B------:R-:W-:Y:S01]  /*6a70*/  LEA.HI.X.SX32 R7, R15, R235.reuse, 0x2, P1 ;  /* 0x000000eb0f077211 */ /* 0x080fe200008f16ff */
[----:B------:R-:W-:Y:S01]  /*6a80*/  IMAD.IADD R13, R238, 0x1, R13 ;  /* 0x00000001ee0d7824 */ /* 0x000fe200078e020d */
[C---:B------:R-:W-:Y:S01]  /*6a90*/  IADD3 R15, R209.reuse, 0xe0, RZ ;  /* 0x000000e0d10f7810 */ /* 0x040fe20007ffe0ff */
[----:B------:R-:W-:Y:S01]  /*6aa0*/  IMAD.SHL.U32 R208, R208, 0x10, RZ ;  /* 0x00000010d0d07824 */ /* 0x000fe200078e00ff */
[----:B------:R-:W-:Y:S01]  /*6ab0*/  IADD3 R14, R209, 0xe0, RZ ;  /* 0x000000e0d10e7810 */ /* 0x000fe20007ffe0ff */
[C---:B------:R-:W-:Y:S01]  /*6ac0*/  IMAD.IADD R13, R238.reuse, 0x1, R13 ;  /* 0x00000001ee0d7824 */ /* 0x040fe200078e020d */
[----:B------:R-:W-:Y:S03]  /*6ad0*/  RED.E.ADD.F32.FTZ.RN.STRONG.GPU [R6.64], R115 ;  /* 0x000000730600798e */ /* 0x000fe6000c10e784 */
[C---:B------:R-:W-:Y:S01]  /*6ae0*/  IMAD.IADD R14, R238.reuse, 0x1, R14 ;  /* 0x00000001ee0e7824 */ /* 0x040fe200078e020e */
[CC--:B------:R-:W-:Y:S01]  /*6af0*/  LEA R8, P2, R13.reuse, R234.reuse, 0x2 ;  /* 0x000000ea0d087211 */ /* 0x0c0fe200078410ff */
[----:B------:R-:W-:Y:S02]  /*6b00*/  RED.E.ADD.F32.FTZ.RN.STRONG.GPU [R10.64], R108 ;  /* 0x0000006c0a00798e */ /* 0x000fe4000c10e784 */
[----:B------:R-:W-:Y:S01]  /*6b10*/  IMAD.IADD R14, R238, 0x1, R14 ;  /* 0x00000001ee0e7824 */ /* 0x000fe200078e020e */
[-C--:B------:R-:W-:Y:S02]  /*6b20*/  LEA.HI.X.SX32 R9, R13, R235.reuse, 0x2, P2 ;  /* 0x000000eb0d097211 */ /* 0x080fe400010f16ff */
[----:B------:R-:W-:Y:S03]  /*6b30*/  IADD3 R13, R208, 0xc0, RZ ;  /* 0x000000c0d00d7810 */ /* 0x000fe60007ffe0ff */
[----:B------:R1:W-:Y:S01]  /*6b40*/  RED.E.ADD.F32.FTZ.RN.STRONG.GPU [R8.64], R109 ;  /* 0x0000006d0800798e */ /* 0x0003e2000c10e784 */
[CC--:B----4-:R-:W-:Y:S04]  /*6b50*/  LEA R4, P1, R12.reuse, R234.reuse, 0x2 ;  /* 0x000000ea0c047211 */ /* 0x0d0fe800078210ff */
[-C--:B------:R-:W-:Y:S02]  /*6b60*/  LEA.HI.X.SX32 R5, R12, R235.reuse, 0x2, P1 ;  /* 0x000000eb0c057211 */ /* 0x080fe400008f16ff */
[----:B------:R-:W-:Y:S03]  /*6b70*/  IADD3 R12, R208, 0xc0, RZ ;  /* 0x000000c0d00c7810 */ /* 0x000fe60007ffe0ff */
[----:B------:R2:W-:Y:S02]  /*6b80*/  RED.E.ADD.F32.FTZ.RN.STRONG.GPU [R4.64], R110 ;  /* 0x0000006e0400798e */ /* 0x0005e4000c10e784 */
[C---:B------:R-:W-:Y:S04]  /*6b90*/  IMAD.IADD R12, R238.reuse, 0x1, R12 ;  /* 0x00000001ee0c7824 */ /* 0x040fe800078e020c */
[----:B------:R-:W-:Y:S01]  /*6ba0*/  IMAD.IADD R12, R238, 0x1, R12 ;  /* 0x00000001ee0c7824 */ /* 0x000fe200078e020c */
[CC--:B-1----:R-:W-:Y:S04]  /*6bb0*/  LEA R8, P2, R252.reuse, R234.reuse, 0x2 ;  /* 0x000000eafc087211 */ /* 0x0c2fe800078410ff */
[-C--:B------:R-:W-:Y:S02]  /*6bc0*/  LEA.HI.X.SX32 R9, R252, R235.reuse, 0x2, P2 ;  /* 0x000000ebfc097211 */ /* 0x080fe400010f16ff */
[CC--:B---3--:R-:W-:Y:S04]  /*6bd0*/  LEA R6, P0, R0.reuse, R234.reuse, 0x2 ;  /* 0x000000ea00067211 */ /* 0x0c8fe800078010ff */
[-C--:B------:R-:W-:Y:S02]  /*6be0*/  LEA.HI.X.SX32 R7, R0, R235.reuse, 0x2, P0 ;  /* 0x000000eb00077211 */ /* 0x080fe400000f16ff */
[CC--:B--2---:R-:W-:Y:S02]  /*6bf0*/  LEA R4, P0, R13.reuse, R234.reuse, 0x2 ;  /* 0x000000ea0d047211 */ /* 0x0c4fe400078010ff */
[----:B------:R-:W-:Y:S01]  /*6c00*/  IADD3 R0, R208, 0xc0, RZ ;  /* 0x000000c0d0007810 */ /* 0x000fe20007ffe0ff */
[----:B------:R1:W-:Y:S01]  /*6c10*/  RED.E.ADD.F32.FTZ.RN.STRONG.GPU [R6.64], R111 ;  /* 0x0000006f0600798e */ /* 0x0003e2000c10e784 */
[-C--:B------:R-:W-:Y:S02]  /*6c20*/  LEA.HI.X.SX32 R5, R13, R235.reuse, 0x2, P0 ;  /* 0x000000eb0d057211 */ /* 0x080fe400000f16ff */
[-C--:B------:R-:W-:Y:S01]  /*6c30*/  LEA R10, P0, R12, R234.reuse, 0x2 ;  /* 0x000000ea0c0a7211 */ /* 0x080fe200078010ff */
[----:B------:R-:W-:Y:S01]  /*6c40*/  IMAD.IADD R0, R238, 0x1, R0 ;  /* 0x00000001ee007824 */ /* 0x000fe200078e0200 */
[----:B------:R-:W-:Y:S02]  /*6c50*/  RED.E.ADD.F32.FTZ.RN.STRONG.GPU [R234.64+0x300], R116 ;  /* 0x00030074ea00798e */ /* 0x000fe4000c10e784 */
[-C--:B------:R-:W-:Y:S03]  /*6c60*/  LEA.HI.X.SX32 R11, R12, R235.reuse, 0x2, P0 ;  /* 0x000000eb0c0b7211 */ /* 0x080fe600000f16ff */
[----:B------:R-:W-:Y:S05]  /*6c70*/  RED.E.ADD.F32.FTZ.RN.STRONG.GPU [R196.64+0x300], R117 ;  /* 0x00030075c400798e */ /* 0x000fea000c10e784 */
[----:B------:R2:W-:Y:S05]  /*6c80*/  RED.E.ADD.F32.FTZ.RN.STRONG.GPU [R4.64], R118 ;  /* 0x000000760400798e */ /* 0x0005ea000c10e784 */
[----:B------:R-:W-:Y:S01]  /*6c90*/  LDSM.16.MT88.4 R108, [R2+0x6800] ;  /* 0x00680000026c783b */ /* 0x000fe20000004200 */
[CC--:B-1----:R-:W-:Y:S04]  /*6ca0*/  LEA R6, P1, R0.reuse, R234.reuse, 0x2 ;  /* 0x000000ea00067211 */ /* 0x0c2fe800078210ff */
[-C--:B------:R-:W-:Y:S01]  /*6cb0*/  LEA.HI.X.SX32 R7, R0, R235.reuse, 0x2, P1 ;  /* 0x000000eb00077211 */ /* 0x080fe200008f16ff */
[----:B------:R-:W-:Y:S04]  /*6cc0*/  IMAD.IADD R0, R238, 0x1, R251 ;  /* 0x00000001ee007824 */ /* 0x000fe800078e02fb */
[----:B------:R1:W-:Y:S05]  /*6cd0*/  RED.E.ADD.F32.FTZ.RN.STRONG.GPU [R6.64], R119 ;  /* 0x000000770600798e */ /* 0x0003ea000c10e784 */
[----:B------:R3:W-:Y:S01]  /*6ce0*/  RED.E.ADD.F32.FTZ.RN.STRONG.GPU [R10.64], R120 ;  /* 0x000000780a00798e */ /* 0x0007e2000c10e784 */
[CC--:B--2---:R-:W-:Y:S04]  /*6cf0*/  LEA R4, P1, R251.reuse, R234.reuse, 0x2 ;  /* 0x000000eafb047211 */ /* 0x0c4fe800078210ff */
[----:B------:R2:W-:Y:S01]  /*6d00*/  RED.E.ADD.F32.FTZ.RN.STRONG.GPU [R8.64], R121 ;  /* 0x000000790800798e */ /* 0x0005e2000c10e784 */
[-C--:B------:R-:W-:Y:S05]  /*6d10*/  LEA.HI.X.SX32 R5, R251, R235.reuse, 0x2, P1 ;  /* 0x000000ebfb057211 */ /* 0x080fea00008f16ff */
[----:B------:R4:W-:Y:S01]  /*6d20*/  RED.E.ADD.F32.FTZ.RN.STRONG.GPU [R4.64], R122 ;  /* 0x0000007a0400798e */ /* 0x0009e2000c10e784 */
[CC--:B-1----:R-:W-:Y:S04]  /*6d30*/  LEA R6, P0, R0.reuse, R234.reuse, 0x2 ;  /* 0x000000ea00067211 */ /* 0x0c2fe800078010ff */
[-C--:B------:R-:W-:Y:S02]  /*6d40*/  LEA.HI.X.SX32 R7, R0, R235.reuse, 0x2, P0 ;  /* 0x000000eb00077211 */ /* 0x080fe400000f16ff */
[----:B------:R-:W-:Y:S02]  /*6d50*/  IADD3 R0, R209, 0xe0, RZ ;  /* 0x000000e0d1007810 */ /* 0x000fe40007ffe0ff */
[-C--:B---3--:R-:W-:Y:S01]  /*6d60*/  LEA R10, P3, R14, R234.reuse, 0x2 ;  /* 0x000000ea0e0a7211 */ /* 0x088fe200078610ff */
[----:B------:R1:W-:Y:S01]  /*6d70*/  RED.E.ADD.F32.FTZ.RN.STRONG.GPU [R6.64], R123 ;  /* 0x0000007b0600798e */ /* 0x0003e2000c10e784 */
[-C--:B--2---:R-:W-:Y:S01]  /*6d80*/  LEA R8, P2, R250, R234.reuse, 0x2 ;  /* 0x000000eafa087211 */ /* 0x084fe200078410ff */
[----:B------:R-:W-:Y:S01]  /*6d90*/  IMAD.IADD R0, R238, 0x1, R0 ;  /* 0x00000001ee007824 */ /* 0x000fe200078e0200 */
[-C--:B------:R-:W-:Y:S02]  /*6da0*/  LEA.HI.X.SX32 R11, R14, R235.reuse, 0x2, P3 ;  /* 0x000000eb0e0b7211 */ /* 0x080fe400018f16ff */
[----:B------:R-:W-:Y:S01]  /*6db0*/  RED.E.ADD.F32.FTZ.RN.STRONG.GPU [R234.64+0x380], R128 ;  /* 0x00038080ea00798e */ /* 0x000fe2000c10e784 */
[-C--:B------:R-:W-:Y:S02]  /*6dc0*/  LEA.HI.X.SX32 R9, R250, R235.reuse, 0x2, P2 ;  /* 0x000000ebfa097211 */ /* 0x080fe400010f16ff */
[CC--:B----4-:R-:W-:Y:S02]  /*6dd0*/  LEA R4, P1, R15.reuse, R234.reuse, 0x2 ;  /* 0x000000ea0f047211 */ /* 0x0d0fe400078210ff */
[----:B------:R-:W-:Y:S01]  /*6de0*/  RED.E.ADD.F32.FTZ.RN.STRONG.GPU [R196.64+0x380], R129 ;  /* 0x00038081c400798e */ /* 0x000fe2000c10e784 */
[CC--:B------:R-:W-:Y:S02]  /*6df0*/  LEA R12, P0, R0.reuse, R234.reuse, 0x2 ;  /* 0x000000ea000c7211 */ /* 0x0c0fe400078010ff */
[-C--:B------:R-:W-:Y:S02]  /*6e00*/  LEA.HI.X.SX32 R5, R15, R235.reuse, 0x2, P1 ;  /* 0x000000eb0f057211 */ /* 0x080fe400008f16ff */
[-C--:B------:R-:W-:Y:S01]  /*6e10*/  LEA.HI.X.SX32 R13, R0, R235.reuse, 0x2, P0 ;  /* 0x000000eb000d7211 */ /* 0x080fe200000f16ff */
[----:B------:R-:W-:Y:S02]  /*6e20*/  IMAD.IADD R0, R238, 0x1, R249 ;  /* 0x00000001ee007824 */ /* 0x000fe400078e02f9 */
[----:B------:R2:W-:Y:S05]  /*6e30*/  RED.E.ADD.F32.FTZ.RN.STRONG.GPU [R4.64], R130 ;  /* 0x000000820400798e */ /* 0x0005ea000c10e784 */
[----:B------:R-:W-:Y:S01]  /*6e40*/  RED.E.ADD.F32.FTZ.RN.STRONG.GPU [R12.64], R131 ;  /* 0x000000830c00798e */ /* 0x000fe2000c10e784 */
[CC--:B-1----:R-:W-:Y:S04]  /*6e50*/  LEA R6, P1, R249.reuse, R234.reuse, 0x2 ;  /* 0x000000eaf9067211 */ /* 0x0c2fe800078210ff */
[----:B------:R-:W-:Y:S01]  /*6e60*/  RED.E.ADD.F32.FTZ.RN.STRONG.GPU [R10.64], R124 ;  /* 0x0000007c0a00798e */ /* 0x000fe2000c10e784 */
[-C--:B------:R-:W-:Y:S04]  /*6e70*/  LEA.HI.X.SX32 R7, R249, R235.reuse, 0x2, P1 ;  /* 0x000000ebf9077211 */ /* 0x080fe800008f16ff */
[----:B------:R-:W-:Y:S01]  /*6e80*/  RED.E.ADD.F32.FTZ.RN.STRONG.GPU [R8.64], R125 ;  /* 0x0000007d0800798e */ /* 0x000fe2000c10e784 */
[----:B------:R-:W-:Y:S01]  /*6e90*/  ISETP.LT.AND P1, PT, RZ, UR7, PT ;  /* 0x00000007ff007c0c */ /* 0x000fe2000bf21270 */
[----:B------:R-:W-:Y:S03]  /*6ea0*/  UMOV UR7, UR14 ;  /* 0x0000000e00077c82 */ /* 0x000fe60008000000 */
[----:B------:R-:W-:Y:S05]  /*6eb0*/  RED.E.ADD.F32.FTZ.RN.STRONG.GPU [R6.64], R126 ;  /* 0x0000007e0600798e */ /* 0x000fea000c10e784 */
[----:B------:R-:W-:Y:S01]  /*6ec0*/  LDSM.16.MT88.4 R8, [R2] ;  /* 0x000000000208783b */ /* 0x000fe20000004200 */
[C---:B--2---:R-:W-:Y:S04]  /*6ed0*/  LEA R4, P0, R0.reuse, R234, 0x2 ;  /* 0x000000ea00047211 */ /* 0x044fe800078010ff */
[----:B------:R-:W-:Y:S01]  /*6ee0*/  LDSM.16.MT88.4 R12, [R220+0x28000] ;  /* 0x02800000dc0c783b */ /* 0x000fe20000004200 */
[----:B------:R-:W-:Y:S02]  /*6ef0*/  LEA.HI.X.SX32 R5, R0, R235, 0x2, P0 ;  /* 0x000000eb00057211 */ /* 0x000fe400000f16ff */
[----:B------:R-:W-:Y:S01]  /*6f00*/  PLOP3.LUT P0, PT, PT, PT, UP1, 0x80, 0x0 ;  /* 0x000000000000781c */ /* 0x000fe20003f0f018 */
[----:B------:R-:W-:Y:S01]  /*6f10*/  @UP5 UIADD3 UR11, UP1, UR11, -0x100, URZ ;  /* 0xffffff000b0b5890 */ /* 0x000fe2000ff3e03f */
[C---:B------:R-:W-:Y:S01]  /*6f20*/  IADD3 R0, R2.reuse, -0x8000, RZ ;  /* 0xffff800002007810 */ /* 0x040fe20007ffe0ff */
[----:B------:R-:W-:Y:S02]  /*6f30*/  RED.E.ADD.F32.FTZ.RN.STRONG.GPU [R4.64], R127 ;  /* 0x0000007f0400798e */ /* 0x000fe4000c10e784 */
[----:B------:R-:W-:Y:S03]  /*6f40*/  @UP5 UIADD3.X UR10, UR10, -0x1, URZ, UP1, !UPT ;  /* 0xffffffff0a0a5890 */ /* 0x000fe60008ffe43f */
[----:B------:R-:W1:Y:S05]  /*6f50*/  LDSM.16.MT88.4 R4, [R221+0x28000] ;  /* 0x02800000dd04783b */ /* 0x000e6a0000004200 */
        /* <DEDUP_REMOVED lines=295> */
.L_x_747:
        /* <DEDUP_REMOVED lines=18> */
.L_x_748:
[----:B-1----:R-:W2:Y:S01]  /*82f0*/  LDL.64 R4, [R1+0x40] ;  /* 0x0000400001047983 */ /* 0x002ea20000100a00 */
[----:B------:R-:W-:Y:S01]  /*8300*/  USHF.L.U32 UR7, UR18, 0x6, URZ ;  /* 0x0000000612077899 */ /* 0x000fe2000800063f */
[----:B------:R-:W-:Y:S01]  /*8310*/  IMAD.U32 R8, RZ, RZ, UR38 ;  /* 0x00000026ff087e24 */ /* 0x000fe2000f8e00ff */
[----:B------:R-:W-:Y:S01]  /*8320*/  ULDC.64 UR8, c[0x0][0x3a0] ;  /* 0x0000e80000087ab9 */ /* 0x000fe20000000a00 */
[----:B------:R-:W-:Y:S01]  /*8330*/  BAR.SYNC.DEFER_BLOCKING 0x0 ;  /* 0x0000000000007b1d */ /* 0x000fe20000010000 */
[----:B------:R-:W-:Y:S02]  /*8340*/  USHF.R.S32.HI UR10, URZ, 0x1f, UR7 ;  /* 0x0000001f3f0a7899 */ /* 0x000fe40008011407 */
[----:B------:R-:W-:Y:S01]  /*8350*/  IMAD.U32 R29, RZ, RZ, UR7 ;  /* 0x00000007ff1d7e24 */ /* 0x000fe2000f8e00ff */
[----:B------:R-:W-:-:S02]  /*8360*/  UIMAD UR6, UR18, -0x40, UR6 ;  /* 0xffffffc0120678a4 */ /* 0x000fc4000f8e0206 */
[----:B------:R-:W1:Y:S01]  /*8370*/  S2R R31, SR_TID.X ;  /* 0x00000000001f7919 */ /* 0x000e620000002100 */
[----:B------:R-:W-:Y:S01]  /*8380*/  UIMAD UR8, UR10, UR8, URZ ;  /* 0x000000080a0872a4 */ /* 0x000fe2000f8e023f */
[----:B------:R-:W-:Y:S02]  /*8390*/  BSSY B0, `(.L_x_749) ;  /* 0x0000030000007945 */ /* 0x000fe40003800000 */
[----:B------:R-:W3:Y:S01]  /*83a0*/  S2R R80, SR_TID.X ;  /* 0x0000000000507919 */ /* 0x000ee20000002100 */
[----:B------:R-:W-:-:S06]  /*83b0*/  UIMAD UR8, UR7, UR9, UR8 ;  /* 0x00000009070872a4 */ /* 0x000fcc000f8e0208 */
[----:B------:R-:W-:Y:S01]  /*83c0*/  IMAD.U32 R0, RZ, RZ, UR8 ;  /* 0x00000008ff007e24 */ /* 0x000fe2000f8e00ff */
[----:B------:R-:W-:Y:S02]  /*83d0*/  ULDC.64 UR8, c[0x0][0x3b8] ;  /* 0x0000ee0000087ab9 */ /* 0x000fe40000000a00 */
[----:B------:R-:W-:Y:S01]  /*83e0*/  UIMAD UR8, UR59, UR8, URZ ;  /* 0x000000083b0872a4 */ /* 0x000fe2000f8e023f */
[----:B------:R4:W2:Y:S03]  /*83f0*/  LDS.128 R44, [R237+0x19000] ;  /* 0x01900000ed2c7984 */ /* 0x0008a60000000c00 */
[----:B------:R-:W-:Y:S01]  /*8400*/  UIMAD UR8, UR38, UR9, UR8 ;  /* 0x00000009260872a4 */ /* 0x000fe2000f8e0208 */
[----:B------:R4:W2:Y:S01]  /*8410*/  LDS.128 R40, [R237+0x1b000] ;  /* 0x01b00000ed287984 */ /* 0x0008a20000000c00 */
[----:B-1----:R-:W-:-:S03]  /*8420*/  SHF.R.S32.HI R31, RZ, 0x1f, R31 ;  /* 0x0000001fff1f7819 */ /* 0x002fc6000001141f */
[----:B------:R4:W1:Y:S01]  /*8430*/  LDS.128 R36, [R237+0x1d000] ;  /* 0x01d00000ed247984 */ /* 0x0008620000000c00 */
[----:B---3--:R-:W-:-:S03]  /*8440*/  LEA.HI R31, R31, R80, RZ, 0x3 ;  /* 0x000000501f1f7211 */ /* 0x008fc600078f18ff */
[----:B------:R4:W3:Y:S01]  /*8450*/  LDS.128 R32, [R237+0x1f000] ;  /* 0x01f00000ed207984 */ /* 0x0008e20000000c00 */
[----:B------:R-:W-:-:S03]  /*8460*/  SHF.R.S32.HI R31, RZ, 0x3, R31 ;  /* 0x00000003ff1f7819 */ /* 0x000fc6000001141f */
[----:B------:R4:W1:Y:S01]  /*8470*/  LDS.128 R60, [R237+0x20000] ;  /* 0x02000000ed3c7984 */ /* 0x0008620000000c00 */
[----:B------:R-:W-:-:S03]  /*8480*/  ISETP.GE.AND P2, PT, R31, UR6, PT ;  /* 0x000000061f007c0c */ /* 0x000fc6000bf46270 */
[----:B------:R4:W1:Y:S01]  /*8490*/  LDS.128 R76, [R237+0x21000] ;  /* 0x02100000ed4c7984 */ /* 0x0008620000000c00 */
[----:B------:R-:W-:-:S03]  /*84a0*/  SHF.R.S32.HI R30, RZ, 0x1f, R31 ;  /* 0x0000001fff1e7819 */ /* 0x000fc6000001141f */
[----:B------:R4:W1:Y:S04]  /*84b0*/  LDS.128 R56, [R237+0x22000] ;  /* 0x02200000ed387984 */ /* 0x0008680000000c00 */
[----:B------:R4:W1:Y:S04]  /*84c0*/  LDS.128 R72, [R237+0x23000] ;  /* 0x02300000ed487984 */ /* 0x0008680000000c00 */
[----:B------:R4:W1:Y:S04]  /*84d0*/  LDS.128 R52, [R237+0x24000] ;  /* 0x02400000ed347984 */ /* 0x0008680000000c00 */
[----:B------:R4:W1:Y:S04]  /*84e0*/  LDS.128 R68, [R237+0x25000] ;  /* 0x02500000ed447984 */ /* 0x0008680000000c00 */
[----:B------:R4:W1:Y:S04]  /*84f0*/  LDS.128 R48, [R237+0x26000] ;  /* 0x02600000ed307984 */ /* 0x0008680000000c00 */
[----:B------:R4:W1:Y:S01]  /*8500*/  LDS.128 R64, [R237+0x27000] ;  /* 0x02700000ed407984 */ /* 0x0008620000000c00 */
[--C-:B--2---:R-:W-:Y:S01]  /*8510*/  SHF.R.S32.HI R7, RZ, 0x1f, R4.reuse ;  /* 0x0000001fff077819 */ /* 0x104fe20000011404 */
[----:B------:R-:W-:-:S04]  /*8520*/  IMAD.MOV.U32 R6, RZ, RZ, R4 ;  /* 0x000000ffff067224 */ /* 0x000fc800078e0004 */
[----:B------:R-:W-:-:S05]  /*8530*/  IMAD.WIDE.U32 R4, R29, c[0x0][0x3a0], R6 ;  /* 0x0000e8001d047a25 */ /* 0x000fca00078e0006 */
[----:B------:R-:W-:-:S04]  /*8540*/  IADD3 R4, P0, R4, UR14, RZ ;  /* 0x0000000e04047c10 */ /* 0x000fc8000ff1e0ff */
[----:B------:R-:W-:-:S05]  /*8550*/  IADD3.X R5, R5, UR15, R0, P0, !PT ;  /* 0x0000000f05057c10 */ /* 0x000fca00087fe400 */
[----:B------:R-:W-:-:S05]  /*8560*/  IMAD.WIDE.U32 R8, R8, c[0x0][0x3b8], R4 ;  /* 0x0000ee0008087a25 */ /* 0x000fca00078e0004 */
[----:B------:R-:W-:Y:S01]  /*8570*/  IADD3 R28, R9, UR8, RZ ;  /* 0x00000008091c7c10 */ /* 0x000fe2000fffe0ff */
[----:B------:R-:W-:Y:S05]  /*8580*/  @P2 BRA `(.L_x_750) ;  /* 0x0000010000002947 */ /* 0x000fea0003800000 */
[----:B-1-34-:R-:W1:Y:S01]  /*8590*/  LDS.128 R20, [R237+0x1c000] ;  /* 0x01c00000ed147984 */ /* 0x01ae620000000c00 */
[----:B------:R-:W-:Y:S01]  /*85a0*/  MOV R4, R8 ;  /* 0x0000000800047202 */ /* 0x000fe20000000f00 */
[----:B------:R-:W-:Y:S01]  /*85b0*/  IMAD R0, R30, c[0x0][0x3a0], RZ ;  /* 0x0000e8001e007a24 */ /* 0x000fe200078e02ff */
[----:B------:R-:W-:Y:S01]  /*85c0*/  MOV R5, R28 ;  /* 0x0000001c00057202 */ /* 0x000fe20000000f00 */
[----:B------:R-:W2:Y:S02]  /*85d0*/  LDS.128 R16, [R237+0x1a000] ;  /* 0x01a00000ed107984 */ /* 0x000ea40000000c00 */
[C---:B------:R-:W-:Y:S02]  /*85e0*/  IMAD R0, R31.reuse, c[0x0][0x3a4], R0 ;  /* 0x0000e9001f007a24 */ /* 0x040fe400078e0200 */
[----:B------:R-:W3:Y:S01]  /*85f0*/  LDS.128 R12, [R237+0x18000] ;  /* 0x01800000ed0c7984 */ /* 0x000ee20000000c00 */
[----:B------:R-:W-:-:S03]  /*8600*/  IMAD.WIDE.U32 R10, R31, c[0x0][0x3a0], R4 ;  /* 0x0000e8001f0a7a25 */ /* 0x000fc600078e0004 */
[----:B------:R-:W4:Y:S02]  /*8610*/  LDS.128 R24, [R237+0x1e000] ;  /* 0x01e00000ed187984 */ /* 0x000f240000000c00 */
[----:B------:R-:W-:Y:S02]  /*8620*/  IADD3 R0, R11, R0, RZ ;  /* 0x000000000b007210 */ /* 0x000fe40007ffe0ff */
[----:B------:R-:W-:-:S04]  /*8630*/  LEA R4, P0, R10, c[0x0][0x340], 0x1 ;  /* 0x0000d0000a047a11 */ /* 0x000fc800078008ff */
[----:B------:R-:W-:-:S05]  /*8640*/  LEA.HI.X R5, R10, c[0x0][0x344], R0, 0x1, P0 ;  /* 0x0000d1000a057a11 */ /* 0x000fca00000f0c00 */
[----:B-1----:R1:W-:Y:S04]  /*8650*/  STG.E.128 [R4.64+0x100], R20 ;  /* 0x0001001404007986 */ /* 0x0023e8000c101d04 */
[----:B--2---:R1:W-:Y:S04]  /*8660*/  STG.E.128 [R4.64+0x80], R16 ;  /* 0x0000801004007986 */ /* 0x0043e8000c101d04 */
[----:B---3--:R1:W-:Y:S04]  /*8670*/  STG.E.128 [R4.64], R12 ;  /* 0x0000000c04007986 */ /* 0x0083e8000c101d04 */
[----:B----4-:R1:W-:Y:S02]  /*8680*/  STG.E.128 [R4.64+0x180], R24 ;  /* 0x0001801804007986 */ /* 0x0103e4000c101d04 */
.L_x_750:
[----:B-1-34-:R-:W-:Y:S05]  /*8690*/  BSYNC B0 ;  /* 0x0000000000007941 */ /* 0x01afea0003800000 */
.L_x_749:
[----:B------:R-:W-:Y:S01]  /*86a0*/  IADD3 R0, R31, 0x20, RZ ;  /* 0x000000201f007810 */ /* 0x000fe20007ffe0ff */
[----:B------:R-:W-:Y:S03]  /*86b0*/  BSSY B0, `(.L_x_751) ;  /* 0x0000011000007945 */ /* 0x000fe60003800000 */
[----:B------:R-:W-:-:S13]  /*86c0*/  ISETP.GE.AND P1, PT, R0, UR6, PT ;  /* 0x0000000600007c0c */ /* 0x000fda000bf26270 */
[----:B------:R-:W-:Y:S05]  /*86d0*/  @P1 BRA `(.L_x_752) ;  /* 0x000000e000001947 */ /* 0x000fea0003800000 */
[----:B------:R-:W-:Y:S01]  /*86e0*/  IADD3 R0, P0, R31, 0x20, RZ ;  /* 0x000000201f007810 */ /* 0x000fe20007f1e0ff */
[----:B------:R-:W-:Y:S01]  /*86f0*/  IMAD.MOV.U32 R4, RZ, RZ, R8 ;  /* 0x000000ffff047224 */ /* 0x000fe200078e0008 */
[----:B------:R-:W-:-:S03]  /*8700*/  MOV R5, R28 ;  /* 0x0000001c00057202 */ /* 0x000fc60000000f00 */
[----:B------:R-:W-:Y:S02]  /*8710*/  IMAD.X R2, RZ, RZ, R30, P0 ;  /* 0x000000ffff027224 */ /* 0x000fe400000e061e */
        /* <DEDUP_REMOVED lines=8> */
[----:B------:R1:W-:Y:S04]  /*87a0*/  STG.E.128 [R4.64+0x100], R36 ;  /* 0x0001002404007986 */ /* 0x0003e8000c101d04 */
[----:B------:R1:W-:Y:S02]  /*87b0*/  STG.E.128 [R4.64+0x180], R32 ;  /* 0x0001802004007986 */ /* 0x0003e4000c101d04 */
.L_x_752:
[----:B------:R-:W-:Y:S05]  /*87c0*/  BSYNC B0 ;  /* 0x0000000000007941 */ /* 0x000fea0003800000 */
.L_x_751:
        /* <DEDUP_REMOVED lines=15> */
[----:B-1----:R-:W-:Y:S01]  /*88c0*/  MOV R4, R6 ;  /* 0x0000000600047202 */ /* 0x002fe20000000f00 */
[----:B------:R-:W-:Y:S01]  /*88d0*/  IMAD R0, R30, c[0x0][0x3a8], RZ ;  /* 0x0000ea001e007a24 */ /* 0x000fe200078e02ff */
[----:B------:R-:W-:-:S03]  /*88e0*/  MOV R5, R2 ;  /* 0x0000000200057202 */ /* 0x000fc60000000f00 */
[C---:B------:R-:W-:Y:S02]  /*88f0*/  IMAD R0, R31.reuse, c[0x0][0x3ac], R0 ;  /* 0x0000eb001f007a24 */ /* 0x040fe400078e0200 */
[----:B------:R-:W-:-:S05]  /*8900*/  IMAD.WIDE.U32 R8, R31, c[0x0][0x3a8], R4 ;  /* 0x0000ea001f087a25 */ /* 0x000fca00078e0004 */
[----:B------:R-:W-:Y:S02]  /*8910*/  IADD3 R0, R9, R0, RZ ;  /* 0x0000000009007210 */ /* 0x000fe40007ffe0ff */
[----:B------:R-:W-:-:S04]  /*8920*/  LEA R4, P0, R8, c[0x0][0x348], 0x1 ;  /* 0x0000d20008047a11 */ /* 0x000fc800078008ff */
[----:B------:R-:W-:-:S05]  /*8930*/  LEA.HI.X R5, R8, c[0x0][0x34c], R0, 0x1, P0 ;  /* 0x0000d30008057a11 */ /* 0x000fca00000f0c00 */
[----:B------:R1:W-:Y:S04]  /*8940*/  STG.E.128 [R4.64], R60 ;  /* 0x0000003c04007986 */ /* 0x0003e8000c101d04 */
[----:B------:R1:W-:Y:S04]  /*8950*/  STG.E.128 [R4.64+0x80], R56 ;  /* 0x0000803804007986 */ /* 0x0003e8000c101d04 */
[----:B------:R1:W-:Y:S04]  /*8960*/  STG.E.128 [R4.64+0x100], R52 ;  /* 0x0001003404007986 */ /* 0x0003e8000c101d04 */
[----:B------:R1:W-:Y:S02]  /*8970*/  STG.E.128 [R4.64+0x180], R48 ;  /* 0x0001803004007986 */ /* 0x0003e4000c101d04 */
.L_x_754:
[----:B------:R-:W-:Y:S05]  /*8980*/  BSYNC B0 ;  /* 0x0000000000007941 */ /* 0x000fea0003800000 */
.L_x_753:
[----:B------:R-:W-:Y:S05]  /*8990*/  @P1 BRA `(.L_x_755) ;  /* 0x0000098000001947 */ /* 0x000fea0003800000 */
[----:B------:R-:W-:Y:S02]  /*89a0*/  IADD3 R0, P0, R31, 0x20, RZ ;  /* 0x000000201f007810 */ /* 0x000fe40007f1e0ff */
[----:B------:R-:W-:-:S02]  /*89b0*/  MOV R7, R2 ;  /* 0x0000000200077202 */ /* 0x000fc40000000f00 */
[----:B-1----:R-:W-:-:S03]  /*89c0*/  IADD3.X R4, RZ, R30, RZ, P0, !PT ;  /* 0x0000001eff047210 */ /* 0x002fc600007fe4ff */
        /* <DEDUP_REMOVED lines=11> */
.L_x_737:
[----:B--2---:R-:W-:Y:S02]  /*8a80*/  UISETP.NE.AND UP0, UPT, UR23, -0x1, UPT ;  /* 0xffffffff1700788c */ /* 0x004fe4000bf05270 */
        /* <DEDUP_REMOVED lines=19> */
.L_x_756:
        /* <DEDUP_REMOVED lines=18> */
.L_x_757:
[----:B------:R-:W2:Y:S01]  /*8ce0*/  LDL.64 R14, [R1+0x40] ;  /* 0x00004000010e7983 */ /* 0x000ea20000100a00 */
[----:B------:R-:W-:Y:S01]  /*8cf0*/  USHF.L.U32 UR7, UR18, 0x6, URZ ;  /* 0x0000000612077899 */ /* 0x000fe2000800063f */
[----:B------:R-:W-:Y:S01]  /*8d00*/  BSSY B0, `(.L_x_758) ;  /* 0x0000025000007945 */ /* 0x000fe20003800000 */
[----:B------:R-:W-:Y:S01]  /*8d10*/  ULDC.64 UR8, c[0x0][0x3a0] ;  /* 0x0000e80000087ab9 */ /* 0x000fe20000000a00 */
[----:B------:R-:W1:Y:S01]  /*8d20*/  S2R R12, SR_TID.X ;  /* 0x00000000000c7919 */ /* 0x000e620000002100 */
[----:B------:R-:W-:Y:S02]  /*8d30*/  USHF.R.S32.HI UR10, URZ, 0x1f, UR7 ;  /* 0x0000001f3f0a7899 */ /* 0x000fe40008011407 */
[----:B------:R-:W-:Y:S01]  /*8d40*/  IMAD.U32 R10, RZ, RZ, UR7 ;  /* 0x00000007ff0a7e24 */ /* 0x000fe2000f8e00ff */
[----:B------:R-:W3:Y:S01]  /*8d50*/  S2R R13, SR_TID.X ;  /* 0x00000000000d7919 */ /* 0x000ee20000002100 */
[----:B------:R-:W-:-:S02]  /*8d60*/  UIMAD UR8, UR10, UR8, URZ ;  /* 0x000000080a0872a4 */ /* 0x000fc4000f8e023f */
[----:B------:R-:W-:Y:S02]  /*8d70*/  UIMAD UR6, UR18, -0x40, UR6 ;  /* 0xffffffc0120678a4 */ /* 0x000fe4000f8e0206 */
[----:B------:R-:W-:-:S06]  /*8d80*/  UIMAD UR8, UR7, UR9, UR8 ;  /* 0x00000009070872a4 */ /* 0x000fcc000f8e0208 */
[----:B------:R-:W-:Y:S01]  /*8d90*/  IMAD.U32 R0, RZ, RZ, UR8 ;  /* 0x00000008ff007e24 */ /* 0x000fe2000f8e00ff */
[----:B------:R-:W-:Y:S02]  /*8da0*/  ULDC.64 UR8, c[0x0][0x3b8] ;  /* 0x0000ee0000087ab9 */ /* 0x000fe40000000a00 */
[----:B------:R-:W-:-:S04]  /*8db0*/  UIMAD UR8, UR57, UR8, URZ ;  /* 0x00000008390872a4 */ /* 0x000fc8000f8e023f */
[----:B------:R-:W-:Y:S01]  /*8dc0*/  UIMAD UR8, UR38, UR9, UR8 ;  /* 0x00000009260872a4 */ /* 0x000fe2000f8e0208 */
[----:B-1----:R-:W-:-:S04]  /*8dd0*/  SHF.R.S32.HI R12, RZ, 0x1f, R12 ;  /* 0x0000001fff0c7819 */ /* 0x002fc8000001140c */
[----:B---3--:R-:W-:-:S04]  /*8de0*/  LEA.HI R12, R12, R13, RZ, 0x3 ;  /* 0x0000000d0c0c7211 */ /* 0x008fc800078f18ff */
[----:B------:R-:W-:-:S04]  /*8df0*/  SHF.R.S32.HI R12, RZ, 0x3, R12 ;  /* 0x00000003ff0c7819 */ /* 0x000fc8000001140c */
[----:B------:R-:W-:Y:S02]  /*8e00*/  ISETP.GE.AND P2, PT, R12, UR6, PT ;  /* 0x000000060c007c0c */ /* 0x000fe4000bf46270 */
[----:B------:R-:W-:Y:S01]  /*8e10*/  SHF.R.S32.HI R11, RZ, 0x1f, R12 ;  /* 0x0000001fff0b7819 */ /* 0x000fe2000001140c */
[----:B--2---:R-:W-:-:S05]  /*8e20*/  IMAD.WIDE.U32 R4, R10, c[0x0][0x3a0], R14 ;  /* 0x0000e8000a047a25 */ /* 0x004fca00078e000e */
[----:B------:R-:W-:-:S04]  /*8e30*/  IADD3 R6, P0, R4, UR14, RZ ;  /* 0x0000000e04067c10 */ /* 0x000fc8000ff1e0ff */
[----:B------:R-:W-:Y:S01]  /*8e40*/  IADD3.X R7, R5, UR15, R0, P0, !PT ;  /* 0x0000000f05077c10 */ /* 0x000fe200087fe400 */
[----:B------:R-:W-:-:S04]  /*8e50*/  IMAD.U32 R0, RZ, RZ, UR38 ;  /* 0x00000026ff007e24 */ /* 0x000fc8000f8e00ff */
[----:B------:R-:W-:-:S05]  /*8e60*/  IMAD.WIDE.U32 R6, R0, c[0x0][0x3b8], R6 ;  /* 0x0000ee0000067a25 */ /* 0x000fca00078e0006 */
[----:B------:R-:W-:Y:S01]  /*8e70*/  IADD3 R2, R7, UR8, RZ ;  /* 0x0000000807027c10 */ /* 0x000fe2000fffe0ff */
[----:B------:R-:W-:Y:S05]  /*8e80*/  @P2 BRA `(.L_x_759) ;  /* 0x000000c000002947 */ /* 0x000fea0003800000 */
[----:B------:R-:W-:Y:S01]  /*8e90*/  MOV R4, R6 ;  /* 0x0000000600047202 */ /* 0x000fe20000000f00 */
[----:B------:R-:W-:Y:S01]  /*8ea0*/  IMAD R0, R11, c[0x0][0x3a0], RZ ;  /* 0x0000e8000b007a24 */ /* 0x000fe200078e02ff */
[----:B------:R-:W-:-:S03]  /*8eb0*/  MOV R5, R2 ;  /* 0x0000000200057202 */ /* 0x000fc60000000f00 */
[C---:B------:R-:W-:Y:S02]  /*8ec0*/  IMAD R0, R12.reuse, c[0x0][0x3a4], R0 ;  /* 0x0000e9000c007a24 */ /* 0x040fe400078e0200 */
[----:B------:R-:W-:-:S05]  /*8ed0*/  IMAD.WIDE.U32 R8, R12, c[0x0][0x3a0], R4 ;  /* 0x0000e8000c087a25 */ /* 0x000fca00078e0004 */
[----:B------:R-:W-:Y:S02]  /*8ee0*/  IADD3 R0, R0, R9, RZ ;  /* 0x0000000900007210 */ /* 0x000fe40007ffe0ff */
[----:B------:R-:W-:-:S04]  /*8ef0*/  LEA R4, P0, R8, c[0x0][0x340], 0x1 ;  /* 0x0000d00008047a11 */ /* 0x000fc800078008ff */
[----:B------:R-:W-:-:S05]  /*8f00*/  LEA.HI.X R5, R8, c[0x0][0x344], R0, 0x1, P0 ;  /* 0x0000d10008057a11 */ /* 0x000fca00000f0c00 */
[----:B------:R1:W-:Y:S04]  /*8f10*/  STG.E.128 [R4.64], RZ ;  /* 0x000000ff04007986 */ /* 0x0003e8000c101d04 */
[----:B------:R1:W-:Y:S04]  /*8f20*/  STG.E.128 [R4.64+0x80], RZ ;  /* 0x000080ff04007986 */ /* 0x0003e8000c101d04 */
[----:B------:R1:W-:Y:S04]  /*8f30*/  STG.E.128 [R4.64+0x100], RZ ;  /* 0x000100ff04007986 */ /* 0x0003e8000c101d04 */
[----:B------:R1:W-:Y:S02]  /*8f40*/  STG.E.128 [R4.64+0x180], RZ ;  /* 0x000180ff04007986 */ /* 0x0003e4000c101d04 */
.L_x_759:
[----:B------:R-:W-:Y:S05]  /*8f50*/  BSYNC B0 ;  /* 0x0000000000007941 */ /* 0x000fea0003800000 */
.L_x_758:
[----:B------:R-:W-:Y:S01]  /*8f60*/  IADD3 R0, R12, 0x20, RZ ;  /* 0x000000200c007810 */ /* 0x000fe20007ffe0ff */
[----:B------:R-:W-:Y:S03]  /*8f70*/  BSSY B0, `(.L_x_760) ;  /* 0x0000010000007945 */ /* 0x000fe60003800000 */
[----:B------:R-:W-:-:S13]  /*8f80*/  ISETP.GE.AND P1, PT, R0, UR6, PT ;  /* 0x0000000600007c0c */ /* 0x000fda000bf26270 */
[----:B------:R-:W-:Y:S05]  /*8f90*/  @P1 BRA `(.L_x_761) ;  /* 0x000000d000001947 */ /* 0x000fea0003800000 */
[----:B------:R-:W-:Y:S02]  /*8fa0*/  IADD3 R0, P0, R12, 0x20, RZ ;  /* 0x000000200c007810 */ /* 0x000fe40007f1e0ff */
[----:B------:R-:W-:Y:S02]  /*8fb0*/  MOV R7, R2 ;  /* 0x0000000200077202 */ /* 0x000fe40000000f00 */
[----:B-1----:R-:W-:-:S03]  /*8fc0*/  IADD3.X R4, RZ, R11, RZ, P0, !PT ;  /* 0x0000000bff047210 */ /* 0x002fc600007fe4ff */
        /* <DEDUP_REMOVED lines=10> */
.L_x_761:
[----:B------:R-:W-:Y:S05]  /*9070*/  BSYNC B0 ;  /* 0x0000000000007941 */ /* 0x000fea0003800000 */
.L_x_760:
        /* <DEDUP_REMOVED lines=27> */
.L_x_763:
[----:B------:R-:W-:Y:S05]  /*9230*/  BSYNC B0 ;  /* 0x0000000000007941 */ /* 0x000fea0003800000 */
.L_x_762:
        /* <DEDUP_REMOVED lines=14> */
.L_x_755:
[----:B------:R-:W-:Y:S05]  /*9320*/  BSYNC B1 ;  /* 0x0000000000017941 */ /* 0x000fea0003800000 */
.L_x_732:
        /* <DEDUP_REMOVED lines=11> */
.L_x_764:
[----:B------:R-:W-:Y:S05]  /*93e0*/  EXIT ;  /* 0x000000000000794d */ /* 0x000fea0003800000 */
.L_x_766:
        /* <DEDUP_REMOVED lines=9> */
.L_x_2020:


//--------------------- .text._ZN5flash44flash_bwd_dq_dk_dv_loop_seqk_parallel_kernelI23Flash_bwd_kernel_traitsILi256ELi64ELi64ELi8ELi4ELi2ELi2ELb0ELb0EN7cutlass6half_tE19Flash_kernel_traitsILi256ELi64ELi64ELi8ES3_EELb0ELb0ELb0ELb1ELb0ELb0ELb0EEEvNS_16Flash_bwd_paramsE --------------------------
	.section	.text._ZN5flash44flash_bwd_dq_dk_dv_loop_seqk_parallel_kernelI23Flash_bwd_kernel_traitsILi256ELi64ELi64ELi8ELi4ELi2ELi2ELb0ELb0EN7cutlass6half_tE19Flash_kernel_traitsILi256ELi64ELi64ELi8ES3_EELb0ELb0ELb0ELb1ELb0ELb0ELb0EEEvNS_16Flash_bwd_paramsE,"ax",@progbits
	.sectioninfo	@"SHI_REGISTERS=255"
	.align	128
        .global         _ZN5flash44flash_bwd_dq_dk_dv_loop_seqk_parallel_kernelI23Flash_bwd_kernel_traitsILi256ELi64ELi64ELi8ELi4ELi2ELi2ELb0ELb0EN7cutlass6half_tE19Flash_kernel_traitsILi256ELi64ELi64ELi8ES3_EELb0ELb0ELb0ELb1ELb0ELb0ELb0EEEvNS_16Flash_bwd_paramsE
        .type           _ZN5flash44flash_bwd_dq_dk_dv_loop_seqk_parallel_kernelI23Flash_bwd_kernel_traitsILi256ELi64ELi64ELi8ELi4ELi2ELi2ELb0ELb0EN7cutlass6half_tE19Flash_kernel_traitsILi256ELi64ELi64ELi8ES3_EELb0ELb0ELb0ELb1ELb0ELb0ELb0EEEvNS_16Flash_bwd_paramsE,@function
        .size           _ZN5flash44flash_bwd_dq_dk_dv_loop_seqk_parallel_kernelI23Flash_bwd_kernel_traitsILi256ELi64ELi64ELi8ELi4ELi2ELi2ELb0ELb0EN7cutlass6half_tE19Flash_kernel_traitsILi256ELi64ELi64ELi8ES3_EELb0ELb0ELb0ELb1ELb0ELb0ELb0EEEvNS_16Flash_bwd_paramsE,(.L_x_2021 - _ZN5flash44flash_bwd_dq_dk_dv_loop_seqk_parallel_kernelI23Flash_bwd_kernel_traitsILi256ELi64ELi64ELi8ELi4ELi2ELi2ELb0ELb0EN7cutlass6half_tE19Flash_kernel_traitsILi256ELi64ELi64ELi8ES3_EELb0ELb0ELb0ELb1ELb0ELb0ELb0EEEvNS_16Flash_bwd_paramsE)
        .other          _ZN5flash44flash_bwd_dq_dk_dv_loop_seqk_parallel_kernelI23Flash_bwd_kernel_traitsILi256ELi64ELi64ELi8ELi4ELi2ELi2ELb0ELb0EN7cutlass6half_tE19Flash_kernel_traitsILi256ELi64ELi64ELi8ES3_EELb0ELb0ELb0ELb1ELb0ELb0ELb0EEEvNS_16Flash_bwd_paramsE,@"STO_CUDA_ENTRY STV_DEFAULT"
_ZN5flash44flash_bwd_dq_dk_dv_loop_seqk_parallel_kernelI23Flash_bwd_kernel_traitsILi256ELi64ELi64ELi8ELi4ELi2ELi2ELb0ELb0EN7cutlass6half_tE19Flash_kernel_traitsILi256ELi64ELi64ELi8ES3_EELb0ELb0ELb0ELb1ELb0ELb0ELb0EEEvNS_16Flash_bwd_paramsE:
.text._ZN5flash44flash_bwd_dq_dk_dv_loop_seqk_parallel_kernelI23Flash_bwd_kernel_traitsILi256ELi64ELi64ELi8ELi4ELi2ELi2ELb0ELb0EN7cutlass6half_tE19Flash_kernel_traitsILi256ELi64ELi64ELi8ES3_EELb0ELb0ELb0ELb1ELb0ELb0ELb0EEEvNS_16Flash_bwd_paramsE:
        /* <DEDUP_REMOVED lines=49> */
[----:B------:R-:W-:Y:S01]  /*0310*/  LEA.HI R10, R11, R12, RZ, 0x3 ;  /* 0x0000000c0b0a7211 */ /* 0x000fe200078f18ff */
        /* <DEDUP_REMOVED lines=14> */
[----:B------:R-:W-:-:S02]  /*0400*/  UMOV UR39, URZ ;  /* 0x0000003f00277c82 */ /* 0x000fc40008000000 */
[----:B------:R-:W-:Y:S01]  /*0410*/  IMAD.IADD R8, R3, 0x1, -R2 ;  /* 0x0000000103087824 */ /* 0x000fe200078e0a02 */
[----:B------:R-:W-:Y:S01]  /*0420*/  LOP3.LUT R2, R4, 0xfffffff0, RZ, 0xc0, !PT ;  /* 0xfffffff004027812 */ /* 0x000fe200078ec0ff */
[----:B------:R-:W-:Y:S01]  /*0430*/  IMAD.IADD R6, R5, 0x1, -R0 ;  /* 0x0000000105067824 */ /* 0x000fe200078e0a00 */
[----:B------:R-:W-:Y:S01]  /*0440*/  SHF.R.S32.HI R3, RZ, 0x3, R10 ;  /* 0x00000003ff037819 */ /* 0x000fe2000001140a */
[----:B------:R-:W-:Y:S01]  /*0450*/  ULDC.64 UR4, c[0x0][0x118] ;  /* 0x0000460000047ab9 */ /* 0x000fe20000000a00 */
[----:B------:R-:W-:Y:S01]  /*0460*/  LOP3.LUT R0, R10, 0xfffffff8, RZ, 0xc0, !PT ;  /* 0xfffffff80a007812 */ /* 0x000fe200078ec0ff */
[C---:B------:R-:W-:Y:S01]  /*0470*/  IMAD.IADD R2, R12.reuse, 0x1, -R2 ;  /* 0x000000010c027824 */ /* 0x040fe200078e0a02 */
[----:B------:R-:W-:Y:S01]  /*0480*/  ULOP3.LUT UR56, UR35, UR56, URZ, 0x3c, !UPT ;  /* 0x0000003823387292 */ /* 0x000fe2000f8e3c3f */
[----:B------:R-:W-:Y:S01]  /*0490*/  IMAD.SHL.U32 R3, R3, 0x40, RZ ;  /* 0x0000004003037824 */ /* 0x000fe200078e00ff */
[----:B------:R-:W-:Y:S01]  /*04a0*/  UISETP.NE.AND UP2, UPT, UR10, URZ, UPT ;  /* 0x0000003f0a00728c */ /* 0x000fe2000bf45270 */
[----:B------:R-:W-:Y:S01]  /*04b0*/  IMAD.IADD R0, R12, 0x1, -R0 ;  /* 0x000000010c007824 */ /* 0x000fe200078e0a00 */
[----:B------:R-:W-:Y:S01]  /*04c0*/  SHF.R.S32.HI R4, RZ, 0x1f, R2 ;  /* 0x0000001fff047819 */ /* 0x000fe20000011402 */
[----:B------:R-:W-:Y:S01]  /*04d0*/  USHF.R.S32.HI UR57, URZ, 0x1f, UR35 ;  /* 0x0000001f3f397899 */ /* 0x000fe20008011423 */
        /* <DEDUP_REMOVED lines=11> */
[----:B------:R-:W-:Y:S01]  /*0590*/  UIMAD.WIDE.U32 UR42, UR36, UR44, URZ ;  /* 0x0000002c242a72a5 */ /* 0x000fe2000f8e003f */
[C---:B------:R-:W-:Y:S01]  /*05a0*/  LOP3.LUT P3, RZ, R0.reuse, 0x2, RZ, 0xc0, !PT ;  /* 0x0000000200ff7812 */ /* 0x040fe2000786c0ff */
[----:B------:R-:W-:Y:S01]  /*05b0*/  IMAD.SHL.U32 R0, R0, 0x40, RZ ;  /* 0x0000004000007824 */ /* 0x000fe200078e00ff */
[----:B------:R-:W-:Y:S01]  /*05c0*/  LOP3.LUT R7, R4, R5, RZ, 0x3c, !PT ;  /* 0x0000000504077212 */ /* 0x000fe200078e3cff */
[----:B------:R-:W-:Y:S01]  /*05d0*/  IMAD.IADD R14, R2, 0x1, -R3 ;  /* 0x00000001020e7824 */ /* 0x000fe200078e0a03 */
[----:B------:R-:W-:Y:S01]  /*05e0*/  LOP3.LUT R3, R6, 0x1, RZ, 0xc0, !PT ;  /* 0x0000000106037812 */ /* 0x000fe200078ec0ff */
[----:B------:R-:W-:Y:S01]  /*05f0*/  IMAD.SHL.U32 R2, R229, 0x10, RZ ;  /* 0x00000010e5027824 */ /* 0x000fe200078e00ff */
[----:B------:R-:W-:Y:S01]  /*0600*/  LEA.HI R5, R11, R12, RZ, 0x7 ;  /* 0x0000000c0b057211 */ /* 0x000fe200078f38ff */
[----:B------:R-:W-:Y:S01]  /*0610*/  UIMAD UR51, UR37, UR44, URZ ;  /* 0x0000002c253372a4 */ /* 0x000fe2000f8e023f */
[----:B------:R-:W-:Y:S01]  /*0620*/  LOP3.LUT R0, R0, 0x1c0, RZ, 0xc0, !PT ;  /* 0x000001c000007812 */ /* 0x000fe200078ec0ff */
[----:B------:R-:W-:Y:S01]  /*0630*/  STL [R1+0x58], R14 ;  /* 0x0000580e01007387 */ /* 0x000fe20000100800 */
[----:B------:R-:W-:Y:S01]  /*0640*/  ISETP.NE.U32.AND P0, PT, R3, 0x1, PT ;  /* 0x000000010300780c */ /* 0x000fe20003f05070 */
[----:B------:R-:W-:Y:S01]  /*0650*/  IMAD.SHL.U32 R3, R8, 0x200, RZ ;  /* 0x0000020008037824 */ /* 0x000fe200078e00ff */
[----:B------:R-:W-:Y:S01]  /*0660*/  SHF.R.S32.HI R5, RZ, 0x7, R5 ;  /* 0x00000007ff057819 */ /* 0x000fe20000011405 */
[----:B------:R-:W-:Y:S01]  /*0670*/  USHF.R.S32.HI UR53, URZ, 0x1f, UR47 ;  /* 0x0000001f3f357899 */ /* 0x000fe2000801142f */
[C---:B------:R-:W-:Y:S01]  /*0680*/  LOP3.LUT R221, R0.reuse, 0x8, R10, 0xf8, !PT ;  /* 0x0000000800dd7812 */ /* 0x040fe200078ef80a */
[----:B------:R-:W-:Y:S01]  /*0690*/  UIMAD UR50, UR6, UR50, URZ ;  /* 0x00000032063272a4 */ /* 0x000fe2000f8e023f */
[----:B------:R-:W-:Y:S01]  /*06a0*/  SHF.R.U32.HI R226, RZ, 0x3, R0 ;  /* 0x00000003ffe27819 */ /* 0x000fe20000011600 */
[----:B------:R-:W-:Y:S01]  /*06b0*/  @!UP1 UIMAD UR49, UR7, UR49, URZ ;  /* 0x00000031073192a4 */ /* 0x000fe2000f8e023f */
[----:B------:R-:W-:Y:S01]  /*06c0*/  LOP3.LUT R2, R0, 0x10, R2, 0xf8, !PT ;  /* 0x0000001000027812 */ /* 0x000fe200078ef802 */
[----:B------:R-:W-:Y:S01]  /*06d0*/  IMAD R0, R5, 0x800, R3 ;  /* 0x0000080005007824 */ /* 0x000fe200078e0203 */
[----:B------:R-:W-:Y:S01]  /*06e0*/  LOP3.LUT R221, R221, R226, RZ, 0x3c, !PT ;  /* 0x000000e2dddd7212 */ /* 0x000fe200078e3cff */
[----:B------:R-:W-:Y:S01]  /*06f0*/  USHF.R.S32.HI UR48, URZ, 0x1f, UR41 ;  /* 0x0000001f3f307899 */ /* 0x000fe20008011429 */
[----:B------:R-:W-:Y:S01]  /*0700*/  LEA.HI R4, R11, R12, RZ, 0x6 ;  /* 0x0000000c0b047211 */ /* 0x000fe200078f30ff */
[----:B------:R-:W-:Y:S01]  /*0710*/  UMOV UR40, 0xffff8000 ;  /* 0xffff800000287882 */ /* 0x000fe20000000000 */
        /* <DEDUP_REMOVED lines=63> */
.L_x_813:
        /* <DEDUP_REMOVED lines=66> */
.L_x_767:
        /* <DEDUP_REMOVED lines=58> */
.L_x_769:
        /* <DEDUP_REMOVED lines=43> */
.L_x_770:
[----:B------:R-:W-:Y:S01]  /*1580*/  ULDC.64 UR10, c[0x0][0x370] ;  /* 0x0000dc00000a7ab9 */ /* 0x000fe20000000a00 */
[----:B------:R-:W-:Y:S01]  /*1590*/  PLOP3.LUT P0, PT, PT, PT, UP1, 0x80, 0x0 ;  /* 0x000000000000781c */ /* 0x000fe20003f0f018 */
[----:B------:R-:W-:Y:S02]  /*15a0*/  @UP3 UIMAD.WIDE.U32 UR8, UR14, UR10, URZ ;  /* 0x0000000a0e0832a5 */ /* 0x000fe4000f8e003f */
[----:B------:R-:W-:Y:S02]  /*15b0*/  ULDC UR13, c[0x0][0x224] ;  /* 0x00008900000d7ab9 */ /* 0x000fe40000000800 */
[----:B------:R-:W-:-:S03]  /*15c0*/  @UP3 UIMAD UR22, UR14, UR11, UR9 ;  /* 0x0000000b0e1632a4 */ /* 0x000fc6000f8e0209 */
        /* <DEDUP_REMOVED lines=26> */
[----:B------:R-:W-:Y:S02]  /*1770*/  ULDC UR13, c[0x0][0x234] ;  /* 0x00008d00000d7ab9 */ /* 0x000fe40000000800 */
[----:B------:R-:W-:Y:S02]  /*1780*/  UIMAD UR10, UR36, UR9, UR6 ;  /* 0x00000009240a72a4 */ /* 0x000fe4000f8e0206 */
[----:B------:R-:W-:Y:S02]  /*1790*/  @UP1 USEL UR6, UR54, UR14, !UP3 ;  /* 0x0000000e36061287 */ /* 0x000fe4000d800000 */
[----:B------:R-:W-:-:S02]  /*17a0*/  UIMAD.WIDE.U32 UR8, UR36, UR8, URZ ;  /* 0x00000008240872a5 */ /* 0x000fc4000f8e003f */
[----:B------:R-:W-:Y:S02]  /*17b0*/  @UP1 UIMAD UR13, UR35, UR13, UR6 ;  /* 0x0000000d230d12a4 */ /* 0x000fe4000f8e0206 */
        /* <DEDUP_REMOVED lines=9> */
.L_x_771:
[----:B------:R-:W-:-:S03]  /*1850*/  UMOV UR11, UR50 ;  /* 0x00000032000b7c82 */ /* 0x000fc60008000000 */
.L_x_772:
        /* <DEDUP_REMOVED lines=24> */
[C---:B------:R-:W-:Y:S01]  /*19e0*/  LEA R234, P0, R8.reuse, c[0x0][0x350], 0x2 ;  /* 0x0000d40008ea7a11 */ /* 0x040fe200078010ff */
        /* <DEDUP_REMOVED lines=10> */
[----:B------:R-:W-:Y:S01]  /*1a90*/  UIMAD UR16, UR35, UR9, UR6 ;  /* 0x00000009231072a4 */ /* 0x000fe2000f8e0206 */
[----:B------:R-:W-:Y:S01]  /*1aa0*/  IADD3 R6, P1, R6, UR31, RZ ;  /* 0x0000001f06067c10 */ /* 0x000fe2000ff3e0ff */
[----:B------:R-:W-:Y:S01]  /*1ab0*/  UMOV UR15, 0x4 ;  /* 0x00000004000f7882 */ /* 0x000fe20000000000 */
[----:B------:R-:W-:Y:S01]  /*1ac0*/  IMAD.WIDE.U32 R2, R5, c[0x0][0x378], R2 ;  /* 0x0000de0005027a25 */ /* 0x000fe200078e0002 */
[----:B------:R-:W-:Y:S01]  /*1ad0*/  ULDC.64 UR12, c[0x0][0x3c8] ;  /* 0x0000f200000c7ab9 */ /* 0x000fe20000000a00 */
[----:B------:R-:W-:Y:S01]  /*1ae0*/  IADD3.X R7, R7, UR29, R15, P1, !PT ;  /* 0x0000001d07077c10 */ /* 0x000fe20008ffe40f */
[----:B------:R-:W-:Y:S01]  /*1af0*/  ULDC.64 UR10, c[0x0][0x200] ;  /* 0x00008000000a7ab9 */ /* 0x000fe20000000a00 */
[----:B------:R-:W-:Y:S01]  /*1b00*/  IMAD.MOV.U32 R4, RZ, RZ, R2 ;  /* 0x000000ffff047224 */ /* 0x000fe200078e0002 */
[----:B------:R-:W-:Y:S01]  /*1b10*/  UIMAD.WIDE UR8, UR8, UR15, UR12 ;  /* 0x0000000f080872a5 */ /* 0x000fe2000f8e020c */
[----:B------:R-:W-:Y:S01]  /*1b20*/  IADD3 R5, R3, UR16, RZ ;  /* 0x0000001003057c10 */ /* 0x000fe2000fffe0ff */
[----:B------:R-:W-:-:S02]  /*1b30*/  ULEA.HI.SX32 UR6, UR34, 0xffffffff, 0x1a ;  /* 0xffffffff22067891 */ /* 0x000fc4000f8fd23f */
        /* <DEDUP_REMOVED lines=8> */
[----:B------:R-:W-:Y:S01]  /*1bc0*/  ULEA.HI UR6, UR8, UR8, URZ, 0x1 ;  /* 0x0000000808067291 */ /* 0x000fe2000f8f083f */
[----:B------:R-:W-:Y:S01]  /*1bd0*/  IMAD.U32 R10, RZ, RZ, UR35 ;  /* 0x00000023ff0a7e24 */ /* 0x000fe2000f8e00ff */
[----:B------:R1:W-:Y:S01]  /*1be0*/  STL [R1], R26 ;  /* 0x0000001a01007387 */ /* 0x0003e20000100800 */
[----:B------:R-:W-:Y:S01]  /*1bf0*/  ULDC.64 UR10, c[0x0][0x1a8] ;  /* 0x00006a00000a7ab9 */ /* 0x000fe20000000a00 */
[----:B------:R-:W-:Y:S01]  /*1c00*/  IMAD R0, R23, c[0x0][0x370], RZ ;  /* 0x0000dc0017007a24 */ /* 0x000fe200078e02ff */
[----:B------:R-:W-:Y:S01]  /*1c10*/  ULOP3.LUT UR6, UR6, 0xfffffffe, URZ, 0xc0, !UPT ;  /* 0xfffffffe06067892 */ /* 0x000fe2000f8ec03f */
[----:B------:R1:W-:Y:S01]  /*1c20*/  STL [R1+0x4], R25 ;  /* 0x0000041901007387 */ /* 0x0003e20000100800 */
[----:B------:R-:W-:Y:S01]  /*1c30*/  UMOV UR12, UR9 ;  /* 0x00000009000c7c82 */ /* 0x000fe20008000000 */
[----:B------:R-:W-:Y:S01]  /*1c40*/  IMAD.WIDE.U32 R4, R12, c[0x0][0x370], R4 ;  /* 0x0000dc000c047a25 */ /* 0x000fe200078e0004 */
[----:B------:R-:W-:Y:S01]  /*1c50*/  UIADD3 UR6, UR8, -UR6, URZ ;  /* 0x8000000608067290 */ /* 0x000fe2000fffe03f */
[----:B------:R-:W-:Y:S01]  /*1c60*/  @P0 BAR.SYNC.DEFER_BLOCKING 0x0 ;  /* 0x0000000000000b1d */ /* 0x000fe20000010000 */
[----:B------:R-:W-:Y:S01]  /*1c70*/  UIMAD UR9, UR57, UR10, URZ ;  /* 0x0000000a390972a4 */ /* 0x000fe2000f8e023f */
[----:B------:R-:W-:Y:S01]  /*1c80*/  IMAD.WIDE.U32 R10, R10, c[0x0][0x1a8], R6 ;  /* 0x00006a000a0a7a25 */ /* 0x000fe200078e0006 */
[----:B------:R-:W-:Y:S01]  /*1c90*/  UISETP.NE.AND UP0, UPT, UR6, 0x1, UPT ;  /* 0x000000010600788c */ /* 0x000fe2000bf05270 */
[----:B------:R-:W-:Y:S01]  /*1ca0*/  LEA R242, P0, R4, c[0x0][0x330], 0x1 ;  /* 0x0000cc0004f27a11 */ /* 0x000fe200078008ff */
[----:B------:R-:W-:Y:S01]  /*1cb0*/  UIMAD UR6, UR8, -0x40, UR30 ;  /* 0xffffffc0080678a4 */ /* 0x000fe2000f8e021e */
[----:B------:R-:W-:Y:S01]  /*1cc0*/  IMAD R0, R12, c[0x0][0x374], R0 ;  /* 0x0000dd000c007a24 */ /* 0x000fe200078e0200 */
[----:B------:R-:W-:Y:S01]  /*1cd0*/  UIMAD UR9, UR35, UR11, UR9 ;  /* 0x0000000b230972a4 */ /* 0x000fe2000f8e0209 */
[----:B------:R-:W-:Y:S01]  /*1ce0*/  LEA R243, P1, R10, c[0x0][0x160], 0x1 ;  /* 0x000058000af37a11 */ /* 0x000fe200078208ff */
[----:B------:R-:W-:Y:S01]  /*1cf0*/  UMOV UR10, UR15 ;  /* 0x0000000f000a7c82 */ /* 0x000fe20008000000 */
[----:B------:R-:W-:Y:S01]  /*1d00*/  IMAD.IADD R8, R5, 0x1, R0 ;  /* 0x0000000105087824 */ /* 0x000fe200078e0200 */
[----:B------:R-:W-:Y:S01]  /*1d10*/  ISETP.GE.AND P6, PT, R12, UR6, PT ;  /* 0x000000060c007c0c */ /* 0x000fe2000bfc6270 */
[----:B------:R-:W-:Y:S01]  /*1d20*/  UMOV UR11, UR14 ;  /* 0x0000000e000b7c82 */ /* 0x000fe20008000000 */
[----:B------:R-:W-:Y:S01]  /*1d30*/  IADD3 R16, R11, UR9, RZ ;  /* 0x000000090b107c10 */ /* 0x000fe2000fffe0ff */
[----:B------:R-:W-:Y:S01]  /*1d40*/  BSSY B0, `(.L_x_774) ;  /* 0x0000032000007945 */ /* 0x000fe20003800000 */
[----:B------:R-:W-:-:S02]  /*1d50*/  IADD3 R252, R240, 0x80, RZ ;  /* 0x00000080f0fc7810 */ /* 0x000fc40007ffe0ff */
[----:B------:R-:W-:Y:S02]  /*1d60*/  LEA.HI.X R245, R4, c[0x0][0x334], R8, 0x1, P0 ;  /* 0x0000cd0004f57a11 */ /* 0x000fe400000f0c08 */
[----:B------:R-:W-:Y:S01]  /*1d70*/  LEA.HI.X R244, R10, c[0x0][0x164], R16, 0x1, P1 ;  /* 0x000059000af47a11 */ /* 0x000fe200008f0c10 */
[----:B--2---:R-:W-:-:S05]  /*1d80*/  IMAD.SHL.U32 R237, R27, 0x2, RZ ;  /* 0x000000021bed7824 */ /* 0x004fca00078e00ff */
        /* <DEDUP_REMOVED lines=45> */
.L_x_775:
[----:B------:R-:W-:Y:S05]  /*2060*/  BSYNC B0 ;  /* 0x0000000000007941 */ /* 0x000fea0003800000 */
.L_x_774:
        /* <DEDUP_REMOVED lines=48> */
.L_x_777:
[----:B------:R-:W-:Y:S05]  /*2370*/  BSYNC B0 ;  /* 0x0000000000007941 */ /* 0x000fea0003800000 */
.L_x_776:
        /* <DEDUP_REMOVED lines=23> */
.L_x_779:
        /* <DEDUP_REMOVED lines=50> */
.L_x_780:
[----:B------:R-:W-:Y:S05]  /*2810*/  BSYNC B0 ;  /* 0x0000000000007941 */ /* 0x000fea0003800000 */
.L_x_778:
        /* <DEDUP_REMOVED lines=21> */
.L_x_782:
        /* <DEDUP_REMOVED lines=49> */
.L_x_783:
[----:B------:R-:W-:Y:S05]  /*2c80*/  BSYNC B0 ;  /* 0x0000000000007941 */ /* 0x000fea0003800000 */
.L_x_781:
[----:B--23--:R-:W-:Y:S01]  /*2c90*/  SHF.R.S32.HI R2, RZ, 0x1f, R19 ;  /* 0x0000001fff027819 */ /* 0x00cfe20000011413 */
[----:B------:R-:W-:Y:S01]  /*2ca0*/  ULDC.64 UR14, c[0x0][0x198] ;  /* 0x00006600000e7ab9 */ /* 0x000fe20000000a00 */
[----:B------:R-:W-:Y:S01]  /*2cb0*/  SHF.R.S32.HI R0, RZ, 0x1f, R17 ;  /* 0x0000001fff007819 */ /* 0x000fe20000011411 */
[----:B------:R-:W-:Y:S01]  /*2cc0*/  IMAD.MOV.U32 R250, RZ, RZ, 0x7f800000 ;  /* 0x7f800000fffa7424 */ /* 0x000fe200078e00ff */
[----:B------:R-:W-:Y:S01]  /*2cd0*/  LEA.HI R2, R2, R21, RZ, 0x2 ;  /* 0x0000001502027211 */ /* 0x000fe200078f10ff */
[----:B------:R-:W-:Y:S01]  /*2ce0*/  IMAD.MOV.U32 R251, RZ, RZ, 0x7f800000 ;  /* 0x7f800000fffb7424 */ /* 0x000fe200078e00ff */
[----:B------:R-:W-:Y:S02]  /*2cf0*/  LEA.HI R0, R0, R17, RZ, 0x2 ;  /* 0x0000001100007211 */ /* 0x000fe400078f10ff */
[----:B------:R-:W-:Y:S02]  /*2d00*/  LOP3.LUT R2, R2, 0xfffffffc, RZ, 0xc0, !PT ;  /* 0xfffffffc02027812 */ /* 0x000fe400078ec0ff */
[----:B------:R-:W-:-:S03]  /*2d10*/  SHF.R.S32.HI R0, RZ, 0x2, R0 ;  /* 0x00000002ff007819 */ /* 0x000fc60000011400 */
[----:B------:R-:W-:-:S04]  /*2d20*/  IMAD.IADD R2, R21, 0x1, -R2 ;  /* 0x0000000115027824 */ /* 0x000fc800078e0a02 */
[----:B------:R-:W-:-:S04]  /*2d30*/  IMAD R16, R2, 0x10, R0 ;  /* 0x0000001002107824 */ /* 0x000fc800078e0200 */
[C---:B------:R-:W-:Y:S01]  /*2d40*/  IMAD.SHL.U32 R3, R16.reuse, 0x4, RZ ;  /* 0x0000000410037824 */ /* 0x040fe200078e00ff */
[C---:B------:R-:W-:Y:S02]  /*2d50*/  IADD3 R2, R16.reuse, 0x8, RZ ;  /* 0x0000000810027810 */ /* 0x040fe40007ffe0ff */
[----:B------:R-:W-:Y:S02]  /*2d60*/  ISETP.GE.AND P3, PT, R16, UR6, PT ;  /* 0x0000000610007c0c */ /* 0x000fe4000bf66270 */
[----:B------:R-:W-:Y:S01]  /*2d70*/  ISETP.GE.AND P2, PT, R2, UR6, PT ;  /* 0x0000000602007c0c */ /* 0x000fe2000bf46270 */
[----:B------:R-:W-:Y:S01]  /*2d80*/  USHF.R.S32.HI UR6, URZ, 0x1f, UR26 ;  /* 0x0000001f3f067899 */ /* 0x000fe2000801141a */
[----:B------:R-:W-:Y:S01]  /*2d90*/  SHF.R.S32.HI R0, RZ, 0x1f, R16 ;  /* 0x0000001fff007819 */ /* 0x000fe20000011410 */
[----:B------:R2:W-:Y:S01]  /*2da0*/  STL [R1+0x44], R3 ;  /* 0x0000440301007387 */ /* 0x0005e20000100800 */
[----:B------:R-:W-:Y:S01]  /*2db0*/  IADD3 R2, P1, R3, UR11, RZ ;  /* 0x0000000b03027c10 */ /* 0x000fe2000ff3e0ff */
[----:B------:R-:W-:Y:S01]  /*2dc0*/  UIMAD UR9, UR6, UR14, URZ ;  /* 0x0000000e060972a4 */ /* 0x000fe2000f8e023f */
[----:B------:R-:W-:-:S03]  /*2dd0*/  SHF.L.U64.HI R4, R16, 0x2, R0 ;  /* 0x0000000210047819 */ /* 0x000fc60000010200 */
[----:B------:R-:W-:Y:S02]  /*2de0*/  UIMAD UR14, UR26, UR15, UR9 ;  /* 0x0000000f1a0e72a4 */ /* 0x000fe4000f8e0209 */
[----:B------:R-:W-:Y:S01]  /*2df0*/  UIADD3 UR9, -UR26, UR7, URZ ;  /* 0x000000071a097290 */ /* 0x000fe2000fffe13f */
[----:B------:R-:W-:Y:S01]  /*2e00*/  IMAD.U32 R17, RZ, RZ, UR26 ;  /* 0x0000001aff117e24 */ /* 0x000fe2000f8e00ff */
[----:B------:R3:W-:Y:S04]  /*2e10*/  STL [R1+0x40], R4 ;  /* 0x0000400401007387 */ /* 0x0007e80000100800 */
[----:B------:R-:W-:Y:S01]  /*2e20*/  ISETP.GE.AND P6, PT, R12, UR9, PT ;  /* 0x000000090c007c0c */ /* 0x000fe2000bfc6270 */
[----:B------:R-:W-:Y:S01]  /*2e30*/  IMAD.U32 R0, RZ, RZ, UR14 ;  /* 0x0000000eff007e24 */ /* 0x000fe2000f8e00ff */
[----:B--2---:R-:W-:-:S11]  /*2e40*/  IADD3.X R3, R4, UR10, RZ, P1, !PT ;  /* 0x0000000a04037c10 */ /* 0x004fd60008ffe4ff */
[----:B------:R3:W-:Y:S04]  /*2e50*/  @P6 STS.128 [R237+0x18000], RZ ;  /* 0x018000ffed006388 */ /* 0x0007e80000000c00 */
[----:B------:R3:W-:Y:S04]  /*2e60*/  @P6 STS.128 [R237+0x1a000], RZ ;  /* 0x01a000ffed006388 */ /* 0x0007e80000000c00 */
[----:B------:R3:W-:Y:S04]  /*2e70*/  @P6 STS.128 [R237+0x1c000], RZ ;  /* 0x01c000ffed006388 */ /* 0x0007e80000000c00 */
[----:B------:R3:W-:Y:S04]  /*2e80*/  @P6 STS.128 [R237+0x1e000], RZ ;  /* 0x01e000ffed006388 */ /* 0x0007e80000000c00 */
[----:B------:R2:W5:Y:S04]  /*2e90*/  @!P3 LDG.E R250, [R2.64] ;  /* 0x0000000402fab981 */ /* 0x000568000c1e1900 */
[----:B------:R2:W5:Y:S01]  /*2ea0*/  @!P2 LDG.E R251, [R2.64+0x20] ;  /* 0x0000200402fba981 */ /* 0x000562000c1e1900 */
        /* <DEDUP_REMOVED lines=54> */
.L_x_785:
[----:B---3--:R-:W-:Y:S05]  /*3210*/  BSYNC B0 ;  /* 0x0000000000007941 */ /* 0x008fea0003800000 */
.L_x_784:
        /* <DEDUP_REMOVED lines=55> */
.L_x_787:
[----:B------:R-:W-:Y:S05]  /*3590*/  BSYNC B0 ;  /* 0x0000000000007941 */ /* 0x000fea0003800000 */
.L_x_786:
        /* <DEDUP_REMOVED lines=62> */
.L_x_789:
[----:B------:R-:W-:Y:S05]  /*3980*/  BSYNC B0 ;  /* 0x0000000000007941 */ /* 0x000fea0003800000 */
.L_x_788:
        /* <DEDUP_REMOVED lines=23> */
[----:B------:R-:W-:Y:S02]  /*3b00*/  IMAD.MOV.U32 R6, RZ, RZ, 0x2 ;  /* 0x00000002ff067424 */ /* 0x000fe400078e00ff */
        /* <DEDUP_REMOVED lines=30> */
.L_x_791:
[----:B------:R-:W-:Y:S05]  /*3cf0*/  BSYNC B0 ;  /* 0x0000000000007941 */ /* 0x000fea0003800000 */
.L_x_790:
[----:B------:R-:W-:Y:S01]  /*3d00*/  ULDC.64 UR16, c[0x0][0x318] ;  /* 0x0000c60000107ab9 */ /* 0x000fe20000000a00 */
[----:B--2---:R-:W2:Y:S01]  /*3d10*/  LDL R5, [R1+0x54] ;  /* 0x0000540001057983 */ /* 0x004ea20000100800 */
[----:B------:R-:W-:-:S02]  /*3d20*/  UISETP.NE.U32.AND UP3, UPT, URZ, UR16, UPT ;  /* 0x000000103f00728c */ /* 0x000fc4000bf65070 */
[----:B------:R-:W-:Y:S01]  /*3d30*/  ULDC.64 UR18, c[0x0][0x320] ;  /* 0x0000c80000127ab9 */ /* 0x000fe20000000a00 */
[----:B------:R-:W-:Y:S01]  /*3d40*/  MOV R0, UR20 ;  /* 0x0000001400007c02 */ /* 0x000fe20008000f00 */
[----:B------:R-:W-:Y:S01]  /*3d50*/  UISETP.NE.AND.EX UP3, UPT, URZ, UR17, UPT, UP3 ;  /* 0x000000113f00728c */ /* 0x000fe2000bf65330 */
[----:B------:R-:W0:Y:S05]  /*3d60*/  LDGDEPBAR ;  /* 0x00000000000079af */ /* 0x000e2a0000000000 */
        /* <DEDUP_REMOVED lines=9> */
[----:B-1----:R-:W-:-:S05]  /*3e00*/  IMAD.U32 R2, RZ, RZ, UR16 ;  /* 0x00000010ff027e24 */ /* 0x002fca000f8e00ff */
[----:B------:R-:W-:-:S06]  /*3e10*/  IMAD.U32 R3, RZ, RZ, UR17 ;  /* 0x00000011ff037e24 */ /* 0x000fcc000f8e00ff */
[----:B---3--:R2:W3:Y:S01]  /*3e20*/  @P1 LDG.E R3, [R2.64] ;  /* 0x0000000402031981 */ /* 0x0084e2000c1e1900 */
[----:B------:R-:W3:Y:S01]  /*3e30*/  @P1 MUFU.RCP R4, c[0x0][0x238] ;  /* 0x00008e0000041b08 */ /* 0x000ee20000001000 */
[----:B------:R-:W-:Y:S01]  /*3e40*/  IMAD.MOV.U32 R238, RZ, RZ, R236 ;  /* 0x000000ffffee7224 */ /* 0x000fe200078e00ec */
        /* <DEDUP_REMOVED lines=64> */
[----:B------:R-:W-:Y:S01]  /*4250*/  MOV R233, 0x20 ;  /* 0x0000002000e97802 */ /* 0x000fe20000000f00 */
[----:B------:R-:W-:Y:S01]  /*4260*/  IMAD.MOV.U32 R232, RZ, RZ, 0x40 ;  /* 0x00000040ffe87424 */ /* 0x000fe200078e00ff */
[----:B------:R-:W-:Y:S01]  /*4270*/  UMOV UR6, URZ ;  /* 0x0000003f00067c82 */ /* 0x000fe20008000000 */
[----:B------:R-:W-:-:S02]  /*4280*/  IMAD.SHL.U32 R228, R231, 0x2, RZ ;  /* 0x00000002e7e47824 */ /* 0x000fc400078e00ff */
[----:B--2---:R-:W-:-:S05]  /*4290*/  IMAD R2, R0, 0x40, R5 ;  /* 0x0000004000027824 */ /* 0x004fca00078e0205 */
[----:B------:R-:W-:Y:S02]  /*42a0*/  IADD3 R16, R16, -UR30, -R2 ;  /* 0x8000001e10107c10 */ /* 0x000fe4000fffe802 */
[----:B------:R-:W-:-:S04]  /*42b0*/  IADD3 R2, R231, 0x4000, RZ ;  /* 0x00004000e7027810 */ /* 0x000fc80007ffe0ff */
[----:B------:R-:W-:-:S05]  /*42c0*/  SEL R2, R2, R231, !P0 ;  /* 0x000000e702027207 */ /* 0x000fca0004000000 */
[----:B------:R-:W-:Y:S01]  /*42d0*/  IMAD.SHL.U32 R225, R2, 0x2, RZ ;  /* 0x0000000202e17824 */ /* 0x000fe200078e00ff */
[----:B------:R-:W-:-:S05]  /*42e0*/  IADD3 R2, R16, UR7, RZ ;  /* 0x0000000710027c10 */ /* 0x000fca000fffe0ff */
[----:B------:R1:W-:Y:S01]  /*42f0*/  STL [R1+0x50], R2 ;  /* 0x0000500201007387 */ /* 0x0003e20000100800 */
[----:B---3--:R-:W-:-:S04]  /*4300*/  @P1 FMUL.FTZ R0, R3, R4 ;  /* 0x0000000403001220 */ /* 0x008fc80000410000 */
[----:B------:R2:W3:Y:S02]  /*4310*/  @P1 R2UR UR9, R0 ;  /* 0x00000000000913c2 */ /* 0x0004e400000e0000 */
[----:B--2---:R-:W-:Y:S01]  /*4320*/  IADD3 R0, R230, 0x4000, RZ ;  /* 0x00004000e6007810 */ /* 0x004fe20007ffe0ff */
[----:B---3--:R-:W-:-:S03]  /*4330*/  @UP3 UMOV UR6, UR9 ;  /* 0x0000000900063c82 */ /* 0x008fc60008000000 */
[----:B------:R-:W-:-:S04]  /*4340*/  SEL R0, R0, R230, !P0 ;  /* 0x000000e600007207 */ /* 0x000fc80004000000 */
[----:B------:R-:W-:Y:S01]  /*4350*/  SHF.L.U32 R220, R0, 0x1, RZ ;  /* 0x0000000100dc7819 */ /* 0x000fe200000006ff */
[----:B------:R-:W-:-:S04]  /*4360*/  IMAD.MOV.U32 R0, RZ, RZ, c[0x0][0x22c] ;  /* 0x00008b00ff007624 */ /* 0x000fc800078e00ff */
[----:B------:R-:W-:-:S04]  /*4370*/  IMAD R0, R0, c[0x0][0x1c0], RZ ;  /* 0x0000700000007a24 */ /* 0x000fc800078e02ff */
[C---:B------:R-:W-:Y:S01]  /*4380*/  IMAD.SHL.U32 R8, R0.reuse, 0x10, RZ ;  /* 0x0000001000087824 */ /* 0x040fe200078e00ff */
[----:B------:R-:W-:-:S04]  /*4390*/  SHF.L.U32 R239, R0, 0x3, RZ ;  /* 0x0000000300ef7819 */ /* 0x000fc800000006ff */
[C---:B------:R-:W-:Y:S02]  /*43a0*/  IADD3 R7, R8.reuse, 0x20, RZ ;  /* 0x0000002008077810 */ /* 0x040fe40007ffe0ff */
[C---:B------:R-:W-:Y:S02]  /*43b0*/  IADD3 R6, R8.reuse, 0x40, RZ ;  /* 0x0000004008067810 */ /* 0x040fe40007ffe0ff */
[C---:B------:R-:W-:Y:S01]  /*43c0*/  IADD3 R5, R8.reuse, 0x60, RZ ;  /* 0x0000006008057810 */ /* 0x040fe20007ffe0ff */
[C---:B------:R-:W-:Y:S01]  /*43d0*/  IMAD.IADD R7, R239.reuse, 0x1, R7 ;  /* 0x00000001ef077824 */ /* 0x040fe200078e0207 */
[C---:B------:R-:W-:Y:S02]  /*43e0*/  IADD3 R4, R8.reuse, 0x80, RZ ;  /* 0x0000008008047810 */ /* 0x040fe40007ffe0ff */
[C---:B------:R-:W-:Y:S01]  /*43f0*/  IADD3 R3, R8.reuse, 0xa0, RZ ;  /* 0x000000a008037810 */ /* 0x040fe20007ffe0ff */
[C---:B------:R-:W-:Y:S01]  /*4400*/  IMAD.IADD R5, R239.reuse, 0x1, R5 ;  /* 0x00000001ef057824 */ /* 0x040fe200078e0205 */
[C---:B------:R-:W-:Y:S01]  /*4410*/  IADD3 R6, R239.reuse, R6, RZ ;  /* 0x00000006ef067210 */ /* 0x040fe20007ffe0ff */
[C---:B------:R-:W-:Y:S01]  /*4420*/  IMAD.IADD R4, R239.reuse, 0x1, R4 ;  /* 0x00000001ef047824 */ /* 0x040fe200078e0204 */
[C---:B-1----:R-:W-:Y:S01]  /*4430*/  IADD3 R2, R8.reuse, 0xc0, RZ ;  /* 0x000000c008027810 */ /* 0x042fe20007ffe0ff */
        /* <DEDUP_REMOVED lines=18> */
[----:B------:R-:W-:-:S02]  /*4560*/  IMAD.IADD R7, R239, 0x1, R7 ;  /* 0x00000001ef077824 */ /* 0x000fc400078e0207 */
[C---:B------:R-:W-:Y:S01]  /*4570*/  IMAD.IADD R2, R239.reuse, 0x1, R2 ;  /* 0x00000001ef027824 */ /* 0x040fe200078e0202 */
[C---:B------:R-:W-:Y:S01]  /*4580*/  IADD3 R4, R239.reuse, R4, RZ ;  /* 0x00000004ef047210 */ /* 0x040fe20007ffe0ff */
[C---:B------:R-:W-:Y:S01]  /*4590*/  IMAD.IADD R5, R239.reuse, 0x1, R5 ;  /* 0x00000001ef057824 */ /* 0x040fe200078e0205 */
[----:B------:R1:W-:Y:S01]  /*45a0*/  STL [R1+0x20], R7 ;  /* 0x0000200701007387 */ /* 0x0003e20000100800 */
[C---:B------:R-:W-:Y:S01]  /*45b0*/  IMAD.IADD R3, R239.reuse, 0x1, R3 ;  /* 0x00000001ef037824 */ /* 0x040fe200078e0203 */
[C---:B------:R-:W-:Y:S01]  /*45c0*/  IADD3 R2, R239.reuse, R2, RZ ;  /* 0x00000002ef027210 */ /* 0x040fe20007ffe0ff */
[C---:B------:R-:W-:Y:S01]  /*45d0*/  IMAD.IADD R0, R239.reuse, 0x1, R0 ;  /* 0x00000001ef007824 */ /* 0x040fe200078e0200 */
[----:B------:R2:W-:Y:S04]  /*45e0*/  STL [R1+0x1c], R6 ;  /* 0x00001c0601007387 */ /* 0x0005e80000100800 */
[----:B------:R3:W-:Y:S04]  /*45f0*/  STL [R1+0x18], R5 ;  /* 0x0000180501007387 */ /* 0x0007e80000100800 */
[----:B------:R4:W-:Y:S04]  /*4600*/  STL [R1+0x14], R4 ;  /* 0x0000140401007387 */ /* 0x0009e80000100800 */
[----:B------:R4:W-:Y:S01]  /*4610*/  STL [R1+0x10], R3 ;  /* 0x0000100301007387 */ /* 0x0009e20000100800 */
[C---:B-1----:R-:W-:Y:S01]  /*4620*/  IADD3 R7, R239.reuse, R7, RZ ;  /* 0x00000007ef077210 */ /* 0x042fe20007ffe0ff */
[----:B--2---:R-:W-:-:S04]  /*4630*/  IMAD.IADD R6, R239, 0x1, R6 ;  /* 0x00000001ef067824 */ /* 0x004fc800078e0206 */
[----:B------:R-:W-:Y:S01]  /*4640*/  STL [R1+0x3c], R7 ;  /* 0x00003c0701007387 */ /* 0x000fe20000100800 */
[----:B---3--:R-:W-:-:S03]  /*4650*/  IADD3 R5, R239, R5, RZ ;  /* 0x00000005ef057210 */ /* 0x008fc60007ffe0ff */
[----:B------:R1:W-:Y:S01]  /*4660*/  STL [R1+0xc], R2 ;  /* 0x00000c0201007387 */ /* 0x0003e20000100800 */
[----:B----4-:R-:W-:-:S03]  /*4670*/  IMAD.IADD R4, R239, 0x1, R4 ;  /* 0x00000001ef047824 */ /* 0x010fc600078e0204 */
[----:B------:R-:W-:Y:S01]  /*4680*/  STL [R1+0x38], R6 ;  /* 0x0000380601007387 */ /* 0x000fe20000100800 */
[----:B------:R-:W-:-:S03]  /*4690*/  IADD3 R3, R239, R3, RZ ;  /* 0x00000003ef037210 */ /* 0x000fc60007ffe0ff */
[----:B------:R2:W-:Y:S04]  /*46a0*/  STL [R1+0x8], R0 ;  /* 0x0000080001007387 */ /* 0x0005e80000100800 */
[----:B------:R3:W-:Y:S04]  /*46b0*/  STL [R1+0x34], R5 ;  /* 0x0000340501007387 */ /* 0x0007e80000100800 */
[----:B------:R3:W-:Y:S04]  /*46c0*/  STL [R1+0x30], R4 ;  /* 0x0000300401007387 */ /* 0x0007e80000100800 */
[----:B------:R3:W-:Y:S01]  /*46d0*/  STL [R1+0x2c], R3 ;  /* 0x00002c0301007387 */ /* 0x0007e20000100800 */
[C---:B-1----:R-:W-:Y:S01]  /*46e0*/  IMAD.IADD R2, R239.reuse, 0x1, R2 ;  /* 0x00000001ef027824 */ /* 0x042fe200078e0202 */
[----:B--2---:R-:W-:-:S05]  /*46f0*/  IADD3 R0, R239, R0, RZ ;  /* 0x00000000ef007210 */ /* 0x004fca0007ffe0ff */
[----:B------:R3:W-:Y:S04]  /*4700*/  STL [R1+0x24], R0 ;  /* 0x0000240001007387 */ /* 0x0007e80000100800 */
[----:B------:R3:W-:Y:S02]  /*4710*/  STL [R1+0x28], R2 ;  /* 0x0000280201007387 */ /* 0x0007e40000100800 */
.L_x_794:
[----:B---3--:R-:W2:Y:S01]  /*4720*/  LDL R0, [R1+0x58] ;  /* 0x0000580001007983 */ /* 0x008ea20000100800 */
[----:B------:R-:W-:Y:S01]  /*4730*/  USHF.L.U32 UR9, UR20, 0x6, URZ ;  /* 0x0000000614097899 */ /* 0x000fe2000800063f */
[----:B------:R-:W-:Y:S01]  /*4740*/  IMAD.MOV.U32 R115, RZ, RZ, c[0x0][0x22c] ;  /* 0x00008b00ff737624 */ /* 0x000fe200078e00ff */
[----:B------:R-:W-:Y:S02]  /*4750*/  UISETP.GE.AND UP4, UPT, UR8, 0x1, UPT ;  /* 0x000000010800788c */ /* 0x000fe4000bf86270 */
[----:B------:R-:W-:Y:S01]  /*4760*/  UIADD3 UR9, UR9, 0x40, URZ ;  /* 0x0000004009097890 */ /* 0x000fe2000fffe03f */
[----:B------:R-:W0:Y:S01]  /*4770*/  LDGDEPBAR ;  /* 0x00000000000079af */ /* 0x000e220000000000 */
[----:B------:R-:W-:Y:S02]  /*4780*/  IMAD R115, R115, c[0x0][0x1c0], RZ ;  /* 0x0000700073737a24 */ /* 0x000fe400078e02ff */
[----:B------:R-:W-:Y:S02]  /*4790*/  UISETP.GE.AND UP0, UPT, UR9, UR7, UPT ;  /* 0x000000070900728c */ /* 0x000fe4000bf06270 */
[----:B------:R-:W-:Y:S01]  /*47a0*/  IMAD.U32 R115, R115, -0x40, RZ ;  /* 0xffffffc073737824 */ /* 0x000fe200078e00ff */
[----:B------:R-:W3:Y:S06]  /*47b0*/  LDL R109, [R1+0x50] ;  /* 0x00005000016d7983 */ /* 0x000eec0000100800 */
[----:B------:R-:W4:Y:S06]  /*47c0*/  LDL R111, [R1+0x54] ;  /* 0x00005400016f7983 */ /* 0x000f2c0000100800 */
[----:B------:R-:W3:Y:S06]  /*47d0*/  LDL R113, [R1+0x44] ;  /* 0x0000440001717983 */ /* 0x000eec0000100800 */
[----:B------:R-:W3:Y:S01]  /*47e0*/  LDL R114, [R1+0x40] ;  /* 0x0000400001727983 */ /* 0x000ee20000100800 */
[----:B------:R-:W-:Y:S05]  /*47f0*/  DEPBAR.LE SB0, 0x0 ;  /* 0x000080000000791a */ /* 0x000fea0000000000 */
[----:B------:R-:W-:Y:S06]  /*4800*/  BAR.SYNC.DEFER_BLOCKING 0x0 ;  /* 0x0000000000007b1d */ /* 0x000fec0000010000 */
[----:B------:R-:W-:Y:S06]  /*4810*/  LDSM.16.M88.4 R16, [R225] ;  /* 0x00000000e110783b */ /* 0x000fec0000000200 */
[----:B------:R-:W1:Y:S06]  /*4820*/  LDSM.16.M88.4 R8, [R221+0x18000] ;  /* 0x01800000dd08783b */ /* 0x000e6c0000000200 */
[----:B------:R-:W1:Y:S06]  /*4830*/  LDSM.16.M88.4 R84, [R221+0x18800] ;  /* 0x01880000dd54783b */ /* 0x000e6c0000000200 */
[----:B------:R-:W-:Y:S06]  /*4840*/  LDSM.16.M88.4 R92, [R222+0x18000] ;  /* 0x01800000de5c783b */ /* 0x000fec0000000200 */
[----:B------:R-:W-:Y:S06]  /*4850*/  LDSM.16.M88.4 R96, [R222+0x18800] ;  /* 0x01880000de60783b */ /* 0x000fec0000000200 */
[----:B------:R-:W-:Y:S06]  /*4860*/  LDSM.16.M88.4 R100, [R224+0x18000] ;  /* 0x01800000e064783b */ /* 0x000fec0000000200 */
[----:B------:R-:W-:Y:S01]  /*4870*/  LDSM.16.M88.4 R104, [R224+0x18800] ;  /* 0x01880000e068783b */ /* 0x000fe20000000200 */
[C---:B-1----:R-:W-:Y:S08]  /*4880*/  HMMA.16816.F32 R4, R16.reuse, R8, RZ ;  /* 0x000000081004723c */ /* 0x042ff000000018ff */
[C---:B------:R-:W-:Y:S08]  /*4890*/  HMMA.16816.F32 R8, R16.reuse, R10, RZ ;  /* 0x0000000a1008723c */ /* 0x040ff000000018ff */
[C---:B------:R-:W-:Y:S08]  /*48a0*/  HMMA.16816.F32 R12, R16.reuse, R84, RZ ;  /* 0x00000054100c723c */ /* 0x040ff000000018ff */
[----:B------:R-:W-:Y:S01]  /*48b0*/  HMMA.16816.F32 R16, R16, R86, RZ ;  /* 0x000000561010723c */ /* 0x000fe200000018ff */
[----:B--2---:R-:W-:Y:S02]  /*48c0*/  R2P PR, R0, 0x6 ;  /* 0x0000000600007804 */ /* 0x004fe40000000000 */
[----:B------:R-:W-:Y:S02]  /*48d0*/  PLOP3.LUT P5, PT, PT, PT, UP0, 0x80, 0x0 ;  /* 0x000000000000781c */ /* 0x000fe40003faf008 */
[----:B------:R-:W-:Y:S02]  /*48e0*/  PLOP3.LUT P4, PT, PT, PT, UP0, 0x80, 0x0 ;  /* 0x000000000000781c */ /* 0x000fe40003f8f008 */
[----:B------:R-:W-:Y:S02]  /*48f0*/  SEL R108, R233, 0xffffffe0, !P1 ;  /* 0xffffffe0e96c7807 */ /* 0x000fe40004800000 */
[----:B------:R-:W-:Y:S02]  /*4900*/  SEL R217, R232, 0xffffffc0, !P2 ;  /* 0xffffffc0e8d97807 */ /* 0x000fe40005000000 */
[----:B------:R-:W-:Y:S01]  /*4910*/  PLOP3.LUT P6, PT, PT, PT, UP0, 0x80, 0x0 ;  /* 0x000000000000781c */ /* 0x000fe20003fcf008 */
[C---:B------:R-:W-:Y:S02]  /*4920*/  IMAD.IADD R3, R225.reuse, 0x1, R108 ;  /* 0x00000001e1037824 */ /* 0x040fe400078e026c */
[--C-:B------:R-:W-:Y:S02]  /*4930*/  IMAD.IADD R2, R225, 0x1, R217.reuse ;  /* 0x00000001e1027824 */ /* 0x100fe400078e02d9 */
[----:B------:R-:W-:Y:S01]  /*4940*/  IMAD.IADD R0, R3, 0x1, R217 ;  /* 0x0000000103007824 */ /* 0x000fe200078e02d9 */
[----:B------:R-:W1:Y:S06]  /*4950*/  LDSM.16.M88.4 R88, [R3] ;  /* 0x000000000358783b */ /* 0x000e6c0000000200 */
[----:B------:R-:W2:Y:S01]  /*4960*/  LDSM.16.M88.4 R84, [R2] ;  /* 0x000000000254783b */ /* 0x000ea20000000200 */
[C---:B-1----:R-:W-:Y:S08]  /*4970*/  HMMA.16816.F32 R4, R88.reuse, R92, R4 ;  /* 0x0000005c5804723c */ /* 0x042ff00000001804 */
[C---:B------:R-:W-:Y:S01]  /*4980*/  HMMA.16816.F32 R8, R88.reuse, R94, R8 ;  /* 0x0000005e5808723c */ /* 0x040fe20000001808 */
[----:B------:R-:W-:Y:S07]  /*4990*/  LDSM.16.M88.4 R92, [R223+0x18000] ;  /* 0x01800000df5c783b */ /* 0x000fee0000000200 */
[C---:B------:R-:W-:Y:S08]  /*49a0*/  HMMA.16816.F32 R12, R88.reuse, R96, R12 ;  /* 0x00000060580c723c */ /* 0x040ff0000000180c */
[----:B------:R-:W-:Y:S01]  /*49b0*/  HMMA.16816.F32 R16, R88, R98, R16 ;  /* 0x000000625810723c */ /* 0x000fe20000001810 */
[----:B------:R-:W1:Y:S06]  /*49c0*/  LDSM.16.M88.4 R88, [R0] ;  /* 0x000000000058783b */ /* 0x000e6c0000000200 */
[----:B------:R-:W3:Y:S01]  /*49d0*/  LDSM.16.M88.4 R96, [R223+0x18800] ;  /* 0x01880000df60783b */ /* 0x000ee20000000200 */
[C---:B--2---:R-:W-:Y:S08]  /*49e0*/  HMMA.16816.F32 R4, R84.reuse, R100, R4 ;  /* 0x000000645404723c */ /* 0x044ff00000001804 */
[C---:B------:R-:W-:Y:S01]  /*49f0*/  HMMA.16816.F32 R8, R84.reuse, R102, R8 ;  /* 0x000000665408723c */ /* 0x040fe20000001808 */
[----:B------:R-:W-:Y:S07]  /*4a00*/  LDSM.16.M88.4 R100, [R221+0x1a000] ;  /* 0x01a00000dd64783b */ /* 0x000fee0000000200 */
[C---:B------:R-:W-:Y:S08]  /*4a10*/  HMMA.16816.F32 R12, R84.reuse, R104, R12 ;  /* 0x00000068540c723c */ /* 0x040ff0000000180c */
[----:B------:R-:W-:Y:S01]  /*4a20*/  HMMA.16816.F32 R16, R84, R106, R16 ;  /* 0x0000006a5410723c */ /* 0x000fe20000001810 */
[----:B------:R-:W2:Y:S06]  /*4a30*/  LDSM.16.M88.4 R84, [R225+0x2000] ;  /* 0x00200000e154783b */ /* 0x000eac0000000200 */
[----:B------:R-:W4:Y:S01]  /*4a40*/  LDSM.16.M88.4 R104, [R221+0x1a800] ;  /* 0x01a80000dd68783b */ /* 0x000f220000000200 */
[C---:B-1----:R-:W-:Y:S08]  /*4a50*/  HMMA.16816.F32 R4, R88.reuse, R92, R4 ;  /* 0x0000005c5804723c */ /* 0x042ff00000001804 */
[C---:B------:R-:W-:Y:S01]  /*4a60*/  HMMA.16816.F32 R8, R88.reuse, R94, R8 ;  /* 0x0000005e5808723c */ /* 0x040fe20000001808 */
[----:B------:R-:W-:Y:S07]  /*4a70*/  LDSM.16.M88.4 R92, [R222+0x1a000] ;  /* 0x01a00000de5c783b */ /* 0x000fee0000000200 */
[C---:B---3--:R-:W-:Y:S08]  /*4a80*/  HMMA.16816.F32 R12, R88.reuse, R96, R12 ;  /* 0x00000060580c723c */ /* 0x048ff0000000180c */
[----:B------:R-:W-:Y:S01]  /*4a90*/  HMMA.16816.F32 R16, R88, R98, R16 ;  /* 0x000000625810723c */ /* 0x000fe20000001810 */
[----:B------:R-:W1:Y:S06]  /*4aa0*/  LDSM.16.M88.4 R88, [R3+0x2000] ;  /* 0x002000000358783b */ /* 0x000e6c0000000200 */
[----:B------:R-:W3:Y:S01]  /*4ab0*/  LDSM.16.M88.4 R96, [R222+0x1a800] ;  /* 0x01a80000de60783b */ /* 0x000ee20000000200 */
[C---:B--2---:R-:W-:Y:S08]  /*4ac0*/  HMMA.16816.F32 R4, R84.reuse, R100, R4 ;  /* 0x000000645404723c */ /* 0x044ff00000001804 */
[C---:B------:R-:W-:Y:S01]  /*4ad0*/  HMMA.16816.F32 R8, R84.reuse, R102, R8 ;  /* 0x000000665408723c */ /* 0x040fe20000001808 */
[----:B------:R-:W-:Y:S07]  /*4ae0*/  LDSM.16.M88.4 R100, [R224+0x1a000] ;  /* 0x01a00000e064783b */ /* 0x000fee0000000200 */
[C---:B----4-:R-:W-:Y:S08]  /*4af0*/  HMMA.16816.F32 R12, R84.reuse, R104, R12 ;  /* 0x00000068540c723c */ /* 0x050ff0000000180c */
        /* <DEDUP_REMOVED lines=44> */
[----:B------:R-:W-:Y:S01]  /*4dc0*/  LDSM.16.M88.4 R104, [R222+0x1e800] ;  /* 0x01e80000de68783b */ /* 0x000fe20000000200 */
[C---:B-1----:R-:W-:Y:S08]  /*4dd0*/  HMMA.16816.F32 R4, R88.reuse, R92, R4 ;  /* 0x0000005c5804723c */ /* 0x042ff00000001804 */
[C---:B------:R-:W-:Y:S01]  /*4de0*/  HMMA.16816.F32 R8, R88.reuse, R94, R8 ;  /* 0x0000005e5808723c */ /* 0x040fe20000001808 */
[----:B------:R-:W1:Y:S07]  /*4df0*/  LDSM.16.M88.4 R92, [R221+0x1e800] ;  /* 0x01e80000dd5c783b */ /* 0x000e6e0000000200 */
[C---:B---3--:R-:W-:Y:S08]  /*4e00*/  HMMA.16816.F32 R12, R88.reuse, R96, R12 ;  /* 0x00000060580c723c */ /* 0x048ff0000000180c */
[----:B------:R-:W-:Y:S01]  /*4e10*/  HMMA.16816.F32 R16, R88, R98, R16 ;  /* 0x000000625810723c */ /* 0x000fe20000001810 */
[----:B------:R3:W-:Y:S06]  /*4e20*/  LDSM.16.M88.4 R88, [R3+0x6000] ;  /* 0x006000000358783b */ /* 0x0007ec0000000200 */
[----:B------:R-:W4:Y:S01]  /*4e30*/  LDSM.16.M88.4 R96, [R222+0x1e000] ;  /* 0x01e00000de60783b */ /* 0x000f220000000200 */
[C---:B--2---:R-:W-:Y:S08]  /*4e40*/  HMMA.16816.F32 R4, R84.reuse, R100, R4 ;  /* 0x000000645404723c */ /* 0x044ff00000001804 */
[C---:B------:R-:W-:Y:S01]  /*4e50*/  HMMA.16816.F32 R8, R84.reuse, R102, R8 ;  /* 0x000000665408723c */ /* 0x040fe20000001808 */
[----:B------:R-:W-:Y:S03]  /*4e60*/  LDSM.16.M88.4 R100, [R223+0x1e000] ;  /* 0x01e00000df64783b */ /* 0x000fe60000000200 */
[----:B---3--:R-:W-:Y:S04]  /*4e70*/  IMAD.U32 R3, RZ, RZ, UR8 ;  /* 0x00000008ff037e24 */ /* 0x008fe8000f8e00ff */
[C---:B-1----:R-:W-:Y:S04]  /*4e80*/  HMMA.16816.F32 R12, R84.reuse, R92, R12 ;  /* 0x0000005c540c723c */ /* 0x042fe8000000180c */
[----:B------:R-:W-:Y:S04]  /*4e90*/  IMAD R3, R3, 0x40, R109 ;  /* 0x0000004003037824 */ /* 0x000fe800078e026d */
[----:B------:R-:W-:Y:S01]  /*4ea0*/  HMMA.16816.F32 R16, R84, R94, R16 ;  /* 0x0000005e5410723c */ /* 0x000fe20000001810 */
[----:B------:R1:W-:Y:S03]  /*4eb0*/  LDSM.16.M88.4 R84, [R2+0x6000] ;  /* 0x006000000254783b */ /* 0x0003e60000000200 */
[----:B------:R-:W-:Y:S02]  /*4ec0*/  IABS R110, R3 ;  /* 0x00000003006e7213 */ /* 0x000fe40000000000 */
[----:B------:R-:W-:Y:S01]  /*4ed0*/  IADD3 R109, R3, 0x8, RZ ;  /* 0x00000008036d7810 */ /* 0x000fe20007ffe0ff */
[----:B------:R-:W2:Y:S03]  /*4ee0*/  LDSM.16.M88.4 R92, [R224+0x1e000] ;  /* 0x01e00000e05c783b */ /* 0x000ea60000000200 */
[----:B------:R-:W3:Y:S01]  /*4ef0*/  I2F R110, R110 ;  /* 0x0000006e006e7306 */ /* 0x000ee20000201400 */
[----:B------:R-:W-:Y:S01]  /*4f00*/  ISETP.GE.AND P1, PT, R109, RZ, PT ;  /* 0x000000ff6d00720c */ /* 0x000fe20003f26270 */
[C---:B----4-:R-:W-:Y:S08]  /*4f10*/  HMMA.16816.F32 R4, R88.reuse, R96, R4 ;  /* 0x000000605804723c */ /* 0x050ff00000001804 */
[C---:B------:R-:W-:Y:S01]  /*4f20*/  HMMA.16816.F32 R8, R88.reuse, R98, R8 ;  /* 0x000000625808723c */ /* 0x040fe20000001808 */
[----:B------:R-:W4:Y:S03]  /*4f30*/  LDSM.16.M88.4 R96, [R224+0x1e800] ;  /* 0x01e80000e060783b */ /* 0x000f260000000200 */
[C---:B-1----:R-:W-:Y:S02]  /*4f40*/  IADD3 R2, R3.reuse, -0x1, RZ ;  /* 0xffffffff03027810 */ /* 0x042fe40007ffe0ff */
[C---:B------:R-:W-:Y:S02]  /*4f50*/  @!P1 IADD3 R109, -R3.reuse, -0x8, RZ ;  /* 0xfffffff8036d9810 */ /* 0x040fe40007ffe1ff */
[C---:B------:R-:W-:Y:S03]  /*4f60*/  HMMA.16816.F32 R12, R88.reuse, R104, R12 ;  /* 0x00000068580c723c */ /* 0x040fe6000000180c */
[----:B------:R-:W-:Y:S01]  /*4f70*/  ISETP.GE.AND P0, PT, R2, RZ, PT ;  /* 0x000000ff0200720c */ /* 0x000fe20003f06270 */
[----:B------:R-:W-:Y:S03]  /*4f80*/  I2F R109, R109 ;  /* 0x0000006d006d7306 */ /* 0x000fe60000201400 */
[C---:B------:R-:W-:Y:S01]  /*4f90*/  IADD3 R104, R3.reuse, 0x7, RZ ;  /* 0x0000000703687810 */ /* 0x040fe20007ffe0ff */
[----:B------:R-:W-:Y:S01]  /*4fa0*/  HMMA.16816.F32 R16, R88, R106, R16 ;  /* 0x0000006a5810723c */ /* 0x000fe20000001810 */
[----:B------:R1:W3:Y:S07]  /*4fb0*/  LDSM.16.M88.4 R88, [R0+0x6000] ;  /* 0x006000000058783b */ /* 0x0002ee0000000200 */
[C---:B------:R-:W-:Y:S01]  /*4fc0*/  @!P0 IADD3 R2, -R3.reuse, 0x1, RZ ;  /* 0x0000000103028810 */ /* 0x040fe20007ffe1ff */
[C---:B--2---:R-:W-:Y:S03]  /*4fd0*/  HMMA.16816.F32 R4, R84.reuse, R92, R4 ;  /* 0x0000005c5404723c */ /* 0x044fe60000001804 */
[----:B------:R2:W2:Y:S02]  /*4fe0*/  I2F R105, R2 ;  /* 0x0000000200697306 */ /* 0x0004a40000201400 */
[----:B------:R-:W-:Y:S02]  /*4ff0*/  ISETP.GE.AND P0, PT, R104, RZ, PT ;  /* 0x000000ff6800720c */ /* 0x000fe40003f06270 */
[C---:B------:R-:W-:Y:S01]  /*5000*/  IADD3 R92, R3.reuse, -0x10, RZ ;  /* 0xfffffff0035c7810 */ /* 0x040fe20007ffe0ff */
[C---:B------:R-:W-:Y:S04]  /*5010*/  HMMA.16816.F32 R8, R84.reuse, R94, R8 ;  /* 0x0000005e5408723c */ /* 0x040fe80000001808 */
[C---:B-1----:R-:W-:Y:S04]  /*5020*/  IADD3 R0, R3.reuse, -0x9, RZ ;  /* 0xfffffff703007810 */ /* 0x042fe80007ffe0ff */
[C---:B----4-:R-:W-:Y:S04]  /*5030*/  HMMA.16816.F32 R12, R84.reuse, R96, R12 ;  /* 0x00000060540c723c */ /* 0x050fe8000000180c */
[C---:B------:R-:W-:Y:S02]  /*5040*/  @!P0 IADD3 R104, -R3.reuse, -0x7, RZ ;  /* 0xfffffff903688810 */ /* 0x040fe40007ffe1ff */
[----:B------:R-:W-:Y:S02]  /*5050*/  ISETP.GE.AND P0, PT, R0, RZ, PT ;  /* 0x000000ff0000720c */ /* 0x000fe40003f06270 */
[----:B------:R-:W-:Y:S02]  /*5060*/  HMMA.16816.F32 R16, R84, R98, R16 ;  /* 0x000000625410723c */ /* 0x000fe40000001810 */
[----:B------:R-:W1:Y:S02]  /*5070*/  I2F R104, R104 ;  /* 0x0000006800687306 */ /* 0x000e640000201400 */
[C---:B--2---:R-:W-:Y:S03]  /*5080*/  IADD3 R2, R3.reuse, -0x8, RZ ;  /* 0xfffffff803027810 */ /* 0x044fe60007ffe0ff */
[C---:B------:R-:W-:Y:S01]  /*5090*/  IADD3 R84, R3.reuse, -0x18, RZ ;  /* 0xffffffe803547810 */ /* 0x040fe20007ffe0ff */
[C---:B---3--:R-:W-:Y:S01]  /*50a0*/  HMMA.16816.F32 R4, R88.reuse, R100, R4 ;  /* 0x000000645804723c */ /* 0x048fe20000001804 */
[----:B------:R-:W-:Y:S04]  /*50b0*/  IMAD.U32 R85, RZ, RZ, UR20 ;  /* 0x00000014ff557e24 */ /* 0x000fe8000f8e00ff */
[----:B------:R-:W-:Y:S02]  /*50c0*/  ISETP.GE.AND P1, PT, R2, RZ, PT ;  /* 0x000000ff0200720c */ /* 0x000fe40003f26270 */
[C---:B------:R-:W-:Y:S01]  /*50d0*/  @!P0 IADD3 R0, -R3.reuse, 0x9, RZ ;  /* 0x0000000903008810 */ /* 0x040fe20007ffe1ff */
[C---:B------:R-:W-:Y:S03]  /*50e0*/  HMMA.16816.F32 R8, R88.reuse, R102, R8 ;  /* 0x000000665808723c */ /* 0x040fe60000001808 */
[----:B------:R2:W3:Y:S01]  /*50f0*/  I2F R94, R0 ;  /* 0x00000000005e7306 */ /* 0x0004e20000201400 */
[----:B------:R-:W-:Y:S08]  /*5100*/  ISETP.GE.AND P3, PT, R84, RZ, PT ;  /* 0x000000ff5400720c */ /* 0x000ff00003f66270 */
[C---:B------:R-:W-:Y:S02]  /*5110*/  @!P1 IADD3 R2, -R3.reuse, 0x8, RZ ;  /* 0x0000000803029810 */ /* 0x040fe40007ffe1ff */
[----:B------:R-:W-:Y:S02]  /*5120*/  ISETP.GE.AND P1, PT, R92, RZ, PT ;  /* 0x000000ff5c00720c */ /* 0x000fe40003f26270 */
[----:B------:R4:W4:Y:S01]  /*5130*/  I2F R95, R2 ;  /* 0x00000002005f7306 */ /* 0x0009220000201400 */
[----:B------:R-:W-:Y:S01]  /*5140*/  @!P3 IADD3 R84, -R3, 0x18, RZ ;  /* 0x000000180354b810 */ /* 0x000fe20007ffe1ff */
[----:B------:R-:W-:Y:S01]  /*5150*/  FFMA.FTZ R4, R110, -UR6, R4 ;  /* 0x800000066e047c23 */ /* 0x000fe20008010004 */
[----:B------:R-:W-:Y:S01]  /*5160*/  PLOP3.LUT P3, PT, PT, PT, UP0, 0x80, 0x0 ;  /* 0x000000000000781c */ /* 0x000fe20003f6f008 */
[----:B------:R-:W-:Y:S02]  /*5170*/  FFMA.FTZ R5, R105, -UR6, R5 ;  /* 0x8000000669057c23 */ /* 0x000fe40008010005 */
[----:B------:R-:W-:Y:S02]  /*5180*/  FFMA.FTZ R6, R109, -UR6, R6 ;  /* 0x800000066d067c23 */ /* 0x000fe40008010006 */
[----:B-1----:R-:W-:Y:S02]  /*5190*/  FFMA.FTZ R7, R104, -UR6, R7 ;  /* 0x8000000668077c23 */ /* 0x002fe40008010007 */
[----:B------:R-:W-:Y:S01]  /*51a0*/  I2F R97, R84 ;  /* 0x0000005400617306 */ /* 0x000fe20000201400 */
[C---:B------:R-:W-:Y:S01]  /*51b0*/  @!P1 IADD3 R92, -R3.reuse, 0x10, RZ ;  /* 0x00000010035c9810 */ /* 0x040fe20007ffe1ff */
[----:B------:R-:W-:Y:S01]  /*51c0*/  FFMA.FTZ R10, R110, -UR6, R10 ;  /* 0x800000066e0a7c23 */ /* 0x000fe2000801000a */
[----:B--2---:R-:W-:Y:S01]  /*51d0*/  IADD3 R0, R3, -0x19, RZ ;  /* 0xffffffe703007810 */ /* 0x004fe20007ffe0ff */
[----:B---3--:R-:W-:Y:S01]  /*51e0*/  FFMA.FTZ R9, R94, -UR6, R9 ;  /* 0x800000065e097c23 */ /* 0x008fe20008010009 */
[----:B------:R-:W-:Y:S01]  /*51f0*/  PLOP3.LUT P1, PT, PT, PT, UP0, 0x80, 0x0 ;  /* 0x000000000000781c */ /* 0x000fe20003f2f008 */
[----:B------:R-:W-:Y:S01]  /*5200*/  FFMA.FTZ R11, R105, -UR6, R11 ;  /* 0x80000006690b7c23 */ /* 0x000fe2000801000b */
[----:B------:R-:W-:Y:S01]  /*5210*/  ISETP.GE.AND P2, PT, R0, RZ, PT ;  /* 0x000000ff0000720c */ /* 0x000fe20003f46270 */
[----:B-----5:R1:W5:Y:S02]  /*5220*/  LDL R110, [R1+0x4] ;  /* 0x00000400016e7983 */ /* 0x0203640000100800 */
[----:B------:R-:W2:Y:S01]  /*5230*/  I2F R93, R92 ;  /* 0x0000005c005d7306 */ /* 0x000ea20000201400 */
[----:B----4-:R-:W-:Y:S01]  /*5240*/  IADD3 R2, R3, -0x11, RZ ;  /* 0xffffffef03027810 */ /* 0x010fe20007ffe0ff */
[----:B------:R-:W-:Y:S03]  /*5250*/  FFMA.FTZ R8, R95, -UR6, R8 ;  /* 0x800000065f087c23 */ /* 0x000fe60008010008 */
[----:B------:R-:W-:Y:S05]  /*5260*/  ISETP.GE.AND P0, PT, R2, RZ, PT ;  /* 0x000000ff0200720c */ /* 0x000fea0003f06270 */
[C---:B------:R-:W-:Y:S02]  /*5270*/  @!P2 IADD3 R0, -R3.reuse, 0x19, RZ ;  /* 0x000000190300a810 */ /* 0x040fe40007ffe1ff */
[C---:B------:R-:W-:Y:S02]  /*5280*/  FSETP.NEU.FTZ.AND P2, PT, R250.reuse, -INF , PT ;  /* 0xff800000fa00780b */ /* 0x040fe40003f5d000 */
[----:B------:R3:W-:Y:S04]  /*5290*/  I2F R96, R0 ;  /* 0x0000000000607306 */ /* 0x0007e80000201400 */
[----:B------:R-:W-:Y:S01]  /*52a0*/  @!P0 IADD3 R2, -R3, 0x11, RZ ;  /* 0x0000001103028810 */ /* 0x000fe20007ffe1ff */
[----:B------:R-:W-:Y:S01]  /*52b0*/  FMUL.FTZ R3, R250, 1.4426950216293334961 ;  /* 0x3fb8aa3bfa037820 */ /* 0x000fe20000410000 */
[----:B------:R-:W-:Y:S04]  /*52c0*/  PLOP3.LUT P0, PT, PT, PT, UP0, 0x80, 0x0 ;  /* 0x000000000000781c */ /* 0x000fe80003f0f008 */
[----:B------:R4:W1:Y:S01]  /*52d0*/  I2F R92, R2 ;  /* 0x00000002005c7306 */ /* 0x0008620000201400 */
[----:B------:R-:W-:Y:S02]  /*52e0*/  FSEL R3, R3, RZ, P2 ;  /* 0x000000ff03037208 */ /* 0x000fe40001000000 */
[----:B------:R-:W-:Y:S01]  /*52f0*/  PLOP3.LUT P2, PT, PT, PT, UP0, 0x80, 0x0 ;  /* 0x000000000000781c */ /* 0x000fe20003f4f008 */
[----:B---3--:R-:W-:Y:S02]  /*5300*/  FMUL.FTZ R0, R251, 1.4426950216293334961 ;  /* 0x3fb8aa3bfb007820 */ /* 0x008fe40000410000 */
[----:B----4-:R-:W-:Y:S05]  /*5310*/  IMAD R2, R85, 0x40, R111 ;  /* 0x0000004055027824 */ /* 0x010fea00078e026f */
[C---:B------:R-:W-:Y:S02]  /*5320*/  @P5 ISETP.GE.AND P5, PT, R2.reuse, UR7, PT ;  /* 0x0000000702005c0c */ /* 0x040fe4000bfa6270 */
[----:B------:R-:W-:Y:S02]  /*5330*/  @P1 IADD3 R84, R2, 0x1, RZ ;  /* 0x0000000102541810 */ /* 0x000fe40007ffe0ff */
[----:B------:R-:W-:Y:S02]  /*5340*/  PLOP3.LUT P1, PT, PT, PT, UP0, 0x80, 0x0 ;  /* 0x000000000000781c */ /* 0x000fe40003f2f008 */
[----:B------:R-:W-:Y:S02]  /*5350*/  @P4 ISETP.GE.AND P4, PT, R84, UR7, PT ;  /* 0x0000000754004c0c */ /* 0x000fe4000bf86270 */
[----:B------:R-:W3:Y:S05]  /*5360*/  LDSM.16.M88.4 R84, [R223+0x1e800] ;  /* 0x01e80000df54783b */ /* 0x000eea0000000200 */
[----:B------:R-:W-:Y:S02]  /*5370*/  @P0 FSEL R4, R4, -INF , !P5 ;  /* 0xff80000004040808 */ /* 0x000fe40006800000 */
[----:B------:R-:W-:Y:S03]  /*5380*/  PLOP3.LUT P0, PT, PT, PT, UP0, 0x80, 0x0 ;  /* 0x000000000000781c */ /* 0x000fe60003f0f008 */
[--C-:B------:R-:W-:Y:S01]  /*5390*/  FFMA.FTZ R4, R4, c[0x0][0x23c], -R3.reuse ;  /* 0x00008f0004047a23 */ /* 0x100fe20000010803 */
[----:B------:R-:W-:Y:S02]  /*53a0*/  @P1 FSEL R5, R5, -INF , !P4 ;  /* 0xff80000005051808 */ /* 0x000fe40006000000 */
[----:B------:R-:W-:Y:S01]  /*53b0*/  FSETP.NEU.FTZ.AND P1, PT, R251, -INF , PT ;  /* 0xff800000fb00780b */ /* 0x000fe20003f3d000 */
[----:B------:R4:W-:Y:S02]  /*53c0*/  MUFU.EX2 R111, R4 ;  /* 0x00000004006f7308 */ /* 0x0009e40000000800 */
[--C-:B------:R-:W-:Y:S01]  /*53d0*/  FFMA.FTZ R5, R5, c[0x0][0x23c], -R3.reuse ;  /* 0x00008f0005057a23 */ /* 0x100fe20000010803 */
[----:B------:R-:W-:Y:S02]  /*53e0*/  FSEL R0, R0, RZ, P1 ;  /* 0x000000ff00007208 */ /* 0x000fe40000800000 */
[----:B------:R-:W-:Y:S02]  /*53f0*/  PLOP3.LUT P1, PT, PT, PT, UP0, 0x80, 0x0 ;  /* 0x000000000000781c */ /* 0x000fe40003f2f008 */
[----:B------:R-:W-:Y:S02]  /*5400*/  @P0 FSEL R6, R6, -INF , !P5 ;  /* 0xff80000006060808 */ /* 0x000fe40006800000 */
[----:B------:R-:W-:Y:S01]  /*5410*/  PLOP3.LUT P0, PT, PT, PT, UP0, 0x80, 0x0 ;  /* 0x000000000000781c */ /* 0x000fe20003f0f008 */
[----:B------:R-:W-:Y:S01]  /*5420*/  MUFU.EX2 R107, R5 ;  /* 0x00000005006b7308 */ /* 0x000fe20000000800 */
[----:B------:R-:W-:Y:S01]  /*5430*/  PLOP3.LUT P5, PT, PT, PT, UP0, 0x80, 0x0 ;  /* 0x000000000000781c */ /* 0x000fe20003faf008 */
[--C-:B------:R-:W-:Y:S06]  /*5440*/  FFMA.FTZ R6, R6, c[0x0][0x23c], -R0.reuse ;  /* 0x00008f0006067a23 */ /* 0x100fec0000010800 */
[----:B------:R-:W-:Y:S02]  /*5450*/  @P1 FSEL R7, R7, -INF , !P4 ;  /* 0xff80000007071808 */ /* 0x000fe40006000000 */
[----:B------:R-:W-:Y:S01]  /*5460*/  PLOP3.LUT P1, PT, PT, PT, UP0, 0x80, 0x0 ;  /* 0x000000000000781c */ /* 0x000fe20003f2f008 */
[----:B------:R-:W-:Y:S01]  /*5470*/  MUFU.EX2 R112, R6 ;  /* 0x0000000600707308 */ /* 0x000fe20000000800 */
[----:B------:R-:W-:Y:S01]  /*5480*/  PLOP3.LUT P4, PT, PT, PT, UP0, 0x80, 0x0 ;  /* 0x000000000000781c */ /* 0x000fe20003f8f008 */
[----:B------:R-:W-:Y:S01]  /*5490*/  FFMA.FTZ R7, R7, c[0x0][0x23c], -R0 ;  /* 0x00008f0007077a23 */ /* 0x000fe20000010800 */
[----:B----4-:R-:W-:Y:S01]  /*54a0*/  @P3 IADD3 R4, R2, 0x8, RZ ;  /* 0x0000000802043810 */ /* 0x010fe20007ffe0ff */
[C---:B---3--:R-:W-:Y:S01]  /*54b0*/  HMMA.16816.F32 R12, R88.reuse, R84, R12 ;  /* 0x00000054580c723c */ /* 0x048fe2000000180c */
[----:B------:R-:W-:Y:S02]  /*54c0*/  PLOP3.LUT P3, PT, PT, PT, UP0, 0x80, 0x0 ;  /* 0x000000000000781c */ /* 0x000fe40003f6f008 */
[----:B------:R-:W-:Y:S02]  /*54d0*/  @P6 ISETP.GE.AND P6, PT, R4, UR7, PT ;  /* 0x0000000704006c0c */ /* 0x000fe4000bfc6270 */
[----:B------:R-:W-:Y:S01]  /*54e0*/  @P2 IADD3 R4, R2, 0x9, RZ ;  /* 0x0000000902042810 */ /* 0x000fe20007ffe0ff */
[----:B------:R-:W3:Y:S01]  /*54f0*/  MUFU.EX2 R109, R7 ;  /* 0x00000007006d7308 */ /* 0x000ee20000000800 */
[----:B------:R-:W-:Y:S01]  /*5500*/  PLOP3.LUT P2, PT, PT, PT, UP0, 0x80, 0x0 ;  /* 0x000000000000781c */ /* 0x000fe20003f4f008 */
[----:B------:R-:W-:Y:S06]  /*5510*/  HMMA.16816.F32 R16, R88, R86, R16 ;  /* 0x000000565810723c */ /* 0x000fec0000001810 */
[----:B------:R-:W-:Y:S02]  /*5520*/  @P3 ISETP.GE.AND P3, PT, R4, UR7, PT ;  /* 0x0000000704003c0c */ /* 0x000fe4000bf66270 */
[----:B------:R-:W-:Y:S02]  /*5530*/  @P0 FSEL R8, R8, -INF , !P6 ;  /* 0xff80000008080808 */ /* 0x000fe40007000000 */
[----:B------:R-:W-:Y:S02]  /*5540*/  PLOP3.LUT P0, PT, PT, PT, UP0, 0x80, 0x0 ;  /* 0x000000000000781c */ /* 0x000fe40003f0f008 */
[----:B------:R-:W-:Y:S01]  /*5550*/  @P4 IADD3 R4, R2, 0x10, RZ ;  /* 0x0000001002044810 */ /* 0x000fe20007ffe0ff */
[----:B------:R-:W-:Y:S01]  /*5560*/  FFMA.FTZ R8, R8, c[0x0][0x23c], -R3 ;  /* 0x00008f0008087a23 */ /* 0x000fe20000010803 */
[----:B------:R-:W-:Y:S02]  /*5570*/  PLOP3.LUT P4, PT, PT, PT, UP0, 0x80, 0x0 ;  /* 0x000000000000781c */ /* 0x000fe40003f8f008 */
[----:B------:R-:W-:Y:S01]  /*5580*/  @P5 ISETP.GE.AND P5, PT, R4, UR7, PT ;  /* 0x0000000704005c0c */ /* 0x000fe2000bfa6270 */
[----:B--2---:R-:W-:Y:S01]  /*5590*/  FFMA.FTZ R12, R93, -UR6, R12 ;  /* 0x800000065d0c7c23 */ /* 0x004fe2000801000c */
[----:B------:R-:W-:Y:S01]  /*55a0*/  @P2 IADD3 R4, R2, 0x11, RZ ;  /* 0x0000001102042810 */ /* 0x000fe20007ffe0ff */
[----:B-1----:R-:W-:Y:S01]  /*55b0*/  FFMA.FTZ R13, R92, -UR6, R13 ;  /* 0x800000065c0d7c23 */ /* 0x002fe2000801000d */
[----:B------:R-:W-:Y:S01]  /*55c0*/  @P1 FSEL R9, R9, -INF , !P3 ;  /* 0xff80000009091808 */ /* 0x000fe20005800000 */
        /* <DEDUP_REMOVED lines=8> */
[----:B------:R-:W-:Y:S01]  /*5650*/  FFMA.FTZ R18, R93, -UR6, R18 ;  /* 0x800000065d127c23 */ /* 0x000fe20008010012 */
[----:B------:R-:W-:Y:S01]  /*5660*/  PLOP3.LUT P2, PT, PT, PT, UP0, 0x80, 0x0 ;  /* 0x000000000000781c */ /* 0x000fe20003f4f008 */
[----:B------:R-:W-:Y:S01]  /*5670*/  FFMA.FTZ R19, R92, -UR6, R19 ;  /* 0x800000065c137c23 */ /* 0x000fe20008010013 */
[----:B------:R-:W-:Y:S01]  /*5680*/  MUFU.EX2 R104, R8 ;  /* 0x0000000800687308 */ /* 0x000fe20000000800 */
[--C-:B------:R-:W-:Y:S02]  /*5690*/  FFMA.FTZ R9, R9, c[0x0][0x23c], -R3.reuse ;  /* 0x00008f0009097a23 */ /* 0x100fe40000010803 */
[----:B------:R-:W-:Y:S01]  /*56a0*/  @P1 FSEL R11, R11, -INF , !P3 ;  /* 0xff8000000b0b1808 */ /* 0x000fe20005800000 */
[--C-:B------:R-:W-:Y:S01]  /*56b0*/  FFMA.FTZ R10, R10, c[0x0][0x23c], -R0.reuse ;  /* 0x00008f000a0a7a23 */ /* 0x100fe20000010800 */
[----:B------:R-:W-:Y:S02]  /*56c0*/  PLOP3.LUT P1, PT, PT, PT, UP0, 0x80, 0x0 ;  /* 0x000000000000781c */ /* 0x000fe40003f2f008 */
[----:B------:R-:W-:Y:S01]  /*56d0*/  @P6 ISETP.GE.AND P6, PT, R4, UR7, PT ;  /* 0x0000000704006c0c */ /* 0x000fe2000bfc6270 */
[--C-:B------:R-:W-:Y:S01]  /*56e0*/  FFMA.FTZ R11, R11, c[0x0][0x23c], -R0.reuse ;  /* 0x00008f000b0b7a23 */ /* 0x100fe20000010800 */
[----:B------:R-:W-:Y:S01]  /*56f0*/  PLOP3.LUT P3, PT, PT, PT, UP0, 0x80, 0x0 ;  /* 0x000000000000781c */ /* 0x000fe20003f6f008 */
[----:B------:R-:W-:Y:S01]  /*5700*/  MUFU.EX2 R103, R9 ;  /* 0x0000000900677308 */ /* 0x000fe20000000800 */
[----:B------:R-:W-:Y:S02]  /*5710*/  @P0 FSEL R12, R12, -INF , !P5 ;  /* 0xff8000000c0c0808 */ /* 0x000fe40006800000 */
[----:B------:R-:W-:Y:S03]  /*5720*/  PLOP3.LUT P0, PT, PT, PT, UP0, 0x80, 0x0 ;  /* 0x000000000000781c */ /* 0x000fe60003f0f008 */
[--C-:B------:R-:W-:Y:S02]  /*5730*/  FFMA.FTZ R12, R12, c[0x0][0x23c], -R3.reuse ;  /* 0x00008f000c0c7a23 */ /* 0x100fe40000010803 */
[----:B------:R-:W-:Y:S02]  /*5740*/  @P1 FSEL R14, R14, -INF , !P5 ;  /* 0xff8000000e0e1808 */ /* 0x000fe40006800000 */
[----:B------:R-:W-:Y:S01]  /*5750*/  @P2 FSEL R13, R13, -INF , !P6 ;  /* 0xff8000000d0d2808 */ /* 0x000fe20007000000 */
[----:B------:R-:W-:Y:S01]  /*5760*/  MUFU.EX2 R106, R10 ;  /* 0x0000000a006a7308 */ /* 0x000fe20000000800 */
[----:B------:R-:W-:Y:S01]  /*5770*/  PLOP3.LUT P2, PT, PT, PT, UP0, 0x80, 0x0 ;  /* 0x000000000000781c */ /* 0x000fe20003f4f008 */
[--C-:B------:R-:W-:Y:S01]  /*5780*/  FFMA.FTZ R14, R14, c[0x0][0x23c], -R0.reuse ;  /* 0x00008f000e0e7a23 */ /* 0x100fe20000010800 */
[----:B------:R-:W-:Y:S01]  /*5790*/  PLOP3.LUT P1, PT, PT, PT, UP0, 0x80, 0x0 ;  /* 0x000000000000781c */ /* 0x000fe20003f2f008 */
[--C-:B------:R-:W-:Y:S01]  /*57a0*/  FFMA.FTZ R13, R13, c[0x0][0x23c], -R3.reuse ;  /* 0x00008f000d0d7a23 */ /* 0x100fe20000010803 */
[C---:B------:R-:W-:Y:S02]  /*57b0*/  @P3 IADD3 R4, R2.reuse, 0x18, RZ ;  /* 0x0000001802043810 */ /* 0x040fe40007ffe0ff */
[----:B------:R-:W-:Y:S02]  /*57c0*/  @P4 IADD3 R2, R2, 0x19, RZ ;  /* 0x0000001902024810 */ /* 0x000fe40007ffe0ff */
[----:B------:R-:W-:Y:S01]  /*57d0*/  @P0 FSEL R15, R15, -INF , !P6 ;  /* 0xff8000000f0f0808 */ /* 0x000fe20007000000 */
[----:B------:R-:W1:Y:S01]  /*57e0*/  MUFU.EX2 R105, R11 ;  /* 0x0000000b00697308 */ /* 0x000e620000000800 */
[----:B------:R-:W-:Y:S03]  /*57f0*/  PLOP3.LUT P0, PT, PT, PT, UP0, 0x80, 0x0 ;  /* 0x000000000000781c */ /* 0x000fe60003f0f008 */
[----:B------:R-:W-:Y:S01]  /*5800*/  @P2 ISETP.GE.AND P3, PT, R4, UR7, PT ;  /* 0x0000000704002c0c */ /* 0x000fe2000bf66270 */
[--C-:B------:R-:W-:Y:S01]  /*5810*/  FFMA.FTZ R15, R15, c[0x0][0x23c], -R0.reuse ;  /* 0x00008f000f0f7a23 */ /* 0x100fe20000010800 */
[----:B------:R-:W-:Y:S02]  /*5820*/  @P1 ISETP.GE.AND P1, PT, R2, UR7, PT ;  /* 0x0000000702001c0c */ /* 0x000fe4000bf26270 */
[----:B------:R-:W-:Y:S02]  /*5830*/  PLOP3.LUT P2, PT, PT, PT, UP0, 0x80, 0x0 ;  /* 0x000000000000781c */ /* 0x000fe40003f4f008 */
[----:B---3--:R-:W-:Y:S01]  /*5840*/  F2FP.PACK_AB R2, R109, R112 ;  /* 0x000000706d02723e */ /* 0x008fe200000000ff */
[----:B------:R-:W-:Y:S04]  /*5850*/  MUFU.EX2 R100, R12 ;  /* 0x0000000c00647308 */ /* 0x000fe80000000800 */
[----:B------:R-:W-:Y:S04]  /*5860*/  STS [R246+0x2a400], R2 ;  /* 0x02a40002f6007388 */ /* 0x000fe80000000800 */
[----:B------:R-:W-:Y:S02]  /*5870*/  @P0 FSEL R17, R17, -INF , !P1 ;  /* 0xff80000011110808 */ /* 0x000fe40004800000 */
[----:B------:R-:W-:Y:S01]  /*5880*/  PLOP3.LUT P0, PT, PT, PT, UP0, 0x80, 0x0 ;  /* 0x000000000000781c */ /* 0x000fe20003f0f008 */
[----:B------:R-:W2:Y:S01]  /*5890*/  MUFU.EX2 R99, R13 ;  /* 0x0000000d00637308 */ /* 0x000ea20000000800 */
[----:B------:R-:W-:Y:S02]  /*58a0*/  @P2 FSEL R16, R16, -INF , !P3 ;  /* 0xff80000010102808 */ /* 0x000fe40005800000 */
[----:B------:R-:W-:Y:S02]  /*58b0*/  PLOP3.LUT P2, PT, PT, PT, UP0, 0x80, 0x0 ;  /* 0x000000000000781c */ /* 0x000fe40003f4f008 */
[----:B-1----:R-:W-:Y:S01]  /*58c0*/  F2FP.PACK_AB R5, R105, R106 ;  /* 0x0000006a6905723e */ /* 0x002fe200000000ff */
[--C-:B------:R-:W-:Y:S02]  /*58d0*/  FFMA.FTZ R16, R16, c[0x0][0x23c], -R3.reuse ;  /* 0x00008f0010107a23 */ /* 0x100fe40000010803 */
[----:B------:R-:W-:Y:S02]  /*58e0*/  FFMA.FTZ R3, R17, c[0x0][0x23c], -R3 ;  /* 0x00008f0011037a23 */ /* 0x000fe40000010803 */
[----:B------:R-:W-:Y:S02]  /*58f0*/  MUFU.EX2 R102, R14 ;  /* 0x0000000e00667308 */ /* 0x000fe40000000800 */
[----:B------:R-:W-:Y:S02]  /*5900*/  @P0 FSEL R19, R19, -INF , !P1 ;  /* 0xff80000013130808 */ /* 0x000fe40004800000 */
[----:B------:R-:W-:Y:S02]  /*5910*/  IADD3 R92, P0, R113, UR13, RZ ;  /* 0x0000000d715c7c10 */ /* 0x000fe4000ff1e0ff */
[----:B------:R-:W-:Y:S02]  /*5920*/  @P2 FSEL R18, R18, -INF , !P3 ;  /* 0xff80000012122808 */ /* 0x000fe40005800000 */
[----:B------:R-:W-:Y:S02]  /*5930*/  IADD3.X R93, R114, UR12, RZ, P0, !PT ;  /* 0x0000000c725d7c10 */ /* 0x000fe400087fe4ff */
[----:B------:R1:W-:Y:S01]  /*5940*/  MUFU.EX2 R95, R3 ;  /* 0x00000003005f7308 */ /* 0x0003e20000000800 */
[--C-:B------:R-:W-:Y:S01]  /*5950*/  FFMA.FTZ R18, R18, c[0x0][0x23c], -R0.reuse ;  /* 0x00008f0012127a23 */ /* 0x100fe20000010800 */
[----:B------:R-:W-:Y:S01]  /*5960*/  LEA R234, P0, R115, R234, 0x2 ;  /* 0x000000ea73ea7211 */ /* 0x000fe200078010ff */
[----:B------:R-:W-:Y:S01]  /*5970*/  FFMA.FTZ R0, R19, c[0x0][0x23c], -R0 ;  /* 0x00008f0013007a23 */ /* 0x000fe20000010800 */
[----:B--2---:R-:W-:Y:S02]  /*5980*/  F2FP.PACK_AB R4, R99, R100 ;  /* 0x000000646304723e */ /* 0x004fe400000000ff */
[----:B------:R-:W-:Y:S02]  /*5990*/  LEA.HI.X.SX32 R235, R115, R235, 0x2, P0 ;  /* 0x000000eb73eb7211 */ /* 0x000fe400000f16ff */
[----:B------:R2:W5:Y:S01]  /*59a0*/  LDL R115, [R1] ;  /* 0x0000000001737983 */ /* 0x0005620000100800 */
[----:B------:R-:W-:Y:S01]  /*59b0*/  PLOP3.LUT P1, PT, PT, PT, UP4, 0x80, 0x0 ;  /* 0x000000000000781c */ /* 0x000fe20003f2f048 */
[----:B------:R3:W-:Y:S10]  /*59c0*/  MUFU.EX2 R97, R0 ;  /* 0x0000000000617308 */ /* 0x0007f40000000800 */
[----:B------:R-:W4:Y:S01]  /*59d0*/  MUFU.EX2 R101, R15 ;  /* 0x0000000f00657308 */ /* 0x000f220000000800 */
[----:B-1----:R-:W-:Y:S05]  /*59e0*/  F2FP.PACK_AB R3, R107, R111 ;  /* 0x0000006f6b03723e */ /* 0x002fea00000000ff */
[----:B------:R4:W-:Y:S04]  /*59f0*/  STS [R246+0x2a000], R3 ;  /* 0x02a00003f6007388 */ /* 0x0009e80000000800 */
[----:B------:R-:W1:Y:S01]  /*5a00*/  MUFU.EX2 R96, R16 ;  /* 0x0000001000607308 */ /* 0x000e620000000800 */
[----:B---3--:R-:W-:Y:S01]  /*5a10*/  F2FP.PACK_AB R0, R103, R104 ;  /* 0x000000686700723e */ /* 0x008fe200000000ff */
[----:B------:R-:W-:Y:S08]  /*5a20*/  STS [R249+0x2a400], R5 ;  /* 0x02a40005f9007388 */ /* 0x000ff00000000800 */
[----:B------:R-:W3:Y:S01]  /*5a30*/  MUFU.EX2 R98, R18 ;  /* 0x0000001200627308 */ /* 0x000ee20000000800 */
[----:B------:R3:W-:Y:S06]  /*5a40*/  STS [R249+0x2a000], R0 ;  /* 0x02a00000f9007388 */ /* 0x0007ec0000000800 */
[----:B------:R-:W-:Y:S01]  /*5a50*/  STS [R247+0x2a000], R4 ;  /* 0x02a00004f7007388 */ /* 0x000fe20000000800 */
[----:B----4-:R-:W-:Y:S02]  /*5a60*/  F2FP.PACK_AB R3, R101, R102 ;  /* 0x000000666503723e */ /* 0x010fe400000000ff */
[----:B-1----:R-:W-:Y:S03]  /*5a70*/  F2FP.PACK_AB R2, R95, R96 ;  /* 0x000000605f02723e */ /* 0x002fe600000000ff */
[----:B------:R1:W-:Y:S06]  /*5a80*/  STS [R247+0x2a400], R3 ;  /* 0x02a40003f7007388 */ /* 0x0003ec0000000800 */
[----:B------:R-:W-:Y:S01]  /*5a90*/  STS [R248+0x2a000], R2 ;  /* 0x02a00002f8007388 */ /* 0x000fe20000000800 */
[----:B---3--:R-:W-:Y:S05]  /*5aa0*/  F2FP.PACK_AB R0, R97, R98 ;  /* 0x000000626100723e */ /* 0x008fea00000000ff */
[----:B------:R3:W-:Y:S06]  /*5ab0*/  STS [R248+0x2a400], R0 ;  /* 0x02a40000f8007388 */ /* 0x0007ec0000000800 */
[----:B------:R-:W-:Y:S06]  /*5ac0*/  LDSM.16.M88.4 R16, [R228+0x10000] ;  /* 0x01000000e410783b */ /* 0x000fec0000000200 */
[----:B------:R-:W4:Y:S01]  /*5ad0*/  LDSM.16.M88.4 R8, [R221+0x20000] ;  /* 0x02000000dd08783b */ /* 0x000f220000000200 */
[C-C-:B-1----:R-:W-:Y:S05]  /*5ae0*/  IMAD.IADD R3, R217.reuse, 0x1, R228.reuse ;  /* 0x00000001d9037824 */ /* 0x142fea00078e02e4 */
[----:B------:R-:W1:Y:S01]  /*5af0*/  LDSM.16.M88.4 R84, [R221+0x20800] ;  /* 0x02080000dd54783b */ /* 0x000e620000000200 */
[----:B---3--:R-:W-:Y:S04]  /*5b00*/  IMAD.IADD R0, R108, 0x1, R228 ;  /* 0x000000016c007824 */ /* 0x008fe800078e02e4 */
[----:B------:R-:W-:Y:S01]  /*5b10*/  IMAD.IADD R2, R217, 0x1, R0 ;  /* 0x00000001d9027824 */ /* 0x000fe200078e0200 */
[----:B------:R-:W-:Y:S01]  /*5b20*/  LDSM.16.M88.4 R88, [R0+0x10000] ;  /* 0x010000000058783b */ /* 0x000fe20000000200 */
[C---:B----4-:R-:W-:Y:S08]  /*5b30*/  HMMA.16816.F32 R4, R16.reuse, R8, RZ ;  /* 0x000000081004723c */ /* 0x050ff000000018ff */
[C---:B------:R-:W-:Y:S08]  /*5b40*/  HMMA.16816.F32 R8, R16.reuse, R10, RZ ;  /* 0x0000000a1008723c */ /* 0x040ff000000018ff */
[C---:B-1----:R-:W-:Y:S08]  /*5b50*/  HMMA.16816.F32 R12, R16.reuse, R84, RZ ;  /* 0x00000054100c723c */ /* 0x042ff000000018ff */
[----:B------:R-:W-:Y:S01]  /*5b60*/  HMMA.16816.F32 R16, R16, R86, RZ ;  /* 0x000000561010723c */ /* 0x000fe200000018ff */
[----:B------:R-:W1:Y:S07]  /*5b70*/  LDSM.16.M88.4 R84, [R222+0x20000] ;  /* 0x02000000de54783b */ /* 0x000e6e0000000200 */
[C---:B-1----:R-:W-:Y:S08]  /*5b80*/  HMMA.16816.F32 R4, R88.reuse, R84, R4 ;  /* 0x000000545804723c */ /* 0x042ff00000001804 */
[C---:B------:R-:W-:Y:S01]  /*5b90*/  HMMA.16816.F32 R8, R88.reuse, R86, R8 ;  /* 0x000000565808723c */ /* 0x040fe20000001808 */
[----:B------:R-:W1:Y:S07]  /*5ba0*/  LDSM.16.M88.4 R84, [R222+0x20800] ;  /* 0x02080000de54783b */ /* 0x000e6e0000000200 */
[C---:B-1----:R-:W-:Y:S08]  /*5bb0*/  HMMA.16816.F32 R12, R88.reuse, R84, R12 ;  /* 0x00000054580c723c */ /* 0x042ff0000000180c */
[----:B------:R-:W-:Y:S01]  /*5bc0*/  HMMA.16816.F32 R16, R88, R86, R16 ;  /* 0x000000565810723c */ /* 0x000fe20000001810 */
[----:B------:R-:W-:Y:S06]  /*5bd0*/  LDSM.16.M88.4 R84, [R3+0x10000] ;  /* 0x010000000354783b */ /* 0x000fec0000000200 */
[----:B------:R-:W1:Y:S02]  /*5be0*/  LDSM.16.M88.4 R88, [R224+0x20000] ;  /* 0x02000000e058783b */ /* 0x000e640000000200 */
        /* <DEDUP_REMOVED lines=75> */
[----:B------:R1:W-:Y:S06]  /*60a0*/  LDSM.16.M88.4 R84, [R0+0x16000] ;  /* 0x016000000054783b */ /* 0x0003ec0000000200 */
[----:B------:R-:W3:Y:S06]  /*60b0*/  LDSM.16.M88.4 R88, [R222+0x26000] ;  /* 0x02600000de58783b */ /* 0x000eec0000000200 */
[----:B-1----:R-:W4:Y:S01]  /*60c0*/  LDG.E R0, [R92.64+0x20] ;  /* 0x000020045c007981 */ /* 0x002f22000c1e1900 */
[C---:B---3--:R-:W-:Y:S08]  /*60d0*/  HMMA.16816.F32 R4, R84.reuse, R88, R4 ;  /* 0x000000585404723c */ /* 0x048ff00000001804 */
[C---:B------:R-:W-:Y:S01]  /*60e0*/  HMMA.16816.F32 R8, R84.reuse, R90, R8 ;  /* 0x0000005a5408723c */ /* 0x040fe20000001808 */
[----:B------:R-:W1:Y:S07]  /*60f0*/  LDSM.16.M88.4 R88, [R222+0x26800] ;  /* 0x02680000de58783b */ /* 0x000e6e0000000200 */
[C---:B-1----:R-:W-:Y:S08]  /*6100*/  HMMA.16816.F32 R12, R84.reuse, R88, R12 ;  /* 0x00000058540c723c */ /* 0x042ff0000000180c */
[----:B------:R-:W-:Y:S01]  /*6110*/  HMMA.16816.F32 R16, R84, R90, R16 ;  /* 0x0000005a5410723c */ /* 0x000fe20000001810 */
[----:B------:R1:W-:Y:S06]  /*6120*/  LDSM.16.M88.4 R84, [R3+0x16000] ;  /* 0x016000000354783b */ /* 0x0003ec0000000200 */
[----:B------:R-:W3:Y:S06]  /*6130*/  LDSM.16.M88.4 R88, [R224+0x26000] ;  /* 0x02600000e058783b */ /* 0x000eec0000000200 */
[----:B-1----:R-:W2:Y:S01]  /*6140*/  LDG.E R3, [R92.64] ;  /* 0x000000045c037981 */ /* 0x002ea2000c1e1900 */
[C---:B---3--:R-:W-:Y:S08]  /*6150*/  HMMA.16816.F32 R4, R84.reuse, R88, R4 ;  /* 0x000000585404723c */ /* 0x048ff00000001804 */
        /* <DEDUP_REMOVED lines=10> */
[----:B------:R-:W-:Y:S04]  /*6200*/  HMMA.16816.F32 R16, R84, R90, R16 ;  /* 0x0000005a5410723c */ /* 0x000fe80000001810 */
[C---:B----4-:R-:W-:Y:S04]  /*6210*/  FADD.FTZ R6, -R0.reuse, R6 ;  /* 0x0000000600067221 */ /* 0x050fe80000010100 */
[C---:B------:R-:W-:Y:S04]  /*6220*/  FADD.FTZ R10, -R0.reuse, R10 ;  /* 0x0000000a000a7221 */ /* 0x040fe80000010100 */
[C---:B------:R-:W-:Y:S04]  /*6230*/  FADD.FTZ R11, -R0.reuse, R11 ;  /* 0x0000000b000b7221 */ /* 0x040fe80000010100 */
[C---:B------:R-:W-:Y:S02]  /*6240*/  FADD.FTZ R2, -R0.reuse, R14 ;  /* 0x0000000e00027221 */ /* 0x040fe40000010100 */
[----:B------:R-:W-:Y:S02]  /*6250*/  FADD.FTZ R14, -R0, R15 ;  /* 0x0000000f000e7221 */ /* 0x000fe40000010100 */
[----:B------:R-:W-:Y:S02]  /*6260*/  FMUL.FTZ R86, R112, R6 ;  /* 0x0000000670567220 */ /* 0x000fe40000410000 */
[----:B------:R-:W-:Y:S02]  /*6270*/  FMUL.FTZ R85, R106, R10 ;  /* 0x0000000a6a557220 */ /* 0x000fe40000410000 */
[----:B------:R-:W-:Y:S02]  /*6280*/  FMUL.FTZ R84, R105, R11 ;  /* 0x0000000b69547220 */ /* 0x000fe40000410000 */
[----:B------:R-:W-:Y:S02]  /*6290*/  FMUL.FTZ R15, R102, R2 ;  /* 0x00000002660f7220 */ /* 0x000fe40000410000 */
[----:B------:R-:W-:Y:S02]  /*62a0*/  FMUL.FTZ R14, R101, R14 ;  /* 0x0000000e650e7220 */ /* 0x000fe40000410000 */
[C---:B--2---:R-:W-:Y:S02]  /*62b0*/  FADD.FTZ R5, -R3.reuse, R5 ;  /* 0x0000000503057221 */ /* 0x044fe40000010100 */
[C---:B------:R-:W-:Y:S02]  /*62c0*/  FADD.FTZ R16, -R3.reuse, R16 ;  /* 0x0000001003107221 */ /* 0x040fe40000010100 */
[C---:B------:R-:W-:Y:S02]  /*62d0*/  FADD.FTZ R17, -R3.reuse, R17 ;  /* 0x0000001103117221 */ /* 0x040fe40000010100 */
[C---:B------:R-:W-:Y:S02]  /*62e0*/  FADD.FTZ R4, -R3.reuse, R4 ;  /* 0x0000000403047221 */ /* 0x040fe40000010100 */
[C---:B------:R-:W-:Y:S02]  /*62f0*/  FADD.FTZ R8, -R3.reuse, R8 ;  /* 0x0000000803087221 */ /* 0x040fe40000010100 */
[----:B------:R-:W-:Y:S02]  /*6300*/  FADD.FTZ R9, -R3, R9 ;  /* 0x0000000903097221 */ /* 0x000fe40000010100 */
[----:B------:R-:W-:Y:S02]  /*6310*/  FMUL.FTZ R91, R107, R5 ;  /* 0x000000056b5b7220 */ /* 0x000fe40000410000 */
[C---:B------:R-:W-:Y:S02]  /*6320*/  FADD.FTZ R12, -R3.reuse, R12 ;  /* 0x0000000c030c7221 */ /* 0x040fe40000010100 */
[----:B------:R-:W-:Y:S02]  /*6330*/  FADD.FTZ R13, -R3, R13 ;  /* 0x0000000d030d7221 */ /* 0x000fe40000010100 */
        /* <DEDUP_REMOVED lines=109> */
.L_x_792:
        /* <DEDUP_REMOVED lines=40> */
[-C--:B------:R-:W-:Y:S08]  /*6c90*/  HMMA.16816.F32 R68, R4, R88.reuse, R68 ;  /* 0x000000580444723c */ /* 0x080ff00000001844 */
        /* <DEDUP_REMOVED lines=132> */
.L_x_793:
[----:B------:R-:W-:Y:S01]  /*74e0*/  LDSM.16.M88.4 R128, [R229] ;  /* 0x00000000e580783b */ /* 0x000fe20000000200 */
[----:B-1----:R-:W-:Y:S01]  /*74f0*/  IMAD.MOV.U32 R2, RZ, RZ, R114 ;  /* 0x000000ffff027224 */ /* 0x002fe200078e0072 */
[----:B------:R-:W-:Y:S01]  /*7500*/  ULOP3.LUT UR9, UR8, 0x1, URZ, 0xc0, !UPT ;  /* 0x0000000108097892 */ /* 0x000fe2000f8ec03f */
[----:B------:R-:W-:Y:S01]  /*7510*/  IMAD.MOV.U32 R3, RZ, RZ, R113 ;  /* 0x000000ffff037224 */ /* 0x000fe200078e0071 */
[----:B------:R-:W-:Y:S01]  /*7520*/  @UP4 UIADD3 UR14, UP3, UR11, -0x100, URZ ;  /* 0xffffff000b0e4890 */ /* 0x000fe2000ff7e03f */
[----:B------:R-:W1:Y:S01]  /*7530*/  LDSM.16.MT88.4 R16, [R216+0x18000] ;  /* 0x01800000d810783b */ /* 0x000e620000004200 */
[----:B------:R-:W-:Y:S01]  /*7540*/  IMAD.IADD R0, R229, 0x1, R108 ;  /* 0x00000001e5007824 */ /* 0x000fe200078e026c */
[----:B------:R-:W-:Y:S02]  /*7550*/  UISETP.NE.U32.AND UP0, UPT, UR9, 0x1, UPT ;  /* 0x000000010900788c */ /* 0x000fe4000bf05070 */
[----:B------:R-:W-:Y:S01]  /*7560*/  UIADD3 UR15, UR8, -0x1, URZ ;  /* 0xffffffff080f7890 */ /* 0x000fe2000fffe03f */
[----:B------:R-:W2:Y:S01]  /*7570*/  LDSM.16.M88.4 R124, [R229+0x1000] ;  /* 0x00100000e57c783b */ /* 0x000ea20000000200 */
[----:B------:R-:W-:Y:S04]  /*7580*/  @UP4 UIADD3.X UR9, UR10, -0x1, URZ, UP3, !UPT ;  /* 0xffffffff0a094890 */ /* 0x000fe80009ffe43f */
[----:B------:R-:W3:Y:S05]  /*7590*/  LDSM.16.MT88.4 R96, [R216+0x1a000] ;  /* 0x01a00000d860783b */ /* 0x000eea0000004200 */
[----:B-----5:R-:W4:Y:S05]  /*75a0*/  LDSM.16.MT88.4 R112, [R216+0x1c000] ;  /* 0x01c00000d870783b */ /* 0x020f2a0000004200 */
[----:B------:R-:W3:Y:S05]  /*75b0*/  LDSM.16.MT88.4 R196, [R216+0x1e000] ;  /* 0x01e00000d8c4783b */ /* 0x000eea0000004200 */
[----:B------:R-:W-:Y:S05]  /*75c0*/  LDSM.16.MT88.4 R204, [R216+0x18800] ;  /* 0x01880000d8cc783b */ /* 0x000fea0000004200 */
[----:B------:R-:W3:Y:S05]  /*75d0*/  LDSM.16.M88.4 R200, [R0] ;  /* 0x0000000000c8783b */ /* 0x000eea0000000200 */
[----:B------:R4:W3:Y:S01]  /*75e0*/  LDSM.16.M88.4 R208, [R0+0x1000] ;  /* 0x0010000000d0783b */ /* 0x0008e20000000200 */
[-C--:B-1----:R-:W-:Y:S04]  /*75f0*/  HMMA.16816.F32 R4, R128, R16.reuse, RZ ;  /* 0x000000108004723c */ /* 0x082fe800000018ff */
[----:B------:R-:W1:Y:S04]  /*7600*/  LDSM.16.MT88.4 R212, [R216+0x1a800] ;  /* 0x01a80000d8d4783b */ /* 0x000e680000004200 */
[C---:B--2---:R-:W-:Y:S08]  /*7610*/  HMMA.16816.F32 R8, R124.reuse, R16, RZ ;  /* 0x000000107c08723c */ /* 0x044ff000000018ff */
[-C--:B------:R-:W-:Y:S01]  /*7620*/  HMMA.16816.F32 R12, R124, R18.reuse, RZ ;  /* 0x000000127c0c723c */ /* 0x080fe200000018ff */
[----:B----4-:R-:W-:Y:S07]  /*7630*/  IMAD.IADD R0, R217, 0x1, R0 ;  /* 0x00000001d9007824 */ /* 0x010fee00078e0200 */
[C---:B------:R-:W-:Y:S08]  /*7640*/  HMMA.16816.F32 R16, R128.reuse, R18, RZ ;  /* 0x000000128010723c */ /* 0x040ff000000018ff */
[-C--:B---3--:R-:W-:Y:S08]  /*7650*/  HMMA.16816.F32 R84, R128, R96.reuse, RZ ;  /* 0x000000608054723c */ /* 0x088ff000000018ff */
        /* <DEDUP_REMOVED lines=18> */
[C---:B------:R-:W-:Y:S07]  /*7780*/  HMMA.16816.F32 R88, R208.reuse, R212, R88 ;  /* 0x000000d4d058723c */ /* 0x040fee0000001858 */
[----:B------:R-:W-:Y:S01]  /*7790*/  IMAD.IADD R212, R229, 0x1, R217 ;  /* 0x00000001e5d47824 */ /* 0x000fe200078e02d9 */
[-C--:B------:R-:W-:Y:S08]  /*77a0*/  HMMA.16816.F32 R92, R208, R214.reuse, R92 ;  /* 0x000000d6d05c723c */ /* 0x080ff0000000185c */
[C---:B------:R-:W-:Y:S08]  /*77b0*/  HMMA.16816.F32 R96, R200.reuse, R214, R96 ;  /* 0x000000d6c860723c */ /* 0x040ff00000001860 */
[-C--:B--2---:R-:W-:Y:S08]  /*77c0*/  HMMA.16816.F32 R100, R200, R196.reuse, R100 ;  /* 0x000000c4c864723c */ /* 0x084ff00000001864 */
[C---:B------:R-:W-:Y:S08]  /*77d0*/  HMMA.16816.F32 R104, R208.reuse, R196, R104 ;  /* 0x000000c4d068723c */ /* 0x040ff00000001868 */
[-C--:B------:R-:W-:Y:S08]  /*77e0*/  HMMA.16816.F32 R108, R208, R198.reuse, R108 ;  /* 0x000000c6d06c723c */ /* 0x080ff0000000186c */
[C---:B------:R-:W-:Y:S01]  /*77f0*/  HMMA.16816.F32 R112, R200.reuse, R198, R112 ;  /* 0x000000c6c870723c */ /* 0x040fe20000001870 */
[----:B------:R-:W-:Y:S05]  /*7800*/  LDSM.16.M88.4 R196, [R212] ;  /* 0x00000000d4c4783b */ /* 0x000fea0000000200 */
[----:B------:R-:W-:Y:S02]  /*7810*/  LDSM.16.M88.4 R212, [R212+0x1000] ;  /* 0x00100000d4d4783b */ /* 0x000fe40000000200 */
        /* <DEDUP_REMOVED lines=25> */
[----:B------:R1:W3:Y:S07]  /*79b0*/  LDSM.16.M88.4 R212, [R0+0x1000] ;  /* 0x0010000000d4783b */ /* 0x0002ee0000000200 */
[----:B------:R-:W-:Y:S01]  /*79c0*/  HMMA.16816.F32 R128, R196, R210, R128 ;  /* 0x000000d2c480723c */ /* 0x000fe20000001880 */
[----:B------:R-:W4:Y:S05]  /*79d0*/  LDSM.16.MT88.4 R196, [R216+0x1b800] ;  /* 0x01b80000d8c4783b */ /* 0x000f2a0000004200 */
[----:B------:R-:W4:Y:S02]  /*79e0*/  LDSM.16.MT88.4 R208, [R216+0x1d800] ;  /* 0x01d80000d8d0783b */ /* 0x000f240000004200 */
[-C--:B--2---:R-:W-:Y:S03]  /*79f0*/  HMMA.16816.F32 R4, R200, R204.reuse, R4 ;  /* 0x000000ccc804723c */ /* 0x084fe60000001804 */
[----:B------:R-:W4:Y:S05]  /*7a00*/  LDSM.16.MT88.4 R216, [R216+0x1f800] ;  /* 0x01f80000d8d8783b */ /* 0x000f2a0000004200 */
[----:B-1----:R-:W2:Y:S01]  /*7a10*/  LDL R0, [R1+0x20] ;  /* 0x0000200001007983 */ /* 0x002ea20000100800 */
[C---:B---3--:R-:W-:Y:S04]  /*7a20*/  HMMA.16816.F32 R8, R212.reuse, R204, R8 ;  /* 0x000000ccd408723c */ /* 0x048fe80000001808 */
[----:B------:R-:W2:Y:S03]  /*7a30*/  LDL R204, [R1+0x3c] ;  /* 0x00003c0001cc7983 */ /* 0x000ea60000100800 */
[----:B------:R-:W-:Y:S01]  /*7a40*/  IMAD.MOV.U32 R205, RZ, RZ, c[0x0][0x22c] ;  /* 0x00008b00ffcd7624 */ /* 0x000fe200078e00ff */
[-C--:B------:R-:W-:Y:S04]  /*7a50*/  HMMA.16816.F32 R12, R212, R206.reuse, R12 ;  /* 0x000000ced40c723c */ /* 0x080fe8000000180c */
[----:B------:R-:W-:Y:S04]  /*7a60*/  IMAD R205, R205, c[0x0][0x1c0], RZ ;  /* 0x00007000cdcd7a24 */ /* 0x000fe800078e02ff */
[C---:B------:R-:W-:Y:S04]  /*7a70*/  HMMA.16816.F32 R16, R200.reuse, R206, R16 ;  /* 0x000000cec810723c */ /* 0x040fe80000001810 */
[----:B------:R-:W-:Y:S03]  /*7a80*/  IMAD.SHL.U32 R205, R205, 0x10, RZ ;  /* 0x00000010cdcd7824 */ /* 0x000fe600078e00ff */
[----:B------:R-:W-:Y:S01]  /*7a90*/  IMAD.MOV.U32 R206, RZ, RZ, c[0x0][0x22c] ;  /* 0x00008b00ffce7624 */ /* 0x000fe200078e00ff */
[-C--:B----4-:R-:W-:Y:S01]  /*7aa0*/  HMMA.16816.F32 R84, R200, R196.reuse, R84 ;  /* 0x000000c4c854723c */ /* 0x090fe20000001854 */
[----:B------:R-:W-:Y:S03]  /*7ab0*/  IMAD.MOV.U32 R207, RZ, RZ, c[0x0][0x22c] ;  /* 0x00008b00ffcf7624 */ /* 0x000fe600078e00ff */
[----:B------:R-:W-:Y:S02]  /*7ac0*/  IMAD R206, R206, c[0x0][0x1c0], RZ ;  /* 0x00007000cece7a24 */ /* 0x000fe400078e02ff */
[----:B------:R-:W-:Y:S02]  /*7ad0*/  IMAD R207, R207, c[0x0][0x1c0], RZ ;  /* 0x00007000cfcf7a24 */ /* 0x000fe400078e02ff */
[C---:B------:R-:W-:Y:S04]  /*7ae0*/  HMMA.16816.F32 R88, R212.reuse, R196, R88 ;  /* 0x000000c4d458723c */ /* 0x040fe80000001858 */
[----:B------:R-:W-:Y:S02]  /*7af0*/  IMAD R206, R206, 0x18, RZ ;  /* 0x00000018cece7824 */ /* 0x000fe400078e02ff */
[----:B------:R-:W-:Y:S01]  /*7b00*/  IMAD R207, R207, 0x28, RZ ;  /* 0x00000028cfcf7824 */ /* 0x000fe200078e02ff */
[----:B------:R-:W-:Y:S01]  /*7b10*/  @P1 IADD3 R196, P0, R3, UR11, RZ ;  /* 0x0000000b03c41c10 */ /* 0x000fe2000ff1e0ff */
[-C--:B------:R-:W-:Y:S01]  /*7b20*/  HMMA.16816.F32 R92, R212, R198.reuse, R92 ;  /* 0x000000c6d45c723c */ /* 0x080fe2000000185c */
[----:B------:R-:W-:Y:S03]  /*7b30*/  @UP4 UMOV UR11, UR14 ;  /* 0x0000000e000b4c82 */ /* 0x000fe60008000000 */
[----:B------:R-:W-:Y:S01]  /*7b40*/  @P1 IADD3.X R197, R2, UR10, RZ, P0, !PT ;  /* 0x0000000a02c51c10 */ /* 0x000fe200087fe4ff */
[----:B------:R-:W-:Y:S01]  /*7b50*/  @UP4 UMOV UR10, UR9 ;  /* 0x00000009000a4c82 */ /* 0x000fe20008000000 */
[CC--:B------:R-:W-:Y:S02]  /*7b60*/  LEA R2, P2, R239.reuse, R234.reuse, 0x2 ;  /* 0x000000eaef027211 */ /* 0x0c0fe400078410ff */
[C---:B------:R-:W-:Y:S01]  /*7b70*/  HMMA.16816.F32 R96, R200.reuse, R198, R96 ;  /* 0x000000c6c860723c */ /* 0x040fe20000001860 */
[----:B------:R1:W5:Y:S03]  /*7b80*/  @P1 LDG.E R250, [R196.64+-0x100] ;  /* 0xffff0004c4fa1981 */ /* 0x000366000c1e1900 */
[-C--:B------:R-:W-:Y:S02]  /*7b90*/  LEA.HI.X.SX32 R3, R239, R235.reuse, 0x2, P2 ;  /* 0x000000ebef037211 */ /* 0x080fe400010f16ff */
[----:B------:R1:W5:Y:S02]  /*7ba0*/  @P1 LDG.E R251, [R196.64+-0xe0] ;  /* 0xffff2004c4fb1981 */ /* 0x000364000c1e1900 */
[-C--:B------:R-:W-:Y:S03]  /*7bb0*/  HMMA.16816.F32 R100, R200, R208.reuse, R100 ;  /* 0x000000d0c864723c */ /* 0x080fe60000001864 */
[----:B------:R4:W-:Y:S05]  /*7bc0*/  RED.E.ADD.F32.FTZ.RN.STRONG.GPU [R234.64], R4 ;  /* 0x00000004ea00798e */ /* 0x0009ea000c10e784 */
[C---:B------:R-:W-:Y:S01]  /*7bd0*/  HMMA.16816.F32 R104, R212.reuse, R208, R104 ;  /* 0x000000d0d468723c */ /* 0x040fe20000001868 */
[----:B------:R4:W-:Y:S06]  /*7be0*/  RED.E.ADD.F32.FTZ.RN.STRONG.GPU [R2.64], R5 ;  /* 0x000000050200798e */ /* 0x0009ec000c10e784 */
[----:B------:R-:W-:Y:S01]  /*7bf0*/  IMAD.MOV.U32 R209, RZ, RZ, c[0x0][0x22c] ;  /* 0x00008b00ffd17624 */ /* 0x000fe200078e00ff */
[-C--:B------:R-:W-:Y:S01]  /*7c00*/  HMMA.16816.F32 R108, R212, R210.reuse, R108 ;  /* 0x000000d2d46c723c */ /* 0x080fe2000000186c */
[----:B------:R-:W-:Y:S03]  /*7c10*/  IMAD.MOV.U32 R208, RZ, RZ, c[0x0][0x22c] ;  /* 0x00008b00ffd07624 */ /* 0x000fe600078e00ff */
[----:B------:R-:W-:Y:S02]  /*7c20*/  IMAD R209, R209, c[0x0][0x1c0], RZ ;  /* 0x00007000d1d17a24 */ /* 0x000fe400078e02ff */
[----:B------:R-:W-:Y:S01]  /*7c30*/  IMAD R208, R208, c[0x0][0x1c0], RZ ;  /* 0x00007000d0d07a24 */ /* 0x000fe200078e02ff */
[CC--:B-1----:R-:W-:Y:S01]  /*7c40*/  LEA R196, P0, R205.reuse, R234.reuse, 0x2 ;  /* 0x000000eacdc47211 */ /* 0x0c2fe200078010ff */
[C---:B------:R-:W-:Y:S04]  /*7c50*/  HMMA.16816.F32 R112, R200.reuse, R210, R112 ;  /* 0x000000d2c870723c */ /* 0x040fe80000001870 */
[-C--:B------:R-:W-:Y:S01]  /*7c60*/  LEA.HI.X.SX32 R197, R205, R235.reuse, 0x2, P0 ;  /* 0x000000ebcdc57211 */ /* 0x080fe200000f16ff */
[----:B------:R-:W-:Y:S01]  /*7c70*/  IMAD.SHL.U32 R209, R209, 0x20, RZ ;  /* 0x00000020d1d17824 */ /* 0x000fe200078e00ff */
[-C--:B----4-:R-:W-:Y:S01]  /*7c80*/  LEA R4, P1, R206, R234.reuse, 0x2 ;  /* 0x000000eace047211 */ /* 0x090fe200078210ff */
[----:B------:R-:W-:Y:S01]  /*7c90*/  IMAD R208, R208, 0x38, RZ ;  /* 0x00000038d0d07824 */ /* 0x000fe200078e02ff */
[-C--:B------:R-:W-:Y:S01]  /*7ca0*/  HMMA.16816.F32 R116, R200, R216.reuse, R116 ;  /* 0x000000d8c874723c */ /* 0x080fe20000001874 */
[----:B------:R1:W-:Y:S03]  /*7cb0*/  RED.E.ADD.F32.FTZ.RN.STRONG.GPU [R196.64], R6 ;  /* 0x00000006c400798e */ /* 0x0003e6000c10e784 */
[-C--:B------:R-:W-:Y:S01]  /*7cc0*/  LEA.HI.X.SX32 R5, R206, R235.reuse, 0x2, P1 ;  /* 0x000000ebce057211 */ /* 0x080fe200008f16ff */
[----:B------:R-:W-:Y:S01]  /*7cd0*/  IMAD.MOV.U32 R206, RZ, RZ, c[0x0][0x22c] ;  /* 0x00008b00ffce7624 */ /* 0x000fe200078e00ff */
[CC--:B------:R-:W-:Y:S02]  /*7ce0*/  LEA R198, P0, R209.reuse, R234.reuse, 0x2 ;  /* 0x000000ead1c67211 */ /* 0x0c0fe400078010ff */
[C---:B------:R-:W-:Y:S01]  /*7cf0*/  HMMA.16816.F32 R120, R212.reuse, R216, R120 ;  /* 0x000000d8d478723c */ /* 0x040fe20000001878 */
[----:B------:R4:W-:Y:S03]  /*7d00*/  RED.E.ADD.F32.FTZ.RN.STRONG.GPU [R4.64], R7 ;  /* 0x000000070400798e */ /* 0x0009e6000c10e784 */
[-C--:B------:R-:W-:Y:S01]  /*7d10*/  LEA.HI.X.SX32 R199, R209, R235.reuse, 0x2, P0 ;  /* 0x000000ebd1c77211 */ /* 0x080fe200000f16ff */
[----:B------:R-:W-:Y:S03]  /*7d20*/  IMAD R206, R206, c[0x0][0x1c0], RZ ;  /* 0x00007000cece7a24 */ /* 0x000fe600078e02ff */
[-C--:B------:R-:W-:Y:S01]  /*7d30*/  HMMA.16816.F32 R124, R212, R218.reuse, R124 ;  /* 0x000000dad47c723c */ /* 0x080fe2000000187c */
[----:B------:R4:W-:Y:S03]  /*7d40*/  RED.E.ADD.F32.FTZ.RN.STRONG.GPU [R198.64], R8 ;  /* 0x00000008c600798e */ /* 0x0009e6000c10e784 */
[----:B------:R-:W-:Y:S04]  /*7d50*/  IMAD R206, R206, 0x30, RZ ;  /* 0x00000030cece7824 */ /* 0x000fe800078e02ff */
[----:B------:R-:W-:Y:S04]  /*7d60*/  HMMA.16816.F32 R128, R200, R218, R128 ;  /* 0x000000dac880723c */ /* 0x000fe80000001880 */
[CC--:B-1----:R-:W-:Y:S02]  /*7d70*/  LEA R196, P2, R207.reuse, R234.reuse, 0x2 ;  /* 0x000000eacfc47211 */ /* 0x0c2fe400078410ff */
[CC--:B------:R-:W-:Y:S02]  /*7d80*/  LEA R6, P1, R206.reuse, R234.reuse, 0x2 ;  /* 0x000000eace067211 */ /* 0x0c0fe400078210ff */
[-C--:B------:R-:W-:Y:S01]  /*7d90*/  LEA.HI.X.SX32 R197, R207, R235.reuse, 0x2, P2 ;  /* 0x000000ebcfc57211 */ /* 0x080fe200010f16ff */
[----:B------:R-:W-:Y:S03]  /*7da0*/  IMAD.MOV.U32 R207, RZ, RZ, c[0x0][0x22c] ;  /* 0x00008b00ffcf7624 */ /* 0x000fe600078e00ff */
[-C--:B----4-:R-:W-:Y:S01]  /*7db0*/  LEA.HI.X.SX32 R7, R206, R235.reuse, 0x2, P1 ;  /* 0x000000ebce077211 */ /* 0x090fe200008f16ff */
[----:B------:R1:W-:Y:S01]  /*7dc0*/  RED.E.ADD.F32.FTZ.RN.STRONG.GPU [R196.64], R9 ;  /* 0x00000009c400798e */ /* 0x0003e2000c10e784 */
[----:B------:R-:W-:Y:S01]  /*7dd0*/  IMAD.MOV.U32 R206, RZ, RZ, c[0x0][0x22c] ;  /* 0x00008b00ffce7624 */ /* 0x000fe200078e00ff */
[-C--:B------:R-:W-:Y:S01]  /*7de0*/  LEA R4, P0, R208, R234.reuse, 0x2 ;  /* 0x000000ead0047211 */ /* 0x080fe200078010ff */
[----:B------:R-:W-:Y:S02]  /*7df0*/  IMAD R207, R207, c[0x0][0x1c0], RZ ;  /* 0x00007000cfcf7a24 */ /* 0x000fe400078e02ff */
[----:B------:R4:W-:Y:S01]  /*7e00*/  RED.E.ADD.F32.FTZ.RN.STRONG.GPU [R6.64], R10 ;  /* 0x0000000a0600798e */ /* 0x0009e2000c10e784 */
[----:B------:R-:W-:Y:S01]  /*7e10*/  IMAD R206, R206, c[0x0][0x1c0], RZ ;  /* 0x00007000cece7a24 */ /* 0x000fe200078e02ff */
[-C--:B------:R-:W-:Y:S01]  /*7e20*/  LEA.HI.X.SX32 R5, R208, R235.reuse, 0x2, P0 ;  /* 0x000000ebd0057211 */ /* 0x080fe200000f16ff */
[----:B------:R-:W-:Y:S02]  /*7e30*/  IMAD.SHL.U32 R207, R207, 0x10, RZ ;  /* 0x00000010cfcf7824 */ /* 0x000fe400078e00ff */
[----:B------:R-:W-:Y:S02]  /*7e40*/  IMAD.SHL.U32 R206, R206, 0x10, RZ ;  /* 0x00000010cece7824 */ /* 0x000fe400078e00ff */
[----:B------:R4:W-:Y:S01]  /*7e50*/  RED.E.ADD.F32.FTZ.RN.STRONG.GPU [R4.64], R11 ;  /* 0x0000000b0400798e */ /* 0x0009e2000c10e784 */
[----:B------:R-:W-:Y:S02]  /*7e60*/  IADD3 R208, R207, 0x20, RZ ;  /* 0x00000020cfd07810 */ /* 0x000fe40007ffe0ff */
[----:B------:R-:W-:Y:S02]  /*7e70*/  IADD3 R206, R206, 0x20, RZ ;  /* 0x00000020cece7810 */ /* 0x000fe40007ffe0ff */
[----:B------:R-:W-:Y:S01]  /*7e80*/  RED.E.ADD.F32.FTZ.RN.STRONG.GPU [R234.64+0x80], R16 ;  /* 0x00008010ea00798e */ /* 0x000fe2000c10e784 */
[----:B------:R-:W-:Y:S01]  /*7e90*/  IMAD.IADD R208, R239, 0x1, R208 ;  /* 0x00000001efd07824 */ /* 0x000fe200078e02d0 */
[CC--:B------:R-:W-:Y:S03]  /*7ea0*/  LEA R8, P0, R206.reuse, R234.reuse, 0x2 ;  /* 0x000000eace087211 */ /* 0x0c0fe600078010ff */
[----:B------:R-:W-:Y:S05]  /*7eb0*/  RED.E.ADD.F32.FTZ.RN.STRONG.GPU [R2.64+0x80], R17 ;  /* 0x000080110200798e */ /* 0x000fea000c10e784 */
[----:B-1----:R-:W3:Y:S01]  /*7ec0*/  LDL R197, [R1+0x1c] ;  /* 0x00001c0001c57983 */ /* 0x002ee20000100800 */
[-C--:B------:R-:W-:Y:S02]  /*7ed0*/  LEA.HI.X.SX32 R9, R206, R235.reuse, 0x2, P0 ;  /* 0x000000ebce097211 */ /* 0x080fe400000f16ff */
[C---:B------:R-:W-:Y:S02]  /*7ee0*/  IADD3 R206, R207.reuse, 0x20, RZ ;  /* 0x00000020cfce7810 */ /* 0x040fe40007ffe0ff */
[----:B------:R-:W3:Y:S01]  /*7ef0*/  LDL R196, [R1+0x38] ;  /* 0x0000380001c47983 */ /* 0x000ee20000100800 */
[----:B------:R-:W-:Y:S02]  /*7f00*/  IADD3 R207, R207, 0x20, RZ ;  /* 0x00000020cfcf7810 */ /* 0x000fe40007ffe0ff */
[CC--:B----4-:R-:W-:Y:S01]  /*7f10*/  LEA R6, P1, R208.reuse, R234.reuse, 0x2 ;  /* 0x000000ead0067211 */ /* 0x0d0fe200078210ff */
[C---:B------:R-:W-:Y:S01]  /*7f20*/  IMAD.IADD R206, R239.reuse, 0x1, R206 ;  /* 0x00000001efce7824 */ /* 0x040fe200078e02ce */
[----:B------:R1:W-:Y:S01]  /*7f30*/  RED.E.ADD.F32.FTZ.RN.STRONG.GPU [R8.64], R18 ;  /* 0x000000120800798e */ /* 0x0003e2000c10e784 */
[C---:B------:R-:W-:Y:S01]  /*7f40*/  IMAD.IADD R207, R239.reuse, 0x1, R207 ;  /* 0x00000001efcf7824 */ /* 0x040fe200078e02cf */
[-C--:B------:R-:W-:Y:S01]  /*7f50*/  LEA.HI.X.SX32 R7, R208, R235.reuse, 0x2, P1 ;  /* 0x000000ebd0077211 */ /* 0x080fe200008f16ff */
[C---:B------:R-:W-:Y:S02]  /*7f60*/  IMAD.IADD R206, R239.reuse, 0x1, R206 ;  /* 0x00000001efce7824 */ /* 0x040fe400078e02ce */
[C---:B------:R-:W-:Y:S02]  /*7f70*/  IMAD.IADD R207, R239.reuse, 0x1, R207 ;  /* 0x00000001efcf7824 */ /* 0x040fe400078e02cf */
[----:B------:R-:W-:Y:S01]  /*7f80*/  RED.E.ADD.F32.FTZ.RN.STRONG.GPU [R6.64], R19 ;  /* 0x000000130600798e */ /* 0x000fe2000c10e784 */
[----:B------:R-:W-:Y:S02]  /*7f90*/  IMAD.IADD R206, R239, 0x1, R206 ;  /* 0x00000001efce7824 */ /* 0x000fe400078e02ce */
[CC--:B------:R-:W-:Y:S04]  /*7fa0*/  LEA R10, P0, R207.reuse, R234.reuse, 0x2 ;  /* 0x000000eacf0a7211 */ /* 0x0c0fe800078010ff */
[-C--:B------:R-:W-:Y:S01]  /*7fb0*/  LEA.HI.X.SX32 R11, R207, R235.reuse, 0x2, P0 ;  /* 0x000000ebcf0b7211 */ /* 0x080fe200000f16ff */
[----:B------:R-:W-:Y:S04]  /*7fc0*/  IMAD.MOV.U32 R207, RZ, RZ, c[0x0][0x22c] ;  /* 0x00008b00ffcf7624 */ /* 0x000fe800078e00ff */
[----:B------:R4:W-:Y:S01]  /*7fd0*/  RED.E.ADD.F32.FTZ.RN.STRONG.GPU [R10.64], R12 ;  /* 0x0000000c0a00798e */ /* 0x0009e2000c10e784 */
[----:B------:R-:W-:Y:S04]  /*7fe0*/  IMAD R207, R207, c[0x0][0x1c0], RZ ;  /* 0x00007000cfcf7a24 */ /* 0x000fe800078e02ff */
[----:B------:R-:W-:Y:S01]  /*7ff0*/  IMAD.SHL.U32 R207, R207, 0x10, RZ ;  /* 0x00000010cfcf7824 */ /* 0x000fe200078e00ff */
[CC--:B-1----:R-:W-:Y:S04]  /*8000*/  LEA R8, P2, R206.reuse, R234.reuse, 0x2 ;  /* 0x000000eace087211 */ /* 0x0c2fe800078410ff */
[C---:B------:R-:W-:Y:S02]  /*8010*/  IADD3 R199, R207.reuse, 0x40, RZ ;  /* 0x00000040cfc77810 */ /* 0x040fe40007ffe0ff */
[-C--:B------:R-:W-:Y:S02]  /*8020*/  LEA.HI.X.SX32 R9, R206, R235.reuse, 0x2, P2 ;  /* 0x000000ebce097211 */ /* 0x080fe400010f16ff */
[----:B------:R-:W-:Y:S01]  /*8030*/  IADD3 R198, R207, 0x40, RZ ;  /* 0x00000040cfc67810 */ /* 0x000fe20007ffe0ff */
[C---:B------:R-:W-:Y:S02]  /*8040*/  IMAD.IADD R199, R239.reuse, 0x1, R199 ;  /* 0x00000001efc77824 */ /* 0x040fe400078e02c7 */
[----:B------:R1:W-:Y:S02]  /*8050*/  RED.E.ADD.F32.FTZ.RN.STRONG.GPU [R8.64], R13 ;  /* 0x0000000d0800798e */ /* 0x0003e4000c10e784 */
[C---:B------:R-:W-:Y:S02]  /*8060*/  IMAD.IADD R198, R239.reuse, 0x1, R198 ;  /* 0x00000001efc67824 */ /* 0x040fe400078e02c6 */
[C---:B------:R-:W-:Y:S02]  /*8070*/  IMAD.IADD R199, R239.reuse, 0x1, R199 ;  /* 0x00000001efc77824 */ /* 0x040fe400078e02c7 */
[C---:B------:R-:W-:Y:S01]  /*8080*/  IMAD.IADD R198, R239.reuse, 0x1, R198 ;  /* 0x00000001efc67824 */ /* 0x040fe200078e02c6 */
[----:B----4-:R-:W4:Y:S03]  /*8090*/  LDL R12, [R1+0x34] ;  /* 0x00003400010c7983 */ /* 0x010f260000100800 */
[----:B------:R-:W-:Y:S05]  /*80a0*/  IMAD.IADD R198, R239, 0x1, R198 ;  /* 0x00000001efc67824 */ /* 0x000fea00078e02c6 */
[CC--:B-1----:R-:W-:Y:S01]  /*80b0*/  LEA R8, P2, R198.reuse, R234.reuse, 0x2 ;  /* 0x000000eac6087211 */ /* 0x0c2fe200078410ff */
[----:B------:R-:W4:Y:S03]  /*80c0*/  LDL R13, [R1+0x30] ;  /* 0x00003000010d7983 */ /* 0x000f260000100800 */
[-C--:B------:R-:W-:Y:S02]  /*80d0*/  LEA.HI.X.SX32 R9, R198, R235.reuse, 0x2, P2 ;  /* 0x000000ebc6097211 */ /* 0x080fe400010f16ff */
[CC--:B--2---:R-:W-:Y:S04]  /*80e0*/  LEA R4, P1, R0.reuse, R234.reuse, 0x2 ;  /* 0x000000ea00047211 */ /* 0x0c4fe800078210ff */
[-C--:B------:R-:W-:Y:S01]  /*80f0*/  LEA.HI.X.SX32 R5, R0, R235.reuse, 0x2, P1 ;  /* 0x000000eb00057211 */ /* 0x080fe200008f16ff */
[----:B------:R-:W-:Y:S04]  /*8100*/  IMAD.MOV.U32 R0, RZ, RZ, c[0x0][0x22c] ;  /* 0x00008b00ff007624 */ /* 0x000fe800078e00ff */
[----:B------:R1:W-:Y:S01]  /*8110*/  RED.E.ADD.F32.FTZ.RN.STRONG.GPU [R4.64], R14 ;  /* 0x0000000e0400798e */ /* 0x0003e2000c10e784 */
[----:B------:R-:W-:Y:S04]  /*8120*/  IMAD R0, R0, c[0x0][0x1c0], RZ ;  /* 0x0000700000007a24 */ /* 0x000fe800078e02ff */
[----:B------:R-:W-:Y:S01]  /*8130*/  IMAD.SHL.U32 R0, R0, 0x10, RZ ;  /* 0x0000001000007824 */ /* 0x000fe200078e00ff */
[-C--:B------:R-:W-:Y:S04]  /*8140*/  LEA R6, P0, R204, R234.reuse, 0x2 ;  /* 0x000000eacc067211 */ /* 0x080fe800078010ff */
[----:B------:R-:W-:Y:S02]  /*8150*/  IADD3 R0, R0, 0x40, RZ ;  /* 0x0000004000007810 */ /* 0x000fe40007ffe0ff */
[-C--:B------:R-:W-:Y:S02]  /*8160*/  LEA.HI.X.SX32 R7, R204, R235.reuse, 0x2, P0 ;  /* 0x000000ebcc077211 */ /* 0x080fe400000f16ff */
[----:B------:R-:W-:Y:S01]  /*8170*/  IADD3 R204, R207, 0x40, RZ ;  /* 0x00000040cfcc7810 */ /* 0x000fe20007ffe0ff */
[----:B------:R-:W-:Y:S02]  /*8180*/  IMAD.MOV.U32 R207, RZ, RZ, c[0x0][0x22c] ;  /* 0x00008b00ffcf7624 */ /* 0x000fe400078e00ff */
[----:B------:R2:W-:Y:S02]  /*8190*/  RED.E.ADD.F32.FTZ.RN.STRONG.GPU [R6.64], R15 ;  /* 0x0000000f0600798e */ /* 0x0005e4000c10e784 */
[----:B------:R-:W-:Y:S02]  /*81a0*/  IMAD.IADD R204, R239, 0x1, R204 ;  /* 0x00000001efcc7824 */ /* 0x000fe400078e02cc */
[----:B------:R-:W-:Y:S01]  /*81b0*/  IMAD R207, R207, c[0x0][0x1c0], RZ ;  /* 0x00007000cfcf7a24 */ /* 0x000fe200078e02ff */
[----:B------:R-:W-:Y:S03]  /*81c0*/  RED.E.ADD.F32.FTZ.RN.STRONG.GPU [R234.64+0x100], R84 ;  /* 0x00010054ea00798e */ /* 0x000fe6000c10e784 */
[----:B------:R-:W-:Y:S01]  /*81d0*/  IMAD.SHL.U32 R207, R207, 0x10, RZ ;  /* 0x00000010cfcf7824 */ /* 0x000fe200078e00ff */
[CC--:B-1----:R-:W-:Y:S01]  /*81e0*/  LEA R4, P0, R0.reuse, R234.reuse, 0x2 ;  /* 0x000000ea00047211 */ /* 0x0c2fe200078010ff */
[----:B------:R-:W-:Y:S03]  /*81f0*/  RED.E.ADD.F32.FTZ.RN.STRONG.GPU [R2.64+0x100], R85 ;  /* 0x000100550200798e */ /* 0x000fe6000c10e784 */
[-C--:B------:R-:W-:Y:S02]  /*8200*/  LEA.HI.X.SX32 R5, R0, R235.reuse, 0x2, P0 ;  /* 0x000000eb00057211 */ /* 0x080fe400000f16ff */
[----:B------:R-:W4:Y:S01]  /*8210*/  LDL R0, [R1+0x18] ;  /* 0x0000180001007983 */ /* 0x000f220000100800 */
[-C--:B------:R-:W-:Y:S02]  /*8220*/  LEA R10, P0, R199, R234.reuse, 0x2 ;  /* 0x000000eac70a7211 */ /* 0x080fe400078010ff */
[----:B------:R-:W-:Y:S01]  /*8230*/  IADD3 R16, R207, 0x60, RZ ;  /* 0x00000060cf107810 */ /* 0x000fe20007ffe0ff */
[----:B------:R-:W-:Y:S01]  /*8240*/  IMAD.MOV.U32 R207, RZ, RZ, c[0x0][0x22c] ;  /* 0x00008b00ffcf7624 */ /* 0x000fe200078e00ff */
[----:B------:R-:W-:Y:S01]  /*8250*/  RED.E.ADD.F32.FTZ.RN.STRONG.GPU [R4.64], R86 ;  /* 0x000000560400798e */ /* 0x000fe2000c10e784 */
[-C--:B------:R-:W-:Y:S02]  /*8260*/  LEA.HI.X.SX32 R11, R199, R235.reuse, 0x2, P0 ;  /* 0x000000ebc70b7211 */ /* 0x080fe400000f16ff */
[----:B------:R-:W-:Y:S02]  /*8270*/  IMAD R207, R207, c[0x0][0x1c0], RZ ;  /* 0x00007000cfcf7a24 */ /* 0x000fe400078e02ff */
[----:B------:R-:W4:Y:S01]  /*8280*/  LDL R14, [R1+0x14] ;  /* 0x00001400010e7983 */ /* 0x000f220000100800 */
[CC--:B--2---:R-:W-:Y:S01]  /*8290*/  LEA R6, P1, R204.reuse, R234.reuse, 0x2 ;  /* 0x000000eacc067211 */ /* 0x0c4fe200078210ff */
[----:B------:R-:W-:Y:S03]  /*82a0*/  IMAD.SHL.U32 R207, R207, 0x10, RZ ;  /* 0x00000010cfcf7824 */ /* 0x000fe600078e00ff */
[-C--:B------:R-:W-:Y:S01]  /*82b0*/  LEA.HI.X.SX32 R7, R204, R235.reuse, 0x2, P1 ;  /* 0x000000ebcc077211 */ /* 0x080fe200008f16ff */
[----:B------:R-:W-:Y:S04]  /*82c0*/  IMAD.MOV.U32 R204, RZ, RZ, c[0x0][0x22c] ;  /* 0x00008b00ffcc7624 */ /* 0x000fe800078e00ff */
[----:B------:R-:W-:Y:S01]  /*82d0*/  RED.E.ADD.F32.FTZ.RN.STRONG.GPU [R6.64], R87 ;  /* 0x000000570600798e */ /* 0x000fe2000c10e784 */
[----:B------:R-:W-:Y:S04]  /*82e0*/  IMAD R204, R204, c[0x0][0x1c0], RZ ;  /* 0x00007000cccc7a24 */ /* 0x000fe800078e02ff */
[----:B------:R-:W-:Y:S01]  /*82f0*/  RED.E.ADD.F32.FTZ.RN.STRONG.GPU [R10.64], R88 ;  /* 0x000000580a00798e */ /* 0x000fe2000c10e784 */
[----:B------:R-:W-:Y:S04]  /*8300*/  IMAD.SHL.U32 R204, R204, 0x10, RZ ;  /* 0x00000010cccc7824 */ /* 0x000fe800078e00ff */
[----:B------:R1:W-:Y:S01]  /*8310*/  RED.E.ADD.F32.FTZ.RN.STRONG.GPU [R8.64], R89 ;  /* 0x000000590800798e */ /* 0x0003e2000c10e784 */
[C---:B------:R-:W-:Y:S02]  /*8320*/  IADD3 R17, R204.reuse, 0x60, RZ ;  /* 0x00000060cc117810 */ /* 0x040fe40007ffe0ff */
[----:B------:R-:W-:Y:S02]  /*8330*/  IADD3 R15, R204, 0x60, RZ ;  /* 0x00000060cc0f7810 */ /* 0x000fe40007ffe0ff */
[----:B------:R-:W-:Y:S01]  /*8340*/  LDSM.16.MT88.4 R84, [R220+0x4000] ;  /* 0x00400000dc54783b */ /* 0x000fe20000004200 */
[C---:B------:R-:W-:Y:S02]  /*8350*/  IMAD.IADD R17, R239.reuse, 0x1, R17 ;  /* 0x00000001ef117824 */ /* 0x040fe400078e0211 */
[C---:B------:R-:W-:Y:S04]  /*8360*/  IMAD.IADD R15, R239.reuse, 0x1, R15 ;  /* 0x00000001ef0f7824 */ /* 0x040fe800078e020f */
[C---:B------:R-:W-:Y:S04]  /*8370*/  IMAD.IADD R15, R239.reuse, 0x1, R15 ;  /* 0x00000001ef0f7824 */ /* 0x040fe800078e020f */
[----:B------:R-:W-:Y:S05]  /*8380*/  IMAD.IADD R15, R239, 0x1, R15 ;  /* 0x00000001ef0f7824 */ /* 0x000fea00078e020f */
[CC--:B-1----:R-:W-:Y:S04]  /*8390*/  LEA R8, P2, R15.reuse, R234.reuse, 0x2 ;  /* 0x000000ea0f087211 */ /* 0x0c2fe800078410ff */
[-C--:B------:R-:W-:Y:S02]  /*83a0*/  LEA.HI.X.SX32 R9, R15, R235.reuse, 0x2, P2 ;  /* 0x000000eb0f097211 */ /* 0x080fe400010f16ff */
[CC--:B---3--:R-:W-:Y:S04]  /*83b0*/  LEA R4, P1, R197.reuse, R234.reuse, 0x2 ;  /* 0x000000eac5047211 */ /* 0x0c8fe800078210ff */
[-C--:B------:R-:W-:Y:S02]  /*83c0*/  LEA.HI.X.SX32 R5, R197, R235.reuse, 0x2, P1 ;  /* 0x000000ebc5057211 */ /* 0x080fe400008f16ff */
[CC--:B------:R-:W-:Y:S03]  /*83d0*/  LEA R6, P0, R196.reuse, R234.reuse, 0x2 ;  /* 0x000000eac4067211 */ /* 0x0c0fe600078010ff */
[----:B------:R1:W-:Y:S01]  /*83e0*/  RED.E.ADD.F32.FTZ.RN.STRONG.GPU [R4.64], R90 ;  /* 0x0000005a0400798e */ /* 0x0003e2000c10e784 */
[-C--:B------:R-:W-:Y:S05]  /*83f0*/  LEA.HI.X.SX32 R7, R196, R235.reuse, 0x2, P0 ;  /* 0x000000ebc4077211 */ /* 0x080fea00000f16ff */
[----:B------:R2:W-:Y:S05]  /*8400*/  RED.E.ADD.F32.FTZ.RN.STRONG.GPU [R6.64], R91 ;  /* 0x0000005b0600798e */ /* 0x0005ea000c10e784 */
[----:B------:R-:W-:Y:S05]  /*8410*/  RED.E.ADD.F32.FTZ.RN.STRONG.GPU [R234.64+0x180], R96 ;  /* 0x00018060ea00798e */ /* 0x000fea000c10e784 */
[----:B------:R-:W-:Y:S05]  /*8420*/  RED.E.ADD.F32.FTZ.RN.STRONG.GPU [R2.64+0x180], R97 ;  /* 0x000180610200798e */ /* 0x000fea000c10e784 */
[----:B------:R-:W-:Y:S01]  /*8430*/  LDSM.16.MT88.4 R88, [R220+0x6000] ;  /* 0x00600000dc58783b */ /* 0x000fe20000004200 */
[CC--:B-1----:R-:W-:Y:S04]  /*8440*/  LEA R4, P0, R16.reuse, R234.reuse, 0x2 ;  /* 0x000000ea10047211 */ /* 0x0c2fe800078010ff */
[-C--:B------:R-:W-:Y:S02]  /*8450*/  LEA.HI.X.SX32 R5, R16, R235.reuse, 0x2, P0 ;  /* 0x000000eb10057211 */ /* 0x080fe400000f16ff */
[CC--:B--2---:R-:W-:Y:S02]  /*8460*/  LEA R6, P1, R17.reuse, R234.reuse, 0x2 ;  /* 0x000000ea11067211 */ /* 0x0c4fe400078210ff */
[----:B------:R-:W-:Y:S01]  /*8470*/  IADD3 R16, R204, 0x60, RZ ;  /* 0x00000060cc107810 */ /* 0x000fe20007ffe0ff */
[----:B------:R-:W-:Y:S01]  /*8480*/  RED.E.ADD.F32.FTZ.RN.STRONG.GPU [R4.64], R98 ;  /* 0x000000620400798e */ /* 0x000fe2000c10e784 */
[-C--:B------:R-:W-:Y:S01]  /*8490*/  LEA.HI.X.SX32 R7, R17, R235.reuse, 0x2, P1 ;  /* 0x000000eb11077211 */ /* 0x080fe200008f16ff */
[----:B------:R-:W-:Y:S02]  /*84a0*/  IMAD.MOV.U32 R204, RZ, RZ, c[0x0][0x22c] ;  /* 0x00008b00ffcc7624 */ /* 0x000fe400078e00ff */
[C---:B------:R-:W-:Y:S02]  /*84b0*/  IMAD.IADD R16, R239.reuse, 0x1, R16 ;  /* 0x00000001ef107824 */ /* 0x040fe400078e0210 */
[----:B------:R4:W-:Y:S01]  /*84c0*/  RED.E.ADD.F32.FTZ.RN.STRONG.GPU [R6.64], R99 ;  /* 0x000000630600798e */ /* 0x0009e2000c10e784 */
[----:B------:R-:W-:Y:S02]  /*84d0*/  IMAD R204, R204, c[0x0][0x1c0], RZ ;  /* 0x00007000cccc7a24 */ /* 0x000fe400078e02ff */
[C---:B------:R-:W-:Y:S02]  /*84e0*/  IMAD.IADD R16, R239.reuse, 0x1, R16 ;  /* 0x00000001ef107824 */ /* 0x040fe400078e0210 */
[----:B------:R-:W-:Y:S01]  /*84f0*/  IMAD.SHL.U32 R204, R204, 0x10, RZ ;  /* 0x00000010cccc7824 */ /* 0x000fe200078e00ff */
[----:B------:R-:W-:Y:S02]  /*8500*/  LDSM.16.MT88.4 R96, [R226+0x28800] ;  /* 0x02880000e260783b */ /* 0x000fe40000004200 */
[-C--:B------:R-:W-:Y:S02]  /*8510*/  LEA R10, P0, R16, R234.reuse, 0x2 ;  /* 0x000000ea100a7211 */ /* 0x080fe400078010ff */
[----:B------:R-:W-:Y:S02]  /*8520*/  IADD3 R17, R204, 0x80, RZ ;  /* 0x00000080cc117810 */ /* 0x000fe40007ffe0ff */
[-C--:B------:R-:W-:Y:S02]  /*8530*/  LEA.HI.X.SX32 R11, R16, R235.reuse, 0x2, P0 ;  /* 0x000000eb100b7211 */ /* 0x080fe400000f16ff */
[C---:B------:R-:W-:Y:S01]  /*8540*/  IADD3 R16, R204.reuse, 0x80, RZ ;  /* 0x00000080cc107810 */ /* 0x040fe20007ffe0ff */
[C---:B------:R-:W-:Y:S01]  /*8550*/  IMAD.IADD R17, R239.reuse, 0x1, R17 ;  /* 0x00000001ef117824 */ /* 0x040fe200078e0211 */
[----:B------:R-:W-:Y:S01]  /*8560*/  IADD3 R15, R204, 0x80, RZ ;  /* 0x00000080cc0f7810 */ /* 0x000fe20007ffe0ff */
[----:B------:R-:W-:Y:S01]  /*8570*/  RED.E.ADD.F32.FTZ.RN.STRONG.GPU [R10.64], R92 ;  /* 0x0000005c0a00798e */ /* 0x000fe2000c10e784 */
[----:B------:R-:W-:Y:S02]  /*8580*/  IMAD.MOV.U32 R204, RZ, RZ, c[0x0][0x22c] ;  /* 0x00008b00ffcc7624 */ /* 0x000fe400078e00ff */
[C---:B------:R-:W-:Y:S02]  /*8590*/  IMAD.IADD R16, R239.reuse, 0x1, R16 ;  /* 0x00000001ef107824 */ /* 0x040fe400078e0210 */
[----:B------:R1:W-:Y:S01]  /*85a0*/  RED.E.ADD.F32.FTZ.RN.STRONG.GPU [R8.64], R93 ;  /* 0x0000005d0800798e */ /* 0x0003e2000c10e784 */
[C---:B------:R-:W-:Y:S02]  /*85b0*/  IMAD.IADD R15, R239.reuse, 0x1, R15 ;  /* 0x00000001ef0f7824 */ /* 0x040fe400078e020f */
[C---:B------:R-:W-:Y:S01]  /*85c0*/  IMAD.IADD R16, R239.reuse, 0x1, R16 ;  /* 0x00000001ef107824 */ /* 0x040fe200078e0210 */
[-C--:B----4-:R-:W-:Y:S01]  /*85d0*/  LEA R6, P0, R12, R234.reuse, 0x2 ;  /* 0x000000ea0c067211 */ /* 0x090fe200078010ff */
[C---:B------:R-:W-:Y:S02]  /*85e0*/  IMAD.IADD R15, R239.reuse, 0x1, R15 ;  /* 0x00000001ef0f7824 */ /* 0x040fe400078e020f */
[----:B------:R-:W-:Y:S01]  /*85f0*/  IMAD R204, R204, c[0x0][0x1c0], RZ ;  /* 0x00007000cccc7a24 */ /* 0x000fe200078e02ff */
[-C--:B------:R-:W-:Y:S01]  /*8600*/  LEA.HI.X.SX32 R7, R12, R235.reuse, 0x2, P0 ;  /* 0x000000eb0c077211 */ /* 0x080fe200000f16ff */
[----:B------:R-:W-:Y:S01]  /*8610*/  IMAD.IADD R15, R239, 0x1, R15 ;  /* 0x00000001ef0f7824 */ /* 0x000fe200078e020f */
[----:B------:R-:W2:Y:S01]  /*8620*/  LDL R12, [R1+0x10] ;  /* 0x00001000010c7983 */ /* 0x000ea20000100800 */
[----:B------:R-:W-:Y:S03]  /*8630*/  IMAD.SHL.U32 R204, R204, 0x10, RZ ;  /* 0x00000010cccc7824 */ /* 0x000fe600078e00ff */
[CC--:B-1----:R-:W-:Y:S04]  /*8640*/  LEA R8, P2, R15.reuse, R234.reuse, 0x2 ;  /* 0x000000ea0f087211 */ /* 0x0c2fe800078410ff */
[-C--:B------:R-:W-:Y:S02]  /*8650*/  LEA.HI.X.SX32 R9, R15, R235.reuse, 0x2, P2 ;  /* 0x000000eb0f097211 */ /* 0x080fe400010f16ff */
[----:B------:R-:W-:Y:S05]  /*8660*/  IADD3 R15, R204, 0xa0, RZ ;  /* 0x000000a0cc0f7810 */ /* 0x000fea0007ffe0ff */
[C---:B------:R-:W-:Y:S04]  /*8670*/  IMAD.IADD R15, R239.reuse, 0x1, R15 ;  /* 0x00000001ef0f7824 */ /* 0x040fe800078e020f */
[C---:B------:R-:W-:Y:S04]  /*8680*/  IMAD.IADD R15, R239.reuse, 0x1, R15 ;  /* 0x00000001ef0f7824 */ /* 0x040fe800078e020f */
[----:B------:R-:W-:Y:S01]  /*8690*/  IMAD.IADD R15, R239, 0x1, R15 ;  /* 0x00000001ef0f7824 */ /* 0x000fe200078e020f */
        /* <DEDUP_REMOVED lines=13> */
[----:B------:R-:W4:Y:S01]  /*8770*/  LDL R0, [R1+0x2c] ;  /* 0x00002c0001007983 */ /* 0x000f220000100800 */
[CC--:B---3--:R-:W-:Y:S02]  /*8780*/  LEA R6, P1, R17.reuse, R234.reuse, 0x2 ;  /* 0x000000ea11067211 */ /* 0x0c8fe400078210ff */
[CC--:B------:R-:W-:Y:S02]  /*8790*/  LEA R10, P0, R16.reuse, R234.reuse, 0x2 ;  /* 0x000000ea100a7211 */ /* 0x0c0fe400078010ff */
[----:B------:R1:W-:Y:S01]  /*87a0*/  RED.E.ADD.F32.FTZ.RN.STRONG.GPU [R4.64], R102 ;  /* 0x000000660400798e */ /* 0x0003e2000c10e784 */
[-C--:B------:R-:W-:Y:S02]  /*87b0*/  LEA.HI.X.SX32 R7, R17, R235.reuse, 0x2, P1 ;  /* 0x000000eb11077211 */ /* 0x080fe400008f16ff */
[-C--:B------:R-:W-:Y:S02]  /*87c0*/  LEA.HI.X.SX32 R11, R16, R235.reuse, 0x2, P0 ;  /* 0x000000eb100b7211 */ /* 0x080fe400000f16ff */
[C---:B------:R-:W-:Y:S01]  /*87d0*/  IADD3 R17, R204.reuse, 0xa0, RZ ;  /* 0x000000a0cc117810 */ /* 0x040fe20007ffe0ff */
[----:B------:R3:W-:Y:S01]  /*87e0*/  RED.E.ADD.F32.FTZ.RN.STRONG.GPU [R6.64], R103 ;  /* 0x000000670600798e */ /* 0x0007e2000c10e784 */
[----:B------:R-:W-:Y:S01]  /*87f0*/  IADD3 R16, R204, 0xa0, RZ ;  /* 0x000000a0cc107810 */ /* 0x000fe20007ffe0ff */
[----:B------:R-:W-:Y:S02]  /*8800*/  IMAD.MOV.U32 R204, RZ, RZ, c[0x0][0x22c] ;  /* 0x00008b00ffcc7624 */ /* 0x000fe400078e00ff */
[C---:B------:R-:W-:Y:S01]  /*8810*/  IMAD.IADD R17, R239.reuse, 0x1, R17 ;  /* 0x00000001ef117824 */ /* 0x040fe200078e0211 */
[----:B------:R-:W-:Y:S01]  /*8820*/  RED.E.ADD.F32.FTZ.RN.STRONG.GPU [R10.64], R104 ;  /* 0x000000680a00798e */ /* 0x000fe2000c10e784 */
[C---:B------:R-:W-:Y:S02]  /*8830*/  IMAD.IADD R16, R239.reuse, 0x1, R16 ;  /* 0x00000001ef107824 */ /* 0x040fe400078e0210 */
[----:B------:R-:W-:Y:S02]  /*8840*/  IMAD R204, R204, c[0x0][0x1c0], RZ ;  /* 0x00007000cccc7a24 */ /* 0x000fe400078e02ff */
[----:B------:R3:W-:Y:S01]  /*8850*/  RED.E.ADD.F32.FTZ.RN.STRONG.GPU [R8.64], R105 ;  /* 0x000000690800798e */ /* 0x0007e2000c10e784 */
[----:B------:R-:W-:Y:S02]  /*8860*/  IMAD.IADD R16, R239, 0x1, R16 ;  /* 0x00000001ef107824 */ /* 0x000fe400078e0210 */
[----:B------:R-:W-:Y:S02]  /*8870*/  IMAD.SHL.U32 R204, R204, 0x10, RZ ;  /* 0x00000010cccc7824 */ /* 0x000fe400078e00ff */
[----:B------:R-:W-:Y:S01]  /*8880*/  LDSM.16.MT88.4 R100, [R220+0x2800] ;  /* 0x00280000dc64783b */ /* 0x000fe20000004200 */
[CC--:B-1----:R-:W-:Y:S04]  /*8890*/  LEA R4, P1, R14.reuse, R234.reuse, 0x2 ;  /* 0x000000ea0e047211 */ /* 0x0c2fe800078210ff */
[-C--:B------:R-:W-:Y:S02]  /*88a0*/  LEA.HI.X.SX32 R5, R14, R235.reuse, 0x2, P1 ;  /* 0x000000eb0e057211 */ /* 0x080fe400008f16ff */
[----:B------:R-:W4:Y:S01]  /*88b0*/  LDL R14, [R1+0xc] ;  /* 0x00000c00010e7983 */ /* 0x000f220000100800 */
[CC--:B---3--:R-:W-:Y:S04]  /*88c0*/  LEA R6, P0, R13.reuse, R234.reuse, 0x2 ;  /* 0x000000ea0d067211 */ /* 0x0c8fe800078010ff */
[----:B------:R1:W-:Y:S01]  /*88d0*/  RED.E.ADD.F32.FTZ.RN.STRONG.GPU [R4.64], R106 ;  /* 0x0000006a0400798e */ /* 0x0003e2000c10e784 */
[-C--:B------:R-:W-:Y:S02]  /*88e0*/  LEA.HI.X.SX32 R7, R13, R235.reuse, 0x2, P0 ;  /* 0x000000eb0d077211 */ /* 0x080fe400000f16ff */
[----:B------:R-:W-:Y:S01]  /*88f0*/  IADD3 R13, R207, 0xa0, RZ ;  /* 0x000000a0cf0d7810 */ /* 0x000fe20007ffe0ff */
[----:B------:R-:W-:Y:S01]  /*8900*/  IMAD.MOV.U32 R207, RZ, RZ, c[0x0][0x22c] ;  /* 0x00008b00ffcf7624 */ /* 0x000fe200078e00ff */
[-C--:B------:R-:W-:Y:S01]  /*8910*/  LEA R8, P2, R15, R234.reuse, 0x2 ;  /* 0x000000ea0f087211 */ /* 0x080fe200078410ff */
[----:B------:R3:W-:Y:S02]  /*8920*/  RED.E.ADD.F32.FTZ.RN.STRONG.GPU [R6.64], R107 ;  /* 0x0000006b0600798e */ /* 0x0007e4000c10e784 */
[----:B------:R-:W-:Y:S01]  /*8930*/  IMAD R207, R207, c[0x0][0x1c0], RZ ;  /* 0x00007000cfcf7a24 */ /* 0x000fe200078e02ff */
[-C--:B------:R-:W-:Y:S02]  /*8940*/  LEA.HI.X.SX32 R9, R15, R235.reuse, 0x2, P2 ;  /* 0x000000eb0f097211 */ /* 0x080fe400010f16ff */
[----:B------:R-:W-:Y:S01]  /*8950*/  RED.E.ADD.F32.FTZ.RN.STRONG.GPU [R234.64+0x280], R112 ;  /* 0x00028070ea00798e */ /* 0x000fe2000c10e784 */
[----:B------:R-:W-:Y:S04]  /*8960*/  IMAD.SHL.U32 R207, R207, 0x10, RZ ;  /* 0x00000010cfcf7824 */ /* 0x000fe800078e00ff */
[----:B------:R-:W-:Y:S01]  /*8970*/  RED.E.ADD.F32.FTZ.RN.STRONG.GPU [R2.64+0x280], R113 ;  /* 0x000280710200798e */ /* 0x000fe2000c10e784 */
[----:B------:R-:W-:Y:S04]  /*8980*/  IADD3 R15, R207, 0xc0, RZ ;  /* 0x000000c0cf0f7810 */ /* 0x000fe80007ffe0ff */
        /* <DEDUP_REMOVED lines=11> */
[----:B------:R-:W-:Y:S03]  /*8a40*/  IADD3 R16, R204, 0xc0, RZ ;  /* 0x000000c0cc107810 */ /* 0x000fe60007ffe0ff */
[C---:B------:R-:W-:Y:S01]  /*8a50*/  IMAD.IADD R17, R239.reuse, 0x1, R17 ;  /* 0x00000001ef117824 */ /* 0x040fe200078e0211 */
[----:B------:R-:W-:Y:S01]  /*8a60*/  RED.E.ADD.F32.FTZ.RN.STRONG.GPU [R10.64], R108 ;  /* 0x0000006c0a00798e */ /* 0x000fe2000c10e784 */
[C---:B------:R-:W-:Y:S04]  /*8a70*/  IMAD.IADD R16, R239.reuse, 0x1, R16 ;  /* 0x00000001ef107824 */ /* 0x040fe800078e0210 */
[----:B------:R-:W-:Y:S01]  /*8a80*/  RED.E.ADD.F32.FTZ.RN.STRONG.GPU [R8.64], R109 ;  /* 0x0000006d0800798e */ /* 0x000fe2000c10e784 */
[----:B------:R-:W-:Y:S01]  /*8a90*/  IMAD.IADD R16, R239, 0x1, R16 ;  /* 0x00000001ef107824 */ /* 0x000fe200078e0210 */
[CC--:B--2---:R-:W-:Y:S04]  /*8aa0*/  LEA R4, P1, R12.reuse, R234.reuse, 0x2 ;  /* 0x000000ea0c047211 */ /* 0x0c4fe800078210ff */
[-C--:B------:R-:W-:Y:S02]  /*8ab0*/  LEA.HI.X.SX32 R5, R12, R235.reuse, 0x2, P1 ;  /* 0x000000eb0c057211 */ /* 0x080fe400008f16ff */
[----:B------:R-:W2:Y:S05]  /*8ac0*/  LDL R12, [R1+0x8] ;  /* 0x00000800010c7983 */ /* 0x000eaa0000100800 */
[----:B------:R1:W-:Y:S01]  /*8ad0*/  RED.E.ADD.F32.FTZ.RN.STRONG.GPU [R4.64], R110 ;  /* 0x0000006e0400798e */ /* 0x0003e2000c10e784 */
[CC--:B----4-:R-:W-:Y:S04]  /*8ae0*/  LEA R6, P0, R0.reuse, R234.reuse, 0x2 ;  /* 0x000000ea00067211 */ /* 0x0d0fe800078010ff */
[-C--:B------:R-:W-:Y:S02]  /*8af0*/  LEA.HI.X.SX32 R7, R0, R235.reuse, 0x2, P0 ;  /* 0x000000eb00077211 */ /* 0x080fe400000f16ff */
[CC--:B-1----:R-:W-:Y:S01]  /*8b00*/  LEA R4, P0, R15.reuse, R234.reuse, 0x2 ;  /* 0x000000ea0f047211 */ /* 0x0c2fe200078010ff */
[----:B------:R-:W3:Y:S03]  /*8b10*/  LDL R0, [R1+0x24] ;  /* 0x0000240001007983 */ /* 0x000ee60000100800 */
[-C--:B------:R-:W-:Y:S02]  /*8b20*/  LEA.HI.X.SX32 R5, R15, R235.reuse, 0x2, P0 ;  /* 0x000000eb0f057211 */ /* 0x080fe400000f16ff */
[----:B------:R1:W-:Y:S01]  /*8b30*/  RED.E.ADD.F32.FTZ.RN.STRONG.GPU [R6.64], R111 ;  /* 0x0000006f0600798e */ /* 0x0003e2000c10e784 */
[----:B------:R-:W-:Y:S01]  /*8b40*/  IADD3 R15, R204, 0xc0, RZ ;  /* 0x000000c0cc0f7810 */ /* 0x000fe20007ffe0ff */
[----:B------:R-:W-:Y:S01]  /*8b50*/  IMAD.MOV.U32 R204, RZ, RZ, c[0x0][0x22c] ;  /* 0x00008b00ffcc7624 */ /* 0x000fe200078e00ff */
[CC--:B------:R-:W-:Y:S02]  /*8b60*/  LEA R10, P0, R16.reuse, R234.reuse, 0x2 ;  /* 0x000000ea100a7211 */ /* 0x0c0fe400078010ff */
[----:B------:R-:W-:Y:S01]  /*8b70*/  RED.E.ADD.F32.FTZ.RN.STRONG.GPU [R234.64+0x300], R116 ;  /* 0x00030074ea00798e */ /* 0x000fe2000c10e784 */
[C---:B------:R-:W-:Y:S01]  /*8b80*/  IMAD.IADD R15, R239.reuse, 0x1, R15 ;  /* 0x00000001ef0f7824 */ /* 0x040fe200078e020f */
[-C--:B------:R-:W-:Y:S01]  /*8b90*/  LEA.HI.X.SX32 R11, R16, R235.reuse, 0x2, P0 ;  /* 0x000000eb100b7211 */ /* 0x080fe200000f16ff */
[----:B------:R-:W-:Y:S02]  /*8ba0*/  IMAD R204, R204, c[0x0][0x1c0], RZ ;  /* 0x00007000cccc7a24 */ /* 0x000fe400078e02ff */
[----:B------:R-:W-:Y:S01]  /*8bb0*/  RED.E.ADD.F32.FTZ.RN.STRONG.GPU [R2.64+0x300], R117 ;  /* 0x000300750200798e */ /* 0x000fe2000c10e784 */
[C---:B------:R-:W-:Y:S02]  /*8bc0*/  IMAD.IADD R15, R239.reuse, 0x1, R15 ;  /* 0x00000001ef0f7824 */ /* 0x040fe400078e020f */
[----:B------:R-:W-:Y:S02]  /*8bd0*/  IMAD.SHL.U32 R204, R204, 0x10, RZ ;  /* 0x00000010cccc7824 */ /* 0x000fe400078e00ff */
[----:B------:R4:W-:Y:S01]  /*8be0*/  RED.E.ADD.F32.FTZ.RN.STRONG.GPU [R4.64], R118 ;  /* 0x000000760400798e */ /* 0x0009e2000c10e784 */
[----:B------:R-:W-:Y:S04]  /*8bf0*/  IMAD.IADD R15, R239, 0x1, R15 ;  /* 0x00000001ef0f7824 */ /* 0x000fe800078e020f */
[----:B------:R-:W-:Y:S01]  /*8c00*/  LDSM.16.MT88.4 R108, [R220+0x6800] ;  /* 0x00680000dc6c783b */ /* 0x000fe20000004200 */
[CC--:B------:R-:W-:Y:S04]  /*8c10*/  LEA R8, P2, R15.reuse, R234.reuse, 0x2 ;  /* 0x000000ea0f087211 */ /* 0x0c0fe800078410ff */
[-C--:B------:R-:W-:Y:S02]  /*8c20*/  LEA.HI.X.SX32 R9, R15, R235.reuse, 0x2, P2 ;  /* 0x000000eb0f097211 */ /* 0x080fe400010f16ff */
[-C--:B-1----:R-:W-:Y:S02]  /*8c30*/  LEA R6, P1, R17, R234.reuse, 0x2 ;  /* 0x000000ea11067211 */ /* 0x082fe400078210ff */
[----:B------:R-:W-:Y:S02]  /*8c40*/  IADD3 R15, R205, 0xe0, RZ ;  /* 0x000000e0cd0f7810 */ /* 0x000fe40007ffe0ff */
[-C--:B------:R-:W-:Y:S02]  /*8c50*/  LEA.HI.X.SX32 R7, R17, R235.reuse, 0x2, P1 ;  /* 0x000000eb11077211 */ /* 0x080fe400008f16ff */
[----:B------:R-:W-:Y:S01]  /*8c60*/  LDSM.16.MT88.4 R16, [R220+0x2000] ;  /* 0x00200000dc10783b */ /* 0x000fe20000004200 */
[----:B------:R-:W-:Y:S04]  /*8c70*/  IMAD.IADD R15, R239, 0x1, R15 ;  /* 0x00000001ef0f7824 */ /* 0x000fe800078e020f */
[----:B------:R1:W-:Y:S01]  /*8c80*/  RED.E.ADD.F32.FTZ.RN.STRONG.GPU [R6.64], R119 ;  /* 0x000000770600798e */ /* 0x0003e2000c10e784 */
[CC--:B----4-:R-:W-:Y:S04]  /*8c90*/  LEA R4, P1, R14.reuse, R234.reuse, 0x2 ;  /* 0x000000ea0e047211 */ /* 0x0d0fe800078210ff */
[----:B------:R4:W-:Y:S01]  /*8ca0*/  RED.E.ADD.F32.FTZ.RN.STRONG.GPU [R10.64], R120 ;  /* 0x000000780a00798e */ /* 0x0009e2000c10e784 */
[-C--:B------:R-:W-:Y:S04]  /*8cb0*/  LEA.HI.X.SX32 R5, R14, R235.reuse, 0x2, P1 ;  /* 0x000000eb0e057211 */ /* 0x080fe800008f16ff */
[----:B------:R4:W-:Y:S01]  /*8cc0*/  RED.E.ADD.F32.FTZ.RN.STRONG.GPU [R8.64], R121 ;  /* 0x000000790800798e */ /* 0x0009e2000c10e784 */
[----:B------:R-:W-:Y:S04]  /*8cd0*/  IADD3 R14, R205, 0xe0, RZ ;  /* 0x000000e0cd0e7810 */ /* 0x000fe80007ffe0ff */
[----:B------:R4:W-:Y:S01]  /*8ce0*/  RED.E.ADD.F32.FTZ.RN.STRONG.GPU [R4.64], R122 ;  /* 0x0000007a0400798e */ /* 0x0009e2000c10e784 */
[C---:B------:R-:W-:Y:S04]  /*8cf0*/  IMAD.IADD R14, R239.reuse, 0x1, R14 ;  /* 0x00000001ef0e7824 */ /* 0x040fe800078e020e */
[----:B------:R-:W-:Y:S01]  /*8d00*/  IMAD.IADD R14, R239, 0x1, R14 ;  /* 0x00000001ef0e7824 */ /* 0x000fe200078e020e */
[CC--:B-1----:R-:W-:Y:S04]  /*8d10*/  LEA R6, P0, R13.reuse, R234.reuse, 0x2 ;  /* 0x000000ea0d067211 */ /* 0x0c2fe800078010ff */
[-C--:B------:R-:W-:Y:S02]  /*8d20*/  LEA.HI.X.SX32 R7, R13, R235.reuse, 0x2, P0 ;  /* 0x000000eb0d077211 */ /* 0x080fe400000f16ff */
[----:B------:R-:W-:Y:S02]  /*8d30*/  IADD3 R13, R204, 0xe0, RZ ;  /* 0x000000e0cc0d7810 */ /* 0x000fe40007ffe0ff */
[CC--:B----4-:R-:W-:Y:S01]  /*8d40*/  LEA R10, P0, R15.reuse, R234.reuse, 0x2 ;  /* 0x000000ea0f0a7211 */ /* 0x0d0fe200078010ff */
[----:B------:R1:W-:Y:S01]  /*8d50*/  RED.E.ADD.F32.FTZ.RN.STRONG.GPU [R6.64], R123 ;  /* 0x0000007b0600798e */ /* 0x0003e2000c10e784 */
[CC--:B------:R-:W-:Y:S02]  /*8d60*/  LEA R8, P3, R14.reuse, R234.reuse, 0x2 ;  /* 0x000000ea0e087211 */ /* 0x0c0fe400078610ff */
[-C--:B------:R-:W-:Y:S02]  /*8d70*/  LEA.HI.X.SX32 R11, R15, R235.reuse, 0x2, P0 ;  /* 0x000000eb0f0b7211 */ /* 0x080fe400000f16ff */
[----:B------:R-:W-:Y:S01]  /*8d80*/  RED.E.ADD.F32.FTZ.RN.STRONG.GPU [R234.64+0x380], R128 ;  /* 0x00038080ea00798e */ /* 0x000fe2000c10e784 */
[CC--:B------:R-:W-:Y:S02]  /*8d90*/  LEA R4, P1, R13.reuse, R234.reuse, 0x2 ;  /* 0x000000ea0d047211 */ /* 0x0c0fe400078210ff */
[-C--:B------:R-:W-:Y:S02]  /*8da0*/  LEA.HI.X.SX32 R9, R14, R235.reuse, 0x2, P3 ;  /* 0x000000eb0e097211 */ /* 0x080fe400018f16ff */
[----:B------:R-:W-:Y:S01]  /*8db0*/  RED.E.ADD.F32.FTZ.RN.STRONG.GPU [R2.64+0x380], R129 ;  /* 0x000380810200798e */ /* 0x000fe2000c10e784 */
[-C--:B------:R-:W-:Y:S02]  /*8dc0*/  LEA.HI.X.SX32 R5, R13, R235.reuse, 0x2, P1 ;  /* 0x000000eb0d057211 */ /* 0x080fe400008f16ff */
[----:B------:R-:W-:Y:S03]  /*8dd0*/  IADD3 R13, R205, 0xe0, RZ ;  /* 0x000000e0cd0d7810 */ /* 0x000fe60007ffe0ff */
[----:B------:R2:W-:Y:S02]  /*8de0*/  RED.E.ADD.F32.FTZ.RN.STRONG.GPU [R4.64], R130 ;  /* 0x000000820400798e */ /* 0x0005e4000c10e784 */
[C---:B------:R-:W-:Y:S03]  /*8df0*/  IMAD.IADD R13, R239.reuse, 0x1, R13 ;  /* 0x00000001ef0d7824 */ /* 0x040fe600078e020d */
[----:B------:R-:W-:Y:S01]  /*8e00*/  RED.E.ADD.F32.FTZ.RN.STRONG.GPU [R10.64], R131 ;  /* 0x000000830a00798e */ /* 0x000fe2000c10e784 */
[C---:B------:R-:W-:Y:S04]  /*8e10*/  IMAD.IADD R13, R239.reuse, 0x1, R13 ;  /* 0x00000001ef0d7824 */ /* 0x040fe800078e020d */
[----:B------:R-:W-:Y:S01]  /*8e20*/  IMAD.IADD R13, R239, 0x1, R13 ;  /* 0x00000001ef0d7824 */ /* 0x000fe200078e020d */
[----:B------:R-:W-:Y:S04]  /*8e30*/  RED.E.ADD.F32.FTZ.RN.STRONG.GPU [R8.64], R124 ;  /* 0x0000007c0800798e */ /* 0x000fe8000c10e784 */
[CC--:B-1----:R-:W-:Y:S01]  /*8e40*/  LEA R6, P2, R13.reuse, R234.reuse, 0x2 ;  /* 0x000000ea0d067211 */ /* 0x0c2fe200078410ff */
[----:B------:R-:W-:Y:S03]  /*8e50*/  LDSM.16.MT88.4 R8, [R220] ;  /* 0x00000000dc08783b */ /* 0x000fe60000004200 */
[-C--:B------:R-:W-:Y:S05]  /*8e60*/  LEA.HI.X.SX32 R7, R13, R235.reuse, 0x2, P2 ;  /* 0x000000eb0d077211 */ /* 0x080fea00010f16ff */
[----:B------:R-:W-:Y:S01]  /*8e70*/  RED.E.ADD.F32.FTZ.RN.STRONG.GPU [R6.64], R125 ;  /* 0x0000007d0600798e */ /* 0x000fe2000c10e784 */
[CC--:B--2---:R-:W-:Y:S04]  /*8e80*/  LEA R4, P1, R12.reuse, R234.reuse, 0x2 ;  /* 0x000000ea0c047211 */ /* 0x0c4fe800078210ff */
[-C--:B------:R-:W-:Y:S02]  /*8e90*/  LEA.HI.X.SX32 R5, R12, R235.reuse, 0x2, P1 ;  /* 0x000000eb0c057211 */ /* 0x080fe400008f16ff */
[----:B------:R-:W-:Y:S01]  /*8ea0*/  LDSM.16.MT88.4 R12, [R226+0x28000] ;  /* 0x02800000e20c783b */ /* 0x000fe20000004200 */
[----:B------:R-:W-:Y:S01]  /*8eb0*/  ISETP.LT.AND P1, PT, RZ, UR8, PT ;  /* 0x00000008ff007c0c */ /* 0x000fe2000bf21270 */
[----:B------:R-:W-:Y:S03]  /*8ec0*/  UMOV UR8, UR15 ;  /* 0x0000000f00087c82 */ /* 0x000fe60008000000 */
        /* <DEDUP_REMOVED lines=13> */
[C---:B------:R-:W-:Y:S04]  /*8fa0*/  HMMA.16816.F32 R168, R12.reuse, R84, R168 ;  /* 0x000000540ca8723c */ /* 0x040fe800000018a8 */
[C---:B---3--:R-:W-:Y:S04]  /*8fb0*/  LEA R2, P0, R0.reuse, R234, 0x2 ;  /* 0x000000ea00027211 */ /* 0x048fe800078010ff */
[-C--:B------:R-:W-:Y:S04]  /*8fc0*/  HMMA.16816.F32 R172, R12, R86.reuse, R172 ;  /* 0x000000560cac723c */ /* 0x080fe800000018ac */
[----:B------:R-:W-:Y:S02]  /*8fd0*/  LEA.HI.X.SX32 R3, R0, R235, 0x2, P0 ;  /* 0x000000eb00037211 */ /* 0x000fe400000f16ff */
[----:B------:R-:W-:Y:S01]  /*8fe0*/  PLOP3.LUT P0, PT, PT, PT, UP0, 0x80, 0x0 ;  /* 0x000000000000781c */ /* 0x000fe20003f0f008 */
[----:B------:R-:W-:Y:S01]  /*8ff0*/  @UP4 UIADD3 UR13, UP0, UR13, -0x100, URZ ;  /* 0xffffff000d0d4890 */ /* 0x000fe2000ff1e03f */
[C---:B------:R-:W-:Y:S01]  /*9000*/  HMMA.16816.F32 R176, R4.reuse, R86, R176 ;  /* 0x0000005604b0723c */ /* 0x040fe200000018b0 */
[----:B------:R-:W-:Y:S02]  /*9010*/  LDSM.16.MT88.4 R84, [R220+0x3000] ;  /* 0x00300000dc54783b */ /* 0x000fe40000004200 */
[----:B------:R-:W-:Y:S01]  /*9020*/  @UP4 UIADD3.X UR12, UR12, -0x1, URZ, UP0, !UPT ;  /* 0xffffffff0c0c4890 */ /* 0x000fe200087fe43f */
[C---:B------:R-:W-:Y:S02]  /*9030*/  IADD3 R0, R220.reuse, -0x8000, RZ ;  /* 0xffff8000dc007810 */ /* 0x040fe40007ffe0ff */
[----:B------:R-:W-:Y:S02]  /*9040*/  RED.E.ADD.F32.FTZ.RN.STRONG.GPU [R2.64], R127 ;  /* 0x0000007f0200798e */ /* 0x000fe4000c10e784 */
[-C--:B------:R-:W-:Y:S04]  /*9050*/  HMMA.16816.F32 R180, R4, R88.reuse, R180 ;  /* 0x0000005804b4723c */ /* 0x080fe800000018b4 */
[----:B------:R-:W-:Y:S04]  /*9060*/  @P0 IADD3 R0, R220, 0x8000, RZ ;  /* 0x00008000dc000810 */ /* 0x000fe80007ffe0ff */
        /* <DEDUP_REMOVED lines=278> */
.L_x_795:
        /* <DEDUP_REMOVED lines=18> */
.L_x_796:
        /* <DEDUP_REMOVED lines=65> */
.L_x_798:
[----:B--23--:R-:W-:Y:S05]  /*a700*/  BSYNC B0 ;  /* 0x0000000000007941 */ /* 0x00cfea0003800000 */
.L_x_797:
        /* <DEDUP_REMOVED lines=21> */
.L_x_800:
[----:B------:R-:W-:Y:S05]  /*a860*/  BSYNC B0 ;  /* 0x0000000000007941 */ /* 0x000fea0003800000 */
.L_x_799:
        /* <DEDUP_REMOVED lines=31> */
.L_x_802:
[----:B------:R-:W-:Y:S05]  /*aa60*/  BSYNC B0 ;  /* 0x0000000000007941 */ /* 0x000fea0003800000 */
.L_x_801:
[----:B------:R-:W-:Y:S05]  /*aa70*/  @P4 BRA `(.L_x_803) ;  /* 0x00000af000004947 */ /* 0x000fea0003800000 */
[----:B------:R-:W-:Y:S01]  /*aa80*/  IADD3 R0, P0, R0, 0x20, RZ ;  /* 0x0000002000007810 */ /* 0x000fe20007f1e0ff */
[----:B-1----:R-:W-:Y:S01]  /*aa90*/  IMAD.MOV.U32 R3, RZ, RZ, R8 ;  /* 0x000000ffff037224 */ /* 0x002fe200078e0008 */
[----:B------:R-:W-:-:S02]  /*aaa0*/  ISETP.GE.AND P1, PT, R28, c[0x0][0x220], PT ;  /* 0x000088001c007a0c */ /* 0x000fc40003f26270 */
[----:B------:R-:W-:Y:S01]  /*aab0*/  ISETP.GE.AND P2, PT, R240, c[0x0][0x220], PT ;  /* 0x00008800f0007a0c */ /* 0x000fe20003f46270 */
[----:B------:R-:W-:Y:S01]  /*aac0*/  IMAD.X R2, RZ, RZ, R31, P0 ;  /* 0x000000ffff027224 */ /* 0x000fe200000e061f */
[----:B------:R-:W-:-:S03]  /*aad0*/  ISETP.GE.AND P0, PT, R11, c[0x0][0x220], PT ;  /* 0x000088000b007a0c */ /* 0x000fc60003f06270 */
        /* <DEDUP_REMOVED lines=14> */
.L_x_773:
        /* <DEDUP_REMOVED lines=20> */
.L_x_804:
        /* <DEDUP_REMOVED lines=18> */
.L_x_805:
        /* <DEDUP_REMOVED lines=44> */
.L_x_807:
[----:B------:R-:W-:Y:S05]  /*b0e0*/  BSYNC B0 ;  /* 0x0000000000007941 */ /* 0x000fea0003800000 */
.L_x_806:
        /* <DEDUP_REMOVED lines=21> */
.L_x_809:
[----:B------:R-:W-:Y:S05]  /*b240*/  BSYNC B0 ;  /* 0x0000000000007941 */ /* 0x000fea0003800000 */
.L_x_808:
        /* <DEDUP_REMOVED lines=31> */
.L_x_811:
[----:B------:R-:W-:Y:S05]  /*b440*/  BSYNC B0 ;  /* 0x0000000000007941 */ /* 0x000fea0003800000 */
.L_x_810:
        /* <DEDUP_REMOVED lines=18> */
.L_x_803:
[----:B------:R-:W-:Y:S05]  /*b570*/  BSYNC B1 ;  /* 0x0000000000017941 */ /* 0x000fea0003800000 */
.L_x_768:
        /* <DEDUP_REMOVED lines=12> */
.L_x_812:
[----:B------:R-:W-:Y:S05]  /*b640*/  EXIT ;  /* 0x000000000000794d */ /* 0x000fea0003800000 */
.L_x_814:
        /* <DEDUP_REMOVED lines=11> */
.L_x_2021:


//--------------------- .text._ZN5flash44flash_bwd_dq_dk_dv_loop_seqk_parallel_kernelI23Flash_bwd_kernel_traitsILi256ELi64ELi64ELi8ELi4ELi2ELi2ELb0ELb0EN7cutlass6half_tE19Flash_kernel_traitsILi256ELi64ELi64ELi8ES3_EELb0ELb0ELb1ELb0ELb0ELb1ELb0EEEvNS_16Flash_bwd_paramsE --------------------------
	.section	.text._ZN5flash44flash_bwd_dq_dk_dv_loop_seqk_parallel_kernelI23Flash_bwd_kernel_traitsILi256ELi64ELi64ELi8ELi4ELi2ELi2ELb0ELb0EN7cutlass6half_tE19Flash_kernel_traitsILi256ELi64ELi64ELi8ES3_EELb0ELb0ELb1ELb0ELb0ELb1ELb0EEEvNS_16Flash_bwd_paramsE,"ax",@progbits
	.sectioninfo	@"SHI_REGISTERS=255"
	.align	128
        .global         _ZN5flash44flash_bwd_dq_dk_dv_loop_seqk_parallel_kernelI23Flash_bwd_kernel_traitsILi256ELi64ELi64ELi8ELi4ELi2ELi2ELb0ELb0EN7cutlass6half_tE19Flash_kernel_traitsILi256ELi64ELi64ELi8ES3_EELb0ELb0ELb1ELb0ELb0ELb1ELb0EEEvNS_16Flash_bwd_paramsE
        .type           _ZN5flash44flash_bwd_dq_dk_dv_loop_seqk_parallel_kernelI23Flash_bwd_kernel_traitsILi256ELi64ELi64ELi8ELi4ELi2ELi2ELb0ELb0EN7cutlass6half_tE19Flash_kernel_traitsILi256ELi64ELi64ELi8ES3_EELb0ELb0ELb1ELb0ELb0ELb1ELb0EEEvNS_16Flash_bwd_paramsE,@function
        .size           _ZN5flash44flash_bwd_dq_dk_dv_loop_seqk_parallel_kernelI23Flash_bwd_kernel_traitsILi256ELi64ELi64ELi8ELi4ELi2ELi2ELb0ELb0EN7cutlass6half_tE19Flash_kernel_traitsILi256ELi64ELi64ELi8ES3_EELb0ELb0ELb1ELb0ELb0ELb1ELb0EEEvNS_16Flash_bwd_paramsE,(.L_x_2022 - _ZN5flash44flash_bwd_dq_dk_dv_loop_seqk_parallel_kernelI23Flash_bwd_kernel_traitsILi256ELi64ELi64ELi8ELi4ELi2ELi2ELb0ELb0EN7cutlass6half_tE19Flash_kernel_traitsILi256ELi64ELi64ELi8ES3_EELb0ELb0ELb1ELb0ELb0ELb1ELb0EEEvNS_16Flash_bwd_paramsE)
        .other          _ZN5flash44flash_bwd_dq_dk_dv_loop_seqk_parallel_kernelI23Flash_bwd_kernel_traitsILi256ELi64ELi64ELi8ELi4ELi2ELi2ELb0ELb0EN7cutlass6half_tE19Flash_kernel_traitsILi256ELi64ELi64ELi8ES3_EELb0ELb0ELb1ELb0ELb0ELb1ELb0EEEvNS_16Flash_bwd_paramsE,@"STO_CUDA_ENTRY STV_DEFAULT"
_ZN5flash44flash_bwd_dq_dk_dv_loop_seqk_parallel_kernelI23Flash_bwd_kernel_traitsILi256ELi64ELi64ELi8ELi4ELi2ELi2ELb0ELb0EN7cutlass6half_tE19Flash_kernel_traitsILi256ELi64ELi64ELi8ES3_EELb0ELb0ELb1ELb0ELb0ELb1ELb0EEEvNS_16Flash_bwd_paramsE:
.text._ZN5flash44flash_bwd_dq_dk_dv_loop_seqk_parallel_kernelI23Flash_bwd_kernel_traitsILi256ELi64ELi64ELi8ELi4ELi2ELi2ELb0ELb0EN7cutlass6half_tE19Flash_kernel_traitsILi256ELi64ELi64ELi8ES3_EELb0ELb0ELb1ELb0ELb0ELb1ELb0EEEvNS_16Flash_bwd_paramsE:
        /* <DEDUP_REMOVED lines=12> */
[----:B------:R-:W-:Y:S01]  /*00c0*/  ULDC.U8 UR9, c[0x0][0x328] ;  /* 0x0000ca0000097ab9 */ /* 0x000fe20000000000 */
[----:B------:R-:W-:Y:S01]  /*00d0*/  IMAD.MOV.U32 R240, RZ, RZ, -0x10 ;  /* 0xfffffff0fff07424 */ /* 0x000fe200078e00ff */
[----:B------:R-:W-:Y:S02]  /*00e0*/  UISETP.NE.AND UP5, UPT, UR9, URZ, UPT ;  /* 0x0000003f0900728c */ /* 0x000fe4000bfa5270 */
[----:B------:R-:W-:Y:S02]  /*00f0*/  ULDC UR14, c[0x0][0x224] ;  /* 0x00008900000e7ab9 */ /* 0x000fe40000000800 */
[----:B------:R-:W-:Y:S01]  /*0100*/  ULDC UR48, c[0x0][0x22c] ;  /* 0x00008b0000307ab9 */ /* 0x000fe20000000800 */
[----:B------:R-:W3:Y:S01]  /*0110*/  S2UR UR38, SR_CTAID.Z ;  /* 0x00000000002679c3 */ /* 0x000ee20000002700 */
[----:B------:R-:W-:-:S02]  /*0120*/  ULDC UR36, c[0x0][0x1c0] ;  /* 0x0000700000247ab9 */ /* 0x000fc40000000800 */
[----:B------:R-:W-:Y:S02]  /*0130*/  ULDC UR12, c[0x0][0x1c0] ;  /* 0x00007000000c7ab9 */ /* 0x000fe40000000800 */
[----:B------:R-:W-:Y:S02]  /*0140*/  USHF.R.S32.HI UR7, URZ, 0x1f, UR14 ;  /* 0x0000001f3f077899 */ /* 0x000fe4000801140e */
        /* <DEDUP_REMOVED lines=17> */
[-C--:B------:R-:W-:Y:S01]  /*0260*/  LEA.HI R3, R3, R6.reuse, RZ, 0x2 ;  /* 0x0000000603037211 */ /* 0x080fe200078f10ff */
[----:B------:R-:W-:Y:S01]  /*0270*/  UIMAD UR54, UR7, UR34, URZ ;  /* 0x00000022073672a4 */ /* 0x000fe2000f8e023f */
[----:B------:R-:W-:Y:S01]  /*0280*/  LEA.HI R5, R2, R6, RZ, 0x1 ;  /* 0x0000000602057211 */ /* 0x000fe200078f08ff */
[----:B------:R-:W-:Y:S01]  /*0290*/  UIMAD UR6, UR34, UR11, UR38 ;  /* 0x0000000b220672a4 */ /* 0x000fe2000f8e0226 */
[----:B------:R-:W-:Y:S01]  /*02a0*/  LEA.HI R4, R0, R7, RZ, 0x1 ;  /* 0x0000000700047211 */ /* 0x000fe200078f08ff */
[----:B------:R-:W-:Y:S01]  /*02b0*/  @!UP5 UIMAD UR7, UR34, UR13, UR38 ;  /* 0x0000000d2207d2a4 */ /* 0x000fe2000f8e0226 */
[----:B------:R-:W-:Y:S01]  /*02c0*/  LOP3.LUT R3, R3, 0xfffffffc, RZ, 0xc0, !PT ;  /* 0xfffffffc03037812 */ /* 0x000fe200078ec0ff */
[----:B------:R-:W-:Y:S01]  /*02d0*/  USHF.L.U32 UR43, UR48, 0x6, URZ ;  /* 0x00000006302b7899 */ /* 0x000fe2000800063f */
[----:B------:R-:W-:Y:S01]  /*02e0*/  LOP3.LUT R5, R5, 0xfffffffe, RZ, 0xc0, !PT ;  /* 0xfffffffe05057812 */ /* 0x000fe200078ec0ff */
[----:B------:R-:W-:Y:S01]  /*02f0*/  ULDC UR51, c[0x0][0x214] ;  /* 0x0000850000337ab9 */ /* 0x000fe20000000800 */
[----:B------:R-:W-:Y:S01]  /*0300*/  LOP3.LUT R4, R4, 0xfffffffe, RZ, 0xc0, !PT ;  /* 0xfffffffe04047812 */ /* 0x000fe200078ec0ff */
[----:B------:R-:W-:Y:S01]  /*0310*/  IMAD.IADD R3, R6, 0x1, -R3 ;  /* 0x0000000106037824 */ /* 0x000fe200078e0a03 */
[----:B------:R-:W-:Y:S01]  /*0320*/  LOP3.LUT R2, R2, 0xffffffe0, RZ, 0xc0, !PT ;  /* 0xffffffe002027812 */ /* 0x000fe200078ec0ff */
[----:B------:R-:W-:Y:S01]  /*0330*/  IMAD.IADD R5, R6, 0x1, -R5 ;  /* 0x0000000106057824 */ /* 0x000fe200078e0a05 */
[CC--:B------:R-:W-:Y:S01]  /*0340*/  LEA.HI R12, R236.reuse, R9.reuse, RZ, 0x2 ;  /* 0x00000009ec0c7211 */ /* 0x0c0fe200078f10ff */
[----:B------:R-:W-:Y:S01]  /*0350*/  IMAD.IADD R4, R7, 0x1, -R4 ;  /* 0x0000000107047824 */ /* 0x000fe200078e0a04 */
[----:B------:R-:W-:Y:S01]  /*0360*/  LEA.HI R15, R236, R9, RZ, 0x3 ;  /* 0x00000009ec0f7211 */ /* 0x000fe200078f18ff */
[----:B------:R-:W-:Y:S01]  /*0370*/  IMAD.IADD R11, R9, 0x1, -R2 ;  /* 0x00000001090b7824 */ /* 0x000fe200078e0a02 */
[--C-:B------:R-:W-:Y:S01]  /*0380*/  SHF.R.S32.HI R6, RZ, 0x2, R12.reuse ;  /* 0x00000002ff067819 */ /* 0x100fe2000001140c */
[----:B------:R-:W-:Y:S01]  /*0390*/  IMAD.SHL.U32 R223, R4, 0x20, RZ ;  /* 0x0000002004df7824 */ /* 0x000fe200078e00ff */
[----:B------:R-:W-:Y:S01]  /*03a0*/  SHF.R.S32.HI R7, RZ, 0x1f, R12 ;  /* 0x0000001fff077819 */ /* 0x000fe2000001140c */
[----:B------:R-:W-:Y:S01]  /*03b0*/  IMAD.U32 R231, RZ, RZ, UR14 ;  /* 0x0000000effe77e24 */ /* 0x000fe2000f8e00ff */
[----:B------:R-:W-:Y:S01]  /*03c0*/  SHF.R.S32.HI R2, RZ, 0x1f, R11 ;  /* 0x0000001fff027819 */ /* 0x000fe2000001140b */
[----:B------:R-:W-:Y:S01]  /*03d0*/  ULDC UR58, c[0x0][0x1c8] ;  /* 0x00007200003a7ab9 */ /* 0x000fe20000000800 */
[----:B------:R-:W-:Y:S01]  /*03e0*/  LEA.HI R7, R7, R6, RZ, 0x3 ;  /* 0x0000000607077211 */ /* 0x000fe200078f18ff */
[----:B------:R-:W-:Y:S01]  /*03f0*/  ULDC.U8 UR10, c[0x0][0x3d0] ;  /* 0x0000f400000a7ab9 */ /* 0x000fe20000000000 */
[----:B------:R-:W-:Y:S01]  /*0400*/  LOP3.LUT R0, R0, 0xfffffff0, RZ, 0xc0, !PT ;  /* 0xfffffff000007812 */ /* 0x000fe200078ec0ff */
[----:B------:R-:W-:Y:S01]  /*0410*/  ULDC UR52, c[0x0][0x224] ;  /* 0x0000890000347ab9 */ /* 0x000fe20000000800 */
[----:B------:R-:W-:Y:S01]  /*0420*/  SHF.R.S32.HI R230, RZ, 0x3, R15 ;  /* 0x00000003ffe67819 */ /* 0x000fe2000001140f */
[----:B------:R-:W-:Y:S01]  /*0430*/  @UP5 UIMAD UR56, UR34, UR51, URZ ;  /* 0x00000033223852a4 */ /* 0x000fe2000f8e023f */
[----:B------:R-:W-:Y:S01]  /*0440*/  LOP3.LUT R10, R15, 0xfffffff8, RZ, 0xc0, !PT ;  /* 0xfffffff80f0a7812 */ /* 0x000fe200078ec0ff */
[----:B------:R-:W-:Y:S01]  /*0450*/  ULDC.64 UR4, c[0x0][0x118] ;  /* 0x0000460000047ab9 */ /* 0x000fe20000000a00 */
[----:B------:R-:W-:Y:S01]  /*0460*/  LOP3.LUT R7, R7, 0xfffffff8, RZ, 0xc0, !PT ;  /* 0xfffffff807077812 */ /* 0x000fe200078ec0ff */
[----:B------:R-:W-:Y:S01]  /*0470*/  IMAD.SHL.U32 R13, R230, 0x40, RZ ;  /* 0x00000040e60d7824 */ /* 0x000fe200078e00ff */
[----:B------:R-:W-:Y:S01]  /*0480*/  LEA.HI R2, R2, R11, RZ, 0x2 ;  /* 0x0000000b02027211 */ /* 0x000fe200078f10ff */
[C---:B------:R-:W-:Y:S01]  /*0490*/  IMAD.IADD R11, R9.reuse, 0x1, -R0 ;  /* 0x00000001090b7824 */ /* 0x040fe200078e0a00 */
[----:B------:R-:W-:Y:S01]  /*04a0*/  LEA.HI R8, R236, R9, RZ, 0x7 ;  /* 0x00000009ec087211 */ /* 0x000fe200078f38ff */
[----:B------:R-:W-:Y:S01]  /*04b0*/  IMAD.IADD R10, R9, 0x1, -R10 ;  /* 0x00000001090a7824 */ /* 0x000fe200078e0a0a */
[----:B------:R-:W-:Y:S01]  /*04c0*/  LOP3.LUT R13, R13, 0x1c0, RZ, 0xc0, !PT ;  /* 0x000001c00d0d7812 */ /* 0x000fe200078ec0ff */
[----:B------:R-:W-:Y:S01]  /*04d0*/  IMAD.IADD R7, R6, 0x1, -R7 ;  /* 0x0000000106077824 */ /* 0x000fe200078e0a07 */
[----:B------:R-:W-:Y:S01]  /*04e0*/  SHF.R.S32.HI R6, RZ, 0x1f, R11 ;  /* 0x0000001fff067819 */ /* 0x000fe2000001140b */
[----:B------:R-:W-:Y:S01]  /*04f0*/  IMAD.SHL.U32 R232, R10, 0x8, RZ ;  /* 0x000000080ae87824 */ /* 0x000fe200078e00ff */
[----:B------:R-:W-:Y:S01]  /*0500*/  SHF.R.U32.HI R229, RZ, 0x3, R13 ;  /* 0x00000003ffe57819 */ /* 0x000fe2000001160d */
[----:B------:R-:W-:Y:S01]  /*0510*/  ULDC UR42, c[0x0][0x2e8] ;  /* 0x0000ba00002a7ab9 */ /* 0x000fe20000000800 */
[----:B------:R-:W-:Y:S01]  /*0520*/  LEA.HI R6, R6, R11, RZ, 0x3 ;  /* 0x0000000b06067211 */ /* 0x000fe200078f18ff */
[----:B------:R-:W-:Y:S01]  /*0530*/  ULOP3.LUT UR58, UR38, UR58, URZ, 0x3c, !UPT ;  /* 0x0000003a263a7292 */ /* 0x000fe2000f8e3c3f */
[----:B------:R-:W-:Y:S01]  /*0540*/  LOP3.LUT R0, R13, 0x38, R232, 0xf8, !PT ;  /* 0x000000380d007812 */ /* 0x000fe200078ef8e8 */
[----:B------:R-:W-:Y:S01]  /*0550*/  IMAD.SHL.U32 R13, R4, 0x200, RZ ;  /* 0x00000200040d7824 */ /* 0x000fe200078e00ff */
[C---:B------:R-:W-:Y:S01]  /*0560*/  LOP3.LUT R228, R6.reuse, 0xfffffff8, RZ, 0xc0, !PT ;  /* 0xfffffff806e47812 */ /* 0x040fe200078ec0ff */
[----:B------:R-:W-:Y:S01]  /*0570*/  IMAD.SHL.U32 R6, R6, 0x40, RZ ;  /* 0x0000004006067824 */ /* 0x000fe200078e00ff */
        /* <DEDUP_REMOVED lines=8> */
[----:B------:R-:W-:Y:S01]  /*0600*/  LEA.HI R236, R236, R9, RZ, 0x6 ;  /* 0x00000009ecec7211 */ /* 0x000fe200078f30ff */
[----:B------:R-:W-:Y:S01]  /*0610*/  UISETP.NE.AND UP6, UPT, UR10, URZ, UPT ;  /* 0x0000003f0a00728c */ /* 0x000fe2000bfc5270 */
[----:B------:R-:W-:Y:S01]  /*0620*/  LOP3.LUT R10, R10, 0x1c0, RZ, 0xc0, !PT ;  /* 0x000001c00a0a7812 */ /* 0x000fe200078ec0ff */
[----:B------:R-:W-:Y:S01]  /*0630*/  USHF.R.S32.HI UR61, URZ, 0x1f, UR34 ;  /* 0x0000001f3f3d7899 */ /* 0x000fe20008011422 */
[----:B------:R-:W-:Y:S01]  /*0640*/  ISETP.NE.U32.AND P0, PT, R0, 0x1, PT ;  /* 0x000000010000780c */ /* 0x000fe20003f05070 */
[----:B------:R-:W-:Y:S01]  /*0650*/  USHF.R.S32.HI UR60, URZ, 0x1f, UR38 ;  /* 0x0000001f3f3c7899 */ /* 0x000fe20008011426 */
[----:B------:R-:W-:Y:S01]  /*0660*/  SHF.R.S32.HI R236, RZ, 0x6, R236 ;  /* 0x00000006ffec7819 */ /* 0x000fe200000114ec */
[----:B------:R-:W-:Y:S01]  /*0670*/  UIMAD.WIDE.U32 UR44, UR36, UR46, URZ ;  /* 0x0000002e242c72a5 */ /* 0x000fe2000f8e003f */
[----:B------:R-:W-:Y:S01]  /*0680*/  SHF.R.S32.HI R8, RZ, 0x7, R8 ;  /* 0x00000007ff087819 */ /* 0x000fe20000011408 */
[----:B------:R-:W-:Y:S01]  /*0690*/  UIMAD UR53, UR37, UR46, URZ ;  /* 0x0000002e253572a4 */ /* 0x000fe2000f8e023f */
[----:B------:R-:W-:Y:S01]  /*06a0*/  LOP3.LUT R0, R10, 0x10, R11, 0xf8, !PT ;  /* 0x000000100a007812 */ /* 0x000fe200078ef80b */
[----:B------:R-:W-:Y:S01]  /*06b0*/  IMAD R229, R236, 0x200, R229 ;  /* 0x00000200ece57824 */ /* 0x000fe200078e02e5 */
[----:B------:R-:W-:Y:S01]  /*06c0*/  LOP3.LUT R12, R12, 0x7ffffffc, RZ, 0xc0, !PT ;  /* 0x7ffffffc0c0c7812 */ /* 0x000fe200078ec0ff */
[----:B------:R-:W-:Y:S01]  /*06d0*/  IMAD.SHL.U32 R236, R236, 0x8, RZ ;  /* 0x00000008ecec7824 */ /* 0x000fe200078e00ff */
[C---:B------:R-:W-:Y:S01]  /*06e0*/  R2P PR, R7.reuse, 0x6 ;  /* 0x0000000607007804 */ /* 0x040fe20000000000 */
[----:B------:R-:W-:Y:S01]  /*06f0*/  IMAD.SHL.U32 R7, R7, 0x40, RZ ;  /* 0x0000004007077824 */ /* 0x000fe200078e00ff */
[--C-:B------:R-:W-:Y:S01]  /*0700*/  LOP3.LUT R222, R10, 0x8, R15.reuse, 0xf8, !PT ;  /* 0x000000080ade7812 */ /* 0x100fe200078ef80f */
[----:B------:R-:W-:Y:S01]  /*0710*/  IMAD.IADD R12, R9, 0x1, -R12 ;  /* 0x00000001090c7824 */ /* 0x000fe200078e0a0c */
[----:B------:R-:W-:Y:S01]  /*0720*/  LOP3.LUT R0, R0, 0x8, R15, 0xf8, !PT ;  /* 0x0000000800007812 */ /* 0x000fe200078ef80f */
[----:B------:R-:W-:Y:S01]  /*0730*/  IMAD R15, R8, 0x800, R13 ;  /* 0x00000800080f7824 */ /* 0x000fe200078e020d */
[----:B------:R-:W-:Y:S01]  /*0740*/  LOP3.LUT R7, R7, 0x1c0, RZ, 0xc0, !PT ;  /* 0x000001c007077812 */ /* 0x000fe200078ec0ff */
[----:B------:R-:W-:Y:S01]  /*0750*/  IMAD.SHL.U32 R9, R9, 0x2, RZ ;  /* 0x0000000209097824 */ /* 0x000fe200078e00ff */
[----:B------:R-:W-:Y:S01]  /*0760*/  LOP3.LUT R236, R236, 0x18, RZ, 0xc0, !PT ;  /* 0x00000018ecec7812 */ /* 0x000fe200078ec0ff */
[----:B------:R-:W-:Y:S01]  /*0770*/  IMAD.SHL.U32 R8, R8, 0x20, RZ ;  /* 0x0000002008087824 */ /* 0x000fe200078e00ff */
[----:B------:R-:W-:Y:S01]  /*0780*/  SHF.R.U32.HI R235, RZ, 0x3, R7 ;  /* 0x00000003ffeb7819 */ /* 0x000fe20000011607 */
[----:B------:R-:W-:Y:S01]  /*0790*/  IMAD.SHL.U32 R12, R12, 0x2, RZ ;  /* 0x000000020c0c7824 */ /* 0x000fe200078e00ff */
[----:B------:R-:W-:Y:S01]  /*07a0*/  LOP3.LUT R223, R236, 0x20, R223, 0xf8, !PT ;  /* 0x00000020ecdf7812 */ /* 0x000fe200078ef8df */
[----:B------:R-:W-:Y:S01]  /*07b0*/  IMAD.SHL.U32 R234, R229, 0x2, RZ ;  /* 0x00000002e5ea7824 */ /* 0x000fe200078e00ff */
[----:B------:R-:W-:Y:S01]  /*07c0*/  LOP3.LUT R226, R8, 0x6, R9, 0xf8, !PT ;  /* 0x0000000608e27812 */ /* 0x000fe200078ef809 */
[----:B------:R-:W-:Y:S01]  /*07d0*/  USHF.R.S32.HI UR55, URZ, 0x1f, UR49 ;  /* 0x0000001f3f377899 */ /* 0x000fe20008011431 */
[----:B------:R-:W-:Y:S01]  /*07e0*/  LOP3.LUT R8, R7, 0x20, R8, 0xf8, !PT ;  /* 0x0000002007087812 */ /* 0x000fe200078ef808 */
[----:B------:R-:W-:Y:S01]  /*07f0*/  UIMAD UR52, UR6, UR52, URZ ;  /* 0x00000034063472a4 */ /* 0x000fe2000f8e023f */
[----:B------:R-:W-:Y:S01]  /*0800*/  LOP3.LUT R236, R235, R7, R236, 0x1e, !PT ;  /* 0x00000007ebec7212 */ /* 0x000fe200078e1eec */
[----:B------:R-:W-:Y:S01]  /*0810*/  IMAD R7, R5, 0x400, R12 ;  /* 0x0000040005077824 */ /* 0x000fe200078e020c */
[----:B------:R-:W-:Y:S01]  /*0820*/  LOP3.LUT R235, R8, R235, RZ, 0x3c, !PT ;  /* 0x000000eb08eb7212 */ /* 0x000fe200078e3cff */
[----:B------:R-:W-:Y:S01]  /*0830*/  IMAD.SHL.U32 R8, R228, 0x40, RZ ;  /* 0x00000040e4087824 */ /* 0x000fe200078e00ff */
[----:B------:R-:W-:Y:S01]  /*0840*/  SHF.R.U32.HI R11, RZ, 0x3, R10 ;  /* 0x00000003ff0b7819 */ /* 0x000fe2000001160a */
[----:B------:R-:W-:Y:S01]  /*0850*/  IMAD.IADD R236, R7, 0x1, R236 ;  /* 0x0000000107ec7824 */ /* 0x000fe200078e02ec */
[----:B------:R-:W-:Y:S01]  /*0860*/  SEL R240, R240, 0x10, !P0 ;  /* 0x00000010f0f07807 */ /* 0x000fe20004000000 */
[----:B------:R-:W-:Y:S01]  /*0870*/  IMAD.SHL.U32 R7, R4, 0x8, RZ ;  /* 0x0000000804077824 */ /* 0x000fe200078e00ff */
[----:B------:R-:W-:Y:S01]  /*0880*/  LOP3.LUT R8, R8, 0x1c0, RZ, 0xc0, !PT ;  /* 0x000001c008087812 */ /* 0x000fe200078ec0ff */
[C---:B------:R-:W-:Y:S01]  /*0890*/  IMAD R10, R3.reuse, 0x400, R12 ;  /* 0x00000400030a7824 */ /* 0x040fe200078e020c */
[----:B------:R-:W-:Y:S01]  /*08a0*/  SHF.R.S32.HI R4, RZ, 0x2, R2 ;  /* 0x00000002ff047819 */ /* 0x000fe20000011402 */
[----:B------:R-:W-:Y:S01]  /*08b0*/  @!UP5 UIMAD UR51, UR7, UR51, URZ ;  /* 0x000000330733d2a4 */ /* 0x000fe2000f8e023f */
[----:B------:R-:W-:Y:S01]  /*08c0*/  SHF.R.U32.HI R220, RZ, 0x3, R8 ;  /* 0x00000003ffdc7819 */ /* 0x000fe20000011608 */
[----:B------:R-:W-:Y:S01]  /*08d0*/  IMAD.IADD R235, R10, 0x1, R235 ;  /* 0x000000010aeb7824 */ /* 0x000fe200078e02eb */
[----:B------:R-:W-:Y:S01]  /*08e0*/  LOP3.LUT R7, R8, 0x8, R7, 0xf8, !PT ;  /* 0x0000000808077812 */ /* 0x000fe200078ef807 */
[----:B------:R-:W-:Y:S01]  /*08f0*/  IMAD R227, R3, 0x10, R4 ;  /* 0x0000001003e37824 */ /* 0x000fe200078e0204 */
[----:B------:R-:W-:Y:S01]  /*0900*/  LOP3.LUT R2, R6, 0xfffffe00, RZ, 0xc0, !PT ;  /* 0xfffffe0006027812 */ /* 0x000fe200078ec0ff */
[----:B------:R-:W-:Y:S01]  /*0910*/  IMAD.SHL.U32 R235, R235, 0x2, RZ ;  /* 0x00000002ebeb7824 */ /* 0x000fe200078e00ff */
[----:B------:R-:W-:Y:S01]  /*0920*/  LOP3.LUT R223, R220, R223, R8, 0x1e, !PT ;  /* 0x000000dfdcdf7212 */ /* 0x000fe200078e1e08 */
[----:B------:R-:W-:Y:S01]  /*0930*/  USHF.R.S32.HI UR50, URZ, 0x1f, UR43 ;  /* 0x0000001f3f327899 */ /* 0x000fe2000801142b */
[----:B------:R-:W-:Y:S01]  /*0940*/  LOP3.LUT R220, R7, R220, RZ, 0x3c, !PT ;  /* 0x000000dc07dc7212 */ /* 0x000fe200078e3cff */
[--C-:B------:R-:W-:Y:S01]  /*0950*/  IMAD R3, R3, 0x400, R2.reuse ;  /* 0x0000040003037824 */ /* 0x100fe200078e0202 */
[----:B------:R-:W-:Y:S01]  /*0960*/  LOP3.LUT R222, R222, R11, RZ, 0x3c, !PT ;  /* 0x0000000bdede7212 */ /* 0x000fe200078e3cff */
[----:B------:R-:W-:Y:S01]  /*0970*/  IMAD R5, R5, 0x400, R2 ;  /* 0x0000040005057824 */ /* 0x000fe200078e0202 */
[----:B------:R-:W-:Y:S01]  /*0980*/  LOP3.LUT R0, R13, R0, R11, 0xf6, !PT ;  /* 0x000000000d007212 */ /* 0x000fe200078ef60b */
[----:B------:R-:W-:Y:S01]  /*0990*/  IMAD.IADD R224, R3, 0x1, R220 ;  /* 0x0000000103e07824 */ /* 0x000fe200078e02dc */
[----:B------:R-:W-:Y:S01]  /*09a0*/  IADD3 R237, R235, 0x20, RZ ;  /* 0x00000020ebed7810 */ /* 0x000fe20007ffe0ff */
[----:B------:R-:W-:Y:S01]  /*09b0*/  IMAD.MOV.U32 R3, RZ, RZ, 0x20 ;  /* 0x00000020ff037424 */ /* 0x000fe200078e00ff */
[----:B------:R-:W-:Y:S01]  /*09c0*/  LEA R236, R236, 0x18000, 0x1 ;  /* 0x00018000ecec7811 */ /* 0x000fe200078e08ff */
[----:B------:R-:W-:Y:S01]  /*09d0*/  IMAD.IADD R222, R15, 0x1, R222 ;  /* 0x000000010fde7824 */ /* 0x000fe200078e02de */
[----:B------:R-:W-:Y:S01]  /*09e0*/  @P1 IADD3 R237, R235, -0x20, RZ ;  /* 0xffffffe0ebed1810 */ /* 0x000fe20007ffe0ff */
[----:B------:R-:W-:Y:S01]  /*09f0*/  IMAD.IADD R220, R220, 0x1, R5 ;  /* 0x00000001dcdc7824 */ /* 0x000fe200078e0205 */
[----:B------:R-:W-:Y:S01]  /*0a00*/  SEL R3, R3, 0xffffffe0, !P4 ;  /* 0xffffffe003037807 */ /* 0x000fe20006000000 */
[----:B------:R-:W-:Y:S01]  /*0a10*/  IMAD.MOV.U32 R5, RZ, RZ, 0x40 ;  /* 0x00000040ff057424 */ /* 0x000fe200078e00ff */
[----:B------:R-:W-:Y:S01]  /*0a20*/  LOP3.LUT R223, R223, R2, RZ, 0xfc, !PT ;  /* 0x00000002dfdf7212 */ /* 0x000fe200078efcff */
[----:B------:R-:W-:Y:S01]  /*0a30*/  IMAD.SHL.U32 R222, R222, 0x2, RZ ;  /* 0x00000002dede7824 */ /* 0x000fe200078e00ff */
[----:B------:R-:W-:Y:S01]  /*0a40*/  IADD3 R238, R236, 0x40, RZ ;  /* 0x00000040ecee7810 */ /* 0x000fe20007ffe0ff */
[----:B------:R-:W-:Y:S01]  /*0a50*/  IMAD.SHL.U32 R221, R0, 0x2, RZ ;  /* 0x0000000200dd7824 */ /* 0x000fe200078e00ff */
[----:B------:R-:W-:Y:S01]  /*0a60*/  SEL R5, R5, 0xffffffc0, !P3 ;  /* 0xffffffc005057807 */ /* 0x000fe20005800000 */
[----:B------:R-:W-:Y:S01]  /*0a70*/  IMAD.IADD R212, R222, 0x1, R3 ;  /* 0x00000001ded47824 */ /* 0x000fe200078e0203 */
[----:B------:R-:W-:Y:S01]  /*0a80*/  LEA R220, R220, 0x28000, 0x1 ;  /* 0x00028000dcdc7811 */ /* 0x000fe200078e08ff */
[----:B------:R-:W-:Y:S01]  /*0a90*/  IMAD.IADD R239, R235, 0x1, R240 ;  /* 0x00000001ebef7824 */ /* 0x000fe200078e02f0 */
[----:B------:R-:W-:Y:S01]  /*0aa0*/  @P2 IADD3 R238, R236, -0x40, RZ ;  /* 0xffffffc0ecee2810 */ /* 0x000fe20007ffe0ff */
[--C-:B------:R-:W-:Y:S01]  /*0ab0*/  IMAD R0, R0, 0x2, R5.reuse ;  /* 0x0000000200007824 */ /* 0x100fe200078e0205 */
[----:B------:R-:W-:Y:S01]  /*0ac0*/  UMOV UR41, 0xffff8000 ;  /* 0xffff800000297882 */ /* 0x000fe20000000000 */
[----:B------:R-:W-:-:S02]  /*0ad0*/  IMAD.IADD R3, R222, 0x1, R5 ;  /* 0x00000001de037824 */ /* 0x000fc400078e0205 */
[----:B------:R-:W-:Y:S02]  /*0ae0*/  IMAD.IADD R2, R5, 0x1, R212 ;  /* 0x0000000105027824 */ /* 0x000fe400078e02d4 */
[----:B------:R-:W-:Y:S02]  /*0af0*/  IMAD.IADD R240, R240, 0x1, R237 ;  /* 0x00000001f0f07824 */ /* 0x000fe400078e02ed */
.L_x_851:
        /* <DEDUP_REMOVED lines=19> */
[----:B--23--:R-:W2:Y:S01]  /*0c30*/  @P2 LDG.E R7, [R12.64] ;  /* 0x000000040c072981 */ /* 0x00cea2000c1e1900 */
        /* <DEDUP_REMOVED lines=33> */
.L_x_815:
        /* <DEDUP_REMOVED lines=35> */
[----:B-1----:R-:W-:Y:S02]  /*1080*/  UISETP.NE.AND UP0, UPT, UR24, -0x1, UPT ;  /* 0xffffffff1800788c */ /* 0x002fe4000bf05270 */
        /* <DEDUP_REMOVED lines=13> */
[----:B------:R-:W-:Y:S02]  /*1160*/  ULEA UR16, UR33, 0xffffffc0, 0x6 ;  /* 0xffffffc021107891 */ /* 0x000fe4000f8e303f */
[----:B------:R-:W-:Y:S02]  /*1170*/  @UP3 UIADD3 UR35, UR17, UR19, URZ ;  /* 0x0000001311233290 */ /* 0x000fe4000fffe03f */
        /* <DEDUP_REMOVED lines=16> */
.L_x_817:
        /* <DEDUP_REMOVED lines=18> */
.L_x_818:
        /* <DEDUP_REMOVED lines=32> */
[----:B------:R-:W-:Y:S01]  /*15a0*/  UIMAD UR11, UR13, UR11, UR9 ;  /* 0x0000000b0d0b72a4 */ /* 0x000fe2000f8e0209 */
[----:B------:R-:W-:Y:S01]  /*15b0*/  IMAD.MOV.U32 R8, RZ, RZ, RZ ;  /* 0x000000ffff087224 */ /* 0x000fe200078e00ff */
[----:B------:R-:W-:Y:S01]  /*15c0*/  USHF.L.U32 UR13, UR34, 0x7, URZ ;  /* 0x00000007220d7899 */ /* 0x000fe2000800063f */
[----:B------:R-:W-:Y:S01]  /*15d0*/  IMAD R5, R4, R6, RZ ;  /* 0x0000000604057224 */ /* 0x000fe200078e02ff */
[----:B------:R-:W-:Y:S01]  /*15e0*/  IABS R4, UR38 ;  /* 0x0000002600047c13 */ /* 0x000fe20008000000 */
[----:B------:R-:W-:Y:S02]  /*15f0*/  USEL UR17, UR8, URZ, UP6 ;  /* 0x0000003f08117287 */ /* 0x000fe4000b000000 */
[----:B------:R-:W-:Y:S01]  /*1600*/  IMAD.HI.U32 R5, R9, R5, R8 ;  /* 0x0000000509057227 */ /* 0x000fe200078e0008 */
[----:B------:R-:W-:Y:S02]  /*1610*/  USEL UR8, UR13, URZ, UP1 ;  /* 0x0000003f0d087287 */ /* 0x000fe40008800000 */
[----:B------:R-:W-:-:S02]  /*1620*/  USEL UR11, UR11, URZ, UP6 ;  /* 0x0000003f0b0b7287 */ /* 0x000fc4000b000000 */
[----:B------:R-:W-:Y:S01]  /*1630*/  UIADD3 UR8, UP1, UR16, UR8, URZ ;  /* 0x0000000810087290 */ /* 0x000fe2000ff3e03f */
[----:B------:R-:W-:Y:S01]  /*1640*/  IMAD.HI.U32 R9, R5, R4, RZ ;  /* 0x0000000405097227 */ /* 0x000fe200078e00ff */
[----:B------:R-:W-:Y:S02]  /*1650*/  ULDC UR13, c[0x0][0x234] ;  /* 0x00008d00000d7ab9 */ /* 0x000fe40000000800 */
[----:B------:R-:W-:Y:S01]  /*1660*/  UIADD3.X UR9, UR32, UR6, URZ, UP1, !UPT ;  /* 0x0000000620097290 */ /* 0x000fe20008ffe43f */
[----:B------:R-:W-:Y:S01]  /*1670*/  IMAD.MOV R5, RZ, RZ, -R9 ;  /* 0x000000ffff057224 */ /* 0x000fe200078e0a09 */
[----:B------:R-:W-:-:S03]  /*1680*/  UIMAD UR6, UR37, UR8, URZ ;  /* 0x00000008250672a4 */ /* 0x000fc6000f8e023f */
[C---:B------:R-:W-:Y:S01]  /*1690*/  IMAD R5, R6.reuse, R5, R4 ;  /* 0x0000000506057224 */ /* 0x040fe200078e0204 */
[----:B------:R-:W-:Y:S02]  /*16a0*/  UIMAD UR10, UR36, UR9, UR6 ;  /* 0x00000009240a72a4 */ /* 0x000fe4000f8e0206 */
[----:B------:R-:W-:Y:S02]  /*16b0*/  @UP5 USEL UR6, UR56, UR18, !UP3 ;  /* 0x0000001238065287 */ /* 0x000fe4000d800000 */
[----:B------:R-:W-:Y:S01]  /*16c0*/  ISETP.GT.U32.AND P0, PT, R6, R5, PT ;  /* 0x000000050600720c */ /* 0x000fe20003f04070 */
[----:B------:R-:W-:Y:S02]  /*16d0*/  UIMAD.WIDE.U32 UR8, UR36, UR8, URZ ;  /* 0x00000008240872a5 */ /* 0x000fe4000f8e003f */
[----:B------:R-:W-:Y:S02]  /*16e0*/  @UP5 UIMAD UR13, UR38, UR13, UR6 ;  /* 0x0000000d260d52a4 */ /* 0x000fe4000f8e0206 */
[----:B------:R-:W-:-:S05]  /*16f0*/  UIADD3 UR10, UR9, UR10, URZ ;  /* 0x0000000a090a7290 */ /* 0x000fca000fffe03f */
[----:B------:R-:W-:-:S03]  /*1700*/  @!UP5 UMOV UR13, UR51 ;  /* 0x00000033000ddc82 */ /* 0x000fc60008000000 */
        /* <DEDUP_REMOVED lines=15> */
.L_x_819:
[----:B------:R-:W-:Y:S02]  /*1800*/  UMOV UR15, UR52 ;  /* 0x00000034000f7c82 */ /* 0x000fe40008000000 */
.L_x_820:
[----:B------:R-:W-:Y:S01]  /*1810*/  UIADD3 UR8, UP4, UP3, UR8, UR43, UR49 ;  /* 0x0000002b08087290 */ /* 0x000fe2000fb9e031 */
[----:B------:R-:W1:Y:S01]  /*1820*/  S2R R11, SR_TID.X ;  /* 0x00000000000b7919 */ /* 0x000e620000002100 */
[----:B------:R-:W-:Y:S01]  /*1830*/  SHF.R.S32.HI R4, RZ, 0x1f, R230 ;  /* 0x0000001fff047819 */ /* 0x000fe200000114e6 */
[----:B------:R-:W-:Y:S01]  /*1840*/  IMAD.U32 R7, RZ, RZ, UR5 ;  /* 0x00000005ff077e24 */ /* 0x000fe2000f8e00ff */
[----:B------:R-:W-:Y:S01]  /*1850*/  UIADD3 UR28, UP2, UP1, UR17, UR8, UR19 ;  /* 0x00000008111c7290 */ /* 0x000fe2000f95e013 */
[----:B------:R-:W-:Y:S01]  /*1860*/  IADD3 R10, P0, R230, UR16, RZ ;  /* 0x00000010e60a7c10 */ /* 0x000fe2000ff1e0ff */
[----:B------:R-:W-:Y:S01]  /*1870*/  UIADD3.X UR6, UR10, UR50, UR55, UP4, UP3 ;  /* 0x000000320a067290 */ /* 0x000fe2000a7e6437 */
[----:B------:R-:W-:Y:S01]  /*1880*/  IMAD.U32 R6, RZ, RZ, UR4 ;  /* 0x00000004ff067e24 */ /* 0x000fe2000f8e00ff */
[----:B------:R-:W-:Y:S01]  /*1890*/  ULDC.64 UR8, c[0x0][0x1a8] ;  /* 0x00006a0000087ab9 */ /* 0x000fe20000000a00 */
[----:B------:R-:W-:Y:S01]  /*18a0*/  IADD3.X R5, R4, UR32, RZ, P0, !PT ;  /* 0x0000002004057c10 */ /* 0x000fe200087fe4ff */
[----:B------:R-:W-:Y:S01]  /*18b0*/  UIADD3.X UR19, UR11, UR6, UR14, UP2, UP1 ;  /* 0x000000060b137290 */ /* 0x000fe200097e240e */
[--C-:B------:R-:W-:Y:S01]  /*18c0*/  SHF.R.S32.HI R233, RZ, 0x1f, R232.reuse ;  /* 0x0000001fffe97819 */ /* 0x100fe200000114e8 */
[----:B------:R-:W-:Y:S01]  /*18d0*/  UIMAD UR6, UR59, UR8, URZ ;  /* 0x000000083b0672a4 */ /* 0x000fe2000f8e023f */
[----:B------:R-:W-:Y:S01]  /*18e0*/  BSSY B1, `(.L_x_816) ;  /* 0x0000713000017945 */ /* 0x000fe20003800000 */
[----:B------:R-:W-:Y:S01]  /*18f0*/  UMOV UR17, 0x4 ;  /* 0x0000000400117882 */ /* 0x000fe20000000000 */
[----:B------:R-:W-:Y:S01]  /*1900*/  IMAD R5, R5, c[0x0][0x190], RZ ;  /* 0x0000640005057a24 */ /* 0x000fe200078e02ff */
[----:B------:R-:W-:Y:S01]  /*1910*/  UIMAD UR18, UR38, UR9, UR6 ;  /* 0x00000009261272a4 */ /* 0x000fe2000f8e0206 */
[----:B------:R-:W-:Y:S01]  /*1920*/  IMAD.WIDE.U32 R12, R10, c[0x0][0x190], R232 ;  /* 0x000064000a0c7a25 */ /* 0x000fe200078e00e8 */
[----:B------:R-:W-:-:S02]  /*1930*/  ULDC.64 UR4, c[0x0][0x200] ;  /* 0x0000800000047ab9 */ /* 0x000fc40000000a00 */
[----:B------:R-:W-:Y:S01]  /*1940*/  ULDC.64 UR8, c[0x0][0x378] ;  /* 0x0000de0000087ab9 */ /* 0x000fe20000000a00 */
[----:B------:R-:W-:Y:S01]  /*1950*/  IMAD R5, R10, c[0x0][0x194], R5 ;  /* 0x000065000a057a24 */ /* 0x000fe200078e0205 */
[----:B------:R-:W-:Y:S01]  /*1960*/  UIMAD UR6, UR59, UR8, URZ ;  /* 0x000000083b0672a4 */ /* 0x000fe2000f8e023f */
[----:B------:R-:W-:Y:S01]  /*1970*/  IADD3 R12, P0, R12, UR39, RZ ;  /* 0x000000270c0c7c10 */ /* 0x000fe2000ff1e0ff */
[----:B------:R-:W-:Y:S02]  /*1980*/  IMAD.U32 R10, RZ, RZ, UR38 ;  /* 0x00000026ff0a7e24 */ /* 0x000fe4000f8e00ff */
[----:B------:R-:W-:Y:S01]  /*1990*/  UIMAD UR11, UR38, UR9, UR6 ;  /* 0x00000009260b72a4 */ /* 0x000fe2000f8e0206 */
[----:B------:R-:W-:Y:S01]  /*19a0*/  IADD3.X R13, R13, UR35, R5, P0, !PT ;  /* 0x000000230d0d7c10 */ /* 0x000fe200087fe405 */
[----:B------:R-:W-:Y:S01]  /*19b0*/  IMAD.U32 R5, RZ, RZ, UR16 ;  /* 0x00000010ff057e24 */ /* 0x000fe2000f8e00ff */
[----:B------:R-:W-:Y:S01]  /*19c0*/  ULDC.64 UR8, c[0x0][0x370] ;  /* 0x0000dc0000087ab9 */ /* 0x000fe20000000a00 */
[----:B------:R-:W-:Y:S01]  /*19d0*/  IADD3 R14, P0, R232, UR27, RZ ;  /* 0x0000001be80e7c10 */ /* 0x000fe2000ff1e0ff */
[----:B------:R-:W-:-:S02]  /*19e0*/  UIMAD UR6, UR32, UR8, URZ ;  /* 0x00000008200672a4 */ /* 0x000fc4000f8e023f */
[----:B------:R-:W-:Y:S01]  /*19f0*/  UIADD3 UR8, UR16, UR13, URZ ;  /* 0x0000000d10087290 */ /* 0x000fe2000fffe03f */
[----:B------:R-:W-:Y:S01]  /*1a00*/  IADD3.X R15, R233, UR31, RZ, P0, !PT ;  /* 0x0000001fe90f7c10 */ /* 0x000fe200087fe4ff */
[----:B------:R-:W-:Y:S02]  /*1a10*/  UIMAD UR10, UR16, UR9, UR6 ;  /* 0x00000009100a72a4 */ /* 0x000fe4000f8e0206 */
[----:B------:R-:W-:Y:S02]  /*1a20*/  UIMAD.WIDE UR8, UR8, UR17, UR4 ;  /* 0x00000011080872a5 */ /* 0x000fe4000f8e0204 */
[----:B------:R-:W-:Y:S01]  /*1a30*/  UIADD3 UR6, -UR7, UR12, UR23 ;  /* 0x0000000c07067290 */ /* 0x000fe2000fffe117 */
[----:B------:R-:W-:Y:S01]  /*1a40*/  IMAD.WIDE.U32 R14, R5, c[0x0][0x370], R14 ;  /* 0x0000dc00050e7a25 */ /* 0x000fe200078e000e */
[----:B------:R-:W-:-:S03]  /*1a50*/  ULDC.64 UR4, c[0x0][0x3c8] ;  /* 0x0000f20000047ab9 */ /* 0x000fc60000000a00 */
[----:B------:R-:W-:Y:S01]  /*1a60*/  UMOV UR14, UR8 ;  /* 0x00000008000e7c82 */ /* 0x000fe20008000000 */
[----:B------:R-:W-:Y:S01]  /*1a70*/  IADD3 R15, R15, UR10, RZ ;  /* 0x0000000a0f0f7c10 */ /* 0x000fe2000fffe0ff */
[----:B------:R-:W-:Y:S01]  /*1a80*/  UIADD3 UR8, UR16, UR15, URZ ;  /* 0x0000000f10087290 */ /* 0x000fe2000fffe03f */
[----:B------:R-:W-:Y:S01]  /*1a90*/  IMAD R5, R4, c[0x0][0x370], RZ ;  /* 0x0000dc0004057a24 */ /* 0x000fe200078e02ff */
[----:B------:R-:W-:Y:S02]  /*1aa0*/  UMOV UR13, UR9 ;  /* 0x00000009000d7c82 */ /* 0x000fe40008000000 */
[----:B------:R-:W-:Y:S01]  /*1ab0*/  UIMAD.WIDE UR8, UR8, UR17, UR4 ;  /* 0x00000011080872a5 */ /* 0x000fe2000f8e0204 */
[----:B------:R1:W2:Y:S01]  /*1ac0*/  R2UR UR4, R6 ;  /* 0x00000000060473c2 */ /* 0x0002a200000e0000 */
[----:B------:R-:W-:Y:S01]  /*1ad0*/  IMAD R5, R230, c[0x0][0x374], R5 ;  /* 0x0000dd00e6057a24 */ /* 0x000fe200078e0205 */
[----:B------:R-:W-:Y:S02]  /*1ae0*/  ULDC UR17, c[0x0][0x2e8] ;  /* 0x0000ba0000117ab9 */ /* 0x000fe40000000800 */
[----:B------:R-:W-:-:S02]  /*1af0*/  UIADD3 UR6, UR6, -UR17, URZ ;  /* 0x8000001106067290 */ /* 0x000fc4000fffe03f */
[----:B------:R-:W-:Y:S02]  /*1b00*/  UMOV UR16, UR8 ;  /* 0x0000000800107c82 */ /* 0x000fe40008000000 */
[----:B------:R3:W4:Y:S01]  /*1b10*/  R2UR UR5, R7 ;  /* 0x00000000070573c2 */ /* 0x00072200000e0000 */
[----:B------:R-:W-:Y:S02]  /*1b20*/  USHF.R.S32.HI UR17, URZ, 0x1f, UR6 ;  /* 0x0000001f3f117899 */ /* 0x000fe40008011406 */
[----:B------:R-:W-:Y:S02]  /*1b30*/  UMOV UR15, UR9 ;  /* 0x00000009000f7c82 */ /* 0x000fe40008000000 */
[----:B------:R-:W-:Y:S02]  /*1b40*/  ULEA.HI UR17, UR17, UR6, URZ, 0x6 ;  /* 0x0000000611117291 */ /* 0x000fe4000f8f303f */
[----:B------:R-:W-:Y:S02]  /*1b50*/  UIADD3 UR6, UR33, -0x1, URZ ;  /* 0xffffffff21067890 */ /* 0x000fe4000fffe03f */
[----:B------:R-:W-:-:S04]  /*1b60*/  USHF.R.S32.HI UR17, URZ, 0x6, UR17 ;  /* 0x000000063f117899 */ /* 0x000fc80008011411 */
[----:B------:R-:W-:Y:S01]  /*1b70*/  UISETP.LT.AND UP1, UPT, URZ, UR17, UPT ;  /* 0x000000113f00728c */ /* 0x000fe2000bf21270 */
[----:B-1----:R-:W-:-:S03]  /*1b80*/  SHF.R.S32.HI R6, RZ, 0x1f, R11 ;  /* 0x0000001fff067819 */ /* 0x002fc6000001140b */
[----:B------:R-:W-:-:S04]  /*1b90*/  USEL UR17, URZ, UR17, !UP1 ;  /* 0x000000113f117287 */ /* 0x000fc8000c800000 */
        /* <DEDUP_REMOVED lines=41> */
.L_x_822:
        /* <DEDUP_REMOVED lines=18> */
.L_x_823:
        /* <DEDUP_REMOVED lines=30> */
.L_x_825:
[----:B------:R-:W-:Y:S05]  /*2130*/  BSYNC B0 ;  /* 0x0000000000007941 */ /* 0x000fea0003800000 */
.L_x_824:
        /* <DEDUP_REMOVED lines=17> */
.L_x_827:
[----:B------:R-:W-:Y:S05]  /*2250*/  BSYNC B0 ;  /* 0x0000000000007941 */ /* 0x000fea0003800000 */
.L_x_826:
[----:B------:R-:W-:Y:S01]  /*2260*/  ULDC.64 UR6, c[0x0][0x3a8] ;  /* 0x0000ea0000067ab9 */ /* 0x000fe20000000a00 */
[----:B------:R-:W-:Y:S01]  /*2270*/  IMAD.U32 R5, RZ, RZ, UR23 ;  /* 0x00000017ff057e24 */ /* 0x000fe2000f8e00ff */
[----:B------:R-:W-:Y:S01]  /*2280*/  UIMAD UR6, UR20, UR6, URZ ;  /* 0x00000006140672a4 */ /* 0x000fe2000f8e023f */
[----:B------:R-:W-:Y:S01]  /*2290*/  IMAD.U32 R8, RZ, RZ, UR38 ;  /* 0x00000026ff087e24 */ /* 0x000fe2000f8e00ff */
        /* <DEDUP_REMOVED lines=18> */
[----:B-1----:R-:W-:-:S04]  /*23c0*/  LEA R12, P1, R10, c[0x0][0x348], 0x1 ;  /* 0x0000d2000a0c7a11 */ /* 0x002fc800078208ff */
[----:B------:R-:W-:-:S05]  /*23d0*/  LEA.HI.X R13, R10, c[0x0][0x34c], R6, 0x1, P1 ;  /* 0x0000d3000a0d7a11 */ /* 0x000fca00008f0c06 */
[----:B------:R1:W-:Y:S04]  /*23e0*/  STG.E.128 [R12.64], RZ ;  /* 0x000000ff0c007986 */ /* 0x0003e8000c101d04 */
[----:B------:R1:W-:Y:S04]  /*23f0*/  STG.E.128 [R12.64+0x80], RZ ;  /* 0x000080ff0c007986 */ /* 0x0003e8000c101d04 */
[----:B------:R1:W-:Y:S04]  /*2400*/  STG.E.128 [R12.64+0x100], RZ ;  /* 0x000100ff0c007986 */ /* 0x0003e8000c101d04 */
[----:B------:R1:W-:Y:S02]  /*2410*/  STG.E.128 [R12.64+0x180], RZ ;  /* 0x000180ff0c007986 */ /* 0x0003e4000c101d04 */
.L_x_829:
[----:B------:R-:W-:Y:S05]  /*2420*/  BSYNC B0 ;  /* 0x0000000000007941 */ /* 0x000fea0003800000 */
.L_x_828:
[----:B------:R-:W-:Y:S05]  /*2430*/  @P0 BRA `(.L_x_830) ;  /* 0x000065d000000947 */ /* 0x000fea0003800000 */
[----:B------:R-:W-:-:S04]  /*2440*/  IADD3 R6, P0, R230, 0x20, RZ ;  /* 0x00000020e6067810 */ /* 0x000fc80007f1e0ff */
[----:B------:R-:W-:-:S05]  /*2450*/  IADD3.X R4, RZ, R4, RZ, P0, !PT ;  /* 0x00000004ff047210 */ /* 0x000fca00007fe4ff */
[----:B------:R-:W-:Y:S01]  /*2460*/  IMAD R7, R4, c[0x0][0x3a8], RZ ;  /* 0x0000ea0004077a24 */ /* 0x000fe200078e02ff */
[----:B------:R-:W-:-:S03]  /*2470*/  MOV R4, R8 ;  /* 0x0000000800047202 */ /* 0x000fc60000000f00 */
[C---:B------:R-:W-:Y:S02]  /*2480*/  IMAD R7, R6.reuse, c[0x0][0x3ac], R7 ;  /* 0x0000eb0006077a24 */ /* 0x040fe400078e0207 */
[----:B------:R-:W-:-:S05]  /*2490*/  IMAD.WIDE.U32 R4, R6, c[0x0][0x3a8], R4 ;  /* 0x0000ea0006047a25 */ /* 0x000fca00078e0004 */
[----:B------:R-:W-:Y:S02]  /*24a0*/  LEA R6, P0, R4, c[0x0][0x348], 0x1 ;  /* 0x0000d20004067a11 */ /* 0x000fe400078008ff */
[----:B------:R-:W-:-:S04]  /*24b0*/  IADD3 R7, R5, R7, RZ ;  /* 0x0000000705077210 */ /* 0x000fc80007ffe0ff */
[----:B------:R-:W-:-:S05]  /*24c0*/  LEA.HI.X R7, R4, c[0x0][0x34c], R7, 0x1, P0 ;  /* 0x0000d30004077a11 */ /* 0x000fca00000f0c07 */
[----:B------:R3:W-:Y:S04]  /*24d0*/  STG.E.128 [R6.64], RZ ;  /* 0x000000ff06007986 */ /* 0x0007e8000c101d04 */
[----:B------:R3:W-:Y:S04]  /*24e0*/  STG.E.128 [R6.64+0x80], RZ ;  /* 0x000080ff06007986 */ /* 0x0007e8000c101d04 */
[----:B------:R3:W-:Y:S04]  /*24f0*/  STG.E.128 [R6.64+0x100], RZ ;  /* 0x000100ff06007986 */ /* 0x0007e8000c101d04 */
[----:B------:R3:W-:Y:S01]  /*2500*/  STG.E.128 [R6.64+0x180], RZ ;  /* 0x000180ff06007986 */ /* 0x0007e2000c101d04 */
[----:B------:R-:W-:Y:S05]  /*2510*/  BRA `(.L_x_830) ;  /* 0x000064f000007947 */ /* 0x000fea0003800000 */
.L_x_821:
[----:B------:R-:W-:Y:S01]  /*2520*/  PLOP3.LUT P0, PT, PT, PT, UP6, 0x80, 0x0 ;  /* 0x000000000000781c */ /* 0x000fe20003f0f068 */
[----:B------:R-:W-:Y:S01]  /*2530*/  ULEA.HI UR8, UR6, UR6, URZ, 0x1 ;  /* 0x0000000606087291 */ /* 0x000fe2000f8f083f */
[----:B------:R-:W-:Y:S01]  /*2540*/  IADD3 R7, R230, 0x20, RZ ;  /* 0x00000020e6077810 */ /* 0x000fe20007ffe0ff */
[----:B------:R-:W-:Y:S01]  /*2550*/  IMAD.MOV.U32 R216, RZ, RZ, 0x40 ;  /* 0x00000040ffd87424 */ /* 0x000fe200078e00ff */
[----:B------:R-:W-:Y:S01]  /*2560*/  IADD3 R6, R229, 0x4000, RZ ;  /* 0x00004000e5067810 */ /* 0x000fe20007ffe0ff */
[----:B------:R-:W-:Y:S01]  /*2570*/  ULOP3.LUT UR8, UR8, 0xfffffffe, URZ, 0xc0, !UPT ;  /* 0xfffffffe08087892 */ /* 0x000fe2000f8ec03f */
[----:B------:R-:W-:Y:S01]  /*2580*/  BSSY B0, `(.L_x_831) ;  /* 0x000003d000007945 */ /* 0x000fe20003800000 */
[----:B------:R-:W-:-:S02]  /*2590*/  IMAD.WIDE.U32 R10, R216, c[0x0][0x370], RZ ;  /* 0x0000dc00d80a7a25 */ /* 0x000fc400078e00ff */
[----:B------:R-:W-:Y:S02]  /*25a0*/  UIADD3 UR8, UR6, -UR8, URZ ;  /* 0x8000000806087290 */ /* 0x000fe4000fffe03f */
[----:B------:R-:W-:Y:S02]  /*25b0*/  IMAD R5, R216, c[0x0][0x374], RZ ;  /* 0x0000dd00d8057a24 */ /* 0x000fe400078e02ff */
[----:B------:R-:W-:Y:S01]  /*25c0*/  @P0 BAR.SYNC.DEFER_BLOCKING 0x0 ;  /* 0x0000000000000b1d */ /* 0x000fe20000010000 */
[----:B------:R-:W-:Y:S02]  /*25d0*/  UISETP.NE.AND UP0, UPT, UR8, 0x1, UPT ;  /* 0x000000010800788c */ /* 0x000fe4000bf05270 */
[----:B------:R-:W-:-:S04]  /*25e0*/  UIMAD UR8, UR6, -0x40, UR12 ;  /* 0xffffffc0060878a4 */ /* 0x000fc8000f8e020c */
[----:B------:R-:W-:Y:S02]  /*25f0*/  PLOP3.LUT P0, PT, PT, PT, UP0, 0x80, 0x0 ;  /* 0x000000000000781c */ /* 0x000fe40003f0f008 */
[----:B------:R-:W-:Y:S02]  /*2600*/  ISETP.GE.AND P1, PT, R7, UR8, PT ;  /* 0x0000000807007c0c */ /* 0x000fe4000bf26270 */
[----:B------:R-:W-:Y:S02]  /*2610*/  ISETP.GE.AND P2, PT, R230, UR8, PT ;  /* 0x00000008e6007c0c */ /* 0x000fe4000bf46270 */
[----:B------:R-:W-:-:S05]  /*2620*/  SEL R6, R6, R229, !P0 ;  /* 0x000000e506067207 */ /* 0x000fca0004000000 */
[----:B------:R-:W-:-:S04]  /*2630*/  IMAD.SHL.U32 R245, R6, 0x2, RZ ;  /* 0x0000000206f57824 */ /* 0x000fc800078e00ff */
[----:B------:R-:W-:Y:S02]  /*2640*/  @!P1 IADD3 R10, P3, R248, R10, RZ ;  /* 0x0000000af80a9210 */ /* 0x000fe40007f7e0ff */
[----:B------:R1:W-:Y:S02]  /*2650*/  @P2 STS.128 [R234+0x10000], RZ ;  /* 0x010000ffea002388 */ /* 0x0003e40000000c00 */
[----:B------:R-:W-:Y:S02]  /*2660*/  @!P1 IADD3.X R11, R249, R11, R5, P3, !PT ;  /* 0x0000000bf90b9210 */ /* 0x000fe40001ffe405 */
        /* <DEDUP_REMOVED lines=39> */
.L_x_832:
[----:B------:R-:W-:Y:S01]  /*28e0*/  @!PT LDS RZ, [RZ] ;  /* 0x00000000fffff984 */ /* 0x000fe20000000800 */
[----:B------:R-:W-:Y:S01]  /*28f0*/  @!PT LDS RZ, [RZ] ;  /* 0x00000000fffff984 */ /* 0x000fe20000000800 */
[----:B------:R-:W-:Y:S01]  /*2900*/  @!PT LDS RZ, [RZ] ;  /* 0x00000000fffff984 */ /* 0x000fe20000000800 */
[----:B------:R2:W-:Y:S04]  /*2910*/  LDGSTS.E.BYPASS.LTC128B.128 [R245], [R250.64] ;  /* 0x00000000faf57fae */ /* 0x0005e8000b901d44 */
[----:B------:R2:W-:Y:S04]  /*2920*/  LDGSTS.E.BYPASS.LTC128B.128 [R245+0x2000], [R250.64+0x80] ;  /* 0x02000080faf57fae */ /* 0x0005e8000b901d44 */
[----:B------:R2:W-:Y:S04]  /*2930*/  LDGSTS.E.BYPASS.LTC128B.128 [R245+0x4000], [R250.64+0x100] ;  /* 0x04000100faf57fae */ /* 0x0005e8000b901d44 */
[----:B------:R2:W-:Y:S02]  /*2940*/  LDGSTS.E.BYPASS.LTC128B.128 [R245+0x6000], [R250.64+0x180] ;  /* 0x06000180faf57fae */ /* 0x0005e4000b901d44 */
.L_x_833:
[----:B------:R-:W-:Y:S05]  /*2950*/  BSYNC B0 ;  /* 0x0000000000007941 */ /* 0x000fea0003800000 */
.L_x_831:
[----:B------:R-:W-:Y:S01]  /*2960*/  BSSY B0, `(.L_x_834) ;  /* 0x000001e000007945 */ /* 0x000fe20003800000 */
[----:B------:R-:W-:-:S02]  /*2970*/  IMAD R5, R216, c[0x0][0x194], RZ ;  /* 0x00006500d8057a24 */ /* 0x000fc400078e02ff */
[----:B-1----:R-:W-:Y:S01]  /*2980*/  IMAD.WIDE.U32 R10, R216, c[0x0][0x190], RZ ;  /* 0x00006400d80a7a25 */ /* 0x002fe200078e00ff */
        /* <DEDUP_REMOVED lines=18> */
.L_x_835:
        /* <DEDUP_REMOVED lines=9> */
.L_x_836:
[----:B------:R-:W-:Y:S05]  /*2b40*/  BSYNC B0 ;  /* 0x0000000000007941 */ /* 0x000fea0003800000 */
.L_x_834:
[----:B------:R-:W-:Y:S01]  /*2b50*/  ULDC.64 UR18, c[0x0][0x198] ;  /* 0x0000660000127ab9 */ /* 0x000fe20000000a00 */
[----:B------:R-:W-:Y:S01]  /*2b60*/  IMAD.U32 R5, RZ, RZ, UR23 ;  /* 0x00000017ff057e24 */ /* 0x000fe2000f8e00ff */
[----:B------:R-:W-:Y:S01]  /*2b70*/  ULDC.64 UR10, c[0x0][0x1a0] ;  /* 0x00006800000a7ab9 */ /* 0x000fe20000000a00 */
[----:B------:R-:W-:Y:S01]  /*2b80*/  IMAD R14, R8, c[0x0][0x1b8], RZ ;  /* 0x00006e00080e7a24 */ /* 0x000fe200078e02ff */
[----:B------:R-:W-:Y:S01]  /*2b90*/  UIMAD UR18, UR20, UR18, URZ ;  /* 0x00000012141272a4 */ /* 0x000fe2000f8e023f */
[C-C-:B------:R-:W-:Y:S01]  /*2ba0*/  IMAD.WIDE.U32 R12, R5.reuse, c[0x0][0x198], R232.reuse ;  /* 0x00006600050c7a25 */ /* 0x140fe200078e00e8 */
[----:B------:R-:W-:Y:S01]  /*2bb0*/  UIMAD UR9, UR20, UR10, URZ ;  /* 0x0000000a140972a4 */ /* 0x000fe2000f8e023f */
[----:B------:R-:W-:Y:S01]  /*2bc0*/  MOV R243, 0x7f800000 ;  /* 0x7f80000000f37802 */ /* 0x000fe20000000f00 */
[----:B------:R-:W-:Y:S01]  /*2bd0*/  UIMAD UR19, UR23, UR19, UR18 ;  /* 0x00000013171372a4 */ /* 0x000fe2000f8e0212 */
[----:B-1----:R-:W-:Y:S01]  /*2be0*/  IMAD.WIDE.U32 R10, R5, c[0x0][0x1a0], R232 ;  /* 0x00006800050a7a25 */ /* 0x002fe200078e00e8 */
[----:B------:R-:W-:Y:S01]  /*2bf0*/  UIMAD UR10, UR23, UR11, UR9 ;  /* 0x0000000b170a72a4 */ /* 0x000fe2000f8e0209 */
[----:B------:R-:W-:Y:S01]  /*2c00*/  IADD3 R12, P3, R12, UR29, RZ ;  /* 0x0000001d0c0c7c10 */ /* 0x000fe2000ff7e0ff */
[----:B------:R-:W-:Y:S01]  /*2c10*/  UIMAD UR9, UR22, -0x40, UR7 ;  /* 0xffffffc0160978a4 */ /* 0x000fe2000f8e0207 */
[----:B------:R-:W-:Y:S01]  /*2c20*/  IMAD R14, R9, c[0x0][0x1bc], R14 ;  /* 0x00006f00090e7a24 */ /* 0x000fe200078e020e */
[----:B------:R-:W-:Y:S01]  /*2c30*/  IADD3 R10, P2, R10, UR25, RZ ;  /* 0x000000190a0a7c10 */ /* 0x000fe2000ff5e0ff */
[----:B------:R-:W-:Y:S01]  /*2c40*/  IMAD.U32 R6, RZ, RZ, UR19 ;  /* 0x00000013ff067e24 */ /* 0x000fe2000f8e00ff */
[----:B------:R-:W-:Y:S01]  /*2c50*/  MOV R5, UR10 ;  /* 0x0000000a00057c02 */ /* 0x000fe20008000f00 */
[----:B------:R-:W-:Y:S01]  /*2c60*/  IMAD.SHL.U32 R242, R227, 0x4, RZ ;  /* 0x00000004e3f27824 */ /* 0x000fe200078e00ff */
[----:B------:R-:W-:Y:S01]  /*2c70*/  ISETP.GE.AND P1, PT, R7, UR9, PT ;  /* 0x0000000907007c0c */ /* 0x000fe2000bf26270 */
[----:B------:R-:W-:Y:S01]  /*2c80*/  IMAD.MOV.U32 R244, RZ, RZ, 0x7f800000 ;  /* 0x7f800000fff47424 */ /* 0x000fe200078e00ff */
[----:B------:R-:W-:Y:S01]  /*2c90*/  IADD3.X R13, R13, UR30, R6, P3, !PT ;  /* 0x0000001e0d0d7c10 */ /* 0x000fe20009ffe406 */
[----:B------:R-:W-:Y:S01]  /*2ca0*/  IMAD R6, R8, c[0x0][0x1b0], RZ ;  /* 0x00006c0008067a24 */ /* 0x000fe200078e02ff */
[----:B------:R-:W-:-:S02]  /*2cb0*/  IADD3.X R11, R11, UR26, R5, P2, !PT ;  /* 0x0000001a0b0b7c10 */ /* 0x000fc400097fe405 */
[----:B------:R-:W-:Y:S01]  /*2cc0*/  ISETP.GE.AND P2, PT, R230, UR9, PT ;  /* 0x00000009e6007c0c */ /* 0x000fe2000bf46270 */
[C---:B------:R-:W-:Y:S02]  /*2cd0*/  IMAD R6, R9.reuse, c[0x0][0x1b4], R6 ;  /* 0x00006d0009067a24 */ /* 0x040fe400078e0206 */
[----:B------:R-:W-:-:S04]  /*2ce0*/  IMAD.WIDE.U32 R16, R9, c[0x0][0x1b0], R12 ;  /* 0x00006c0009107a25 */ /* 0x000fc800078e000c */
[----:B------:R-:W-:Y:S01]  /*2cf0*/  IMAD.WIDE.U32 R10, R9, c[0x0][0x1b8], R10 ;  /* 0x00006e00090a7a25 */ /* 0x000fe200078e000a */
[----:B------:R-:W-:-:S03]  /*2d00*/  @!P1 MOV R18, R16 ;  /* 0x0000001000129202 */ /* 0x000fc60000000f00 */
[----:B------:R-:W-:Y:S01]  /*2d10*/  IMAD.IADD R17, R17, 0x1, R6 ;  /* 0x0000000111117824 */ /* 0x000fe200078e0206 */
[----:B------:R-:W-:Y:S01]  /*2d20*/  @!P1 IADD3 R6, P3, R230, 0x20, RZ ;  /* 0x00000020e6069810 */ /* 0x000fe20007f7e0ff */
[----:B------:R-:W-:Y:S01]  /*2d30*/  IMAD.IADD R15, R11, 0x1, R14 ;  /* 0x000000010b0f7824 */ /* 0x000fe200078e020e */
[----:B------:R-:W-:Y:S01]  /*2d40*/  @!P2 MOV R14, R10 ;  /* 0x0000000a000ea202 */ /* 0x000fe20000000f00 */
[----:B------:R-:W-:Y:S01]  /*2d50*/  @!P2 IMAD R11, R4, c[0x0][0x198], RZ ;  /* 0x00006600040baa24 */ /* 0x000fe200078e02ff */
[----:B------:R1:W-:Y:S01]  /*2d60*/  @P2 STS.128 [R234+0x18000], RZ ;  /* 0x018000ffea002388 */ /* 0x0003e20000000c00 */
[----:B------:R-:W-:Y:S01]  /*2d70*/  @!P1 IMAD.X R9, RZ, RZ, R4, P3 ;  /* 0x000000ffff099224 */ /* 0x000fe200018e0604 */
[C---:B------:R-:W-:Y:S01]  /*2d80*/  @!P1 IADD3 R5, P3, R230.reuse, 0x20, RZ ;  /* 0x00000020e6059810 */ /* 0x040fe20007f7e0ff */
[----:B------:R-:W-:Y:S01]  /*2d90*/  @!P1 IMAD.MOV.U32 R19, RZ, RZ, R17 ;  /* 0x000000ffff139224 */ /* 0x000fe200078e0011 */
[----:B------:R1:W-:Y:S01]  /*2da0*/  @P2 STS.128 [R234+0x1a000], RZ ;  /* 0x01a000ffea002388 */ /* 0x0003e20000000c00 */
[----:B------:R-:W-:-:S02]  /*2db0*/  @!P2 IMAD R11, R230, c[0x0][0x19c], R11 ;  /* 0x00006700e60baa24 */ /* 0x000fc400078e020b */
[----:B------:R-:W-:Y:S01]  /*2dc0*/  @!P2 IMAD.WIDE.U32 R16, R230, c[0x0][0x198], R16 ;  /* 0x00006600e610aa25 */ /* 0x000fe200078e0010 */
[----:B------:R1:W-:Y:S03]  /*2dd0*/  @P2 STS.128 [R234+0x1c000], RZ ;  /* 0x01c000ffea002388 */ /* 0x0003e60000000c00 */
[----:B------:R-:W-:Y:S01]  /*2de0*/  @!P1 IMAD R9, R9, c[0x0][0x198], RZ ;  /* 0x0000660009099a24 */ /* 0x000fe200078e02ff */
[----:B------:R1:W-:Y:S01]  /*2df0*/  @P2 STS.128 [R234+0x1e000], RZ ;  /* 0x01e000ffea002388 */ /* 0x0003e20000000c00 */
[----:B------:R-:W-:Y:S01]  /*2e00*/  @!P2 IMAD R7, R4, c[0x0][0x1a0], RZ ;  /* 0x000068000407aa24 */ /* 0x000fe200078e02ff */
[----:B------:R-:W-:Y:S01]  /*2e10*/  @!P1 IADD3.X R4, RZ, R4, RZ, P3, !PT ;  /* 0x00000004ff049210 */ /* 0x000fe20001ffe4ff */
[----:B------:R-:W-:Y:S01]  /*2e20*/  @!P1 IMAD.MOV.U32 R12, RZ, RZ, R10 ;  /* 0x000000ffff0c9224 */ /* 0x000fe200078e000a */
[----:B------:R-:W-:Y:S01]  /*2e30*/  @!P2 LEA R10, P3, R16, c[0x0][0x168], 0x1 ;  /* 0x00005a00100aaa11 */ /* 0x000fe200078608ff */
[----:B------:R-:W-:-:S02]  /*2e40*/  @!P2 IMAD.IADD R11, R17, 0x1, R11 ;  /* 0x00000001110ba824 */ /* 0x000fc400078e020b */
[C---:B------:R-:W-:Y:S02]  /*2e50*/  @!P1 IMAD R9, R6.reuse, c[0x0][0x19c], R9 ;  /* 0x0000670006099a24 */ /* 0x040fe400078e0209 */
[----:B------:R-:W-:Y:S01]  /*2e60*/  @!P1 IMAD.WIDE.U32 R18, R6, c[0x0][0x198], R18 ;  /* 0x0000660006129a25 */ /* 0x000fe200078e0012 */
[----:B------:R-:W-:-:S03]  /*2e70*/  @!P2 LEA.HI.X R11, R16, c[0x0][0x16c], R11, 0x1, P3 ;  /* 0x00005b00100baa11 */ /* 0x000fc600018f0c0b */
[----:B------:R-:W-:Y:S01]  /*2e80*/  @!P1 IMAD.MOV.U32 R13, RZ, RZ, R15 ;  /* 0x000000ffff0d9224 */ /* 0x000fe200078e000f */
[----:B------:R-:W-:Y:S01]  /*2e90*/  @!P1 LEA R16, P5, R18, c[0x0][0x168], 0x1 ;  /* 0x00005a0012109a11 */ /* 0x000fe200078a08ff */
[----:B------:R-:W-:Y:S01]  /*2ea0*/  @!P1 IMAD R4, R4, c[0x0][0x1a0], RZ ;  /* 0x0000680004049a24 */ /* 0x000fe200078e02ff */
[----:B------:R-:W-:Y:S01]  /*2eb0*/  @!PT LDS RZ, [RZ] ;  /* 0x00000000fffff984 */ /* 0x000fe20000000800 */
[----:B------:R-:W-:Y:S01]  /*2ec0*/  @!PT LDS RZ, [RZ] ;  /* 0x00000000fffff984 */ /* 0x000fe20000000800 */
[----:B------:R-:W-:Y:S01]  /*2ed0*/  @!PT LDS RZ, [RZ] ;  /* 0x00000000fffff984 */ /* 0x000fe20000000800 */
[----:B------:R1:W-:Y:S01]  /*2ee0*/  @!P2 LDGSTS.E.BYPASS.LTC128B.128 [R234+0x18000], [R10.64] ;  /* 0x180000000aeaafae */ /* 0x0003e2000b901d44 */
[----:B------:R-:W-:Y:S02]  /*2ef0*/  @!P1 IMAD.IADD R9, R19, 0x1, R9 ;  /* 0x0000000113099824 */ /* 0x000fe400078e0209 */
[C---:B------:R-:W-:Y:S01]  /*2f00*/  @!P2 IMAD R7, R230.reuse, c[0x0][0x1a4], R7 ;  /* 0x00006900e607aa24 */ /* 0x040fe200078e0207 */
[----:B------:R1:W-:Y:S01]  /*2f10*/  @!P2 LDGSTS.E.BYPASS.LTC128B.128 [R234+0x1a000], [R10.64+0x80] ;  /* 0x1a0000800aeaafae */ /* 0x0003e2000b901d44 */
[----:B------:R-:W-:Y:S01]  /*2f20*/  @!P2 IMAD.WIDE.U32 R14, R230, c[0x0][0x1a0], R14 ;  /* 0x00006800e60eaa25 */ /* 0x000fe200078e000e */
[----:B------:R-:W-:Y:S02]  /*2f30*/  @!P1 LEA.HI.X R17, R18, c[0x0][0x16c], R9, 0x1, P5 ;  /* 0x00005b0012119a11 */ /* 0x000fe400028f0c09 */
[----:B------:R1:W-:Y:S01]  /*2f40*/  @!P2 LDGSTS.E.BYPASS.LTC128B.128 [R234+0x1c000], [R10.64+0x100] ;  /* 0x1c0001000aeaafae */ /* 0x0003e2000b901d44 */
[----:B------:R-:W-:Y:S01]  /*2f50*/  @!P1 IMAD R4, R5, c[0x0][0x1a4], R4 ;  /* 0x0000690005049a24 */ /* 0x000fe200078e0204 */
[----:B------:R-:W-:Y:S01]  /*2f60*/  @!P2 IADD3 R7, R15, R7, RZ ;  /* 0x000000070f07a210 */ /* 0x000fe20007ffe0ff */
[----:B------:R-:W-:Y:S01]  /*2f70*/  @!P1 IMAD.WIDE.U32 R12, R5, c[0x0][0x1a0], R12 ;  /* 0x00006800050c9a25 */ /* 0x000fe200078e000c */
[----:B------:R-:W-:Y:S01]  /*2f80*/  @!P2 LEA R8, P4, R14, c[0x0][0x170], 0x1 ;  /* 0x00005c000e08aa11 */ /* 0x000fe200078808ff */
[----:B------:R1:W-:Y:S01]  /*2f90*/  @!P2 LDGSTS.E.BYPASS.LTC128B.128 [R234+0x1e000], [R10.64+0x180] ;  /* 0x1e0001800aeaafae */ /* 0x0003e2000b901d44 */
[----:B------:R-:W-:Y:S01]  /*2fa0*/  IADD3 R5, R227, 0x8, RZ ;  /* 0x00000008e3057810 */ /* 0x000fe20007ffe0ff */
[----:B------:R-:W-:Y:S01]  /*2fb0*/  @!P1 IMAD.IADD R4, R13, 0x1, R4 ;  /* 0x000000010d049824 */ /* 0x000fe200078e0204 */
[----:B------:R-:W-:Y:S01]  /*2fc0*/  @!P1 LEA R6, P3, R12, c[0x0][0x170], 0x1 ;  /* 0x00005c000c069a11 */ /* 0x000fe200078608ff */
[----:B------:R1:W-:Y:S01]  /*2fd0*/  @P1 STS.128 [R234+0x19000], RZ ;  /* 0x019000ffea001388 */ /* 0x0003e20000000c00 */
[----:B------:R-:W-:-:S02]  /*2fe0*/  @!P2 LEA.HI.X R9, R14, c[0x0][0x174], R7, 0x1, P4 ;  /* 0x00005d000e09aa11 */ /* 0x000fc400020f0c07 */
[----:B------:R-:W-:Y:S01]  /*2ff0*/  @!P1 LEA.HI.X R7, R12, c[0x0][0x174], R4, 0x1, P3 ;  /* 0x00005d000c079a11 */ /* 0x000fe200018f0c04 */
[----:B------:R1:W-:Y:S01]  /*3000*/  @P1 STS.128 [R234+0x1b000], RZ ;  /* 0x01b000ffea001388 */ /* 0x0003e20000000c00 */
[----:B------:R-:W-:Y:S02]  /*3010*/  SHF.R.S32.HI R4, RZ, 0x1f, R227 ;  /* 0x0000001fff047819 */ /* 0x000fe400000114e3 */
[----:B------:R-:W-:Y:S01]  /*3020*/  ISETP.GE.AND P6, PT, R5, UR8, PT ;  /* 0x0000000805007c0c */ /* 0x000fe2000bfc6270 */
[----:B------:R1:W-:Y:S01]  /*3030*/  @P1 STS.128 [R234+0x1d000], RZ ;  /* 0x01d000ffea001388 */ /* 0x0003e20000000c00 */
[C---:B------:R-:W-:Y:S02]  /*3040*/  ISETP.GE.AND P3, PT, R227.reuse, UR8, PT ;  /* 0x00000008e3007c0c */ /* 0x040fe4000bf66270 */
[----:B------:R-:W-:Y:S01]  /*3050*/  SHF.L.U64.HI R241, R227, 0x2, R4 ;  /* 0x00000002e3f17819 */ /* 0x000fe20000010204 */
        /* <DEDUP_REMOVED lines=35> */
[----:B------:R-:W-:Y:S01]  /*3290*/  R2P PR, R228, 0x6 ;  /* 0x00000006e4007804 */ /* 0x000fe20000000000 */
[----:B------:R-:W-:Y:S01]  /*32a0*/  IMAD.MOV.U32 R217, RZ, RZ, 0x20 ;  /* 0x00000020ffd97424 */ /* 0x000fe200078e00ff */
[----:B------:R-:W-:-:S02]  /*32b0*/  IADD3 R218, R223, 0x4000, RZ ;  /* 0x00004000dfda7810 */ /* 0x000fc40007ffe0ff */
[----:B------:R-:W-:Y:S02]  /*32c0*/  IADD3 R219, R224, 0x4000, RZ ;  /* 0x00004000e0db7810 */ /* 0x000fe40007ffe0ff */
[----:B------:R-:W-:Y:S01]  /*32d0*/  SEL R217, R217, 0xffffffe0, !P1 ;  /* 0xffffffe0d9d97807 */ /* 0x000fe20004800000 */
[----:B------:R-:W-:Y:S01]  /*32e0*/  UIADD3 UR18, UR23, UR12, URZ ;  /* 0x0000000c17127290 */ /* 0x000fe2000fffe03f */
[----:B------:R-:W-:Y:S02]  /*32f0*/  SEL R218, R218, R223, !P0 ;  /* 0x000000dfdada7207 */ /* 0x000fe40004000000 */
[----:B------:R-:W-:Y:S02]  /*3300*/  SEL R216, R216, 0xffffffc0, !P2 ;  /* 0xffffffc0d8d87807 */ /* 0x000fe40005000000 */
[----:B------:R-:W-:Y:S02]  /*3310*/  SEL R219, R219, R224, !P0 ;  /* 0x000000e0dbdb7207 */ /* 0x000fe40004000000 */
[----:B------:R-:W-:Y:S01]  /*3320*/  IADD3 R215, R220, R217, RZ ;  /* 0x000000d9dcd77210 */ /* 0x000fe20007ffe0ff */
        /* <DEDUP_REMOVED lines=65> */
[----:B------:R-:W-:Y:S01]  /*3740*/  SHF.L.U32 R219, R219, 0x1, RZ ;  /* 0x00000001dbdb7819 */ /* 0x000fe200000006ff */
[----:B------:R-:W-:Y:S01]  /*3750*/  IMAD.SHL.U32 R218, R218, 0x2, RZ ;  /* 0x00000002dada7824 */ /* 0x000fe200078e00ff */
[----:B------:R-:W-:Y:S01]  /*3760*/  IADD3 R214, R216, R215, RZ ;  /* 0x000000d7d8d67210 */ /* 0x000fe20007ffe0ff */
[----:B------:R-:W-:Y:S01]  /*3770*/  IMAD.IADD R213, R220, 0x1, R216 ;  /* 0x00000001dcd57824 */ /* 0x000fe200078e02d8 */
[----:B------:R-:W-:-:S02]  /*3780*/  ULDC UR27, c[0x0][0x2e8] ;  /* 0x0000ba00001b7ab9 */ /* 0x000fc40000000800 */
[----:B------:R-:W-:Y:S02]  /*3790*/  UIADD3 UR20, UR23, 0x40, URZ ;  /* 0x0000004017147890 */ /* 0x000fe4000fffe03f */
[----:B------:R-:W-:Y:S02]  /*37a0*/  UIADD3 UR19, UR19, -UR27, URZ ;  /* 0x8000001b13137290 */ /* 0x000fe4000fffe03f */
[----:B-1----:R-:W-:Y:S02]  /*37b0*/  ULDC UR11, c[0x0][0x2e4] ;  /* 0x0000b900000b7ab9 */ /* 0x002fe40000000800 */
.L_x_841:
[----:B------:R-:W0:Y:S01]  /*37c0*/  LDGDEPBAR ;  /* 0x00000000000079af */ /* 0x000e220000000000 */
[C---:B------:R-:W-:Y:S01]  /*37d0*/  IMAD.IADD R111, R219.reuse, 0x1, R217 ;  /* 0x00000001db6f7824 */ /* 0x040fe200078e02d9 */
        /* <DEDUP_REMOVED lines=12> */
[----:B------:R-:W3:Y:S04]  /*38a0*/  LDSM.16.M88.4 R92, [R222+0x18800] ;  /* 0x01880000de5c783b */ /* 0x000ee80000000200 */
[----:B------:R-:W-:Y:S04]  /*38b0*/  LDSM.16.M88.4 R96, [R111] ;  /* 0x000000006f60783b */ /* 0x000fe80000000200 */
[----:B------:R-:W4:Y:S04]  /*38c0*/  LDSM.16.M88.4 R100, [R212+0x18000] ;  /* 0x01800000d464783b */ /* 0x000f280000000200 */
[----:B------:R-:W2:Y:S04]  /*38d0*/  LDSM.16.M88.4 R104, [R212+0x18800] ;  /* 0x01880000d468783b */ /* 0x000ea80000000200 */
[----:B-----5:R2:W5:Y:S04]  /*38e0*/  LDG.E R121, [R112.64] ;  /* 0x0000000470797981 */ /* 0x020568000c1e1900 */
[----:B------:R2:W5:Y:S01]  /*38f0*/  LDG.E R120, [R112.64+0x20] ;  /* 0x0000200470787981 */ /* 0x000562000c1e1900 */
[C---:B-1----:R-:W-:Y:S08]  /*3900*/  HMMA.16816.F32 R4, R84.reuse, R88, RZ ;  /* 0x000000585404723c */ /* 0x042ff000000018ff */
[C---:B------:R-:W-:Y:S01]  /*3910*/  HMMA.16816.F32 R8, R84.reuse, R90, RZ ;  /* 0x0000005a5408723c */ /* 0x040fe200000018ff */
[----:B------:R-:W-:Y:S07]  /*3920*/  LDSM.16.M88.4 R88, [R3+0x18000] ;  /* 0x018000000358783b */ /* 0x000fee0000000200 */
[C---:B---3--:R-:W-:Y:S08]  /*3930*/  HMMA.16816.F32 R12, R84.reuse, R92, RZ ;  /* 0x0000005c540c723c */ /* 0x048ff000000018ff */
[----:B------:R-:W-:Y:S01]  /*3940*/  HMMA.16816.F32 R16, R84, R94, RZ ;  /* 0x0000005e5410723c */ /* 0x000fe200000018ff */
[----:B------:R-:W1:Y:S04]  /*3950*/  LDSM.16.M88.4 R84, [R109] ;  /* 0x000000006d54783b */ /* 0x000e680000000200 */
[----:B------:R-:W3:Y:S03]  /*3960*/  LDSM.16.M88.4 R92, [R3+0x18800] ;  /* 0x01880000035c783b */ /* 0x000ee60000000200 */
[C---:B----4-:R-:W-:Y:S08]  /*3970*/  HMMA.16816.F32 R4, R96.reuse, R100, R4 ;  /* 0x000000646004723c */ /* 0x050ff00000001804 */
[C---:B------:R-:W-:Y:S01]  /*3980*/  HMMA.16816.F32 R8, R96.reuse, R102, R8 ;  /* 0x000000666008723c */ /* 0x040fe20000001808 */
[----:B------:R-:W-:Y:S07]  /*3990*/  LDSM.16.M88.4 R100, [R2+0x18000] ;  /* 0x018000000264783b */ /* 0x000fee0000000200 */
[C---:B--2---:R-:W-:Y:S08]  /*39a0*/  HMMA.16816.F32 R12, R96.reuse, R104, R12 ;  /* 0x00000068600c723c */ /* 0x044ff0000000180c */
[----:B------:R-:W-:Y:S01]  /*39b0*/  HMMA.16816.F32 R16, R96, R106, R16 ;  /* 0x0000006a6010723c */ /* 0x000fe20000001810 */
[----:B------:R-:W2:Y:S04]  /*39c0*/  LDSM.16.M88.4 R96, [R108] ;  /* 0x000000006c60783b */ /* 0x000ea80000000200 */
[----:B------:R-:W4:Y:S03]  /*39d0*/  LDSM.16.M88.4 R104, [R2+0x18800] ;  /* 0x018800000268783b */ /* 0x000f260000000200 */
[C---:B-1----:R-:W-:Y:S08]  /*39e0*/  HMMA.16816.F32 R4, R84.reuse, R88, R4 ;  /* 0x000000585404723c */ /* 0x042ff00000001804 */
[C---:B------:R-:W-:Y:S01]  /*39f0*/  HMMA.16816.F32 R8, R84.reuse, R90, R8 ;  /* 0x0000005a5408723c */ /* 0x040fe20000001808 */
[----:B------:R-:W-:Y:S07]  /*3a00*/  LDSM.16.M88.4 R88, [R222+0x1a000] ;  /* 0x01a00000de58783b */ /* 0x000fee0000000200 */
[C---:B---3--:R-:W-:Y:S08]  /*3a10*/  HMMA.16816.F32 R12, R84.reuse, R92, R12 ;  /* 0x0000005c540c723c */ /* 0x048ff0000000180c */
[----:B------:R-:W-:Y:S01]  /*3a20*/  HMMA.16816.F32 R16, R84, R94, R16 ;  /* 0x0000005e5410723c */ /* 0x000fe20000001810 */
[----:B------:R-:W1:Y:S04]  /*3a30*/  LDSM.16.M88.4 R84, [R219+0x2000] ;  /* 0x00200000db54783b */ /* 0x000e680000000200 */
[----:B------:R-:W3:Y:S03]  /*3a40*/  LDSM.16.M88.4 R92, [R222+0x1a800] ;  /* 0x01a80000de5c783b */ /* 0x000ee60000000200 */
[C---:B--2---:R-:W-:Y:S08]  /*3a50*/  HMMA.16816.F32 R4, R96.reuse, R100, R4 ;  /* 0x000000646004723c */ /* 0x044ff00000001804 */
[C---:B------:R-:W-:Y:S01]  /*3a60*/  HMMA.16816.F32 R8, R96.reuse, R102, R8 ;  /* 0x000000666008723c */ /* 0x040fe20000001808 */
[----:B------:R-:W-:Y:S07]  /*3a70*/  LDSM.16.M88.4 R100, [R212+0x1a000] ;  /* 0x01a00000d464783b */ /* 0x000fee0000000200 */
[C---:B----4-:R-:W-:Y:S08]  /*3a80*/  HMMA.16816.F32 R12, R96.reuse, R104, R12 ;  /* 0x00000068600c723c */ /* 0x050ff0000000180c */
[----:B------:R-:W-:Y:S01]  /*3a90*/  HMMA.16816.F32 R16, R96, R106, R16 ;  /* 0x0000006a6010723c */ /* 0x000fe20000001810 */
[----:B------:R-:W2:Y:S04]  /*3aa0*/  LDSM.16.M88.4 R96, [R111+0x2000] ;  /* 0x002000006f60783b */ /* 0x000ea80000000200 */
        /* <DEDUP_REMOVED lines=72> */
[C---:B------:R-:W-:Y:S08]  /*3f30*/  HMMA.16816.F32 R8, R84.reuse, R90, R8 ;  /* 0x0000005a5408723c */ /* 0x040ff00000001808 */
[C---:B---3--:R-:W-:Y:S08]  /*3f40*/  HMMA.16816.F32 R12, R84.reuse, R92, R12 ;  /* 0x0000005c540c723c */ /* 0x048ff0000000180c */
[----:B------:R-:W-:Y:S08]  /*3f50*/  HMMA.16816.F32 R16, R84, R94, R16 ;  /* 0x0000005e5410723c */ /* 0x000ff00000001810 */
[C---:B--2---:R-:W-:Y:S08]  /*3f60*/  HMMA.16816.F32 R4, R96.reuse, R100, R4 ;  /* 0x000000646004723c */ /* 0x044ff00000001804 */
        /* <DEDUP_REMOVED lines=13> */
.L_x_837:
[----:B------:R-:W-:Y:S01]  /*4040*/  IADD3 R87, R227, UR9, RZ ;  /* 0x00000009e3577c10 */ /* 0x000fe2000fffe0ff */
[----:B------:R-:W-:Y:S01]  /*4050*/  UIADD3 UR9, -UR8, UR7, -UR12 ;  /* 0x0000000708097290 */ /* 0x000fe2000fffe90c */
[----:B------:R-:W-:Y:S01]  /*4060*/  IMAD.U32 R91, RZ, RZ, UR22 ;  /* 0x00000016ff5b7e24 */ /* 0x000fe2000f8e00ff */
[----:B------:R-:W-:Y:S01]  /*4070*/  UMOV UR11, UR8 ;  /* 0x00000008000b7c82 */ /* 0x000fe20008000000 */
[----:B------:R-:W-:Y:S02]  /*4080*/  IADD3 R84, R87, 0x8, RZ ;  /* 0x0000000857547810 */ /* 0x000fe40007ffe0ff */
[----:B------:R-:W-:Y:S01]  /*4090*/  IMAD R100, R91, 0x40, R226 ;  /* 0x000000405b647824 */ /* 0x000fe200078e02e2 */
[C---:B------:R-:W-:Y:S02]  /*40a0*/  IADD3 R89, R87.reuse, UR9, RZ ;  /* 0x0000000957597c10 */ /* 0x040fe4000fffe0ff */
[----:B------:R-:W-:Y:S01]  /*40b0*/  IADD3 R85, R84, UR9, RZ ;  /* 0x0000000954557c10 */ /* 0x000fe2000fffe0ff */
[----:B------:R-:W-:Y:S01]  /*40c0*/  UIADD3 UR9, UR7, 0x1, -UR12 ;  /* 0x0000000107097890 */ /* 0x000fe2000fffe80c */
[----:B------:R-:W-:Y:S02]  /*40d0*/  IMNMX R89, RZ, R89, !PT ;  /* 0x00000059ff597217 */ /* 0x000fe40007800200 */
[C---:B------:R-:W-:Y:S01]  /*40e0*/  IADD3 R98, R100.reuse, 0x1, RZ ;  /* 0x0000000164627810 */ /* 0x040fe20007ffe0ff */
[----:B------:R-:W-:Y:S01]  /*40f0*/  UIADD3 UR9, UR9, UR42, URZ ;  /* 0x0000002a09097290 */ /* 0x000fe2000fffe03f */
[-C--:B------:R-:W-:Y:S02]  /*4100*/  ISETP.GE.AND P1, PT, R100, R89.reuse, PT ;  /* 0x000000596400720c */ /* 0x080fe40003f26270 */
[----:B------:R-:W-:Y:S02]  /*4110*/  ISETP.GE.AND P0, PT, R98, R89, PT ;  /* 0x000000596200720c */ /* 0x000fe40003f06270 */
[----:B------:R-:W-:Y:S02]  /*4120*/  IADD3 R96, R100, 0x8, RZ ;  /* 0x0000000864607810 */ /* 0x000fe40007ffe0ff */
[----:B------:R-:W-:Y:S02]  /*4130*/  IADD3 R87, R87, UR9, RZ ;  /* 0x0000000957577c10 */ /* 0x000fe4000fffe0ff */
[----:B------:R-:W-:Y:S02]  /*4140*/  IADD3 R84, R84, UR9, RZ ;  /* 0x0000000954547c10 */ /* 0x000fe4000fffe0ff */
[----:B------:R-:W-:Y:S02]  /*4150*/  IMNMX R87, R87, UR7, PT ;  /* 0x0000000757577c17 */ /* 0x000fe4000b800200 */
        /* <DEDUP_REMOVED lines=53> */
.L_x_838:
[C---:B------:R-:W-:Y:S01]  /*44b0*/  FMUL.FTZ R84, R243.reuse, 1.4426950216293334961 ;  /* 0x3fb8aa3bf3547820 */ /* 0x040fe20000410000 */
[----:B------:R-:W-:Y:S01]  /*44c0*/  FSETP.NEU.FTZ.AND P0, PT, R243, -INF , PT ;  /* 0xff800000f300780b */ /* 0x000fe20003f1d000 */
[----:B------:R-:W-:Y:S01]  /*44d0*/  UISETP.GT.AND UP3, UPT, UR6, UR17, UPT ;  /* 0x000000110600728c */ /* 0x000fe2000bf64270 */
[----:B------:R-:W-:Y:S02]  /*44e0*/  SHF.L.U32 R118, R224, 0x1, RZ ;  /* 0x00000001e0767819 */ /* 0x000fe400000006ff */
[----:B------:R-:W-:Y:S02]  /*44f0*/  FSEL R84, R84, RZ, P0 ;  /* 0x000000ff54547208 */ /* 0x000fe40000000000 */
[----:B------:R-:W-:Y:S02]  /*4500*/  FSETP.NEU.FTZ.AND P0, PT, R244, -INF , PT ;  /* 0xff800000f400780b */ /* 0x000fe40003f1d000 */
[-C--:B------:R-:W-:Y:S01]  /*4510*/  IADD3 R119, R217, R118.reuse, RZ ;  /* 0x00000076d9777210 */ /* 0x080fe20007ffe0ff */
[--C-:B------:R-:W-:Y:S01]  /*4520*/  FFMA.FTZ R122, R4, c[0x0][0x23c], -R84.reuse ;  /* 0x00008f00047a7a23 */ /* 0x100fe20000010854 */
[----:B------:R-:W-:Y:S01]  /*4530*/  IADD3 R117, R216, R118, RZ ;  /* 0x00000076d8757210 */ /* 0x000fe20007ffe0ff */
[----:B------:R-:W-:Y:S01]  /*4540*/  FMUL.FTZ R4, R244, 1.4426950216293334961 ;  /* 0x3fb8aa3bf4047820 */ /* 0x000fe20000410000 */
[----:B------:R-:W-:Y:S01]  /*4550*/  IADD3 R116, R216, R119, RZ ;  /* 0x00000077d8747210 */ /* 0x000fe20007ffe0ff */
[--C-:B------:R-:W-:Y:S01]  /*4560*/  FFMA.FTZ R123, R5, c[0x0][0x23c], -R84.reuse ;  /* 0x00008f00057b7a23 */ /* 0x100fe20000010854 */
[----:B------:R-:W-:Y:S01]  /*4570*/  MOV R252, c[0x0][0x22c] ;  /* 0x00008b0000fc7a02 */ /* 0x000fe20000000f00 */
[--C-:B------:R-:W-:Y:S01]  /*4580*/  FFMA.FTZ R127, R9, c[0x0][0x23c], -R84.reuse ;  /* 0x00008f00097f7a23 */ /* 0x100fe20000010854 */
[----:B------:R-:W-:Y:S01]  /*4590*/  FSEL R4, R4, RZ, P0 ;  /* 0x000000ff04047208 */ /* 0x000fe20000000000 */
[----:B------:R-:W-:Y:S01]  /*45a0*/  MUFU.EX2 R122, R122 ;  /* 0x0000007a007a7308 */ /* 0x000fe20000000800 */
[--C-:B------:R-:W-:Y:S01]  /*45b0*/  FFMA.FTZ R126, R8, c[0x0][0x23c], -R84.reuse ;  /* 0x00008f00087e7a23 */ /* 0x100fe20000010854 */
[----:B------:R-:W-:Y:S01]  /*45c0*/  PLOP3.LUT P1, PT, PT, PT, UP3, 0x80, 0x0 ;  /* 0x000000000000781c */ /* 0x000fe20003f2f038 */
        /* <DEDUP_REMOVED lines=8> */
[--C-:B------:R-:W-:Y:S02]  /*4650*/  FFMA.FTZ R197, R15, c[0x0][0x23c], -R4.reuse ;  /* 0x00008f000fc57a23 */ /* 0x100fe40000010804 */
[----:B------:R-:W-:Y:S01]  /*4660*/  FFMA.FTZ R200, R18, c[0x0][0x23c], -R4 ;  /* 0x00008f0012c87a23 */ /* 0x000fe20000010804 */
[----:B------:R-:W-:Y:S01]  /*4670*/  MUFU.EX2 R124, R124 ;  /* 0x0000007c007c7308 */ /* 0x000fe20000000800 */
[--C-:B------:R-:W-:Y:S02]  /*4680*/  FFMA.FTZ R198, R16, c[0x0][0x23c], -R84.reuse ;  /* 0x00008f0010c67a23 */ /* 0x100fe40000010854 */
[----:B------:R-:W-:Y:S02]  /*4690*/  FFMA.FTZ R84, R17, c[0x0][0x23c], -R84 ;  /* 0x00008f0011547a23 */ /* 0x000fe40000010854 */
[----:B------:R-:W-:Y:S02]  /*46a0*/  FFMA.FTZ R4, R19, c[0x0][0x23c], -R4 ;  /* 0x00008f0013047a23 */ /* 0x000fe40000010804 */
[----:B------:R-:W-:Y:S03]  /*46b0*/  IMAD R252, R252, c[0x0][0x1c0], RZ ;  /* 0x00007000fcfc7a24 */ /* 0x000fe600078e02ff */
        /* <DEDUP_REMOVED lines=39> */
[C---:B------:R-:W-:Y:S03]  /*4930*/  HMMA.16816.F32 R8, R16.reuse, R10, RZ ;  /* 0x0000000a1008723c */ /* 0x040fe600000018ff */
[----:B------:R-:W-:Y:S05]  /*4940*/  LDSM.16.M88.4 R112, [R2+0x20000] ;  /* 0x020000000270783b */ /* 0x000fea0000000200 */
[C---:B--2---:R-:W-:Y:S08]  /*4950*/  HMMA.16816.F32 R12, R16.reuse, R84, RZ ;  /* 0x00000054100c723c */ /* 0x044ff000000018ff */
[----:B------:R-:W-:Y:S01]  /*4960*/  HMMA.16816.F32 R16, R16, R86, RZ ;  /* 0x000000561010723c */ /* 0x000fe200000018ff */
[----:B------:R-:W1:Y:S07]  /*4970*/  LDSM.16.M88.4 R84, [R3+0x20800] ;  /* 0x020800000354783b */ /* 0x000e6e0000000200 */
[C---:B---3--:R-:W-:Y:S08]  /*4980*/  HMMA.16816.F32 R4, R88.reuse, R92, R4 ;  /* 0x0000005c5804723c */ /* 0x048ff00000001804 */
[C---:B------:R-:W-:Y:S01]  /*4990*/  HMMA.16816.F32 R8, R88.reuse, R94, R8 ;  /* 0x0000005e5808723c */ /* 0x040fe20000001808 */
[----:B------:R-:W-:Y:S07]  /*49a0*/  LDSM.16.M88.4 R92, [R118+0x12000] ;  /* 0x01200000765c783b */ /* 0x000fee0000000200 */
[C---:B----4-:R-:W-:Y:S08]  /*49b0*/  HMMA.16816.F32 R12, R88.reuse, R96, R12 ;  /* 0x00000060580c723c */ /* 0x050ff0000000180c */
[----:B------:R-:W-:Y:S01]  /*49c0*/  HMMA.16816.F32 R16, R88, R98, R16 ;  /* 0x000000625810723c */ /* 0x000fe20000001810 */
[----:B------:R-:W2:Y:S06]  /*49d0*/  LDSM.16.M88.4 R88, [R2+0x20800] ;  /* 0x020800000258783b */ /* 0x000eac0000000200 */
[----:B------:R-:W3:Y:S01]  /*49e0*/  LDSM.16.M88.4 R96, [R222+0x22000] ;  /* 0x02200000de60783b */ /* 0x000ee20000000200 */
[C---:B------:R-:W-:Y:S08]  /*49f0*/  HMMA.16816.F32 R4, R100.reuse, R104, R4 ;  /* 0x000000686404723c */ /* 0x040ff00000001804 */
        /* <DEDUP_REMOVED lines=34> */
[C---:B---3--:R-:W-:Y:S08]  /*4c20*/  HMMA.16816.F32 R4, R92.reuse, R96, R4 ;  /* 0x000000605c04723c */ /* 0x048ff00000001804 */
[C---:B------:R-:W-:Y:S01]  /*4c30*/  HMMA.16816.F32 R8, R92.reuse, R98, R8 ;  /* 0x000000625c08723c */ /* 0x040fe20000001808 */
[----:B------:R-:W-:Y:S07]  /*4c40*/  LDSM.16.M88.4 R96, [R3+0x24000] ;  /* 0x024000000360783b */ /* 0x000fee0000000200 */
[C---:B--2---:R-:W-:Y:S08]  /*4c50*/  HMMA.16816.F32 R12, R92.reuse, R88, R12 ;  /* 0x000000585c0c723c */ /* 0x044ff0000000180c */
        /* <DEDUP_REMOVED lines=32> */
[C---:B------:R-:W-:Y:S08]  /*4e60*/  HMMA.16816.F32 R8, R108.reuse, R114, R8 ;  /* 0x000000726c08723c */ /* 0x040ff00000001808 */
[C---:B-1----:R-:W-:Y:S08]  /*4e70*/  HMMA.16816.F32 R12, R108.reuse, R84, R12 ;  /* 0x000000546c0c723c */ /* 0x042ff0000000180c */
[----:B------:R-:W-:Y:S01]  /*4e80*/  HMMA.16816.F32 R16, R108, R86, R16 ;  /* 0x000000566c10723c */ /* 0x000fe20000001810 */
[----:B------:R-:W1:Y:S06]  /*4e90*/  LDSM.16.M88.4 R84, [R3+0x26800] ;  /* 0x026800000354783b */ /* 0x000e6c0000000200 */
[----:B------:R-:W-:Y:S01]  /*4ea0*/  LDSM.16.M88.4 R108, [R2+0x26000] ;  /* 0x02600000026c783b */ /* 0x000fe20000000200 */
[C---:B---3--:R-:W-:Y:S08]  /*4eb0*/  HMMA.16816.F32 R4, R92.reuse, R96, R4 ;  /* 0x000000605c04723c */ /* 0x048ff00000001804 */
[C---:B------:R-:W-:Y:S01]  /*4ec0*/  HMMA.16816.F32 R8, R92.reuse, R98, R8 ;  /* 0x000000625c08723c */ /* 0x040fe20000001808 */
[----:B------:R-:W3:Y:S07]  /*4ed0*/  LDSM.16.M88.4 R96, [R116+0x16000] ;  /* 0x016000007460783b */ /* 0x000eee0000000200 */
[C---:B--2---:R-:W-:Y:S08]  /*4ee0*/  HMMA.16816.F32 R12, R92.reuse, R88, R12 ;  /* 0x000000585c0c723c */ /* 0x044ff0000000180c */
[----:B------:R-:W-:Y:S01]  /*4ef0*/  HMMA.16816.F32 R16, R92, R90, R16 ;  /* 0x0000005a5c10723c */ /* 0x000fe20000001810 */
[----:B------:R-:W2:Y:S07]  /*4f00*/  LDSM.16.M88.4 R88, [R2+0x26800] ;  /* 0x026800000258783b */ /* 0x000eae0000000200 */
[C---:B----4-:R-:W-:Y:S08]  /*4f10*/  HMMA.16816.F32 R4, R100.reuse, R104, R4 ;  /* 0x000000686404723c */ /* 0x050ff00000001804 */
[C---:B------:R-:W-:Y:S08]  /*4f20*/  HMMA.16816.F32 R8, R100.reuse, R106, R8 ;  /* 0x0000006a6408723c */ /* 0x040ff00000001808 */
[C---:B-1----:R-:W-:Y:S07]  /*4f30*/  HMMA.16816.F32 R12, R100.reuse, R84, R12 ;  /* 0x00000054640c723c */ /* 0x042fee000000180c */
[----:B------:R-:W-:Y:S01]  /*4f40*/  LEA R85, -R252, RZ, 0x6 ;  /* 0x000000fffc557211 */ /* 0x000fe200078e31ff */
[----:B------:R-:W-:Y:S04]  /*4f50*/  HMMA.16816.F32 R16, R100, R86, R16 ;  /* 0x000000566410723c */ /* 0x000fe80000001810 */
[C---:B------:R-:W-:Y:S04]  /*4f60*/  LEA R246, P0, R85.reuse, R246, 0x2 ;  /* 0x000000f655f67211 */ /* 0x040fe800078010ff */
[C---:B---3--:R-:W-:Y:S05]  /*4f70*/  HMMA.16816.F32 R4, R96.reuse, R108, R4 ;  /* 0x0000006c6004723c */ /* 0x048fea0000001804 */
[----:B------:R-:W-:Y:S03]  /*4f80*/  LEA.HI.X.SX32 R247, R85, R247, 0x2, P0 ;  /* 0x000000f755f77211 */ /* 0x000fe600000f16ff */
[C---:B------:R-:W-:Y:S08]  /*4f90*/  HMMA.16816.F32 R8, R96.reuse, R110, R8 ;  /* 0x0000006e6008723c */ /* 0x040ff00000001808 */
[C---:B--2---:R-:W-:Y:S08]  /*4fa0*/  HMMA.16816.F32 R12, R96.reuse, R88, R12 ;  /* 0x00000058600c723c */ /* 0x044ff0000000180c */
        /* <DEDUP_REMOVED lines=34> */
[----:B------:R-:W-:Y:S01]  /*51d0*/  ULOP3.LUT UR8, UR6, 0x1, URZ, 0xc0, !UPT ;  /* 0x0000000106087892 */ /* 0x000fe2000f8ec03f */
[----:B------:R-:W-:Y:S03]  /*51e0*/  IMAD.MOV.U32 R87, RZ, RZ, c[0x0][0x190] ;  /* 0x00006400ff577624 */ /* 0x000fe600078e00ff */
[----:B------:R-:W-:Y:S01]  /*51f0*/  UISETP.NE.U32.AND UP0, UPT, UR8, 0x1, UPT ;  /* 0x000000010800788c */ /* 0x000fe2000bf05070 */
[----:B------:R-:W-:Y:S03]  /*5200*/  IMAD.U32 R19, R87, -0x40, RZ ;  /* 0xffffffc057137824 */ /* 0x000fe600078e00ff */
[----:B------:R-:W-:Y:S02]  /*5210*/  USEL UR8, UR41, 0x8000, !UP0 ;  /* 0x0000800029087887 */ /* 0x000fe4000c000000 */
[C---:B------:R-:W-:Y:S04]  /*5220*/  LEA R250, P0, R19.reuse, R250, 0x1 ;  /* 0x000000fa13fa7211 */ /* 0x040fe800078008ff */
[----:B------:R-:W-:Y:S01]  /*5230*/  LEA.HI.X.SX32 R251, R19, R251, 0x1, P0 ;  /* 0x000000fb13fb7211 */ /* 0x000fe200000f0eff */
[----:B------:R-:W-:Y:S01]  /*5240*/  IMAD.MOV.U32 R19, RZ, RZ, c[0x0][0x194] ;  /* 0x00006500ff137624 */ /* 0x000fe200078e00ff */
[----:B------:R-:W-:Y:S02]  /*5250*/  IADD3 R245, R245, UR8, RZ ;  /* 0x00000008f5f57c10 */ /* 0x000fe4000fffe0ff */
[----:B------:R-:W-:Y:S02]  /*5260*/  LEA R86, P0, R87, R250, 0x6 ;  /* 0x000000fa57567211 */ /* 0x000fe400078030ff */
[----:B------:R-:W-:Y:S01]  /*5270*/  IADD3 R219, R219, UR8, RZ ;  /* 0x00000008dbdb7c10 */ /* 0x000fe2000fffe0ff */
        /* <DEDUP_REMOVED lines=13> */
.L_x_839:
[----:B------:R-:W-:Y:S01]  /*5350*/  F2FP.PACK_AB R18, R4, R85 ;  /* 0x000000550412723e */ /* 0x000fe200000000ff */
[----:B------:R-:W-:Y:S01]  /*5360*/  IMAD.SHL.U32 R225, R223, 0x2, RZ ;  /* 0x00000002dfe17824 */ /* 0x000fe200078e00ff */
[----:B------:R-:W-:Y:S02]  /*5370*/  F2FP.PACK_AB R84, R6, R5 ;  /* 0x000000050654723e */ /* 0x000fe400000000ff */
[----:B-1----:R-:W-:Y:S01]  /*5380*/  F2FP.PACK_AB R86, R8, R7 ;  /* 0x000000070856723e */ /* 0x002fe200000000ff */
        /* <DEDUP_REMOVED lines=123> */
.L_x_840:
[----:B------:R-:W-:Y:S01]  /*5b40*/  LDSM.16.M88.4 R196, [R220] ;  /* 0x00000000dcc4783b */ /* 0x000fe20000000200 */
[----:B------:R-:W-:Y:S02]  /*5b50*/  ULOP3.LUT UR8, UR6, 0x1, URZ, 0xc0, !UPT ;  /* 0x0000000106087892 */ /* 0x000fe4000f8ec03f */
[----:B------:R-:W-:Y:S02]  /*5b60*/  UISETP.GT.AND UP2, UPT, UR6, UR17, UPT ;  /* 0x000000110600728c */ /* 0x000fe4000bf44270 */
[----:B------:R-:W2:Y:S01]  /*5b70*/  LDSM.16.MT88.4 R16, [R225+0x18000] ;  /* 0x01800000e110783b */ /* 0x000ea20000004200 */
[----:B------:R-:W-:Y:S02]  /*5b80*/  UISETP.NE.U32.AND UP0, UPT, UR8, 0x1, UPT ;  /* 0x000000010800788c */ /* 0x000fe4000bf05070 */
[----:B------:R-:W-:Y:S02]  /*5b90*/  @UP3 UIADD3 UR8, UP1, UR14, -0x100, URZ ;  /* 0xffffff000e083890 */ /* 0x000fe4000ff3e03f */
[----:B------:R-:W3:Y:S01]  /*5ba0*/  LDSM.16.M88.4 R124, [R220+0x1000] ;  /* 0x00100000dc7c783b */ /* 0x000ee20000000200 */
[----:B------:R-:W-:Y:S04]  /*5bb0*/  UIADD3 UR6, UR6, -0x1, URZ ;  /* 0xffffffff06067890 */ /* 0x000fe8000fffe03f */
        /* <DEDUP_REMOVED lines=76> */
[----:B------:R2:W3:Y:S07]  /*6080*/  LDSM.16.MT88.4 R204, [R225+0x1f800] ;  /* 0x01f80000e1cc783b */ /* 0x0004ee0000004200 */
[-C--:B-1----:R-:W-:Y:S08]  /*6090*/  HMMA.16816.F32 R100, R196, R208.reuse, R100 ;  /* 0x000000d0c464723c */ /* 0x082ff00000001864 */
[C---:B------:R-:W-:Y:S04]  /*60a0*/  HMMA.16816.F32 R104, R200.reuse, R208, R104 ;  /* 0x000000d0c868723c */ /* 0x040fe80000001868 */
[C---:B--2---:R-:W-:Y:S04]  /*60b0*/  IMAD R225, R252.reuse, 0x38, RZ ;  /* 0x00000038fce17824 */ /* 0x044fe800078e02ff */
[-C--:B------:R-:W-:Y:S08]  /*60c0*/  HMMA.16816.F32 R108, R200, R210.reuse, R108 ;  /* 0x000000d2c86c723c */ /* 0x080ff0000000186c */
[C---:B------:R-:W-:Y:S07]  /*60d0*/  HMMA.16816.F32 R112, R196.reuse, R210, R112 ;  /* 0x000000d2c470723c */ /* 0x040fee0000001870 */
[----:B------:R-:W-:Y:S01]  /*60e0*/  IMAD.SHL.U32 R211, R252, 0x20, RZ ;  /* 0x00000020fcd37824 */ /* 0x000fe200078e00ff */
[-C--:B---3--:R-:W-:Y:S08]  /*60f0*/  HMMA.16816.F32 R116, R196, R204.reuse, R116 ;  /* 0x000000ccc474723c */ /* 0x088ff00000001874 */
[C---:B------:R-:W-:Y:S07]  /*6100*/  HMMA.16816.F32 R120, R200.reuse, R204, R120 ;  /* 0x000000ccc878723c */ /* 0x040fee0000001878 */
[----:B------:R-:W-:Y:S01]  /*6110*/  @P1 IADD3 R204, P0, R242, UR14, RZ ;  /* 0x0000000ef2cc1c10 */ /* 0x000fe2000ff1e0ff */
[-C--:B------:R-:W-:Y:S01]  /*6120*/  HMMA.16816.F32 R124, R200, R206.reuse, R124 ;  /* 0x000000cec87c723c */ /* 0x080fe2000000187c */
[----:B------:R-:W-:Y:S02]  /*6130*/  @UP3 UMOV UR14, UR8 ;  /* 0x00000008000e3c82 */ /* 0x000fe40008000000 */
[----:B------:R-:W-:Y:S01]  /*6140*/  @UP3 UIADD3.X UR8, UR13, -0x1, URZ, UP1, !UPT ;  /* 0xffffffff0d083890 */ /* 0x000fe20008ffe43f */
[----:B------:R-:W-:Y:S03]  /*6150*/  @P1 IADD3.X R205, R241, UR13, RZ, P0, !PT ;  /* 0x0000000df1cd1c10 */ /* 0x000fe600087fe4ff */
[C---:B------:R-:W-:Y:S01]  /*6160*/  IMAD.SHL.U32 R201, R252.reuse, 0x8, RZ ;  /* 0x00000008fcc97824 */ /* 0x040fe200078e00ff */
[----:B------:R-:W-:Y:S01]  /*6170*/  HMMA.16816.F32 R128, R196, R206, R128 ;  /* 0x000000cec480723c */ /* 0x000fe20000001880 */
[----:B------:R1:W5:Y:S01]  /*6180*/  @P1 LDG.E R243, [R204.64+-0x100] ;  /* 0xffff0004ccf31981 */ /* 0x000362000c1e1900 */
[----:B------:R-:W-:Y:S02]  /*6190*/  @UP3 UMOV UR13, UR8 ;  /* 0x00000008000d3c82 */ /* 0x000fe40008000000 */
        /* <DEDUP_REMOVED lines=22> */
[----:B--2---:R-:W-:Y:S03]  /*6300*/  IADD3 R5, R203, 0x20, RZ ;  /* 0x00000020cb057810 */ /* 0x004fe60007ffe0ff */
[----:B------:R2:W-:Y:S05]  /*6310*/  RED.E.ADD.F32.FTZ.RN.STRONG.GPU [R204.64], R9 ;  /* 0x00000009cc00798e */ /* 0x0005ea000c10e784 */
[----:B------:R4:W-:Y:S01]  /*6320*/  RED.E.ADD.F32.FTZ.RN.STRONG.GPU [R206.64], R10 ;  /* 0x0000000ace00798e */ /* 0x0009e2000c10e784 */
[----:B---3--:R-:W-:Y:S01]  /*6330*/  IMAD.IADD R7, R201, 0x1, R5 ;  /* 0x00000001c9077824 */ /* 0x008fe200078e0205 */
[CC--:B-1----:R-:W-:Y:S04]  /*6340*/  LEA R210, P0, R225.reuse, R246.reuse, 0x2 ;  /* 0x000000f6e1d27211 */ /* 0x0c2fe800078010ff */
[-C--:B------:R-:W-:Y:S02]  /*6350*/  LEA.HI.X.SX32 R211, R225, R247.reuse, 0x2, P0 ;  /* 0x000000f7e1d37211 */ /* 0x080fe400000f16ff */
[CC--:B------:R-:W-:Y:S03]  /*6360*/  LEA R198, P0, R5.reuse, R246.reuse, 0x2 ;  /* 0x000000f605c67211 */ /* 0x0c0fe600078010ff */
[----:B------:R1:W-:Y:S01]  /*6370*/  RED.E.ADD.F32.FTZ.RN.STRONG.GPU [R210.64], R11 ;  /* 0x0000000bd200798e */ /* 0x0003e2000c10e784 */
[-C--:B------:R-:W-:Y:S01]  /*6380*/  LEA.HI.X.SX32 R199, R5, R247.reuse, 0x2, P0 ;  /* 0x000000f705c77211 */ /* 0x080fe200000f16ff */
[----:B------:R-:W-:Y:S01]  /*6390*/  IMAD.IADD R5, R201, 0x1, R7 ;  /* 0x00000001c9057824 */ /* 0x000fe200078e0207 */
[CC--:B--2---:R-:W-:Y:S02]  /*63a0*/  LEA R204, P0, R7.reuse, R246.reuse, 0x2 ;  /* 0x000000f607cc7211 */ /* 0x0c4fe400078010ff */
[----:B------:R2:W-:Y:S02]  /*63b0*/  RED.E.ADD.F32.FTZ.RN.STRONG.GPU [R246.64+0x80], R16 ;  /* 0x00008010f600798e */ /* 0x0005e4000c10e784 */
[-C--:B------:R-:W-:Y:S01]  /*63c0*/  LEA.HI.X.SX32 R205, R7, R247.reuse, 0x2, P0 ;  /* 0x000000f707cd7211 */ /* 0x080fe200000f16ff */
[----:B------:R-:W-:Y:S02]  /*63d0*/  IMAD.IADD R7, R201, 0x1, R5 ;  /* 0x00000001c9077824 */ /* 0x000fe400078e0205 */
[----:B------:R3:W-:Y:S01]  /*63e0*/  RED.E.ADD.F32.FTZ.RN.STRONG.GPU [R208.64+0x80], R17 ;  /* 0x00008011d000798e */ /* 0x0007e2000c10e784 */
[-C--:B----4-:R-:W-:Y:S01]  /*63f0*/  LEA R206, P1, R5, R246.reuse, 0x2 ;  /* 0x000000f605ce7211 */ /* 0x090fe200078210ff */
[----:B------:R-:W-:Y:S01]  /*6400*/  IMAD.IADD R9, R201, 0x1, R7 ;  /* 0x00000001c9097824 */ /* 0x000fe200078e0207 */
[-C--:B------:R-:W-:Y:S02]  /*6410*/  LEA R6, P0, R7, R246.reuse, 0x2 ;  /* 0x000000f607067211 */ /* 0x080fe400078010ff */
[----:B------:R4:W-:Y:S01]  /*6420*/  RED.E.ADD.F32.FTZ.RN.STRONG.GPU [R198.64], R18 ;  /* 0x00000012c600798e */ /* 0x0009e2000c10e784 */
[-C--:B------:R-:W-:Y:S01]  /*6430*/  LEA.HI.X.SX32 R207, R5, R247.reuse, 0x2, P1 ;  /* 0x000000f705cf7211 */ /* 0x080fe200008f16ff */
[----:B------:R-:W-:Y:S01]  /*6440*/  IMAD.IADD R5, R201, 0x1, R9 ;  /* 0x00000001c9057824 */ /* 0x000fe200078e0209 */
[-C--:B------:R-:W-:Y:S02]  /*6450*/  LEA.HI.X.SX32 R7, R7, R247.reuse, 0x2, P0 ;  /* 0x000000f707077211 */ /* 0x080fe400000f16ff */
[----:B------:R4:W-:Y:S01]  /*6460*/  RED.E.ADD.F32.FTZ.RN.STRONG.GPU [R204.64], R19 ;  /* 0x00000013cc00798e */ /* 0x0009e2000c10e784 */
[CC--:B------:R-:W-:Y:S04]  /*6470*/  LEA R10, P0, R9.reuse, R246.reuse, 0x2 ;  /* 0x000000f6090a7211 */ /* 0x0c0fe800078010ff */
[----:B------:R-:W-:Y:S01]  /*6480*/  RED.E.ADD.F32.FTZ.RN.STRONG.GPU [R206.64], R12 ;  /* 0x0000000cce00798e */ /* 0x000fe2000c10e784 */
[-C--:B-1----:R-:W-:Y:S02]  /*6490*/  LEA.HI.X.SX32 R11, R9, R247.reuse, 0x2, P0 ;  /* 0x000000f7090b7211 */ /* 0x082fe400000f16ff */
[----:B------:R-:W-:Y:S02]  /*64a0*/  IADD3 R9, R203, 0x40, RZ ;  /* 0x00000040cb097810 */ /* 0x000fe40007ffe0ff */
[----:B------:R1:W-:Y:S01]  /*64b0*/  RED.E.ADD.F32.FTZ.RN.STRONG.GPU [R6.64], R13 ;  /* 0x0000000d0600798e */ /* 0x0003e2000c10e784 */
[CC--:B--2---:R-:W-:Y:S04]  /*64c0*/  LEA R16, P0, R5.reuse, R246.reuse, 0x2 ;  /* 0x000000f605107211 */ /* 0x0c4fe800078010ff */
[----:B------:R2:W-:Y:S01]  /*64d0*/  RED.E.ADD.F32.FTZ.RN.STRONG.GPU [R10.64], R14 ;  /* 0x0000000e0a00798e */ /* 0x0005e2000c10e784 */
[-C--:B---3--:R-:W-:Y:S01]  /*64e0*/  LEA.HI.X.SX32 R17, R5, R247.reuse, 0x2, P0 ;  /* 0x000000f705117211 */ /* 0x088fe200000f16ff */
[----:B------:R-:W-:Y:S04]  /*64f0*/  IMAD.IADD R5, R201, 0x1, R9 ;  /* 0x00000001c9057824 */ /* 0x000fe800078e0209 */
[----:B------:R3:W-:Y:S01]  /*6500*/  RED.E.ADD.F32.FTZ.RN.STRONG.GPU [R16.64], R15 ;  /* 0x0000000f1000798e */ /* 0x0007e2000c10e784 */
[CC--:B----4-:R-:W-:Y:S04]  /*6510*/  LEA R18, P0, R9.reuse, R246.reuse, 0x2 ;  /* 0x000000f609127211 */ /* 0x0d0fe800078010ff */
[----:B------:R-:W-:Y:S01]  /*6520*/  RED.E.ADD.F32.FTZ.RN.STRONG.GPU [R246.64+0x100], R84 ;  /* 0x00010054f600798e */ /* 0x000fe2000c10e784 */
[-C--:B------:R-:W-:Y:S01]  /*6530*/  LEA.HI.X.SX32 R19, R9, R247.reuse, 0x2, P0 ;  /* 0x000000f709137211 */ /* 0x080fe200000f16ff */
[----:B------:R-:W-:Y:S01]  /*6540*/  IMAD.IADD R9, R201, 0x1, R5 ;  /* 0x00000001c9097824 */ /* 0x000fe200078e0205 */
[CC--:B------:R-:W-:Y:S02]  /*6550*/  LEA R204, P0, R5.reuse, R246.reuse, 0x2 ;  /* 0x000000f605cc7211 */ /* 0x0c0fe400078010ff */
[----:B------:R-:W-:Y:S02]  /*6560*/  RED.E.ADD.F32.FTZ.RN.STRONG.GPU [R208.64+0x100], R85 ;  /* 0x00010055d000798e */ /* 0x000fe4000c10e784 */
[-C--:B------:R-:W-:Y:S01]  /*6570*/  LEA.HI.X.SX32 R205, R5, R247.reuse, 0x2, P0 ;  /* 0x000000f705cd7211 */ /* 0x080fe200000f16ff */
[C---:B------:R-:W-:Y:S02]  /*6580*/  IMAD.IADD R5, R201.reuse, 0x1, R9 ;  /* 0x00000001c9057824 */ /* 0x040fe400078e0209 */
[----:B------:R-:W-:Y:S02]  /*6590*/  RED.E.ADD.F32.FTZ.RN.STRONG.GPU [R18.64], R86 ;  /* 0x000000561200798e */ /* 0x000fe4000c10e784 */
[----:B-1----:R-:W-:Y:S01]  /*65a0*/  IMAD.IADD R7, R201, 0x1, R5 ;  /* 0x00000001c9077824 */ /* 0x002fe200078e0205 */
[-C--:B------:R-:W-:Y:S02]  /*65b0*/  LEA R8, P0, R5, R246.reuse, 0x2 ;  /* 0x000000f605087211 */ /* 0x080fe400078010ff */
[CC--:B--2---:R-:W-:Y:S01]  /*65c0*/  LEA R10, P1, R9.reuse, R246.reuse, 0x2 ;  /* 0x000000f6090a7211 */ /* 0x0c4fe200078210ff */
[----:B------:R-:W-:Y:S03]  /*65d0*/  RED.E.ADD.F32.FTZ.RN.STRONG.GPU [R204.64], R87 ;  /* 0x00000057cc00798e */ /* 0x000fe6000c10e784 */
        /* <DEDUP_REMOVED lines=140> */
[C---:B------:R-:W-:Y:S02]  /*6ea0*/  LEA R94, P0, R201.reuse, R246, 0x2 ;  /* 0x000000f6c95e7211 */ /* 0x040fe400078010ff */
[----:B------:R-:W-:Y:S01]  /*6eb0*/  PLOP3.LUT P1, PT, PT, PT, UP0, 0x80, 0x0 ;  /* 0x000000000000781c */ /* 0x000fe20003f2f008 */
[----:B------:R-:W-:Y:S01]  /*6ec0*/  @UP3 UIADD3 UR16, UP0, UR16, -0x100, URZ ;  /* 0xffffff0010103890 */ /* 0x000fe2000ff1e03f */
[----:B------:R-:W1:Y:S01]  /*6ed0*/  LDSM.16.MT88.4 R8, [R218] ;  /* 0x00000000da08783b */ /* 0x000e620000004200 */
[----:B------:R-:W-:Y:S02]  /*6ee0*/  LEA.HI.X.SX32 R95, R201, R247, 0x2, P0 ;  /* 0x000000f7c95f7211 */ /* 0x000fe400000f16ff */
[----:B------:R-:W-:Y:S01]  /*6ef0*/  PLOP3.LUT P0, PT, PT, PT, UP2, 0x80, 0x0 ;  /* 0x000000000000781c */ /* 0x000fe20003f0f028 */
[----:B------:R-:W-:Y:S01]  /*6f00*/  @UP3 UIADD3.X UR15, UR15, -0x1, URZ, UP0, !UPT ;  /* 0xffffffff0f0f3890 */ /* 0x000fe200087fe43f */
        /* <DEDUP_REMOVED lines=70> */
[C---:B------:R-:W-:Y:S01]  /*7370*/  IADD3 R4, R218.reuse, -0x8000, RZ ;  /* 0xffff8000da047810 */ /* 0x040fe20007ffe0ff */
[-C--:B----4-:R-:W-:Y:S05]  /*7380*/  HMMA.16816.F32 R132, R8, R96.reuse, R132 ;  /* 0x000000600884723c */ /* 0x090fea0000001884 */
[----:B------:R-:W-:Y:S03]  /*7390*/  @P1 IADD3 R4, R218, 0x8000, RZ ;  /* 0x00008000da041810 */ /* 0x000fe60007ffe0ff */
[C---:B------:R-:W-:Y:S04]  /*73a0*/  HMMA.16816.F32 R136, R100.reuse, R96, R136 ;  /* 0x000000606488723c */ /* 0x040fe80000001888 */
[----:B--2---:R-:W-:Y:S04]  /*73b0*/  IMAD.MOV.U32 R218, RZ, RZ, R4 ;  /* 0x000000ffffda7224 */ /* 0x004fe800078e0004 */
        /* <DEDUP_REMOVED lines=228> */
.L_x_842:
        /* <DEDUP_REMOVED lines=18> */
.L_x_843:
[----:B------:R-:W-:Y:S01]  /*8320*/  BAR.SYNC.DEFER_BLOCKING 0x0 ;  /* 0x0000000000007b1d */ /* 0x000fe20000010000 */
[----:B------:R-:W-:Y:S01]  /*8330*/  USHF.R.S32.HI UR10, URZ, 0x1f, UR23 ;  /* 0x0000001f3f0a7899 */ /* 0x000fe20008011417 */
[--C-:B-1----:R-:W-:Y:S01]  /*8340*/  SHF.R.S32.HI R73, RZ, 0x1f, R232.reuse ;  /* 0x0000001fff497819 */ /* 0x102fe200000114e8 */
[----:B------:R-:W-:Y:S01]  /*8350*/  IMAD.U32 R4, RZ, RZ, UR23 ;  /* 0x00000017ff047e24 */ /* 0x000fe2000f8e00ff */
[----:B------:R-:W-:Y:S01]  /*8360*/  UIMAD UR7, UR22, -0x40, UR7 ;  /* 0xffffffc0160778a4 */ /* 0x000fe2000f8e0207 */
[----:B------:R-:W-:Y:S01]  /*8370*/  IMAD.MOV.U32 R72, RZ, RZ, R232 ;  /* 0x000000ffff487224 */ /* 0x000fe200078e00e8 */
        /* <DEDUP_REMOVED lines=31> */
[----:B------:R-:W-:-:S02]  /*8570*/  IMAD R69, R68, c[0x0][0x3a0], RZ ;  /* 0x0000e80044457a24 */ /* 0x000fc400078e02ff */
[----:B------:R-:W3:Y:S02]  /*8580*/  LDS.128 R8, [R234+0x1a000] ;  /* 0x01a00000ea087984 */ /* 0x000ee40000000c00 */
[C---:B------:R-:W-:Y:S02]  /*8590*/  IMAD.WIDE.U32 R76, R230.reuse, c[0x0][0x3a0], R70 ;  /* 0x0000e800e64c7a25 */ /* 0x040fe400078e0046 */
[----:B------:R-:W4:Y:S02]  /*85a0*/  LDS.128 R4, [R234+0x18000] ;  /* 0x01800000ea047984 */ /* 0x000f240000000c00 */
[----:B------:R-:W-:Y:S01]  /*85b0*/  IMAD R69, R230, c[0x0][0x3a4], R69 ;  /* 0x0000e900e6457a24 */ /* 0x000fe200078e0245 */
[----:B------:R-:W-:Y:S01]  /*85c0*/  LEA R78, P0, R76, c[0x0][0x340], 0x1 ;  /* 0x0000d0004c4e7a11 */ /* 0x000fe200078008ff */
[----:B------:R-:W1:Y:S03]  /*85d0*/  LDS.128 R16, [R234+0x1e000] ;  /* 0x01e00000ea107984 */ /* 0x000e660000000c00 */
[----:B------:R-:W-:-:S04]  /*85e0*/  IADD3 R69, R69, R77, RZ ;  /* 0x0000004d45457210 */ /* 0x000fc80007ffe0ff */
[----:B------:R-:W-:-:S05]  /*85f0*/  LEA.HI.X R79, R76, c[0x0][0x344], R69, 0x1, P0 ;  /* 0x0000d1004c4f7a11 */ /* 0x000fca00000f0c45 */
[----:B--2---:R2:W-:Y:S04]  /*8600*/  STG.E.128 [R78.64+0x100], R12 ;  /* 0x0001000c4e007986 */ /* 0x0045e8000c101d04 */
[----:B---3--:R2:W-:Y:S04]  /*8610*/  STG.E.128 [R78.64+0x80], R8 ;  /* 0x000080084e007986 */ /* 0x0085e8000c101d04 */
[----:B----4-:R2:W-:Y:S04]  /*8620*/  STG.E.128 [R78.64], R4 ;  /* 0x000000044e007986 */ /* 0x0105e8000c101d04 */
[----:B-1----:R2:W-:Y:S02]  /*8630*/  STG.E.128 [R78.64+0x180], R16 ;  /* 0x000180104e007986 */ /* 0x0025e4000c101d04 */
.L_x_845:
[----:B--23--:R-:W-:Y:S05]  /*8640*/  BSYNC B0 ;  /* 0x0000000000007941 */ /* 0x00cfea0003800000 */
.L_x_844:
        /* <DEDUP_REMOVED lines=17> */
.L_x_847:
[----:B------:R-:W-:Y:S05]  /*8760*/  BSYNC B0 ;  /* 0x0000000000007941 */ /* 0x000fea0003800000 */
.L_x_846:
[----:B------:R-:W-:Y:S01]  /*8770*/  ULDC.64 UR6, c[0x0][0x3a8] ;  /* 0x0000ea0000067ab9 */ /* 0x000fe20000000a00 */
[----:B------:R-:W-:Y:S01]  /*8780*/  IMAD.U32 R5, RZ, RZ, UR23 ;  /* 0x00000017ff057e24 */ /* 0x000fe2000f8e00ff */
[----:B------:R-:W-:Y:S01]  /*8790*/  UIMAD UR6, UR10, UR6, URZ ;  /* 0x000000060a0672a4 */ /* 0x000fe2000f8e023f */
[----:B------:R-:W-:Y:S02]  /*87a0*/  BSSY B0, `(.L_x_848) ;  /* 0x0000018000007945 */ /* 0x000fe40003800000 */
[----:B------:R-:W-:Y:S01]  /*87b0*/  IMAD.WIDE.U32 R4, R5, c[0x0][0x3a8], R72 ;  /* 0x0000ea0005047a25 */ /* 0x000fe200078e0048 */
[----:B------:R-:W-:-:S04]  /*87c0*/  UIMAD UR6, UR23, UR7, UR6 ;  /* 0x00000007170672a4 */ /* 0x000fc8000f8e0206 */
[----:B--2---:R-:W-:Y:S02]  /*87d0*/  IADD3 R8, P0, R4, UR11, RZ ;  /* 0x0000000b04087c10 */ /* 0x004fe4000ff1e0ff */
        /* <DEDUP_REMOVED lines=20> */
.L_x_849:
[----:B------:R-:W-:Y:S05]  /*8920*/  BSYNC B0 ;  /* 0x0000000000007941 */ /* 0x000fea0003800000 */
.L_x_848:
        /* <DEDUP_REMOVED lines=13> */
[----:B------:R1:W-:Y:S02]  /*8a00*/  STG.E.128 [R4.64+0x180], R20 ;  /* 0x0001801404007986 */ /* 0x0003e4000c101d04 */
.L_x_830:
[----:B------:R-:W-:Y:S05]  /*8a10*/  BSYNC B1 ;  /* 0x0000000000017941 */ /* 0x000fea0003800000 */
.L_x_816:
        /* <DEDUP_REMOVED lines=11> */
.L_x_850:
[----:B------:R-:W-:Y:S05]  /*8ad0*/  EXIT ;  /* 0x000000000000794d */ /* 0x000fea0003800000 */
.L_x_852:
        /* <DEDUP_REMOVED lines=10> */
.L_x_2022:


//--------------------- .text._ZN5flash44flash_bwd_dq_dk_dv_loop_seqk_parallel_kernelI23Flash_bwd_kernel_traitsILi256ELi64ELi64ELi8ELi4ELi2ELi2ELb0ELb0EN7cutlass6half_tE19Flash_kernel_traitsILi256ELi64ELi64ELi8ES3_EELb0ELb0ELb1ELb1ELb0ELb0ELb0EEEvNS_16Flash_bwd_paramsE --------------------------
	.section	.text._ZN5flash44flash_bwd_dq_dk_dv_loop_seqk_parallel_kernelI23Flash_bwd_kernel_traitsILi256ELi64ELi64ELi8ELi4ELi2ELi2ELb0ELb0EN7cutlass6half_tE19Flash_kernel_traitsILi256ELi64ELi64ELi8ES3_EELb0ELb0ELb1ELb1ELb0ELb0ELb0EEEvNS_16Flash_bwd_paramsE,"ax",@progbits
	.sectioninfo	@"SHI_REGISTERS=255"
	.align	128
        .global         _ZN5flash44flash_bwd_dq_dk_dv_loop_seqk_parallel_kernelI23Flash_bwd_kernel_traitsILi256ELi64ELi64ELi8ELi4ELi2ELi2ELb0ELb0EN7cutlass6half_tE19Flash_kernel_traitsILi256ELi64ELi64ELi8ES3_EELb0ELb0ELb1ELb1ELb0ELb0ELb0EEEvNS_16Flash_bwd_paramsE
        .type           _ZN5flash44flash_bwd_dq_dk_dv_loop_seqk_parallel_kernelI23Flash_bwd_kernel_traitsILi256ELi64ELi64ELi8ELi4ELi2ELi2ELb0ELb0EN7cutlass6half_tE19Flash_kernel_traitsILi256ELi64ELi64ELi8ES3_EELb0ELb0ELb1ELb1ELb0ELb0ELb0EEEvNS_16Flash_bwd_paramsE,@function
        .size           _ZN5flash44flash_bwd_dq_dk_dv_loop_seqk_parallel_kernelI23Flash_bwd_kernel_traitsILi256ELi64ELi64ELi8ELi4ELi2ELi2ELb0ELb0EN7cutlass6half_tE19Flash_kernel_traitsILi256ELi64ELi64ELi8ES3_EELb0ELb0ELb1ELb1ELb0ELb0ELb0EEEvNS_16Flash_bwd_paramsE,(.L_x_2023 - _ZN5flash44flash_bwd_dq_dk_dv_loop_seqk_parallel_kernelI23Flash_bwd_kernel_traitsILi256ELi64ELi64ELi8ELi4ELi2ELi2ELb0ELb0EN7cutlass6half_tE19Flash_kernel_traitsILi256ELi64ELi64ELi8ES3_EELb0ELb0ELb1ELb1ELb0ELb0ELb0EEEvNS_16Flash_bwd_paramsE)
        .other          _ZN5flash44flash_bwd_dq_dk_dv_loop_seqk_parallel_kernelI23Flash_bwd_kernel_traitsILi256ELi64ELi64ELi8ELi4ELi2ELi2ELb0ELb0EN7cutlass6half_tE19Flash_kernel_traitsILi256ELi64ELi64ELi8ES3_EELb0ELb0ELb1ELb1ELb0ELb0ELb0EEEvNS_16Flash_bwd_paramsE,@"STO_CUDA_ENTRY STV_DEFAULT"
_ZN5flash44flash_bwd_dq_dk_dv_loop_seqk_parallel_kernelI23Flash_bwd_kernel_traitsILi256ELi64ELi64ELi8ELi4ELi2ELi2ELb0ELb0EN7cutlass6half_tE19Flash_kernel_traitsILi256ELi64ELi64ELi8ES3_EELb0ELb0ELb1ELb1ELb0ELb0ELb0EEEvNS_16Flash_bwd_paramsE:
.text._ZN5flash44flash_bwd_dq_dk_dv_loop_seqk_parallel_kernelI23Flash_bwd_kernel_traitsILi256ELi64ELi64ELi8ELi4ELi2ELi2ELb0ELb0EN7cutlass6half_tE19Flash_kernel_traitsILi256ELi64ELi64ELi8ES3_EELb0ELb0ELb1ELb1ELb0ELb0ELb0EEEvNS_16Flash_bwd_paramsE:
        /* <DEDUP_REMOVED lines=13> */
[----:B------:R-:W-:Y:S01]  /*00d0*/  IMAD.MOV.U32 R208, RZ, RZ, 0x20 ;  /* 0x00000020ffd07424 */ /* 0x000fe200078e00ff */
[----:B------:R-:W-:Y:S01]  /*00e0*/  UISETP.NE.AND UP5, UPT, UR9, URZ, UPT ;  /* 0x0000003f0900728c */ /* 0x000fe2000bfa5270 */
[----:B------:R-:W-:Y:S01]  /*00f0*/  IMAD.MOV.U32 R238, RZ, RZ, -0x10 ;  /* 0xfffffff0ffee7424 */ /* 0x000fe200078e00ff */
        /* <DEDUP_REMOVED lines=15> */
[-C--:B------:R-:W-:Y:S01]  /*01f0*/  LEA.HI R8, R6, R222.reuse, RZ, 0x2 ;  /* 0x000000de06087211 */ /* 0x080fe200078f10ff */
        /* <DEDUP_REMOVED lines=13> */
[----:B------:R-:W-:Y:S01]  /*02d0*/  LEA.HI R0, R6, R222, RZ, 0x4 ;  /* 0x000000de06007211 */ /* 0x000fe200078f20ff */
[C---:B------:R-:W-:Y:S01]  /*02e0*/  IMAD.IADD R3, R7.reuse, 0x1, -R3 ;  /* 0x0000000107037824 */ /* 0x040fe200078e0a03 */
[----:B------:R-:W-:Y:S01]  /*02f0*/  SHF.R.S32.HI R10, RZ, 0x1f, R8 ;  /* 0x0000001fff0a7819 */ /* 0x000fe20000011408 */
[----:B------:R-:W-:Y:S01]  /*0300*/  IMAD.IADD R220, R7, 0x1, -R220 ;  /* 0x0000000107dc7824 */ /* 0x000fe200078e0adc */
[----:B------:R-:W-:Y:S01]  /*0310*/  SHF.R.S32.HI R7, RZ, 0x2, R8 ;  /* 0x00000002ff077819 */ /* 0x000fe20000011408 */
[----:B------:R-:W-:Y:S01]  /*0320*/  USHF.L.U32 UR43, UR48, 0x6, URZ ;  /* 0x00000006302b7899 */ /* 0x000fe2000800063f */
[----:B------:R-:W-:Y:S01]  /*0330*/  SHF.R.S32.HI R2, RZ, 0x4, R0 ;  /* 0x00000004ff027819 */ /* 0x000fe20000011400 */
[----:B------:R-:W-:Y:S01]  /*0340*/  ULDC UR51, c[0x0][0x214] ;  /* 0x0000850000337ab9 */ /* 0x000fe20000000800 */
[----:B------:R-:W-:Y:S01]  /*0350*/  LEA.HI R10, R10, R7, RZ, 0x3 ;  /* 0x000000070a0a7211 */ /* 0x000fe200078f18ff */
[----:B------:R-:W-:Y:S01]  /*0360*/  IMAD.U32 R225, RZ, RZ, UR14 ;  /* 0x0000000effe17e24 */ /* 0x000fe2000f8e00ff */
[----:B------:R-:W-:Y:S01]  /*0370*/  LEA.HI R4, R0, R2, RZ, 0x1 ;  /* 0x0000000200047211 */ /* 0x000fe200078f08ff */
[----:B------:R-:W-:Y:S01]  /*0380*/  ULDC UR58, c[0x0][0x1c8] ;  /* 0x00007200003a7ab9 */ /* 0x000fe20000000800 */
[----:B------:R-:W-:Y:S01]  /*0390*/  LOP3.LUT R5, R5, 0xffffffe0, RZ, 0xc0, !PT ;  /* 0xffffffe005057812 */ /* 0x000fe200078ec0ff */
[----:B------:R-:W-:Y:S01]  /*03a0*/  ULDC.U8 UR10, c[0x0][0x3d0] ;  /* 0x0000f400000a7ab9 */ /* 0x000fe20000000000 */
[----:B------:R-:W-:Y:S01]  /*03b0*/  LOP3.LUT R10, R10, 0xfffffff8, RZ, 0xc0, !PT ;  /* 0xfffffff80a0a7812 */ /* 0x000fe200078ec0ff */
[----:B------:R-:W-:Y:S01]  /*03c0*/  ULDC UR52, c[0x0][0x224] ;  /* 0x0000890000347ab9 */ /* 0x000fe20000000800 */
[----:B------:R-:W-:Y:S01]  /*03d0*/  LOP3.LUT R4, R4, 0xfffffffe, RZ, 0xc0, !PT ;  /* 0xfffffffe04047812 */ /* 0x000fe200078ec0ff */
[----:B------:R-:W-:Y:S01]  /*03e0*/  IMAD.IADD R5, R222, 0x1, -R5 ;  /* 0x00000001de057824 */ /* 0x000fe200078e0a05 */
[-C--:B------:R-:W-:Y:S01]  /*03f0*/  LEA.HI R13, R6, R222.reuse, RZ, 0x3 ;  /* 0x000000de060d7211 */ /* 0x080fe200078f18ff */
[----:B------:R-:W-:Y:S01]  /*0400*/  IMAD.IADD R10, R7, 0x1, -R10 ;  /* 0x00000001070a7824 */ /* 0x000fe200078e0a0a */
[----:B------:R-:W-:Y:S01]  /*0410*/  LOP3.LUT R0, R0, 0xfffffff0, RZ, 0xc0, !PT ;  /* 0xfffffff000007812 */ /* 0x000fe200078ec0ff */
[----:B------:R-:W-:Y:S01]  /*0420*/  IMAD.IADD R4, R2, 0x1, -R4 ;  /* 0x0000000102047824 */ /* 0x000fe200078e0a04 */
[----:B------:R-:W-:Y:S01]  /*0430*/  SHF.R.S32.HI R9, RZ, 0x3, R13 ;  /* 0x00000003ff097819 */ /* 0x000fe2000001140d */
[----:B------:R-:W-:Y:S01]  /*0440*/  @UP5 UIMAD UR56, UR35, UR51, URZ ;  /* 0x00000033233852a4 */ /* 0x000fe2000f8e023f */
[----:B------:R-:W-:Y:S01]  /*0450*/  LOP3.LUT R7, R13, 0xfffffff8, RZ, 0xc0, !PT ;  /* 0xfffffff80d077812 */ /* 0x000fe200078ec0ff */
[----:B------:R-:W-:Y:S01]  /*0460*/  IMAD.IADD R0, R222, 0x1, -R0 ;  /* 0x00000001de007824 */ /* 0x000fe200078e0a00 */
[----:B------:R-:W-:Y:S01]  /*0470*/  SHF.R.S32.HI R2, RZ, 0x1f, R5 ;  /* 0x0000001fff027819 */ /* 0x000fe20000011405 */
[----:B------:R-:W-:Y:S01]  /*0480*/  IMAD.SHL.U32 R9, R9, 0x40, RZ ;  /* 0x0000004009097824 */ /* 0x000fe200078e00ff */
[----:B------:R-:W-:Y:S01]  /*0490*/  LEA.HI R12, R6, R222, RZ, 0x7 ;  /* 0x000000de060c7211 */ /* 0x000fe200078f38ff */
[----:B------:R-:W-:Y:S01]  /*04a0*/  IMAD.IADD R7, R222, 0x1, -R7 ;  /* 0x00000001de077824 */ /* 0x000fe200078e0a07 */
[----:B------:R-:W-:Y:S01]  /*04b0*/  LEA.HI R2, R2, R5, RZ, 0x2 ;  /* 0x0000000502027211 */ /* 0x000fe200078f10ff */
[----:B------:R-:W-:Y:S01]  /*04c0*/  IMAD.SHL.U32 R219, R4, 0x20, RZ ;  /* 0x0000002004db7824 */ /* 0x000fe200078e00ff */
[----:B------:R-:W-:Y:S01]  /*04d0*/  SHF.R.S32.HI R5, RZ, 0x1f, R0 ;  /* 0x0000001fff057819 */ /* 0x000fe20000011400 */
[----:B------:R-:W-:Y:S01]  /*04e0*/  IMAD.SHL.U32 R226, R7, 0x8, RZ ;  /* 0x0000000807e27824 */ /* 0x000fe200078e00ff */
[----:B------:R-:W-:Y:S01]  /*04f0*/  LOP3.LUT R9, R9, 0x1c0, RZ, 0xc0, !PT ;  /* 0x000001c009097812 */ /* 0x000fe200078ec0ff */
[----:B------:R-:W-:Y:S01]  /*0500*/  UMOV UR40, URZ ;  /* 0x0000003f00287c82 */ /* 0x000fe20008000000 */
[----:B------:R-:W-:Y:S01]  /*0510*/  LEA.HI R5, R5, R0, RZ, 0x3 ;  /* 0x0000000005057211 */ /* 0x000fe200078f18ff */
[----:B------:R-:W-:Y:S01]  /*0520*/  ULDC.64 UR4, c[0x0][0x118] ;  /* 0x0000460000047ab9 */ /* 0x000fe20000000a00 */
[----:B------:R-:W-:Y:S01]  /*0530*/  SHF.R.U32.HI R224, RZ, 0x3, R9 ;  /* 0x00000003ffe07819 */ /* 0x000fe20000011609 */
[----:B------:R-:W-:Y:S01]  /*0540*/  ULDC UR42, c[0x0][0x2e8] ;  /* 0x0000ba00002a7ab9 */ /* 0x000fe20000000800 */
[----:B------:R-:W-:Y:S01]  /*0550*/  LOP3.LUT R9, R9, 0x38, R226, 0xf8, !PT ;  /* 0x0000003809097812 */ /* 0x000fe200078ef8e2 */
[----:B------:R-:W-:Y:S01]  /*0560*/  ULOP3.LUT UR58, UR36, UR58, URZ, 0x3c, !UPT ;  /* 0x0000003a243a7292 */ /* 0x000fe2000f8e3c3f */
[C---:B------:R-:W-:Y:S01]  /*0570*/  LOP3.LUT R11, R5.reuse, 0xfffffff8, RZ, 0xc0, !PT ;  /* 0xfffffff8050b7812 */ /* 0x040fe200078ec0ff */
[----:B------:R-:W-:Y:S01]  /*0580*/  IMAD.SHL.U32 R5, R5, 0x40, RZ ;  /* 0x0000004005057824 */ /* 0x000fe200078e00ff */
[C---:B------:R-:W-:Y:S01]  /*0590*/  LOP3.LUT P4, RZ, R7.reuse, 0x4, RZ, 0xc0, !PT ;  /* 0x0000000407ff7812 */ /* 0x040fe2000788c0ff */
[----:B------:R-:W-:Y:S01]  /*05a0*/  UISETP.NE.AND UP6, UPT, UR10, URZ, UPT ;  /* 0x0000003f0a00728c */ /* 0x000fe2000bfc5270 */
        /* <DEDUP_REMOVED lines=8> */
[----:B------:R-:W-:Y:S01]  /*0630*/  LEA.HI R6, R6, R222, RZ, 0x6 ;  /* 0x000000de06067211 */ /* 0x000fe200078f30ff */
[----:B------:R-:W-:Y:S01]  /*0640*/  USHF.R.S32.HI UR59, URZ, 0x1f, UR36 ;  /* 0x0000001f3f3b7899 */ /* 0x000fe20008011424 */
[----:B------:R-:W-:Y:S01]  /*0650*/  ISETP.NE.U32.AND P0, PT, R9, 0x1, PT ;  /* 0x000000010900780c */ /* 0x000fe20003f05070 */
[----:B------:R-:W-:Y:S01]  /*0660*/  USHF.R.S32.HI UR61, URZ, 0x1f, UR35 ;  /* 0x0000001f3f3d7899 */ /* 0x000fe20008011423 */
[----:B------:R-:W-:Y:S01]  /*0670*/  SHF.R.S32.HI R9, RZ, 0x7, R12 ;  /* 0x00000007ff097819 */ /* 0x000fe2000001140c */
[C---:B------:R-:W-:Y:S01]  /*0680*/  IMAD.SHL.U32 R12, R4.reuse, 0x200, RZ ;  /* 0x00000200040c7824 */ /* 0x040fe200078e00ff */
[C---:B------:R-:W-:Y:S01]  /*0690*/  LOP3.LUT R0, R7.reuse, 0x10, R0, 0xf8, !PT ;  /* 0x0000001007007812 */ /* 0x040fe200078ef800 */
[----:B------:R-:W-:Y:S01]  /*06a0*/  IMAD.SHL.U32 R4, R4, 0x8, RZ ;  /* 0x0000000804047824 */ /* 0x000fe200078e00ff */
[----:B------:R-:W-:Y:S01]  /*06b0*/  LOP3.LUT R8, R8, 0x7ffffffc, RZ, 0xc0, !PT ;  /* 0x7ffffffc08087812 */ /* 0x000fe200078ec0ff */
[----:B------:R-:W-:Y:S01]  /*06c0*/  USHF.R.S32.HI UR60, URZ, 0x1f, UR36 ;  /* 0x0000001f3f3c7899 */ /* 0x000fe20008011424 */
[----:B------:R-:W-:Y:S01]  /*06d0*/  SHF.R.S32.HI R6, RZ, 0x6, R6 ;  /* 0x00000006ff067819 */ /* 0x000fe20000011406 */
[----:B------:R-:W-:Y:S01]  /*06e0*/  UIMAD.WIDE.U32 UR44, UR38, UR46, URZ ;  /* 0x0000002e262c72a5 */ /* 0x000fe2000f8e003f */
[C---:B------:R-:W-:Y:S01]  /*06f0*/  R2P PR, R10.reuse, 0x6 ;  /* 0x000000060a007804 */ /* 0x040fe20000000000 */
[----:B------:R-:W-:Y:S01]  /*0700*/  IMAD.SHL.U32 R10, R10, 0x40, RZ ;  /* 0x000000400a0a7824 */ /* 0x000fe200078e00ff */
[--C-:B------:R-:W-:Y:S01]  /*0710*/  LOP3.LUT R218, R7, 0x8, R13.reuse, 0xf8, !PT ;  /* 0x0000000807da7812 */ /* 0x100fe200078ef80d */
[----:B------:R-:W-:Y:S01]  /*0720*/  IMAD.IADD R8, R222, 0x1, -R8 ;  /* 0x00000001de087824 */ /* 0x000fe200078e0a08 */
[----:B------:R-:W-:Y:S01]  /*0730*/  LOP3.LUT R0, R0, 0x8, R13, 0xf8, !PT ;  /* 0x0000000800007812 */ /* 0x000fe200078ef80d */
[C---:B------:R-:W-:Y:S01]  /*0740*/  IMAD R13, R9.reuse, 0x800, R12 ;  /* 0x00000800090d7824 */ /* 0x040fe200078e020c */
[----:B------:R-:W-:Y:S01]  /*0750*/  SHF.R.U32.HI R7, RZ, 0x3, R7 ;  /* 0x00000003ff077819 */ /* 0x000fe20000011607 */
[----:B------:R-:W-:Y:S01]  /*0760*/  IMAD R224, R6, 0x200, R224 ;  /* 0x0000020006e07824 */ /* 0x000fe200078e02e0 */
[----:B------:R-:W-:Y:S01]  /*0770*/  LOP3.LUT R10, R10, 0x1c0, RZ, 0xc0, !PT ;  /* 0x000001c00a0a7812 */ /* 0x000fe200078ec0ff */
[----:B------:R-:W-:Y:S01]  /*0780*/  IMAD.SHL.U32 R222, R222, 0x2, RZ ;  /* 0x00000002dede7824 */ /* 0x000fe200078e00ff */
[----:B------:R-:W-:Y:S01]  /*0790*/  LOP3.LUT R218, R218, R7, RZ, 0x3c, !PT ;  /* 0x00000007dada7212 */ /* 0x000fe200078e3cff */
[----:B------:R-:W-:Y:S01]  /*07a0*/  IMAD.SHL.U32 R9, R9, 0x20, RZ ;  /* 0x0000002009097824 */ /* 0x000fe200078e00ff */
[----:B------:R-:W-:Y:S01]  /*07b0*/  LOP3.LUT R0, R12, R0, R7, 0xf6, !PT ;  /* 0x000000000c007212 */ /* 0x000fe200078ef607 */
[----:B------:R-:W-:Y:S01]  /*07c0*/  IMAD.SHL.U32 R6, R6, 0x8, RZ ;  /* 0x0000000806067824 */ /* 0x000fe200078e00ff */
[----:B------:R-:W-:Y:S01]  /*07d0*/  SHF.R.U32.HI R7, RZ, 0x3, R10 ;  /* 0x00000003ff077819 */ /* 0x000fe2000001160a */
[----:B------:R-:W-:Y:S01]  /*07e0*/  IMAD.SHL.U32 R8, R8, 0x2, RZ ;  /* 0x0000000208087824 */ /* 0x000fe200078e00ff */
[----:B------:R-:W-:Y:S01]  /*07f0*/  LOP3.LUT R222, R9, 0x6, R222, 0xf8, !PT ;  /* 0x0000000609de7812 */ /* 0x000fe200078ef8de */
[----:B------:R-:W-:Y:S01]  /*0800*/  IMAD.IADD R218, R13, 0x1, R218 ;  /* 0x000000010dda7824 */ /* 0x000fe200078e02da */
[----:B------:R-:W-:Y:S01]  /*0810*/  LOP3.LUT R6, R6, 0x18, RZ, 0xc0, !PT ;  /* 0x0000001806067812 */ /* 0x000fe200078ec0ff */
[--C-:B------:R-:W-:Y:S01]  /*0820*/  IMAD R228, R220, 0x400, R8.reuse ;  /* 0x00000400dce47824 */ /* 0x100fe200078e0208 */
[----:B------:R-:W-:Y:S01]  /*0830*/  LOP3.LUT R9, R10, 0x20, R9, 0xf8, !PT ;  /* 0x000000200a097812 */ /* 0x000fe200078ef809 */
[----:B------:R-:W-:Y:S01]  /*0840*/  IMAD R8, R3, 0x400, R8 ;  /* 0x0000040003087824 */ /* 0x000fe200078e0208 */
[----:B------:R-:W-:Y:S01]  /*0850*/  LOP3.LUT R11, R11, 0x1c0, RZ, 0xc0, !PT ;  /* 0x000001c00b0b7812 */ /* 0x000fe200078ec0ff */
[----:B------:R-:W-:Y:S01]  /*0860*/  IMAD.SHL.U32 R218, R218, 0x2, RZ ;  /* 0x00000002dada7824 */ /* 0x000fe200078e00ff */
[----:B------:R-:W-:Y:S01]  /*0870*/  LOP3.LUT R219, R6, 0x20, R219, 0xf8, !PT ;  /* 0x0000002006db7812 */ /* 0x000fe200078ef8db */
[----:B------:R-:W-:Y:S01]  /*0880*/  IMAD.SHL.U32 R217, R0, 0x2, RZ ;  /* 0x0000000200d97824 */ /* 0x000fe200078e00ff */
[----:B------:R-:W-:Y:S01]  /*0890*/  LOP3.LUT R9, R9, R7, RZ, 0x3c, !PT ;  /* 0x0000000709097212 */ /* 0x000fe200078e3cff */
[----:B------:R-:W-:Y:S01]  /*08a0*/  UIMAD UR53, UR39, UR46, URZ ;  /* 0x0000002e273572a4 */ /* 0x000fe2000f8e023f */
[----:B------:R-:W-:Y:S01]  /*08b0*/  SHF.R.U32.HI R216, RZ, 0x3, R11 ;  /* 0x00000003ffd87819 */ /* 0x000fe2000001160b */
[----:B------:R-:W-:Y:S01]  /*08c0*/  USHF.R.S32.HI UR55, URZ, 0x1f, UR49 ;  /* 0x0000001f3f377899 */ /* 0x000fe20008011431 */
[----:B------:R-:W-:Y:S01]  /*08d0*/  SHF.R.S32.HI R223, RZ, 0x2, R2 ;  /* 0x00000002ffdf7819 */ /* 0x000fe20000011402 */
[----:B------:R-:W-:Y:S01]  /*08e0*/  IMAD.IADD R228, R228, 0x1, R9 ;  /* 0x00000001e4e47824 */ /* 0x000fe200078e0209 */
[----:B------:R-:W-:Y:S01]  /*08f0*/  LOP3.LUT R2, R5, 0xfffffe00, RZ, 0xc0, !PT ;  /* 0xfffffe0005027812 */ /* 0x000fe200078ec0ff */
[----:B------:R-:W-:Y:S01]  /*0900*/  UIMAD UR52, UR6, UR52, URZ ;  /* 0x00000034063472a4 */ /* 0x000fe2000f8e023f */
[----:B------:R-:W-:Y:S01]  /*0910*/  LOP3.LUT R219, R216, R219, R11, 0x1e, !PT ;  /* 0x000000dbd8db7212 */ /* 0x000fe200078e1e0b */
[C---:B------:R-:W-:Y:S01]  /*0920*/  IMAD R223, R220.reuse, 0x10, R223 ;  /* 0x00000010dcdf7824 */ /* 0x040fe200078e02df */
[----:B------:R-:W-:Y:S01]  /*0930*/  LOP3.LUT R229, R7, R10, R6, 0x1e, !PT ;  /* 0x0000000a07e57212 */ /* 0x000fe200078e1e06 */
[----:B------:R-:W-:Y:S01]  /*0940*/  IMAD R220, R220, 0x400, R2 ;  /* 0x00000400dcdc7824 */ /* 0x000fe200078e0202 */
[----:B------:R-:W-:Y:S01]  /*0950*/  LOP3.LUT R4, R11, 0x8, R4, 0xf8, !PT ;  /* 0x000000080b047812 */ /* 0x000fe200078ef804 */
[----:B------:R-:W-:Y:S01]  /*0960*/  IMAD R3, R3, 0x400, R2 ;  /* 0x0000040003037824 */ /* 0x000fe200078e0202 */
        /* <DEDUP_REMOVED lines=10> */
[----:B------:R-:W-:Y:S01]  /*0a10*/  IADD3 R230, R228, 0x20, RZ ;  /* 0x00000020e4e67810 */ /* 0x000fe20007ffe0ff */
[----:B------:R-:W-:Y:S01]  /*0a20*/  IMAD.IADD R208, R218, 0x1, R208 ;  /* 0x00000001dad07824 */ /* 0x000fe200078e02d0 */
[----:B------:R-:W-:Y:S01]  /*0a30*/  LEA R229, R229, 0x18000, 0x1 ;  /* 0x00018000e5e57811 */ /* 0x000fe200078e08ff */
[--C-:B------:R-:W-:Y:S01]  /*0a40*/  IMAD R0, R0, 0x2, R2.reuse ;  /* 0x0000000200007824 */ /* 0x100fe200078e0202 */
[----:B------:R-:W-:Y:S01]  /*0a50*/  @P1 IADD3 R230, R228, -0x20, RZ ;  /* 0xffffffe0e4e61810 */ /* 0x000fe20007ffe0ff */
[----:B------:R-:W-:Y:S01]  /*0a60*/  IMAD.IADD R3, R218, 0x1, R2 ;  /* 0x00000001da037824 */ /* 0x000fe200078e0202 */
[C---:B------:R-:W-:Y:S01]  /*0a70*/  IADD3 R231, R229.reuse, 0x40, RZ ;  /* 0x00000040e5e77810 */ /* 0x040fe20007ffe0ff */
[----:B------:R-:W-:Y:S01]  /*0a80*/  IMAD.IADD R232, R228, 0x1, R238 ;  /* 0x00000001e4e87824 */ /* 0x000fe200078e02ee */
[----:B------:R-:W-:Y:S01]  /*0a90*/  LEA R216, R216, 0x28000, 0x1 ;  /* 0x00028000d8d87811 */ /* 0x000fe200078e08ff */
[----:B------:R-:W-:Y:S01]  /*0aa0*/  IMAD.IADD R2, R2, 0x1, R208 ;  /* 0x0000000102027824 */ /* 0x000fe200078e02d0 */
[----:B------:R-:W-:Y:S01]  /*0ab0*/  @P2 IADD3 R231, R229, -0x40, RZ ;  /* 0xffffffc0e5e72810 */ /* 0x000fe20007ffe0ff */
[----:B------:R-:W-:Y:S01]  /*0ac0*/  IMAD.IADD R238, R238, 0x1, R230 ;  /* 0x00000001eeee7824 */ /* 0x000fe200078e02e6 */
[----:B------:R-:W-:-:S02]  /*0ad0*/  @!UP5 UIMAD UR51, UR7, UR51, URZ ;  /* 0x000000330733d2a4 */ /* 0x000fc4000f8e023f */
[----:B------:R-:W-:Y:S02]  /*0ae0*/  USHF.R.S32.HI UR50, URZ, 0x1f, UR43 ;  /* 0x0000001f3f327899 */ /* 0x000fe4000801142b */
[----:B------:R-:W-:Y:S02]  /*0af0*/  UMOV UR41, 0xffff8000 ;  /* 0xffff800000297882 */ /* 0x000fe40000000000 */
.L_x_901:
[----:B------:R-:W-:Y:S02]  /*0b00*/  ULDC.64 UR6, c[0x0][0x240] ;  /* 0x0000900000067ab9 */ /* 0x000fe40000000a00 */
[----:B------:R-:W-:Y:S02]  /*0b10*/  UISETP.NE.U32.AND UP1, UPT, URZ, UR6, UPT ;  /* 0x000000063f00728c */ /* 0x000fe4000bf25070 */
[----:B------:R-:W-:Y:S02]  /*0b20*/  ULDC.64 UR10, c[0x0][0x250] ;  /* 0x00009400000a7ab9 */ /* 0x000fe40000000a00 */
[----:B------:R-:W-:Y:S02]  /*0b30*/  UISETP.NE.U32.AND UP2, UPT, URZ, UR10, UPT ;  /* 0x0000000a3f00728c */ /* 0x000fe4000bf45070 */
[----:B------:R-:W-:-:S02]  /*0b40*/  USHF.R.S32.HI UR37, URZ, 0x1f, UR35 ;  /* 0x0000001f3f257899 */ /* 0x000fc40008011423 */
[----:B------:R-:W-:Y:S02]  /*0b50*/  USHF.L.U32 UR14, UR35, 0x2, URZ ;  /* 0x00000002230e7899 */ /* 0x000fe4000800063f */
[----:B------:R-:W-:Y:S02]  /*0b60*/  UISETP.NE.AND.EX UP1, UPT, URZ, UR7, UPT, UP1 ;  /* 0x000000073f00728c */ /* 0x000fe4000bf25310 */
[----:B------:R-:W-:Y:S02]  /*0b70*/  UISETP.NE.AND.EX UP2, UPT, URZ, UR11, UPT, UP2 ;  /* 0x0000000b3f00728c */ /* 0x000fe4000bf45320 */
[----:B------:R-:W-:Y:S02]  /*0b80*/  USHF.L.U64.HI UR13, UR35, 0x2, UR37 ;  /* 0x00000002230d7899 */ /* 0x000fe40008010225 */
[----:B------:R-:W-:Y:S01]  /*0b90*/  UIADD3 UR6, UP0, UR14, UR6, URZ ;  /* 0x000000060e067290 */ /* 0x000fe2000ff1e03f */
[----:B------:R-:W-:Y:S01]  /*0ba0*/  PLOP3.LUT P2, PT, PT, PT, UP1, 0x80, 0x0 ;  /* 0x000000000000781c */ /* 0x000fe20003f4f018 */
[----:B------:R-:W-:-:S02]  /*0bb0*/  ULDC.U8 UR12, c[0x0][0x312] ;  /* 0x0000c480000c7ab9 */ /* 0x000fc40000000000 */
[----:B------:R-:W-:Y:S02]  /*0bc0*/  UIADD3.X UR7, UR13, UR7, URZ, UP0, !UPT ;  /* 0x000000070d077290 */ /* 0x000fe400087fe43f */
[----:B------:R-:W-:Y:S01]  /*0bd0*/  ULDC.64 UR8, c[0x0][0x248] ;  /* 0x0000920000087ab9 */ /* 0x000fe20000000a00 */
[----:B---34-:R-:W-:Y:S01]  /*0be0*/  IMAD.U32 R4, RZ, RZ, UR6 ;  /* 0x00000006ff047e24 */ /* 0x018fe2000f8e00ff */
[----:B------:R-:W-:Y:S02]  /*0bf0*/  UISETP.NE.AND UP3, UPT, UR12, URZ, UPT ;  /* 0x0000003f0c00728c */ /* 0x000fe4000bf65270 */
[----:B------:R-:W-:Y:S01]  /*0c00*/  UISETP.EQ.U32.AND UP4, UPT, URZ, UR8, UPT ;  /* 0x000000083f00728c */ /* 0x000fe2000bf82070 */
[----:B------:R-:W-:Y:S01]  /*0c10*/  IMAD.U32 R5, RZ, RZ, UR7 ;  /* 0x00000007ff057e24 */ /* 0x000fe2000f8e00ff */
[----:B------:R-:W-:Y:S02]  /*0c20*/  @UP2 UIADD3 UR6, UP0, UR14, UR10, URZ ;  /* 0x0000000a0e062290 */ /* 0x000fe4000ff1e03f */
[----:B------:R-:W-:-:S02]  /*0c30*/  UISETP.EQ.OR.EX UP4, UPT, URZ, UR9, !UP3, UP4 ;  /* 0x000000093f00728c */ /* 0x000fc4000df82740 */
[----:B------:R-:W-:Y:S01]  /*0c40*/  @UP2 UIADD3.X UR7, UR13, UR11, URZ, UP0, !UPT ;  /* 0x0000000b0d072290 */ /* 0x000fe200087fe43f */
[----:B-12---:R1:W2:Y:S01]  /*0c50*/  @P2 LDG.E R7, [R4.64] ;  /* 0x0000000404072981 */ /* 0x0062a2000c1e1900 */
[----:B------:R-:W-:Y:S02]  /*0c60*/  UIADD3 UR8, UP0, UR14, UR8, URZ ;  /* 0x000000080e087290 */ /* 0x000fe4000ff1e03f */
[----:B------:R-:W-:Y:S02]  /*0c70*/  PLOP3.LUT P1, PT, PT, PT, UP4, 0x80, 0x0 ;  /* 0x000000000000781c */ /* 0x000fe40003f2f048 */
[----:B------:R-:W-:Y:S01]  /*0c80*/  UIADD3.X UR9, UR13, UR9, URZ, UP0, !UPT ;  /* 0x000000090d097290 */ /* 0x000fe200087fe43f */
[----:B------:R-:W-:Y:S01]  /*0c90*/  PLOP3.LUT P0, PT, PT, PT, UP2, 0x80, 0x0 ;  /* 0x000000000000781c */ /* 0x000fe20003f0f028 */
[----:B------:R-:W-:-:S04]  /*0ca0*/  IMAD.U32 R10, RZ, RZ, UR8 ;  /* 0x00000008ff0a7e24 */ /* 0x000fc8000f8e00ff */
[----:B------:R-:W-:Y:S01]  /*0cb0*/  IMAD.U32 R11, RZ, RZ, UR9 ;  /* 0x00000009ff0b7e24 */ /* 0x000fe2000f8e00ff */
[----:B-1----:R1:W3:Y:S01]  /*0cc0*/  @P2 LDG.E R5, [R4.64+0x4] ;  /* 0x0000040404052981 */ /* 0x0022e2000c1e1900 */
[----:B------:R-:W-:Y:S02]  /*0cd0*/  IMAD.U32 R8, RZ, RZ, UR6 ;  /* 0x00000006ff087e24 */ /* 0x000fe4000f8e00ff */
[----:B------:R-:W-:-:S05]  /*0ce0*/  IMAD.U32 R9, RZ, RZ, UR7 ;  /* 0x00000007ff097e24 */ /* 0x000fca000f8e00ff */
[----:B-----5:R4:W5:Y:S04]  /*0cf0*/  @P0 LDG.E R6, [R8.64] ;  /* 0x0000000408060981 */ /* 0x020968000c1e1900 */
[----:B-1----:R-:W5:Y:S01]  /*0d00*/  @!P1 LDG.E R4, [R10.64] ;  /* 0x000000040a049981 */ /* 0x002f62000c1e1900 */
[----:B------:R-:W1:Y:S01]  /*0d10*/  S2UR UR18, SR_CTAID.X ;  /* 0x00000000001279c3 */ /* 0x000e620000002500 */
[----:B------:R-:W-:Y:S02]  /*0d20*/  UMOV UR16, 0xffffffff ;  /* 0xffffffff00107882 */ /* 0x000fe40000000000 */
[----:B------:R-:W-:Y:S02]  /*0d30*/  UMOV UR29, 0xffffffff ;  /* 0xffffffff001d7882 */ /* 0x000fe40000000000 */
[----:B------:R-:W-:Y:S01]  /*0d40*/  UMOV UR23, URZ ;  /* 0x0000003f00177c82 */ /* 0x000fe20008000000 */
[----:B----4-:R-:W4:Y:S01]  /*0d50*/  S2R R8, SR_TID.X ;  /* 0x0000000000087919 */ /* 0x010f220000002100 */
[----:B------:R-:W-:-:S02]  /*0d60*/  ULDC UR7, c[0x0][0xc] ;  /* 0x0000030000077ab9 */ /* 0x000fc40000000800 */
[----:B------:R-:W-:Y:S02]  /*0d70*/  USHF.L.U32 UR7, UR7, 0x6, URZ ;  /* 0x0000000607077899 */ /* 0x000fe4000800063f */
[----:B------:R-:W-:Y:S02]  /*0d80*/  ULDC UR9, c[0x0][0x218] ;  /* 0x0000860000097ab9 */ /* 0x000fe40000000800 */
[----:B-1----:R-:W-:-:S04]  /*0d90*/  USHF.L.U32 UR6, UR18, 0x6, URZ ;  /* 0x0000000612067899 */ /* 0x002fc8000800063f */
[----:B------:R-:W-:-:S06]  /*0da0*/  UIMAD UR6, UR7, UR40, UR6 ;  /* 0x00000028070672a4 */ /* 0x000fcc000f8e0206 */
[----:B------:R-:W-:Y:S01]  /*0db0*/  IMAD.U32 R14, RZ, RZ, UR6 ;  /* 0x00000006ff0e7e24 */ /* 0x000fe2000f8e00ff */
[----:B--2---:R4:W1:Y:S02]  /*0dc0*/  @P2 R2UR UR16, R7 ;  /* 0x00000000071023c2 */ /* 0x00486400000e0000 */
[----:B----4-:R-:W-:-:S06]  /*0dd0*/  SHF.R.S32.HI R7, RZ, 0x1f, R8 ;  /* 0x0000001fff077819 */ /* 0x010fcc0000011408 */
[----:B---3--:R-:W1:Y:S08]  /*0de0*/  @P2 R2UR UR12, R5 ;  /* 0x00000000050c23c2 */ /* 0x008e7000000e0000 */
[----:B-----5:R2:W3:Y:S01]  /*0df0*/  @P0 R2UR UR23, R6 ;  /* 0x00000000061703c2 */ /* 0x0204e200000e0000 */
[----:B-1----:R-:W-:-:S07]  /*0e00*/  @UP1 UIADD3 UR12, UR12, -UR16, URZ ;  /* 0x800000100c0c1290 */ /* 0x002fce000fffe03f */
[----:B------:R1:W4:Y:S01]  /*0e10*/  @!P1 R2UR UR29, R4 ;  /* 0x00000000041d93c2 */ /* 0x00032200000e0000 */
[----:B------:R-:W-:-:S04]  /*0e20*/  ISETP.NE.U32.AND P1, PT, RZ, c[0x0][0x248], PT ;  /* 0x00009200ff007a0c */ /* 0x000fc80003f25070 */
[----:B------:R-:W-:Y:S01]  /*0e30*/  ISETP.NE.AND.EX P1, PT, RZ, c[0x0][0x24c], PT, P1 ;  /* 0x00009300ff007a0c */ /* 0x000fe20003f25310 */
[----:B------:R-:W-:Y:S01]  /*0e40*/  @!UP1 ULDC UR12, c[0x0][0x214] ;  /* 0x00008500000c9ab9 */ /* 0x000fe20000000800 */
[----:B--2---:R-:W-:-:S04]  /*0e50*/  LEA.HI R6, R7, R8, RZ, 0x3 ;  /* 0x0000000807067211 */ /* 0x004fc800078f18ff */
[----:B------:R-:W-:-:S04]  /*0e60*/  SHF.R.S32.HI R6, RZ, 0x3, R6 ;  /* 0x00000003ff067819 */ /* 0x000fc80000011406 */
[----:B------:R-:W-:Y:S02]  /*0e70*/  IADD3 R15, P0, R6, UR6, RZ ;  /* 0x00000006060f7c10 */ /* 0x000fe4000ff1e0ff */
[----:B------:R-:W-:-:S04]  /*0e80*/  SHF.R.S32.HI R5, RZ, 0x1f, R6 ;  /* 0x0000001fff057819 */ /* 0x000fc80000011406 */
[----:B------:R-:W-:Y:S01]  /*0e90*/  LEA.HI.X.SX32 R14, R14, R5, 0x1, P0 ;  /* 0x000000050e0e7211 */ /* 0x000fe200000f0eff */
[----:B------:R-:W-:Y:S05]  /*0ea0*/  @!P1 BRA `(.L_x_853) ;  /* 0x0000007000009947 */ /* 0x000fea0003800000 */
[----:B---3--:R-:W-:-:S13]  /*0eb0*/  PLOP3.LUT P0, PT, PT, PT, UP3, 0x80, 0x0 ;  /* 0x000000000000781c */ /* 0x008fda0003f0f038 */
[----:B-1----:R-:W2:Y:S04]  /*0ec0*/  @P0 LDG.E R4, [R10.64+0x4] ;  /* 0x000004040a040981 */ /* 0x002ea8000c1e1900 */
[----:B------:R-:W3:Y:S01]  /*0ed0*/  @!P0 LDG.E R9, [R10.64] ;  /* 0x000000040a098981 */ /* 0x000ee2000c1e1900 */
[----:B--2---:R-:W1:Y:S02]  /*0ee0*/  @P0 R2UR UR6, R4 ;  /* 0x00000000040603c2 */ /* 0x004e6400000e0000 */
[----:B-1--4-:R-:W-:-:S11]  /*0ef0*/  @UP3 UIADD3 UR9, UR6, -UR29, URZ ;  /* 0x8000001d06093290 */ /* 0x012fd6000fffe03f */
[----:B---3--:R1:W2:Y:S01]  /*0f00*/  @!P0 R2UR UR9, R9 ;  /* 0x00000000090983c2 */ /* 0x0082a200000e0000 */
[----:B------:R-:W-:-:S07]  /*0f10*/  DEPBAR.LE SB1, 0x0, {2} ;  /* 0x000090040000791a */ /* 0x000fce0000000000 */
.L_x_853:
        /* <DEDUP_REMOVED lines=9> */
[----:B-1----:R-:W2:Y:S01]  /*0fb0*/  @P0 LDG.E R4, [R10.64] ;  /* 0x000000040a040981 */ /* 0x002ea2000c1e1900 */
        /* <DEDUP_REMOVED lines=25> */
[----:B----4-:R-:W-:Y:S02]  /*1150*/  UISETP.NE.AND UP0, UPT, UR29, -0x1, UPT ;  /* 0xffffffff1d00788c */ /* 0x010fe4000bf05270 */
        /* <DEDUP_REMOVED lines=24> */
[----:B------:R-:W-:-:S04]  /*12e0*/  UIMAD UR7, UR37, UR10, URZ ;  /* 0x0000000a250772a4 */ /* 0x000fc8000f8e023f */
[----:B------:R-:W-:Y:S02]  /*12f0*/  UIMAD UR11, UR35, UR11, UR7 ;  /* 0x0000000b230b72a4 */ /* 0x000fe4000f8e0207 */
[----:B------:R-:W-:-:S04]  /*1300*/  UIMAD.WIDE.U32 UR6, UR23, UR6, URZ ;  /* 0x00000006170672a5 */ /* 0x000fc8000f8e003f */
[----:B------:R-:W-:-:S04]  /*1310*/  UIADD3 UR7, UR7, UR9, URZ ;  /* 0x0000000907077290 */ /* 0x000fc8000fffe03f */
[----:B------:R-:W-:-:S04]  /*1320*/  UIMAD.WIDE.U32 UR6, UR35, UR10, UR6 ;  /* 0x0000000a230672a5 */ /* 0x000fc8000f8e0006 */
[----:B------:R-:W-:-:S03]  /*1330*/  UIADD3 UR28, UR7, UR11, URZ ;  /* 0x0000000b071c7290 */ /* 0x000fc6000fffe03f */
[----:B------:R-:W-:Y:S02]  /*1340*/  UMOV UR27, UR6 ;  /* 0x00000006001b7c82 */ /* 0x000fe40008000000 */
.L_x_855:
        /* <DEDUP_REMOVED lines=42> */
.L_x_856:
        /* <DEDUP_REMOVED lines=12> */
[----:B------:R-:W-:-:S03]  /*16b0*/  @!UP3 UIADD3 UR24, UR7, UR9, URZ ;  /* 0x000000090718b290 */ /* 0x000fc6000fffe03f */
[----:B------:R-:W-:Y:S02]  /*16c0*/  @!UP3 UMOV UR20, UR6 ;  /* 0x000000060014bc82 */ /* 0x000fe40008000000 */
[----:B------:R-:W-:-:S04]  /*16d0*/  UIMAD.WIDE.U32 UR6, UR18, UR10, URZ ;  /* 0x0000000a120672a5 */ /* 0x000fc8000f8e003f */
[----:B------:R-:W-:Y:S02]  /*16e0*/  UIMAD UR13, UR18, UR11, UR7 ;  /* 0x0000000b120d72a4 */ /* 0x000fe4000f8e0207 */
[----:B------:R-:W-:Y:S02]  /*16f0*/  UIMAD UR7, UR37, UR14, UR54 ;  /* 0x0000000e250772a4 */ /* 0x000fe4000f8e0236 */
[----:B------:R-:W-:Y:S02]  /*1700*/  UIMAD.WIDE.U32 UR10, UR38, UR16, URZ ;  /* 0x00000010260a72a5 */ /* 0x000fe4000f8e003f */
[----:B------:R-:W-:Y:S02]  /*1710*/  UIADD3 UR7, UR47, UR7, URZ ;  /* 0x000000072f077290 */ /* 0x000fe4000fffe03f */
[----:B------:R-:W-:Y:S02]  /*1720*/  USEL UR17, UR6, URZ, UP6 ;  /* 0x0000003f06117287 */ /* 0x000fe4000b000000 */
[----:B------:R-:W-:-:S02]  /*1730*/  UIMAD UR7, UR38, UR7, UR53 ;  /* 0x00000007260772a4 */ /* 0x000fc4000f8e0235 */
[----:B------:R-:W-:Y:S02]  /*1740*/  USHF.L.U64.HI UR6, UR35, 0x7, UR37 ;  /* 0x0000000723067899 */ /* 0x000fe40008010225 */
[----:B------:R-:W-:Y:S02]  /*1750*/  UIADD3 UR14, UR45, UR7, URZ ;  /* 0x000000072d0e7290 */ /* 0x000fe4000fffe03f */
[----:B------:R-:W-:Y:S02]  /*1760*/  UIMAD UR7, UR39, UR16, URZ ;  /* 0x00000010270772a4 */ /* 0x000fe4000f8e023f */
[----:B------:R-:W-:Y:S02]  /*1770*/  USEL UR18, UR44, UR10, !UP3 ;  /* 0x0000000a2c127287 */ /* 0x000fe4000d800000 */
[----:B------:R-:W-:Y:S02]  /*1780*/  @UP3 UIADD3 UR14, UR11, UR7, URZ ;  /* 0x000000070b0e3290 */ /* 0x000fe4000fffe03f */
[----:B------:R-:W-:-:S02]  /*1790*/  USEL UR7, UR6, URZ, UP1 ;  /* 0x0000003f06077287 */ /* 0x000fc40008800000 */
[----:B------:R-:W-:Y:S02]  /*17a0*/  USEL UR6, UR15, URZ, UP1 ;  /* 0x0000003f0f067287 */ /* 0x000fe40008800000 */
[----:B------:R-:W-:Y:S02]  /*17b0*/  USEL UR11, UR13, URZ, UP6 ;  /* 0x0000003f0d0b7287 */ /* 0x000fe4000b000000 */
[----:B------:R-:W-:Y:S02]  /*17c0*/  UIADD3 UR6, UP1, UR19, UR6, URZ ;  /* 0x0000000613067290 */ /* 0x000fe4000ff3e03f */
[----:B------:R-:W-:Y:S02]  /*17d0*/  ULDC UR15, c[0x0][0x234] ;  /* 0x00008d00000f7ab9 */ /* 0x000fe40000000800 */
[----:B------:R-:W-:Y:S02]  /*17e0*/  UIADD3.X UR9, UR33, UR7, URZ, UP1, !UPT ;  /* 0x0000000721097290 */ /* 0x000fe40008ffe43f */
[----:B------:R-:W-:-:S04]  /*17f0*/  UIMAD UR7, UR39, UR6, URZ ;  /* 0x00000006270772a4 */ /* 0x000fc8000f8e023f */
[----:B------:R-:W-:Y:S02]  /*1800*/  UIMAD UR9, UR38, UR9, UR7 ;  /* 0x00000009260972a4 */ /* 0x000fe4000f8e0207 */
[----:B------:R-:W-:-:S04]  /*1810*/  @UP5 USEL UR7, UR56, UR16, !UP3 ;  /* 0x0000001038075287 */ /* 0x000fc8000d800000 */
[----:B------:R-:W-:Y:S02]  /*1820*/  @UP5 UIMAD UR15, UR36, UR15, UR7 ;  /* 0x0000000f240f52a4 */ /* 0x000fe4000f8e0207 */
[----:B------:R-:W-:-:S04]  /*1830*/  UIMAD.WIDE.U32 UR6, UR38, UR6, URZ ;  /* 0x00000006260672a5 */ /* 0x000fc8000f8e003f */
[----:B------:R-:W-:Y:S02]  /*1840*/  UIADD3 UR10, UR7, UR9, URZ ;  /* 0x00000009070a7290 */ /* 0x000fe4000fffe03f */
[----:B------:R-:W-:Y:S01]  /*1850*/  @!UP5 UMOV UR15, UR51 ;  /* 0x00000033000fdc82 */ /* 0x000fe20008000000 */
[----:B------:R-:W-:Y:S05]  /*1860*/  @!P0 BRA `(.L_x_857) ;  /* 0x0000005000008947 */ /* 0x000fea0003800000 */
[----:B------:R-:W-:Y:S02]  /*1870*/  ULDC UR9, c[0x0][0x224] ;  /* 0x0000890000097ab9 */ /* 0x000fe40000000800 */
[----:B------:R-:W-:-:S04]  /*1880*/  @!UP3 UIMAD UR16, UR35, UR9, URZ ;  /* 0x000000092310b2a4 */ /* 0x000fc8000f8e023f */
[----:B------:R-:W-:-:S04]  /*1890*/  ULEA UR9, UR35, UR16, 0x7 ;  /* 0x0000001023097291 */ /* 0x000fc8000f8e383f */
[----:B------:R-:W-:Y:S01]  /*18a0*/  UIMAD UR13, UR57, UR36, UR9 ;  /* 0x00000024390d72a4 */ /* 0x000fe2000f8e0209 */
[----:B------:R-:W-:Y:S05]  /*18b0*/  BRA `(.L_x_858) ;  /* 0x0000001000007947 */ /* 0x000fea0003800000 */
.L_x_857:
[----:B------:R-:W-:-:S04]  /*18c0*/  UMOV UR13, UR52 ;  /* 0x00000034000d7c82 */ /* 0x000fc80008000000 */
.L_x_858:
[----:B------:R-:W-:Y:S01]  /*18d0*/  UIADD3 UR6, UP4, UP3, UR6, UR43, UR49 ;  /* 0x0000002b06067290 */ /* 0x000fe2000fb9e031 */
[----:B------:R-:W-:Y:S01]  /*18e0*/  IMAD.U32 R10, RZ, RZ, UR5 ;  /* 0x00000005ff0a7e24 */ /* 0x000fe2000f8e00ff */
[----:B------:R-:W-:Y:S01]  /*18f0*/  UMOV UR16, 0x4 ;  /* 0x0000000400107882 */ /* 0x000fe20000000000 */
[----:B------:R-:W-:Y:S01]  /*1900*/  IMAD.U32 R4, RZ, RZ, UR4 ;  /* 0x00000004ff047e24 */ /* 0x000fe2000f8e00ff */
[----:B------:R-:W-:Y:S01]  /*1910*/  UIADD3 UR32, UP2, UP1, UR17, UR6, UR18 ;  /* 0x0000000611207290 */ /* 0x000fe2000f95e012 */
[----:B------:R-:W-:Y:S01]  /*1920*/  LEA.HI R11, R7, R8, RZ, 0x5 ;  /* 0x00000008070b7211 */ /* 0x000fe200078f28ff */
[----:B------:R-:W-:Y:S01]  /*1930*/  UIADD3.X UR6, UR10, UR50, UR55, UP4, UP3 ;  /* 0x000000320a067290 */ /* 0x000fe2000a7e6437 */
[----:B------:R-:W-:Y:S01]  /*1940*/  IADD3 R9, P0, R6, UR19, RZ ;  /* 0x0000001306097c10 */ /* 0x000fe2000ff1e0ff */
[----:B------:R-:W-:Y:S01]  /*1950*/  ULDC.64 UR4, c[0x0][0x3c8] ;  /* 0x0000f20000047ab9 */ /* 0x000fe20000000a00 */
[----:B------:R-:W-:Y:S01]  /*1960*/  IMAD.U32 R22, RZ, RZ, UR19 ;  /* 0x00000013ff167e24 */ /* 0x000fe2000f8e00ff */
[----:B------:R-:W-:Y:S01]  /*1970*/  UIADD3.X UR14, UR11, UR6, UR14, UP2, UP1 ;  /* 0x000000060b0e7290 */ /* 0x000fe200097e240e */
[--C-:B------:R-:W-:Y:S01]  /*1980*/  SHF.R.S32.HI R227, RZ, 0x1f, R226.reuse ;  /* 0x0000001fffe37819 */ /* 0x100fe200000114e2 */
[----:B------:R-:W-:Y:S01]  /*1990*/  IMAD R17, R5, c[0x0][0x370], RZ ;  /* 0x0000dc0005117a24 */ /* 0x000fe200078e02ff */
[----:B------:R-:W-:Y:S01]  /*19a0*/  ULDC.64 UR6, c[0x0][0x1a8] ;  /* 0x00006a0000067ab9 */ /* 0x000fe20000000a00 */
[----:B------:R-:W-:Y:S01]  /*19b0*/  IADD3 R18, P2, R226, UR20, RZ ;  /* 0x00000014e2127c10 */ /* 0x000fe2000ff5e0ff */
[----:B------:R-:W-:Y:S01]  /*19c0*/  UIMAD UR6, UR59, UR6, URZ ;  /* 0x000000063b0672a4 */ /* 0x000fe2000f8e023f */
[----:B------:R-:W-:Y:S01]  /*19d0*/  IMAD.WIDE.U32 R20, R9, c[0x0][0x190], R226 ;  /* 0x0000640009147a25 */ /* 0x000fe200078e00e2 */
[----:B------:R-:W-:Y:S01]  /*19e0*/  BSSY B1, `(.L_x_854) ;  /* 0x000092b000017945 */ /* 0x000fe20003800000 */
[----:B------:R-:W-:Y:S01]  /*19f0*/  IADD3.X R19, R227, UR24, RZ, P2, !PT ;  /* 0x00000018e3137c10 */ /* 0x000fe200097fe4ff */
[----:B------:R-:W-:Y:S01]  /*1a00*/  UIMAD UR10, UR36, UR7, UR6 ;  /* 0x00000007240a72a4 */ /* 0x000fe2000f8e0206 */
[----:B------:R-:W-:Y:S01]  /*1a10*/  IMAD R17, R6, c[0x0][0x374], R17 ;  /* 0x0000dd0006117a24 */ /* 0x000fe200078e0211 */
[----:B------:R-:W-:Y:S01]  /*1a20*/  IADD3 R236, R226, 0x40, RZ ;  /* 0x00000040e2ec7810 */ /* 0x000fe20007ffe0ff */
[----:B------:R-:W-:Y:S01]  /*1a30*/  ULDC.64 UR6, c[0x0][0x370] ;  /* 0x0000dc0000067ab9 */ /* 0x000fe20000000a00 */
[----:B------:R-:W-:Y:S01]  /*1a40*/  IMAD.WIDE.U32 R22, R22, c[0x0][0x370], R18 ;  /* 0x0000dc0016167a25 */ /* 0x000fe200078e0012 */
[----:B------:R-:W-:Y:S01]  /*1a50*/  UIMAD UR6, UR33, UR6, URZ ;  /* 0x00000006210672a4 */ /* 0x000fe2000f8e023f */
[----:B------:R-:W-:-:S02]  /*1a60*/  IADD3 R235, R226, 0x80, RZ ;  /* 0x00000080e2eb7810 */ /* 0x000fc40007ffe0ff */
[----:B------:R-:W-:Y:S01]  /*1a70*/  IMAD.U32 R18, RZ, RZ, UR36 ;  /* 0x00000024ff127e24 */ /* 0x000fe2000f8e00ff */
[----:B------:R-:W-:Y:S01]  /*1a80*/  UIMAD UR11, UR19, UR7, UR6 ;  /* 0x00000007130b72a4 */ /* 0x000fe2000f8e0206 */
[----:B------:R-:W-:Y:S02]  /*1a90*/  IADD3 R234, R226, 0xc0, RZ ;  /* 0x000000c0e2ea7810 */ /* 0x000fe40007ffe0ff */
[----:B------:R-:W-:Y:S02]  /*1aa0*/  ULDC.64 UR6, c[0x0][0x378] ;  /* 0x0000de0000067ab9 */ /* 0x000fe40000000a00 */
[----:B------:R-:W-:Y:S01]  /*1ab0*/  UIMAD UR6, UR59, UR6, URZ ;  /* 0x000000063b0672a4 */ /* 0x000fe2000f8e023f */
[----:B------:R-:W-:-:S03]  /*1ac0*/  IADD3 R23, R23, UR11, RZ ;  /* 0x0000000b17177c10 */ /* 0x000fc6000fffe0ff */
[----:B------:R-:W-:Y:S02]  /*1ad0*/  UIMAD UR9, UR36, UR7, UR6 ;  /* 0x00000007240972a4 */ /* 0x000fe4000f8e0206 */
[----:B------:R-:W-:Y:S01]  /*1ae0*/  UIADD3 UR6, UR19, UR13, URZ ;  /* 0x0000000d13067290 */ /* 0x000fe2000fffe03f */
[----:B------:R-:W-:Y:S02]  /*1af0*/  IMAD.WIDE.U32 R18, R18, c[0x0][0x378], R22 ;  /* 0x0000de0012127a25 */ /* 0x000fe400078e0016 */
[----:B------:R-:W-:Y:S02]  /*1b00*/  ULDC UR13, c[0x0][0x2e8] ;  /* 0x0000ba00000d7ab9 */ /* 0x000fe40000000800 */
[----:B------:R-:W-:Y:S01]  /*1b10*/  UIMAD.WIDE UR6, UR6, UR16, UR4 ;  /* 0x00000010060672a5 */ /* 0x000fe2000f8e0204 */
[----:B------:R-:W-:Y:S01]  /*1b20*/  IADD3 R19, R19, UR9, RZ ;  /* 0x0000000913137c10 */ /* 0x000fe2000fffe0ff */
[----:B------:R-:W-:Y:S01]  /*1b30*/  IMAD.U32 R22, RZ, RZ, UR36 ;  /* 0x00000024ff167e24 */ /* 0x000fe2000f8e00ff */
[----:B------:R-:W-:-:S03]  /*1b40*/  ULDC.64 UR4, c[0x0][0x200] ;  /* 0x0000800000047ab9 */ /* 0x000fc60000000a00 */
[----:B------:R-:W-:Y:S01]  /*1b50*/  IMAD.WIDE.U32 R18, R6, c[0x0][0x370], R18 ;  /* 0x0000dc0006127a25 */ /* 0x000fe200078e0012 */
[----:B------:R-:W-:Y:S02]  /*1b60*/  UMOV UR18, UR6 ;  /* 0x0000000600127c82 */ /* 0x000fe40008000000 */
[----:B------:R-:W-:Y:S01]  /*1b70*/  UIADD3 UR6, UR19, UR15, URZ ;  /* 0x0000000f13067290 */ /* 0x000fe2000fffe03f */
[----:B------:R-:W-:Y:S01]  /*1b80*/  IMAD.IADD R17, R19, 0x1, R17 ;  /* 0x0000000113117824 */ /* 0x000fe200078e0211 */
[----:B------:R-:W-:Y:S01]  /*1b90*/  UMOV UR17, UR7 ;  /* 0x0000000700117c82 */ /* 0x000fe20008000000 */
[C---:B------:R-:W-:Y:S01]  /*1ba0*/  LEA R243, P2, R18.reuse, c[0x0][0x330], 0x1 ;  /* 0x0000cc0012f37a11 */ /* 0x040fe200078408ff */
[----:B------:R-:W-:Y:S01]  /*1bb0*/  UIMAD.WIDE UR6, UR6, UR16, UR4 ;  /* 0x00000010060672a5 */ /* 0x000fe2000f8e0204 */
[----:B------:R1:W2:Y:S02]  /*1bc0*/  R2UR UR4, R4 ;  /* 0x00000000040473c2 */ /* 0x0002a400000e0000 */
[----:B------:R-:W-:-:S04]  /*1bd0*/  LEA.HI.X R242, R18, c[0x0][0x334], R17, 0x1, P2 ;  /* 0x0000cd0012f27a11 */ /* 0x000fc800010f0c11 */
[----:B------:R-:W-:Y:S02]  /*1be0*/  UMOV UR16, UR6 ;  /* 0x0000000600107c82 */ /* 0x000fe40008000000 */
[----:B------:R-:W-:Y:S01]  /*1bf0*/  UIADD3 UR6, -UR8, UR12, UR26 ;  /* 0x0000000c08067290 */ /* 0x000fe2000fffe11a */
[----:B------:R3:W4:Y:S01]  /*1c00*/  R2UR UR5, R10 ;  /* 0x000000000a0573c2 */ /* 0x00072200000e0000 */
[----:B------:R-:W-:Y:S02]  /*1c10*/  UMOV UR15, UR7 ;  /* 0x00000007000f7c82 */ /* 0x000fe40008000000 */
[----:B------:R-:W-:Y:S02]  /*1c20*/  UIADD3 UR6, UR6, -UR13, URZ ;  /* 0x8000000d06067290 */ /* 0x000fe4000fffe03f */
[----:B------:R-:W-:Y:S02]  /*1c30*/  UIADD3 UR7, UR34, -0x1, URZ ;  /* 0xffffffff22077890 */ /* 0x000fe4000fffe03f */
[----:B------:R-:W-:-:S04]  /*1c40*/  USHF.R.S32.HI UR19, URZ, 0x1f, UR6 ;  /* 0x0000001f3f137899 */ /* 0x000fc80008011406 */
[----:B------:R-:W-:Y:S01]  /*1c50*/  ULEA.HI UR19, UR19, UR6, URZ, 0x6 ;  /* 0x0000000613137291 */ /* 0x000fe2000f8f303f */
[----:B-1----:R-:W-:-:S03]  /*1c60*/  LOP3.LUT R4, R11, 0xffffffe0, RZ, 0xc0, !PT ;  /* 0xffffffe00b047812 */ /* 0x002fc600078ec0ff */
[----:B------:R-:W-:Y:S01]  /*1c70*/  USHF.R.S32.HI UR19, URZ, 0x6, UR19 ;  /* 0x000000063f137899 */ /* 0x000fe20008011413 */
[----:B------:R-:W-:Y:S01]  /*1c80*/  SHF.R.S32.HI R11, RZ, 0x5, R11 ;  /* 0x00000005ff0b7819 */ /* 0x000fe2000001140b */
[----:B------:R-:W-:Y:S02]  /*1c90*/  IMAD.IADD R4, R8, 0x1, -R4 ;  /* 0x0000000108047824 */ /* 0x000fe400078e0a04 */
[----:B------:R-:W-:Y:S01]  /*1ca0*/  UISETP.LT.AND UP1, UPT, URZ, UR19, UPT ;  /* 0x000000133f00728c */ /* 0x000fe2000bf21270 */
[----:B---3--:R-:W-:Y:S01]  /*1cb0*/  IADD3.X R10, R5, UR33, RZ, P0, !PT ;  /* 0x00000021050a7c10 */ /* 0x008fe200087fe4ff */
[----:B------:R-:W-:Y:S02]  /*1cc0*/  IMAD R4, R11, UR48, R4 ;  /* 0x000000300b047c24 */ /* 0x000fe4000f8e0204 */
[----:B------:R-:W-:Y:S02]  /*1cd0*/  USEL UR19, URZ, UR19, !UP1 ;  /* 0x000000133f137287 */ /* 0x000fe4000c800000 */
[----:B------:R-:W-:Y:S01]  /*1ce0*/  IMAD R11, R10, c[0x0][0x190], RZ ;  /* 0x000064000a0b7a24 */ /* 0x000fe200078e02ff */
[----:B------:R-:W-:Y:S01]  /*1cf0*/  IADD3 R16, P0, R4, UR32, RZ ;  /* 0x0000002004107c10 */ /* 0x000fe2000ff1e0ff */
[----:B------:R-:W-:-:S02]  /*1d00*/  UISETP.GT.AND UP1, UPT, UR34, UR19, UPT ;  /* 0x000000132200728c */ /* 0x000fc4000bf24270 */
[----:B------:R-:W-:Y:S01]  /*1d10*/  IMAD R11, R9, c[0x0][0x194], R11 ;  /* 0x00006500090b7a24 */ /* 0x000fe200078e020b */
[----:B------:R-:W-:Y:S02]  /*1d20*/  LEA.HI.X.SX32 R4, R4, UR14, 0x1, P0 ;  /* 0x0000000e04047c11 */ /* 0x000fe400080f0eff */
[----:B------:R-:W-:-:S04]  /*1d30*/  IADD3 R20, P0, R20, UR31, RZ ;  /* 0x0000001f14147c10 */ /* 0x000fc8000ff1e0ff */
[----:B------:R-:W-:Y:S02]  /*1d40*/  IADD3.X R21, R21, UR30, R11, P0, !PT ;  /* 0x0000001e15157c10 */ /* 0x000fe400087fe40b */
[----:B------:R-:W-:-:S03]  /*1d50*/  LEA R250, P0, R16, c[0x0][0x350], 0x2 ;  /* 0x0000d40010fa7a11 */ /* 0x000fc600078010ff */
[----:B------:R-:W-:Y:S01]  /*1d60*/  IMAD.WIDE.U32 R22, R22, c[0x0][0x1a8], R20 ;  /* 0x00006a0016167a25 */ /* 0x000fe200078e0014 */
[----:B------:R-:W-:Y:S02]  /*1d70*/  LEA.HI.X R251, R16, c[0x0][0x354], R4, 0x2, P0 ;  /* 0x0000d50010fb7a11 */ /* 0x000fe400000f1404 */
[----:B------:R-:W-:Y:S02]  /*1d80*/  PLOP3.LUT P0, PT, PT, PT, UP1, 0x80, 0x0 ;  /* 0x000000000000781c */ /* 0x000fe40003f0f018 */
[----:B------:R-:W-:Y:S02]  /*1d90*/  LEA R240, P3, R22, c[0x0][0x160], 0x1 ;  /* 0x0000580016f07a11 */ /* 0x000fe400078608ff */
[----:B------:R-:W-:-:S04]  /*1da0*/  IADD3 R4, R23, UR10, RZ ;  /* 0x0000000a17047c10 */ /* 0x000fc8000fffe0ff */
[----:B------:R-:W-:-:S05]  /*1db0*/  LEA.HI.X R239, R22, c[0x0][0x164], R4, 0x1, P3 ;  /* 0x0000590016ef7a11 */ /* 0x000fca00018f0c04 */
        /* <DEDUP_REMOVED lines=19> */
.L_x_860:
        /* <DEDUP_REMOVED lines=18> */
.L_x_861:
        /* <DEDUP_REMOVED lines=9> */
[----:B------:R-:W-:Y:S02]  /*20a0*/  IADD3 R8, P0, R8, UR14, RZ ;  /* 0x0000000e08087c10 */ /* 0x000fe4000ff1e0ff */
[----:B------:R-:W-:Y:S02]  /*20b0*/  ISETP.GE.AND P5, PT, R6, UR8, PT ;  /* 0x0000000806007c0c */ /* 0x000fe4000bfa6270 */
        /* <DEDUP_REMOVED lines=14> */
[----:B------:R-:W-:Y:S01]  /*21a0*/  IMAD R8, R6, c[0x0][0x3a4], R8 ;  /* 0x0000e90006087a24 */ /* 0x000fe200078e0208 */
        /* <DEDUP_REMOVED lines=9> */
.L_x_863:
[----:B------:R-:W-:Y:S05]  /*2240*/  BSYNC B0 ;  /* 0x0000000000007941 */ /* 0x000fea0003800000 */
.L_x_862:
        /* <DEDUP_REMOVED lines=21> */
.L_x_865:
[----:B------:R-:W-:Y:S05]  /*23a0*/  BSYNC B0 ;  /* 0x0000000000007941 */ /* 0x000fea0003800000 */
.L_x_864:
[----:B------:R-:W-:Y:S01]  /*23b0*/  ULDC.64 UR6, c[0x0][0x3a8] ;  /* 0x0000ea0000067ab9 */ /* 0x000fe20000000a00 */
[----:B------:R-:W-:Y:S01]  /*23c0*/  IMAD.WIDE.U32 R8, R4, c[0x0][0x3a8], R226 ;  /* 0x0000ea0004087a25 */ /* 0x000fe200078e00e2 */
[----:B------:R-:W-:Y:S01]  /*23d0*/  UIMAD UR6, UR9, UR6, URZ ;  /* 0x00000006090672a4 */ /* 0x000fe2000f8e023f */
[----:B------:R-:W-:Y:S03]  /*23e0*/  BSSY B0, `(.L_x_866) ;  /* 0x000001c000007945 */ /* 0x000fe60003800000 */
[----:B------:R-:W-:Y:S01]  /*23f0*/  UIMAD UR6, UR26, UR7, UR6 ;  /* 0x000000071a0672a4 */ /* 0x000fe2000f8e0206 */
[----:B------:R-:W-:-:S02]  /*2400*/  IADD3 R10, P0, R8, UR10, RZ ;  /* 0x0000000a080a7c10 */ /* 0x000fc4000ff1e0ff */
[----:B------:R-:W-:-:S03]  /*2410*/  MOV R8, UR36 ;  /* 0x0000002400087c02 */ /* 0x000fc60008000f00 */
        /* <DEDUP_REMOVED lines=18> */
[----:B--2---:R-:W-:-:S04]  /*2540*/  LEA R12, P5, R10, c[0x0][0x348], 0x1 ;  /* 0x0000d2000a0c7a11 */ /* 0x004fc800078a08ff */
[----:B------:R-:W-:-:S05]  /*2550*/  LEA.HI.X R13, R10, c[0x0][0x34c], R7, 0x1, P5 ;  /* 0x0000d3000a0d7a11 */ /* 0x000fca00028f0c07 */
[----:B------:R2:W-:Y:S04]  /*2560*/  @!P3 STG.E.128 [R12.64], RZ ;  /* 0x000000ff0c00b986 */ /* 0x0005e8000c101d04 */
[----:B------:R2:W-:Y:S04]  /*2570*/  @!P2 STG.E.128 [R12.64+0x80], RZ ;  /* 0x000080ff0c00a986 */ /* 0x0005e8000c101d04 */
[----:B------:R2:W-:Y:S04]  /*2580*/  @!P1 STG.E.128 [R12.64+0x100], RZ ;  /* 0x000100ff0c009986 */ /* 0x0005e8000c101d04 */
[----:B------:R2:W-:Y:S02]  /*2590*/  @!P0 STG.E.128 [R12.64+0x180], RZ ;  /* 0x000180ff0c008986 */ /* 0x0005e4000c101d04 */
.L_x_867:
[----:B------:R-:W-:Y:S05]  /*25a0*/  BSYNC B0 ;  /* 0x0000000000007941 */ /* 0x000fea0003800000 */
.L_x_866:
        /* <DEDUP_REMOVED lines=8> */
[----:B------:R-:W-:Y:S01]  /*2630*/  IMAD R5, R5, c[0x0][0x3a8], RZ ;  /* 0x0000ea0005057a24 */ /* 0x000fe200078e02ff */
[----:B------:R-:W-:-:S03]  /*2640*/  LEA R4, P3, R8, c[0x0][0x348], 0x1 ;  /* 0x0000d20008047a11 */ /* 0x000fc600078608ff */
[----:B------:R-:W-:-:S04]  /*2650*/  IMAD R5, R6, c[0x0][0x3ac], R5 ;  /* 0x0000eb0006057a24 */ /* 0x000fc800078e0205 */
        /* <DEDUP_REMOVED lines=9> */
.L_x_859:
[----:B------:R-:W-:Y:S01]  /*26f0*/  PLOP3.LUT P0, PT, PT, PT, UP6, 0x80, 0x0 ;  /* 0x000000000000781c */ /* 0x000fe20003f0f068 */
[----:B------:R-:W-:Y:S01]  /*2700*/  ULEA.HI UR6, UR7, UR7, URZ, 0x1 ;  /* 0x0000000707067291 */ /* 0x000fe2000f8f083f */
[----:B------:R-:W-:Y:S01]  /*2710*/  IMAD.SHL.U32 R233, R224, 0x2, RZ ;  /* 0x00000002e0e97824 */ /* 0x000fe200078e00ff */
[----:B------:R-:W-:Y:S02]  /*2720*/  BSSY B0, `(.L_x_869) ;  /* 0x0000034000007945 */ /* 0x000fe40003800000 */
[----:B------:R-:W-:-:S04]  /*2730*/  ULOP3.LUT UR6, UR6, 0xfffffffe, URZ, 0xc0, !UPT ;  /* 0xfffffffe06067892 */ /* 0x000fc8000f8ec03f */
[----:B------:R-:W-:-:S04]  /*2740*/  UIADD3 UR6, UR7, -UR6, URZ ;  /* 0x8000000607067290 */ /* 0x000fc8000fffe03f */
[----:B------:R-:W-:Y:S01]  /*2750*/  @P0 BAR.SYNC.DEFER_BLOCKING 0x0 ;  /* 0x0000000000000b1d */ /* 0x000fe20000010000 */
[----:B------:R-:W-:Y:S02]  /*2760*/  UISETP.NE.AND UP0, UPT, UR6, 0x1, UPT ;  /* 0x000000010600788c */ /* 0x000fe4000bf05270 */
[----:B------:R-:W-:-:S06]  /*2770*/  UIMAD UR6, UR7, -0x40, UR12 ;  /* 0xffffffc0070678a4 */ /* 0x000fcc000f8e020c */
        /* <DEDUP_REMOVED lines=46> */
.L_x_870:
[----:B------:R-:W-:Y:S05]  /*2a60*/  BSYNC B0 ;  /* 0x0000000000007941 */ /* 0x000fea0003800000 */
.L_x_869:
        /* <DEDUP_REMOVED lines=16> */
[----:B------:R-:W-:Y:S01]  /*2b70*/  @!P4 IMAD.MOV.U32 R19, RZ, RZ, c[0x0][0x370] ;  /* 0x0000dc00ff13c624 */ /* 0x000fe200078e00ff */
[----:B------:R2:W-:Y:S01]  /*2b80*/  @P4 STS.128 [R233+0x11000], RZ ;  /* 0x011000ffe9004388 */ /* 0x0005e20000000c00 */
[----:B------:R-:W-:-:S03]  /*2b90*/  @!P4 IMAD.MOV.U32 R18, RZ, RZ, c[0x0][0x374] ;  /* 0x0000dd00ff12c624 */ /* 0x000fc600078e00ff */
[----:B---3--:R-:W-:-:S04]  /*2ba0*/  @!P4 LEA R24, P0, R19, R243, 0x6 ;  /* 0x000000f31318c211 */ /* 0x008fc800078030ff */
        /* <DEDUP_REMOVED lines=28> */
.L_x_872:
[----:B------:R-:W-:Y:S05]  /*2d70*/  BSYNC B0 ;  /* 0x0000000000007941 */ /* 0x000fea0003800000 */
.L_x_871:
        /* <DEDUP_REMOVED lines=23> */
.L_x_874:
[----:B------:R-:W-:Y:S01]  /*2ef0*/  IMAD.U32 R16, RZ, RZ, UR31 ;  /* 0x0000001fff107e24 */ /* 0x000fe2000f8e00ff */
[----:B------:R-:W-:Y:S01]  /*2f00*/  ISETP.GE.AND P1, PT, R226, c[0x0][0x220], PT ;  /* 0x00008800e2007a0c */ /* 0x000fe20003f26270 */
[----:B------:R-:W-:Y:S01]  /*2f10*/  IMAD.U32 R17, RZ, RZ, UR30 ;  /* 0x0000001eff117e24 */ /* 0x000fe2000f8e00ff */
[----:B------:R-:W-:-:S02]  /*2f20*/  ISETP.GE.AND P3, PT, R236, c[0x0][0x220], PT ;  /* 0x00008800ec007a0c */ /* 0x000fc40003f66270 */
[----:B------:R-:W-:Y:S01]  /*2f30*/  ISETP.GE.AND P2, PT, R235, c[0x0][0x220], PT ;  /* 0x00008800eb007a0c */ /* 0x000fe20003f46270 */
[----:B------:R-:W-:-:S04]  /*2f40*/  IMAD.WIDE.U32 R16, R9, c[0x0][0x190], R16 ;  /* 0x0000640009107a25 */ /* 0x000fc800078e0010 */
[----:B------:R-:W-:Y:S01]  /*2f50*/  IMAD.U32 R9, RZ, RZ, UR36 ;  /* 0x00000024ff097e24 */ /* 0x000fe2000f8e00ff */
[----:B------:R-:W-:Y:S02]  /*2f60*/  IADD3 R17, R11, R17, RZ ;  /* 0x000000110b117210 */ /* 0x000fe40007ffe0ff */
[----:B------:R-:W-:Y:S01]  /*2f70*/  MOV R11, 0x2 ;  /* 0x00000002000b7802 */ /* 0x000fe20000000f00 */
[----:B--2---:R-:W-:Y:S01]  /*2f80*/  @!P1 IMAD.MOV.U32 R20, RZ, RZ, R240 ;  /* 0x000000ffff149224 */ /* 0x004fe200078e00f0 */
        /* <DEDUP_REMOVED lines=40> */
.L_x_875:
[----:B------:R-:W-:Y:S05]  /*3210*/  BSYNC B0 ;  /* 0x0000000000007941 */ /* 0x000fea0003800000 */
.L_x_873:
        /* <DEDUP_REMOVED lines=21> */
.L_x_877:
[----:B------:R-:W-:Y:S02]  /*3370*/  ISETP.GE.AND P4, PT, R226, c[0x0][0x220], PT ;  /* 0x00008800e2007a0c */ /* 0x000fe40003f86270 */
[----:B------:R-:W-:-:S02]  /*3380*/  ISETP.GE.AND P2, PT, R235, c[0x0][0x220], PT ;  /* 0x00008800eb007a0c */ /* 0x000fc40003f46270 */
[----:B------:R-:W-:Y:S02]  /*3390*/  ISETP.GE.AND P3, PT, R236, c[0x0][0x220], PT ;  /* 0x00008800ec007a0c */ /* 0x000fe40003f66270 */
[----:B------:R-:W-:-:S04]  /*33a0*/  IADD3 R22, P5, R22, R16, RZ ;  /* 0x0000001016167210 */ /* 0x000fc80007fbe0ff */
[----:B------:R-:W-:-:S03]  /*33b0*/  IADD3.X R11, R4, R17, R11, P5, !PT ;  /* 0x00000011040b7210 */ /* 0x000fc60002ffe40b */
[----:B------:R-:W-:Y:S01]  /*33c0*/  @!P4 IMAD.MOV.U32 R9, RZ, RZ, c[0x0][0x190] ;  /* 0x00006400ff09c624 */ /* 0x000fe200078e00ff */
[----:B------:R1:W-:Y:S01]  /*33d0*/  @P4 STS [R249+0x1000], RZ ;  /* 0x001000fff9004388 */ /* 0x0003e20000000800 */
[----:B------:R-:W-:Y:S02]  /*33e0*/  @!P4 IMAD.MOV.U32 R16, RZ, RZ, c[0x0][0x194] ;  /* 0x00006500ff10c624 */ /* 0x000fe400078e00ff */
[C---:B--2---:R-:W-:Y:S01]  /*33f0*/  @!P3 LEA R20, P5, R22.reuse, c[0x0][0x160], 0x1 ;  /* 0x000058001614ba11 */ /* 0x044fe200078a08ff */
[----:B------:R1:W-:Y:S02]  /*3400*/  @P4 STS [R249+0x1004], RZ ;  /* 0x001004fff9004388 */ /* 0x0003e40000000800 */
[C---:B-1----:R-:W-:Y:S02]  /*3410*/  @!P4 LEA R18, P1, R9.reuse, R240, 0x6 ;  /* 0x000000f00912c211 */ /* 0x042fe400078230ff */
        /* <DEDUP_REMOVED lines=32> */
[----:B-1----:R-:W-:-:S04]  /*3620*/  LEA R16, P1, R22, c[0x0][0x160], 0x1 ;  /* 0x0000580016107a11 */ /* 0x002fc800078208ff */
[----:B------:R-:W-:-:S05]  /*3630*/  LEA.HI.X R17, R22, c[0x0][0x164], R11, 0x1, P1 ;  /* 0x0000590016117a11 */ /* 0x000fca00008f0c0b */
[----:B------:R-:W-:Y:S01]  /*3640*/  @!PT LDS RZ, [RZ] ;  /* 0x00000000fffff984 */ /* 0x000fe20000000800 */
[----:B------:R-:W-:Y:S01]  /*3650*/  @!PT LDS RZ, [RZ] ;  /* 0x00000000fffff984 */ /* 0x000fe20000000800 */
[----:B------:R-:W-:Y:S01]  /*3660*/  @!PT LDS RZ, [RZ] ;  /* 0x00000000fffff984 */ /* 0x000fe20000000800 */
[----:B------:R1:W-:Y:S04]  /*3670*/  LDGSTS.E.BYPASS.LTC128B.128 [R249+0x7000], [R16.64+0x180] ;  /* 0x0700018010f97fae */ /* 0x0003e8000b901d44 */
.L_x_878:
[----:B------:R-:W-:Y:S05]  /*3680*/  BSYNC B0 ;  /* 0x0000000000007941 */ /* 0x000fea0003800000 */
.L_x_876:
[C---:B------:R-:W-:Y:S01]  /*3690*/  IADD3 R4, R223.reuse, 0x8, RZ ;  /* 0x00000008df047810 */ /* 0x040fe20007ffe0ff */
[C---:B------:R-:W-:Y:S01]  /*36a0*/  IMAD.SHL.U32 R245, R223.reuse, 0x4, RZ ;  /* 0x00000004dff57824 */ /* 0x040fe200078e00ff */
[----:B------:R-:W-:Y:S01]  /*36b0*/  ISETP.GE.AND P3, PT, R223, UR6, PT ;  /* 0x00000006df007c0c */ /* 0x000fe2000bf66270 */
[----:B------:R-:W-:Y:S01]  /*36c0*/  USHF.R.S32.HI UR9, URZ, 0x1f, UR26 ;  /* 0x0000001f3f097899 */ /* 0x000fe2000801141a */
[----:B------:R-:W-:Y:S01]  /*36d0*/  ISETP.GE.AND P2, PT, R4, UR6, PT ;  /* 0x0000000604007c0c */ /* 0x000fe2000bf46270 */
[----:B------:R-:W-:Y:S01]  /*36e0*/  UIADD3 UR6, -UR26, UR8, URZ ;  /* 0x000000081a067290 */ /* 0x000fe2000fffe13f */
[----:B------:R-:W-:Y:S01]  /*36f0*/  SHF.R.S32.HI R244, RZ, 0x1f, R223 ;  /* 0x0000001ffff47819 */ /* 0x000fe200000114df */
[----:B------:R-:W-:Y:S01]  /*3700*/  ULDC.64 UR10, c[0x0][0x198] ;  /* 0x00006600000a7ab9 */ /* 0x000fe20000000a00 */
[----:B-1----:R-:W-:Y:S01]  /*3710*/  IADD3 R16, P1, R245, UR16, RZ ;  /* 0x00000010f5107c10 */ /* 0x002fe2000ff3e0ff */
[----:B------:R-:W-:Y:S01]  /*3720*/  IMAD.MOV.U32 R247, RZ, RZ, 0x7f800000 ;  /* 0x7f800000fff77424 */ /* 0x000fe200078e00ff */
[----:B------:R-:W-:Y:S01]  /*3730*/  SHF.L.U64.HI R244, R223, 0x2, R244 ;  /* 0x00000002dff47819 */ /* 0x000fe200000102f4 */
[----:B------:R-:W-:Y:S01]  /*3740*/  IMAD.MOV.U32 R248, RZ, RZ, 0x7f800000 ;  /* 0x7f800000fff87424 */ /* 0x000fe200078e00ff */
[----:B------:R-:W-:Y:S01]  /*3750*/  ISETP.GE.AND P6, PT, R6, UR6, PT ;  /* 0x0000000606007c0c */ /* 0x000fe2000bfc6270 */
[----:B------:R-:W-:Y:S01]  /*3760*/  UIMAD UR10, UR9, UR10, URZ ;  /* 0x0000000a090a72a4 */ /* 0x000fe2000f8e023f */
[----:B------:R-:W-:Y:S01]  /*3770*/  IADD3.X R17, R244, UR15, RZ, P1, !PT ;  /* 0x0000000ff4117c10 */ /* 0x000fe20008ffe4ff */
[----:B------:R-:W-:-:S02]  /*3780*/  IMAD.U32 R4, RZ, RZ, UR26 ;  /* 0x0000001aff047e24 */ /* 0x000fc4000f8e00ff */
[----:B------:R-:W-:Y:S02]  /*3790*/  UIMAD UR10, UR26, UR11, UR10 ;  /* 0x0000000b1a0a72a4 */ /* 0x000fe4000f8e020a */
[----:B------:R1:W5:Y:S04]  /*37a0*/  @!P3 LDG.E R247, [R16.64] ;  /* 0x0000000410f7b981 */ /* 0x000368000c1e1900 */
[----:B------:R1:W5:Y:S01]  /*37b0*/  @!P2 LDG.E R248, [R16.64+0x20] ;  /* 0x0000200410f8a981 */ /* 0x000362000c1e1900 */
[----:B------:R-:W-:-:S03]  /*37c0*/  IMAD.U32 R9, RZ, RZ, UR10 ;  /* 0x0000000aff097e24 */ /* 0x000fc6000f8e00ff */
[----:B------:R2:W-:Y:S04]  /*37d0*/  @P6 STS.128 [R233+0x18000], RZ ;  /* 0x018000ffe9006388 */ /* 0x0005e80000000c00 */
[----:B------:R2:W-:Y:S04]  /*37e0*/  @P6 STS.128 [R233+0x1a000], RZ ;  /* 0x01a000ffe9006388 */ /* 0x0005e80000000c00 */
[----:B------:R2:W-:Y:S04]  /*37f0*/  @P6 STS.128 [R233+0x1c000], RZ ;  /* 0x01c000ffe9006388 */ /* 0x0005e80000000c00 */
[----:B------:R2:W-:Y:S01]  /*3800*/  @P6 STS.128 [R233+0x1e000], RZ ;  /* 0x01e000ffe9006388 */ /* 0x0005e20000000c00 */
[----:B-1----:R-:W-:-:S05]  /*3810*/  IMAD.WIDE.U32 R16, R4, c[0x0][0x198], R226 ;  /* 0x0000660004107a25 */ /* 0x002fca00078e00e2 */
[----:B--2---:R-:W-:-:S04]  /*3820*/  IADD3 R18, P1, R16, UR27, RZ ;  /* 0x0000001b10127c10 */ /* 0x004fc8000ff3e0ff */
        /* <DEDUP_REMOVED lines=25> */
[----:B---3--:R-:W-:-:S03]  /*39c0*/  @!P4 LEA R24, P1, R22, c[0x0][0x168], 0x1 ;  /* 0x00005a001618ca11 */ /* 0x008fc600078208ff */
        /* <DEDUP_REMOVED lines=26> */
.L_x_880:
[----:B------:R-:W-:Y:S05]  /*3b70*/  BSYNC B0 ;  /* 0x0000000000007941 */ /* 0x000fea0003800000 */
.L_x_879:
        /* <DEDUP_REMOVED lines=9> */
[----:B------:R-:W-:Y:S01]  /*3c10*/  MOV R20, UR27 ;  /* 0x0000001b00147c02 */ /* 0x000fe20008000f00 */
[----:B------:R-:W-:Y:S01]  /*3c20*/  IMAD.MOV.U32 R19, RZ, RZ, R11 ;  /* 0x000000ffff137224 */ /* 0x000fe200078e000b */
[----:B------:R-:W-:Y:S01]  /*3c30*/  ISETP.GE.AND P4, PT, R226, c[0x0][0x220], PT ;  /* 0x00008800e2007a0c */ /* 0x000fe20003f86270 */
[----:B------:R-:W-:Y:S01]  /*3c40*/  IMAD.X R9, RZ, RZ, R14, P1 ;  /* 0x000000ffff097224 */ /* 0x000fe200008e060e */
[----:B------:R-:W-:Y:S01]  /*3c50*/  IADD3 R16, P1, R6, 0x20, RZ ;  /* 0x0000002006107810 */ /* 0x000fe20007f3e0ff */
[----:B------:R-:W-:Y:S01]  /*3c60*/  IMAD.WIDE.U32 R20, R10, c[0x0][0x198], R20 ;  /* 0x000066000a147a25 */ /* 0x000fe200078e0014 */
[----:B------:R-:W-:-:S03]  /*3c70*/  ISETP.GE.AND P3, PT, R236, c[0x0][0x220], PT ;  /* 0x00008800ec007a0c */ /* 0x000fc60003f66270 */
[----:B------:R-:W-:Y:S02]  /*3c80*/  IMAD R9, R9, c[0x0][0x198], RZ ;  /* 0x0000660009097a24 */ /* 0x000fe400078e02ff */
[----:B------:R-:W-:-:S04]  /*3c90*/  IMAD.WIDE.U32 R18, R16, c[0x0][0x198], R18 ;  /* 0x0000660010127a25 */ /* 0x000fc800078e0012 */
[----:B------:R-:W-:Y:S01]  /*3ca0*/  IMAD R9, R10, c[0x0][0x19c], R9 ;  /* 0x000067000a097a24 */ /* 0x000fe200078e0209 */
[----:B------:R1:W-:Y:S01]  /*3cb0*/  @P4 STS.128 [R233+0x19000], RZ ;  /* 0x019000ffe9004388 */ /* 0x0003e20000000c00 */
[----:B------:R-:W-:-:S03]  /*3cc0*/  IMAD.X R10, RZ, RZ, R5, P1 ;  /* 0x000000ffff0a7224 */ /* 0x000fc600008e0605 */
[----:B------:R-:W-:Y:S01]  /*3cd0*/  IADD3 R21, R21, R9, RZ ;  /* 0x0000000915157210 */ /* 0x000fe20007ffe0ff */
[----:B------:R-:W-:Y:S01]  /*3ce0*/  IMAD R10, R10, c[0x0][0x198], RZ ;  /* 0x000066000a0a7a24 */ /* 0x000fe200078e02ff */
[----:B------:R-:W-:-:S03]  /*3cf0*/  MOV R9, 0x2 ;  /* 0x0000000200097802 */ /* 0x000fc60000000f00 */
[----:B------:R-:W-:-:S04]  /*3d00*/  IMAD.WIDE.U32 R20, R13, c[0x0][0x1b0], R20 ;  /* 0x00006c000d147a25 */ /* 0x000fc800078e0014 */
[----:B-12---:R-:W-:Y:S01]  /*3d10*/  IMAD.WIDE R22, R226, R9, c[0x0][0x168] ;  /* 0x00005a00e2167625 */ /* 0x006fe200078e0209 */
        /* <DEDUP_REMOVED lines=29> */
.L_x_882:
[----:B------:R-:W-:Y:S05]  /*3ef0*/  BSYNC B0 ;  /* 0x0000000000007941 */ /* 0x000fea0003800000 */
.L_x_881:
[----:B------:R-:W-:Y:S01]  /*3f00*/  ULDC.64 UR10, c[0x0][0x1a0] ;  /* 0x00006800000a7ab9 */ /* 0x000fe20000000a00 */
[----:B------:R1:W-:Y:S01]  /*3f10*/  @P6 STS.128 [R233+0x20000], RZ ;  /* 0x020000ffe9006388 */ /* 0x0003e20000000c00 */
[----:B------:R-:W-:Y:S01]  /*3f20*/  UIMAD UR6, UR9, UR10, URZ ;  /* 0x0000000a090672a4 */ /* 0x000fe2000f8e023f */
[----:B------:R-:W-:Y:S01]  /*3f30*/  IMAD.WIDE.U32 R10, R4, c[0x0][0x1a0], R226 ;  /* 0x00006800040a7a25 */ /* 0x000fe200078e00e2 */
[----:B------:R-:W-:Y:S01]  /*3f40*/  BSSY B0, `(.L_x_883) ;  /* 0x000003a000007945 */ /* 0x000fe20003800000 */
[----:B------:R1:W-:Y:S01]  /*3f50*/  @P6 STS.128 [R233+0x22000], RZ ;  /* 0x022000ffe9006388 */ /* 0x0003e20000000c00 */
[----:B------:R-:W-:-:S02]  /*3f60*/  UIMAD UR6, UR26, UR11, UR6 ;  /* 0x0000000b1a0672a4 */ /* 0x000fc4000f8e0206 */
[----:B-12---:R-:W-:Y:S01]  /*3f70*/  IADD3 R16, P1, R10, UR21, RZ ;  /* 0x000000150a107c10 */ /* 0x006fe2000ff3e0ff */
        /* <DEDUP_REMOVED lines=28> */
[----:B---3--:R-:W-:Y:S01]  /*4140*/  IMAD.WIDE R24, R226, R4, c[0x0][0x170] ;  /* 0x00005c00e2187625 */ /* 0x008fe200078e0204 */
        /* <DEDUP_REMOVED lines=25> */
.L_x_884:
[----:B------:R-:W-:Y:S05]  /*42e0*/  BSYNC B0 ;  /* 0x0000000000007941 */ /* 0x000fea0003800000 */
.L_x_883:
        /* <DEDUP_REMOVED lines=8> */
[----:B------:R-:W-:Y:S01]  /*4370*/  MOV R19, UR25 ;  /* 0x0000001900137c02 */ /* 0x000fe20008000f00 */
[----:B------:R-:W-:Y:S01]  /*4380*/  IMAD.MOV.U32 R4, RZ, RZ, 0x2 ;  /* 0x00000002ff047424 */ /* 0x000fe200078e00ff */
[----:B------:R-:W-:Y:S01]  /*4390*/  IADD3 R6, P2, R6, 0x20, RZ ;  /* 0x0000002006067810 */ /* 0x000fe20007f5e0ff */
[----:B------:R-:W-:Y:S01]  /*43a0*/  IMAD.X R14, RZ, RZ, R14, P1 ;  /* 0x000000ffff0e7224 */ /* 0x000fe200008e060e */
[----:B------:R-:W-:Y:S01]  /*43b0*/  ISETP.GE.AND P4, PT, R226, c[0x0][0x220], PT ;  /* 0x00008800e2007a0c */ /* 0x000fe20003f86270 */
[----:B------:R-:W-:Y:S01]  /*43c0*/  IMAD.WIDE.U32 R18, R15, c[0x0][0x1a0], R18 ;  /* 0x000068000f127a25 */ /* 0x000fe200078e0012 */
[----:B------:R-:W-:-:S02]  /*43d0*/  ISETP.GE.AND P3, PT, R236, c[0x0][0x220], PT ;  /* 0x00008800ec007a0c */ /* 0x000fc40003f66270 */
[----:B------:R-:W-:Y:S01]  /*43e0*/  ISETP.GE.AND P1, PT, R234, c[0x0][0x220], PT ;  /* 0x00008800ea007a0c */ /* 0x000fe20003f26270 */
[----:B------:R-:W-:Y:S02]  /*43f0*/  IMAD R14, R14, c[0x0][0x1a0], RZ ;  /* 0x000068000e0e7a24 */ /* 0x000fe400078e02ff */
[----:B------:R-:W-:Y:S01]  /*4400*/  IMAD.X R5, RZ, RZ, R5, P2 ;  /* 0x000000ffff057224 */ /* 0x000fe200010e0605 */
[----:B------:R-:W-:Y:S01]  /*4410*/  ISETP.GE.AND P2, PT, R235, c[0x0][0x220], PT ;  /* 0x00008800eb007a0c */ /* 0x000fe20003f46270 */
[----:B------:R-:W-:Y:S01]  /*4420*/  IMAD R14, R15, c[0x0][0x1a4], R14 ;  /* 0x000069000f0e7a24 */ /* 0x000fe200078e020e */
[----:B------:R-:W-:Y:S01]  /*4430*/  MOV R15, R9 ;  /* 0x00000009000f7202 */ /* 0x000fe20000000f00 */
[----:B------:R-:W-:Y:S02]  /*4440*/  IMAD R5, R5, c[0x0][0x1a0], RZ ;  /* 0x0000680005057a24 */ /* 0x000fe400078e02ff */
[----:B------:R1:W-:Y:S01]  /*4450*/  @P4 STS.128 [R233+0x21000], RZ ;  /* 0x021000ffe9004388 */ /* 0x0003e20000000c00 */
[----:B------:R-:W-:Y:S01]  /*4460*/  IADD3 R19, R19, R14, RZ ;  /* 0x0000000e13137210 */ /* 0x000fe20007ffe0ff */
[----:B------:R-:W-:-:S02]  /*4470*/  IMAD.MOV.U32 R14, RZ, RZ, R16 ;  /* 0x000000ffff0e7224 */ /* 0x000fc400078e0010 */
[C---:B------:R-:W-:Y:S02]  /*4480*/  IMAD R5, R6.reuse, c[0x0][0x1a4], R5 ;  /* 0x0000690006057a24 */ /* 0x040fe400078e0205 */
        /* <DEDUP_REMOVED lines=29> */
.L_x_886:
[----:B------:R-:W-:Y:S05]  /*4660*/  BSYNC B0 ;  /* 0x0000000000007941 */ /* 0x000fea0003800000 */
.L_x_885:
        /* <DEDUP_REMOVED lines=15> */
[----:B------:R-:W-:-:S05]  /*4760*/  IMAD.U32 R5, RZ, RZ, UR21 ;  /* 0x00000015ff057e24 */ /* 0x000fca000f8e00ff */
[----:B--2---:R1:W2:Y:S01]  /*4770*/  @P3 LDG.E R4, [R4.64] ;  /* 0x0000000404043981 */ /* 0x0042a2000c1e1900 */
[----:B------:R-:W2:Y:S01]  /*4780*/  @P3 MUFU.RCP R6, c[0x0][0x238] ;  /* 0x00008e0000063b08 */ /* 0x000ea20000001000 */
[----:B------:R-:W-:Y:S01]  /*4790*/  IMAD.U32 R237, RZ, RZ, UR22 ;  /* 0x00000016ffed7e24 */ /* 0x000fe2000f8e00ff */
[----:B------:R-:W-:Y:S01]  /*47a0*/  IADD3 R215, R219, 0x4000, RZ ;  /* 0x00004000dbd77810 */ /* 0x000fe20007ffe0ff */
[----:B------:R-:W-:Y:S01]  /*47b0*/  IMAD.MOV.U32 R212, RZ, RZ, 0x40 ;  /* 0x00000040ffd47424 */ /* 0x000fe200078e00ff */
[----:B------:R-:W-:Y:S01]  /*47c0*/  IADD3 R214, R220, 0x4000, RZ ;  /* 0x00004000dcd67810 */ /* 0x000fe20007ffe0ff */
[----:B------:R-:W-:Y:S01]  /*47d0*/  IMAD R237, R237, 0x40, R222 ;  /* 0x00000040eded7824 */ /* 0x000fe200078e02de */
[----:B------:R-:W-:Y:S01]  /*47e0*/  UIADD3 UR9, UR26, UR12, URZ ;  /* 0x0000000c1a097290 */ /* 0x000fe2000fffe03f */
[----:B------:R-:W-:Y:S01]  /*47f0*/  SEL R215, R215, R219, !P0 ;  /* 0x000000dbd7d77207 */ /* 0x000fe20004000000 */
[----:B------:R-:W-:Y:S01]  /*4800*/  IMAD.MOV.U32 R246, RZ, RZ, R249 ;  /* 0x000000fffff67224 */ /* 0x000fe200078e00f9 */
[----:B------:R-:W-:Y:S01]  /*4810*/  SEL R214, R214, R220, !P0 ;  /* 0x000000dcd6d67207 */ /* 0x000fe20004000000 */
[----:B------:R-:W-:Y:S01]  /*4820*/  UIADD3 UR9, -UR8, 0x40, UR9 ;  /* 0x0000004008097890 */ /* 0x000fe2000fffe109 */
        /* <DEDUP_REMOVED lines=13> */
[----:B-1----:R-:W-:Y:S01]  /*4900*/  LEA.HI R5, R7, R8, RZ, 0x4 ;  /* 0x0000000807057211 */ /* 0x002fe200078f20ff */
        /* <DEDUP_REMOVED lines=31> */
[----:B------:R-:W-:Y:S01]  /*4b00*/  R2P PR, R5, 0x6 ;  /* 0x0000000605007804 */ /* 0x000fe20000000000 */
[----:B------:R-:W-:Y:S01]  /*4b10*/  CS2R R72, SRZ ;  /* 0x0000000000487805 */ /* 0x000fe2000001ff00 */
[----:B------:R-:W-:Y:S01]  /*4b20*/  CS2R R70, SRZ ;  /* 0x0000000000467805 */ /* 0x000fe2000001ff00 */
[----:B------:R-:W-:Y:S01]  /*4b30*/  CS2R R68, SRZ ;  /* 0x0000000000447805 */ /* 0x000fe2000001ff00 */
[----:B------:R-:W-:Y:S01]  /*4b40*/  CS2R R62, SRZ ;  /* 0x00000000003e7805 */ /* 0x000fe2000001ff00 */
[----:B------:R-:W-:Y:S01]  /*4b50*/  SEL R213, R213, 0xffffffe0, !P1 ;  /* 0xffffffe0d5d57807 */ /* 0x000fe20004800000 */
[----:B------:R-:W-:Y:S01]  /*4b60*/  CS2R R60, SRZ ;  /* 0x00000000003c7805 */ /* 0x000fe2000001ff00 */
[----:B------:R-:W-:Y:S01]  /*4b70*/  SEL R212, R212, 0xffffffc0, !P2 ;  /* 0xffffffc0d4d47807 */ /* 0x000fe20005000000 */
[----:B------:R-:W-:Y:S01]  /*4b80*/  CS2R R66, SRZ ;  /* 0x0000000000427805 */ /* 0x000fe2000001ff00 */
[----:B------:R-:W-:Y:S01]  /*4b90*/  CS2R R64, SRZ ;  /* 0x0000000000407805 */ /* 0x000fe2000001ff00 */
        /* <DEDUP_REMOVED lines=21> */
[----:B------:R-:W-:Y:S01]  /*4cf0*/  IMAD.SHL.U32 R215, R215, 0x2, RZ ;  /* 0x00000002d7d77824 */ /* 0x000fe200078e00ff */
[----:B------:R-:W-:Y:S01]  /*4d00*/  IADD3 R237, R237, UR8, RZ ;  /* 0x00000008eded7c10 */ /* 0x000fe2000fffe0ff */
[----:B------:R-:W-:Y:S01]  /*4d10*/  IMAD.SHL.U32 R214, R214, 0x2, RZ ;  /* 0x00000002d6d67824 */ /* 0x000fe200078e00ff */
[----:B------:R-:W-:Y:S01]  /*4d20*/  ULDC UR13, c[0x0][0x2e8] ;  /* 0x0000ba00000d7ab9 */ /* 0x000fe20000000800 */
[----:B------:R-:W-:Y:S01]  /*4d30*/  IMAD.IADD R209, R216, 0x1, R212 ;  /* 0x00000001d8d17824 */ /* 0x000fe200078e02d4 */
[----:B------:R-:W-:Y:S01]  /*4d40*/  UMOV UR6, URZ ;  /* 0x0000003f00067c82 */ /* 0x000fe20008000000 */
[----:B------:R-:W-:Y:S01]  /*4d50*/  IMAD.IADD R210, R212, 0x1, R211 ;  /* 0x00000001d4d27824 */ /* 0x000fe200078e02d3 */
[----:B------:R-:W-:-:S02]  /*4d60*/  ULDC UR14, c[0x0][0x2e4] ;  /* 0x0000b900000e7ab9 */ /* 0x000fc40000000800 */
[----:B------:R-:W-:Y:S01]  /*4d70*/  UIADD3 UR20, UR9, -UR13, URZ ;  /* 0x8000000d09147290 */ /* 0x000fe2000fffe03f */
[----:B--2---:R-:W-:-:S04]  /*4d80*/  @P3 FMUL.FTZ R4, R4, R6 ;  /* 0x0000000604043220 */ /* 0x004fc80000410000 */
[----:B------:R-:W1:Y:S02]  /*4d90*/  @P3 R2UR UR10, R4 ;  /* 0x00000000040a33c2 */ /* 0x000e6400000e0000 */
[----:B-1----:R-:W-:-:S05]  /*4da0*/  @UP1 UMOV UR6, UR10 ;  /* 0x0000000a00061c82 */ /* 0x002fca0008000000 */
.L_x_891:
[----:B------:R-:W0:Y:S01]  /*4db0*/  LDGDEPBAR ;  /* 0x00000000000079af */ /* 0x000e220000000000 */
[C---:B------:R-:W-:Y:S01]  /*4dc0*/  IMAD.IADD R118, R214.reuse, 0x1, R213 ;  /* 0x00000001d6767824 */ /* 0x040fe200078e02d5 */
[----:B------:R-:W-:Y:S01]  /*4dd0*/  USHF.L.U32 UR9, UR7, 0x6, URZ ;  /* 0x0000000607097899 */ /* 0x000fe2000800063f */
[--C-:B------:R-:W-:Y:S01]  /*4de0*/  IMAD.IADD R117, R214, 0x1, R212.reuse ;  /* 0x00000001d6757824 */ /* 0x100fe200078e02d4 */
[----:B------:R-:W-:Y:S01]  /*4df0*/  ULDC UR10, c[0x0][0x2e4] ;  /* 0x0000b900000a7ab9 */ /* 0x000fe20000000800 */
[----:B------:R-:W-:Y:S01]  /*4e00*/  IMAD.IADD R116, R118, 0x1, R212 ;  /* 0x0000000176747824 */ /* 0x000fe200078e02d4 */
[----:B------:R-:W-:Y:S01]  /*4e10*/  UISETP.GE.AND UP0, UPT, UR9, UR20, UPT ;  /* 0x000000140900728c */ /* 0x000fe2000bf06270 */
[----:B------:R-:W-:Y:S04]  /*4e20*/  DEPBAR.LE SB0, 0x0 ;  /* 0x000080000000791a */ /* 0x000fe80000000000 */
[----:B------:R-:W-:Y:S06]  /*4e30*/  BAR.SYNC.DEFER_BLOCKING 0x0 ;  /* 0x0000000000007b1d */ /* 0x000fec0000010000 */
[----:B------:R-:W-:Y:S05]  /*4e40*/  LDSM.16.M88.4 R16, [R214] ;  /* 0x00000000d610783b */ /* 0x000fea0000000200 */
[----:B------:R-:W1:Y:S05]  /*4e50*/  LDSM.16.M88.4 R8, [R218+0x18000] ;  /* 0x01800000da08783b */ /* 0x000e6a0000000200 */
[----:B------:R-:W2:Y:S05]  /*4e60*/  LDSM.16.M88.4 R84, [R218+0x18800] ;  /* 0x01880000da54783b */ /* 0x000eaa0000000200 */
[----:B------:R-:W-:Y:S05]  /*4e70*/  LDSM.16.M88.4 R88, [R118] ;  /* 0x000000007658783b */ /* 0x000fea0000000200 */
[----:B------:R-:W3:Y:S05]  /*4e80*/  LDSM.16.M88.4 R92, [R208+0x18000] ;  /* 0x01800000d05c783b */ /* 0x000eea0000000200 */
[----:B------:R-:W4:Y:S05]  /*4e90*/  LDSM.16.M88.4 R96, [R208+0x18800] ;  /* 0x01880000d060783b */ /* 0x000f2a0000000200 */
[----:B------:R-:W-:Y:S05]  /*4ea0*/  LDSM.16.M88.4 R100, [R117] ;  /* 0x000000007564783b */ /* 0x000fea0000000200 */
[----:B------:R-:W3:Y:S05]  /*4eb0*/  LDSM.16.M88.4 R104, [R3+0x18000] ;  /* 0x018000000368783b */ /* 0x000eea0000000200 */
[----:B------:R-:W4:Y:S01]  /*4ec0*/  LDSM.16.M88.4 R108, [R3+0x18800] ;  /* 0x01880000036c783b */ /* 0x000f220000000200 */
[C---:B-1----:R-:W-:Y:S04]  /*4ed0*/  HMMA.16816.F32 R4, R16.reuse, R8, RZ ;  /* 0x000000081004723c */ /* 0x042fe800000018ff */
[----:B------:R-:W-:Y:S04]  /*4ee0*/  LDSM.16.M88.4 R112, [R2+0x18800] ;  /* 0x018800000270783b */ /* 0x000fe80000000200 */
[C---:B------:R-:W-:Y:S08]  /*4ef0*/  HMMA.16816.F32 R8, R16.reuse, R10, RZ ;  /* 0x0000000a1008723c */ /* 0x040ff000000018ff */
[C---:B--2---:R-:W-:Y:S08]  /*4f00*/  HMMA.16816.F32 R12, R16.reuse, R84, RZ ;  /* 0x00000054100c723c */ /* 0x044ff000000018ff */
[----:B------:R-:W-:Y:S01]  /*4f10*/  HMMA.16816.F32 R16, R16, R86, RZ ;  /* 0x000000561010723c */ /* 0x000fe200000018ff */
[----:B------:R-:W-:Y:S07]  /*4f20*/  LDSM.16.M88.4 R84, [R116] ;  /* 0x000000007454783b */ /* 0x000fee0000000200 */
        /* <DEDUP_REMOVED lines=9> */
[----:B------:R-:W3:Y:S07]  /*4fc0*/  LDSM.16.M88.4 R104, [R218+0x1a800] ;  /* 0x01a80000da68783b */ /* 0x000eee0000000200 */
[C---:B------:R-:W-:Y:S08]  /*4fd0*/  HMMA.16816.F32 R12, R100.reuse, R108, R12 ;  /* 0x0000006c640c723c */ /* 0x040ff0000000180c */
[----:B------:R-:W-:Y:S01]  /*4fe0*/  HMMA.16816.F32 R16, R100, R110, R16 ;  /* 0x0000006e6410723c */ /* 0x000fe20000001810 */
[----:B------:R-:W-:Y:S05]  /*4ff0*/  LDSM.16.M88.4 R100, [R208+0x1a000] ;  /* 0x01a00000d064783b */ /* 0x000fea0000000200 */
[----:B------:R-:W-:Y:S02]  /*5000*/  LDSM.16.M88.4 R108, [R208+0x1a800] ;  /* 0x01a80000d06c783b */ /* 0x000fe40000000200 */
[C---:B-1----:R-:W-:Y:S08]  /*5010*/  HMMA.16816.F32 R4, R84.reuse, R92, R4 ;  /* 0x0000005c5404723c */ /* 0x042ff00000001804 */
[C---:B------:R-:W-:Y:S01]  /*5020*/  HMMA.16816.F32 R8, R84.reuse, R94, R8 ;  /* 0x0000005e5408723c */ /* 0x040fe20000001808 */
[----:B------:R-:W1:Y:S07]  /*5030*/  LDSM.16.M88.4 R92, [R118+0x2000] ;  /* 0x00200000765c783b */ /* 0x000e6e0000000200 */
[C---:B------:R-:W-:Y:S08]  /*5040*/  HMMA.16816.F32 R12, R84.reuse, R112, R12 ;  /* 0x00000070540c723c */ /* 0x040ff0000000180c */
[----:B------:R-:W-:Y:S01]  /*5050*/  HMMA.16816.F32 R16, R84, R114, R16 ;  /* 0x000000725410723c */ /* 0x000fe20000001810 */
[----:B------:R-:W-:Y:S07]  /*5060*/  LDSM.16.M88.4 R84, [R117+0x2000] ;  /* 0x002000007554783b */ /* 0x000fee0000000200 */
[C---:B--2---:R-:W-:Y:S08]  /*5070*/  HMMA.16816.F32 R4, R88.reuse, R96, R4 ;  /* 0x000000605804723c */ /* 0x044ff00000001804 */
[C---:B------:R-:W-:Y:S01]  /*5080*/  HMMA.16816.F32 R8, R88.reuse, R98, R8 ;  /* 0x000000625808723c */ /* 0x040fe20000001808 */
[----:B------:R-:W2:Y:S07]  /*5090*/  LDSM.16.M88.4 R96, [R3+0x1a000] ;  /* 0x01a000000360783b */ /* 0x000eae0000000200 */
[C---:B---3--:R-:W-:Y:S08]  /*50a0*/  HMMA.16816.F32 R12, R88.reuse, R104, R12 ;  /* 0x00000068580c723c */ /* 0x048ff0000000180c */
        /* <DEDUP_REMOVED lines=9> */
[----:B------:R-:W4:Y:S03]  /*5140*/  LDSM.16.M88.4 R92, [R2+0x1a800] ;  /* 0x01a80000025c783b */ /* 0x000f260000000200 */
[----:B------:R-:W-:Y:S04]  /*5150*/  IADD3.X R109, R244, UR17, RZ, P0, !PT ;  /* 0x00000011f46d7c10 */ /* 0x000fe800087fe4ff */
[C---:B--2---:R-:W-:Y:S01]  /*5160*/  HMMA.16816.F32 R4, R84.reuse, R96, R4 ;  /* 0x000000605404723c */ /* 0x044fe20000001804 */
[----:B-----5:R2:W5:Y:S05]  /*5170*/  LDG.E R121, [R108.64] ;  /* 0x000000046c797981 */ /* 0x02056a000c1e1900 */
[----:B------:R2:W5:Y:S02]  /*5180*/  LDG.E R120, [R108.64+0x20] ;  /* 0x000020046c787981 */ /* 0x000564000c1e1900 */
[C---:B------:R-:W-:Y:S03]  /*5190*/  HMMA.16816.F32 R8, R84.reuse, R98, R8 ;  /* 0x000000625408723c */ /* 0x040fe60000001808 */
[----:B------:R-:W-:Y:S05]  /*51a0*/  LDSM.16.M88.4 R96, [R214+0x4000] ;  /* 0x00400000d660783b */ /* 0x000fea0000000200 */
[C---:B---3--:R-:W-:Y:S08]  /*51b0*/  HMMA.16816.F32 R12, R84.reuse, R88, R12 ;  /* 0x00000058540c723c */ /* 0x048ff0000000180c */
[----:B------:R-:W-:Y:S01]  /*51c0*/  HMMA.16816.F32 R16, R84, R90, R16 ;  /* 0x0000005a5410723c */ /* 0x000fe20000001810 */
[----:B------:R-:W-:Y:S05]  /*51d0*/  LDSM.16.M88.4 R84, [R218+0x1c800] ;  /* 0x01c80000da54783b */ /* 0x000fea0000000200 */
[----:B------:R-:W-:Y:S02]  /*51e0*/  LDSM.16.M88.4 R88, [R118+0x4000] ;  /* 0x004000007658783b */ /* 0x000fe40000000200 */
[C---:B-1----:R-:W-:Y:S03]  /*51f0*/  HMMA.16816.F32 R4, R100.reuse, R104, R4 ;  /* 0x000000686404723c */ /* 0x042fe60000001804 */
[----:B--2---:R-:W1:Y:S05]  /*5200*/  LDSM.16.M88.4 R108, [R218+0x1c000] ;  /* 0x01c00000da6c783b */ /* 0x004e6a0000000200 */
[C---:B------:R-:W-:Y:S01]  /*5210*/  HMMA.16816.F32 R8, R100.reuse, R106, R8 ;  /* 0x0000006a6408723c */ /* 0x040fe20000001808 */
[----:B------:R-:W2:Y:S07]  /*5220*/  LDSM.16.M88.4 R104, [R208+0x1c000] ;  /* 0x01c00000d068783b */ /* 0x000eae0000000200 */
[C---:B----4-:R-:W-:Y:S08]  /*5230*/  HMMA.16816.F32 R12, R100.reuse, R92, R12 ;  /* 0x0000005c640c723c */ /* 0x050ff0000000180c */
        /* <DEDUP_REMOVED lines=32> */
[C---:B------:R-:W-:Y:S08]  /*5440*/  HMMA.16816.F32 R8, R92.reuse, R110, R8 ;  /* 0x0000006e5c08723c */ /* 0x040ff00000001808 */
[C---:B----4-:R-:W-:Y:S08]  /*5450*/  HMMA.16816.F32 R12, R92.reuse, R84, R12 ;  /* 0x000000545c0c723c */ /* 0x050ff0000000180c */
[----:B------:R-:W-:Y:S01]  /*5460*/  HMMA.16816.F32 R16, R92, R86, R16 ;  /* 0x000000565c10723c */ /* 0x000fe20000001810 */
[----:B------:R-:W-:Y:S05]  /*5470*/  LDSM.16.M88.4 R84, [R117+0x6000] ;  /* 0x006000007554783b */ /* 0x000fea0000000200 */
[----:B------:R-:W1:Y:S02]  /*5480*/  LDSM.16.M88.4 R92, [R3+0x1e000] ;  /* 0x01e00000035c783b */ /* 0x000e640000000200 */
[C---:B--2---:R-:W-:Y:S07]  /*5490*/  HMMA.16816.F32 R4, R100.reuse, R104, R4 ;  /* 0x000000686404723c */ /* 0x044fee0000001804 */
[----:B------:R-:W-:Y:S01]  /*54a0*/  IADD3 R104, R237, UR9, RZ ;  /* 0x00000009ed687c10 */ /* 0x000fe2000fffe0ff */
[C---:B------:R-:W-:Y:S04]  /*54b0*/  HMMA.16816.F32 R8, R100.reuse, R106, R8 ;  /* 0x0000006a6408723c */ /* 0x040fe80000001808 */
[C---:B------:R-:W-:Y:S02]  /*54c0*/  IADD3 R108, R104.reuse, 0x8, RZ ;  /* 0x00000008686c7810 */ /* 0x040fe40007ffe0ff */
[----:B------:R-:W-:Y:S02]  /*54d0*/  IADD3 R109, R104, -0x1, RZ ;  /* 0xffffffff686d7810 */ /* 0x000fe40007ffe0ff */
[C---:B---3--:R-:W-:Y:S03]  /*54e0*/  HMMA.16816.F32 R12, R100.reuse, R88, R12 ;  /* 0x00000058640c723c */ /* 0x048fe6000000180c */
[----:B------:R-:W-:Y:S02]  /*54f0*/  ISETP.GE.AND P1, PT, R108, RZ, PT ;  /* 0x000000ff6c00720c */ /* 0x000fe40003f26270 */
[C---:B------:R-:W-:Y:S02]  /*5500*/  IADD3 R107, R104.reuse, 0x7, RZ ;  /* 0x00000007686b7810 */ /* 0x040fe40007ffe0ff */
[C---:B------:R-:W-:Y:S01]  /*5510*/  IADD3 R110, R104.reuse, -0x8, RZ ;  /* 0xfffffff8686e7810 */ /* 0x040fe20007ffe0ff */
[----:B------:R-:W-:Y:S01]  /*5520*/  HMMA.16816.F32 R16, R100, R90, R16 ;  /* 0x0000005a6410723c */ /* 0x000fe20000001810 */
[----:B------:R-:W-:Y:S02]  /*5530*/  LDSM.16.M88.4 R88, [R116+0x6000] ;  /* 0x006000007458783b */ /* 0x000fe40000000200 */
[----:B------:R-:W-:Y:S02]  /*5540*/  ISETP.GE.AND P0, PT, R107, RZ, PT ;  /* 0x000000ff6b00720c */ /* 0x000fe40003f06270 */
[C---:B------:R-:W-:Y:S01]  /*5550*/  IADD3 R111, R104.reuse, -0x9, RZ ;  /* 0xfffffff7686f7810 */ /* 0x040fe20007ffe0ff */
[----:B------:R-:W2:Y:S01]  /*5560*/  LDSM.16.M88.4 R100, [R2+0x1e000] ;  /* 0x01e000000264783b */ /* 0x000ea20000000200 */
[----:B------:R-:W-:Y:S02]  /*5570*/  IABS R105, R104 ;  /* 0x0000006800697213 */ /* 0x000fe40000000000 */
[C---:B------:R-:W-:Y:S02]  /*5580*/  @!P1 IADD3 R108, -R104.reuse, -0x8, RZ ;  /* 0xfffffff8686c9810 */ /* 0x040fe40007ffe1ff */
[----:B------:R-:W-:Y:S02]  /*5590*/  ISETP.GE.AND P1, PT, R109, RZ, PT ;  /* 0x000000ff6d00720c */ /* 0x000fe40003f26270 */
[----:B------:R-:W-:Y:S01]  /*55a0*/  I2F R105, R105 ;  /* 0x0000006900697306 */ /* 0x000fe20000201400 */
[C---:B-1----:R-:W-:Y:S05]  /*55b0*/  HMMA.16816.F32 R4, R84.reuse, R92, R4 ;  /* 0x0000005c5404723c */ /* 0x042fea0000001804 */
[----:B------:R-:W-:Y:S02]  /*55c0*/  @!P0 IADD3 R107, -R104, -0x7, RZ ;  /* 0xfffffff9686b8810 */ /* 0x000fe40007ffe1ff */
[----:B------:R-:W-:Y:S01]  /*55d0*/  ISETP.GE.AND P0, PT, R110, RZ, PT ;  /* 0x000000ff6e00720c */ /* 0x000fe20003f06270 */
[C---:B------:R-:W-:Y:S01]  /*55e0*/  HMMA.16816.F32 R8, R84.reuse, R94, R8 ;  /* 0x0000005e5408723c */ /* 0x040fe20000001808 */
[----:B------:R-:W1:Y:S01]  /*55f0*/  I2F R106, R108 ;  /* 0x0000006c006a7306 */ /* 0x000e620000201400 */
[----:B------:R-:W3:Y:S02]  /*5600*/  LDSM.16.M88.4 R92, [R2+0x1e800] ;  /* 0x01e80000025c783b */ /* 0x000ee40000000200 */
[C---:B------:R-:W-:Y:S02]  /*5610*/  @!P1 IADD3 R109, -R104.reuse, 0x1, RZ ;  /* 0x00000001686d9810 */ /* 0x040fe40007ffe1ff */
[----:B------:R-:W-:Y:S02]  /*5620*/  ISETP.GE.AND P1, PT, R111, RZ, PT ;  /* 0x000000ff6f00720c */ /* 0x000fe40003f26270 */
[C---:B------:R-:W-:Y:S03]  /*5630*/  HMMA.16816.F32 R12, R84.reuse, R96, R12 ;  /* 0x00000060540c723c */ /* 0x040fe6000000180c */
[----:B------:R-:W4:Y:S01]  /*5640*/  I2F R107, R107 ;  /* 0x0000006b006b7306 */ /* 0x000f220000201400 */
[C---:B------:R-:W-:Y:S03]  /*5650*/  @!P0 IADD3 R110, -R104.reuse, 0x8, RZ ;  /* 0x00000008686e8810 */ /* 0x040fe60007ffe1ff */
[C---:B------:R-:W-:Y:S01]  /*5660*/  IADD3 R97, R104.reuse, -0x10, RZ ;  /* 0xfffffff068617810 */ /* 0x040fe20007ffe0ff */
[----:B------:R-:W-:Y:S03]  /*5670*/  HMMA.16816.F32 R16, R84, R98, R16 ;  /* 0x000000625410723c */ /* 0x000fe60000001810 */
[----:B------:R-:W-:Y:S02]  /*5680*/  ISETP.GE.AND P0, PT, R97, RZ, PT ;  /* 0x000000ff6100720c */ /* 0x000fe40003f06270 */
[----:B------:R-:W1:Y:S01]  /*5690*/  I2F R108, R109 ;  /* 0x0000006d006c7306 */ /* 0x000e620000201400 */
[C---:B------:R-:W-:Y:S02]  /*56a0*/  @!P1 IADD3 R111, -R104.reuse, 0x9, RZ ;  /* 0x00000009686f9810 */ /* 0x040fe40007ffe1ff */
[C---:B--2---:R-:W-:Y:S05]  /*56b0*/  HMMA.16816.F32 R4, R88.reuse, R100, R4 ;  /* 0x000000645804723c */ /* 0x044fea0000001804 */
[C---:B------:R-:W-:Y:S02]  /*56c0*/  IADD3 R85, R104.reuse, -0x11, RZ ;  /* 0xffffffef68557810 */ /* 0x040fe40007ffe0ff */
[----:B------:R-:W2:Y:S01]  /*56d0*/  I2F R96, R110 ;  /* 0x0000006e00607306 */ /* 0x000ea20000201400 */
[C---:B------:R-:W-:Y:S01]  /*56e0*/  IADD3 R86, R104.reuse, -0x18, RZ ;  /* 0xffffffe868567810 */ /* 0x040fe20007ffe0ff */
[C---:B------:R-:W-:Y:S03]  /*56f0*/  HMMA.16816.F32 R8, R88.reuse, R102, R8 ;  /* 0x000000665808723c */ /* 0x040fe60000001808 */
[C---:B------:R-:W-:Y:S02]  /*5700*/  IADD3 R84, R104.reuse, -0x19, RZ ;  /* 0xffffffe768547810 */ /* 0x040fe40007ffe0ff */
[----:B------:R-:W-:Y:S02]  /*5710*/  ISETP.GE.AND P2, PT, R85, RZ, PT ;  /* 0x000000ff5500720c */ /* 0x000fe40003f46270 */
[----:B------:R-:W-:Y:S01]  /*5720*/  @!P0 IADD3 R97, -R104, 0x10, RZ ;  /* 0x0000001068618810 */ /* 0x000fe20007ffe1ff */
[----:B------:R-:W2:Y:S01]  /*5730*/  I2F R111, R111 ;  /* 0x0000006f006f7306 */ /* 0x000ea20000201400 */
[----:B------:R-:W-:Y:S01]  /*5740*/  ISETP.GE.AND P1, PT, R86, RZ, PT ;  /* 0x000000ff5600720c */ /* 0x000fe20003f26270 */
[C---:B---3--:R-:W-:Y:S03]  /*5750*/  HMMA.16816.F32 R12, R88.reuse, R92, R12 ;  /* 0x0000005c580c723c */ /* 0x048fe6000000180c */
[----:B------:R-:W-:Y:S02]  /*5760*/  ISETP.GE.AND P0, PT, R84, RZ, PT ;  /* 0x000000ff5400720c */ /* 0x000fe40003f06270 */
[----:B-1----:R-:W-:Y:S02]  /*5770*/  FFMA.FTZ R6, R106, -UR6, R6 ;  /* 0x800000066a067c23 */ /* 0x002fe40008010006 */
[----:B----4-:R-:W-:Y:S01]  /*5780*/  FFMA.FTZ R7, R107, -UR6, R7 ;  /* 0x800000066b077c23 */ /* 0x010fe20008010007 */
[----:B------:R-:W1:Y:S01]  /*5790*/  I2F R97, R97 ;  /* 0x0000006100617306 */ /* 0x000e620000201400 */
[C---:B------:R-:W-:Y:S01]  /*57a0*/  @!P2 IADD3 R85, -R104.reuse, 0x11, RZ ;  /* 0x000000116855a810 */ /* 0x040fe20007ffe1ff */
[----:B------:R-:W-:Y:S03]  /*57b0*/  HMMA.16816.F32 R16, R88, R94, R16 ;  /* 0x0000005e5810723c */ /* 0x000fe60000001810 */
[----:B------:R-:W-:Y:S01]  /*57c0*/  @!P1 IADD3 R86, -R104, 0x18, RZ ;  /* 0x0000001868569810 */ /* 0x000fe20007ffe1ff */
[----:B------:R-:W-:Y:S02]  /*57d0*/  FFMA.FTZ R5, R108, -UR6, R5 ;  /* 0x800000066c057c23 */ /* 0x000fe40008010005 */
[----:B------:R-:W-:Y:S01]  /*57e0*/  @!P0 IADD3 R84, -R104, 0x19, RZ ;  /* 0x0000001968548810 */ /* 0x000fe20007ffe1ff */
[C---:B------:R-:W-:Y:S01]  /*57f0*/  FFMA.FTZ R4, R105.reuse, -UR6, R4 ;  /* 0x8000000669047c23 */ /* 0x040fe20008010004 */
[----:B------:R-:W3:Y:S01]  /*5800*/  I2F R85, R85 ;  /* 0x0000005500557306 */ /* 0x000ee20000201400 */
[----:B------:R-:W-:Y:S01]  /*5810*/  FFMA.FTZ R11, R108, -UR6, R11 ;  /* 0x800000066c0b7c23 */ /* 0x000fe2000801000b */
[----:B------:R-:W-:Y:S02]  /*5820*/  PLOP3.LUT P0, PT, PT, PT, UP0, 0x80, 0x0 ;  /* 0x000000000000781c */ /* 0x000fe40003f0f008 */
[----:B------:R-:W-:Y:S02]  /*5830*/  FFMA.FTZ R10, R105, -UR6, R10 ;  /* 0x80000006690a7c23 */ /* 0x000fe4000801000a */
[C---:B--2---:R-:W-:Y:S02]  /*5840*/  FFMA.FTZ R8, R96.reuse, -UR6, R8 ;  /* 0x8000000660087c23 */ /* 0x044fe40008010008 */
[C---:B------:R-:W-:Y:S02]  /*5850*/  FFMA.FTZ R9, R111.reuse, -UR6, R9 ;  /* 0x800000066f097c23 */ /* 0x040fe40008010009 */
[----:B------:R-:W2:Y:S01]  /*5860*/  I2F R86, R86 ;  /* 0x0000005600567306 */ /* 0x000ea20000201400 */
[----:B------:R-:W-:Y:S02]  /*5870*/  FFMA.FTZ R14, R96, -UR6, R14 ;  /* 0x80000006600e7c23 */ /* 0x000fe4000801000e */
[----:B------:R-:W-:Y:S02]  /*5880*/  FFMA.FTZ R15, R111, -UR6, R15 ;  /* 0x800000066f0f7c23 */ /* 0x000fe4000801000f */
[C---:B-1----:R-:W-:Y:S02]  /*5890*/  FFMA.FTZ R12, R97.reuse, -UR6, R12 ;  /* 0x80000006610c7c23 */ /* 0x042fe4000801000c */
[----:B------:R-:W-:Y:S03]  /*58a0*/  FFMA.FTZ R18, R97, -UR6, R18 ;  /* 0x8000000661127c23 */ /* 0x000fe60008010012 */
[----:B------:R-:W1:Y:S01]  /*58b0*/  I2F R84, R84 ;  /* 0x0000005400547306 */ /* 0x000e620000201400 */
[C---:B---3--:R-:W-:Y:S02]  /*58c0*/  FFMA.FTZ R13, R85.reuse, -UR6, R13 ;  /* 0x80000006550d7c23 */ /* 0x048fe4000801000d */
[----:B------:R-:W-:Y:S02]  /*58d0*/  FFMA.FTZ R19, R85, -UR6, R19 ;  /* 0x8000000655137c23 */ /* 0x000fe40008010013 */
[----:B--2---:R-:W-:Y:S02]  /*58e0*/  FFMA.FTZ R16, R86, -UR6, R16 ;  /* 0x8000000656107c23 */ /* 0x004fe40008010010 */
[----:B-1----:R-:W-:Y:S01]  /*58f0*/  FFMA.FTZ R17, R84, -UR6, R17 ;  /* 0x8000000654117c23 */ /* 0x002fe20008010011 */
[----:B------:R-:W-:-:S05]  /*5900*/  @!P0 BRA `(.L_x_887) ;  /* 0x000000c000008947 */ /* 0x000fca0003800000 */
[----:B------:R-:W-:Y:S04]  /*5910*/  USHF.L.U32 UR10, UR22, 0x6, URZ ;  /* 0x00000006160a7899 */ /* 0x000fe8000800063f */
[----:B------:R-:W-:Y:S02]  /*5920*/  UIADD3 UR11, UR10, UR12, URZ ;  /* 0x0000000c0a0b7290 */ /* 0x000fe4000fffe03f */
[----:B------:R-:W-:Y:S02]  /*5930*/  UIADD3 UR10, UR10, 0x40, URZ ;  /* 0x000000400a0a7890 */ /* 0x000fe4000fffe03f */
[----:B------:R-:W-:Y:S02]  /*5940*/  UIADD3 UR13, UR14, UR11, -UR8 ;  /* 0x0000000b0e0d7290 */ /* 0x000fe4000fffe808 */
[----:B------:R-:W-:Y:S02]  /*5950*/  UIADD3 UR11, UR9, 0x40, URZ ;  /* 0x00000040090b7890 */ /* 0x000fe4000fffe03f */
[----:B------:R-:W-:Y:S01]  /*5960*/  IMAD.U32 R84, RZ, RZ, UR10 ;  /* 0x0000000aff547e24 */ /* 0x000fe2000f8e00ff */
[----:B------:R-:W-:Y:S02]  /*5970*/  UMOV UR10, UR14 ;  /* 0x0000000e000a7c82 */ /* 0x000fe40008000000 */
[----:B------:R-:W-:Y:S02]  /*5980*/  UISETP.GE.AND UP0, UPT, UR11, UR13, UPT ;  /* 0x0000000d0b00728c */ /* 0x000fe4000bf06270 */
[----:B------:R-:W-:Y:S04]  /*5990*/  ISETP.LT.AND P0, PT, R84, UR8, PT ;  /* 0x0000000854007c0c */ /* 0x000fe8000bf01270 */
[----:B------:R-:W-:Y:S11]  /*59a0*/  PLOP3.LUT P1, PT, PT, PT, UP0, 0x80, 0x0 ;  /* 0x000000000000781c */ /* 0x000ff60003f2f008 */
[----:B------:R-:W-:Y:S02]  /*59b0*/  @!UPT UIADD3 URZ, URZ, URZ, URZ ;  /* 0x0000003f3f3ff290 */ /* 0x000fe4000fffe03f */
[----:B------:R-:W-:-:S05]  /*59c0*/  @!P1 BRA P0, `(.L_x_888) ;  /* 0x0000047000009947 */ /* 0x000fca0000000000 */
.L_x_887:
        /* <DEDUP_REMOVED lines=14> */
[CC--:B------:R-:W-:Y:S02]  /*5ab0*/  ISETP.GE.AND P1, PT, R84.reuse, R95.reuse, PT ;  /* 0x0000005f5400720c */ /* 0x0c0fe40003f26270 */
[-C--:B------:R-:W-:Y:S02]  /*5ac0*/  ISETP.GE.AND P0, PT, R93, R95.reuse, PT ;  /* 0x0000005f5d00720c */ /* 0x080fe40003f06270 */
        /* <DEDUP_REMOVED lines=55> */
.L_x_888:
        /* <DEDUP_REMOVED lines=15> */
[--C-:B------:R-:W-:Y:S01]  /*5f30*/  FFMA.FTZ R198, R9, c[0x0][0x23c], -R84.reuse ;  /* 0x00008f0009c67a23 */ /* 0x100fe20000010854 */
[----:B------:R-:W-:Y:S01]  /*5f40*/  MUFU.EX2 R201, R201 ;  /* 0x000000c900c97308 */ /* 0x000fe20000000800 */
[----:B------:R-:W-:Y:S01]  /*5f50*/  FFMA.FTZ R197, R12, c[0x0][0x23c], -R84 ;  /* 0x00008f000cc57a23 */ /* 0x000fe20000010854 */
[----:B------:R-:W-:Y:S01]  /*5f60*/  PLOP3.LUT P1, PT, PT, PT, UP3, 0x80, 0x0 ;  /* 0x000000000000781c */ /* 0x000fe20003f2f038 */
[--C-:B------:R-:W-:Y:S02]  /*5f70*/  FFMA.FTZ R129, R6, c[0x0][0x23c], -R4.reuse ;  /* 0x00008f0006817a23 */ /* 0x100fe40000010804 */
[--C-:B------:R-:W-:Y:S02]  /*5f80*/  FFMA.FTZ R128, R7, c[0x0][0x23c], -R4.reuse ;  /* 0x00008f0007807a23 */ /* 0x100fe40000010804 */
[--C-:B------:R-:W-:Y:S02]  /*5f90*/  FFMA.FTZ R127, R10, c[0x0][0x23c], -R4.reuse ;  /* 0x00008f000a7f7a23 */ /* 0x100fe40000010804 */
[--C-:B------:R-:W-:Y:S01]  /*5fa0*/  FFMA.FTZ R126, R11, c[0x0][0x23c], -R4.reuse ;  /* 0x00008f000b7e7a23 */ /* 0x100fe20000010804 */
[----:B------:R-:W1:Y:S01]  /*5fb0*/  MUFU.EX2 R200, R200 ;  /* 0x000000c800c87308 */ /* 0x000e620000000800 */
[--C-:B------:R-:W-:Y:S02]  /*5fc0*/  FFMA.FTZ R123, R18, c[0x0][0x23c], -R4.reuse ;  /* 0x00008f00127b7a23 */ /* 0x100fe40000010804 */
[--C-:B------:R-:W-:Y:S02]  /*5fd0*/  FFMA.FTZ R125, R14, c[0x0][0x23c], -R4.reuse ;  /* 0x00008f000e7d7a23 */ /* 0x100fe40000010804 */
[--C-:B------:R-:W-:Y:S02]  /*5fe0*/  FFMA.FTZ R124, R15, c[0x0][0x23c], -R4.reuse ;  /* 0x00008f000f7c7a23 */ /* 0x100fe40000010804 */
[----:B------:R-:W-:Y:S02]  /*5ff0*/  FFMA.FTZ R4, R19, c[0x0][0x23c], -R4 ;  /* 0x00008f0013047a23 */ /* 0x000fe40000010804 */
[--C-:B------:R-:W-:Y:S01]  /*6000*/  FFMA.FTZ R196, R13, c[0x0][0x23c], -R84.reuse ;  /* 0x00008f000dc47a23 */ /* 0x100fe20000010854 */
[----:B------:R-:W-:Y:S01]  /*6010*/  MUFU.EX2 R129, R129 ;  /* 0x0000008100817308 */ /* 0x000fe20000000800 */
[--C-:B------:R-:W-:Y:S02]  /*6020*/  FFMA.FTZ R131, R16, c[0x0][0x23c], -R84.reuse ;  /* 0x00008f0010837a23 */ /* 0x100fe40000010854 */
[----:B------:R-:W-:Y:S02]  /*6030*/  FFMA.FTZ R84, R17, c[0x0][0x23c], -R84 ;  /* 0x00008f0011547a23 */ /* 0x000fe40000010854 */
[----:B------:R-:W-:Y:S05]  /*6040*/  IMAD R252, R252, c[0x0][0x1c0], RZ ;  /* 0x00007000fcfc7a24 */ /* 0x000fea00078e02ff */
[----:B------:R-:W2:Y:S10]  /*6050*/  MUFU.EX2 R128, R128 ;  /* 0x0000008000807308 */ /* 0x000eb40000000800 */
[----:B------:R-:W-:Y:S10]  /*6060*/  MUFU.EX2 R199, R199 ;  /* 0x000000c700c77308 */ /* 0x000ff40000000800 */
[----:B------:R-:W3:Y:S10]  /*6070*/  MUFU.EX2 R198, R198 ;  /* 0x000000c600c67308 */ /* 0x000ef40000000800 */
[----:B------:R-:W-:Y:S10]  /*6080*/  MUFU.EX2 R127, R127 ;  /* 0x0000007f007f7308 */ /* 0x000ff40000000800 */
[----:B------:R-:W4:Y:S10]  /*6090*/  MUFU.EX2 R126, R126 ;  /* 0x0000007e007e7308 */ /* 0x000f340000000800 */
[----:B------:R4:W-:Y:S10]  /*60a0*/  MUFU.EX2 R122, R4 ;  /* 0x00000004007a7308 */ /* 0x0009f40000000800 */
[----:B------:R-:W-:Y:S10]  /*60b0*/  MUFU.EX2 R197, R197 ;  /* 0x000000c500c57308 */ /* 0x000ff40000000800 */
[----:B------:R-:W1:Y:S10]  /*60c0*/  MUFU.EX2 R196, R196 ;  /* 0x000000c400c47308 */ /* 0x000e740000000800 */
[----:B------:R-:W-:Y:S10]  /*60d0*/  MUFU.EX2 R125, R125 ;  /* 0x0000007d007d7308 */ /* 0x000ff40000000800 */
[----:B------:R-:W1:Y:S10]  /*60e0*/  MUFU.EX2 R124, R124 ;  /* 0x0000007c007c7308 */ /* 0x000e740000000800 */
[----:B------:R-:W-:Y:S10]  /*60f0*/  MUFU.EX2 R130, R84 ;  /* 0x0000005400827308 */ /* 0x000ff40000000800 */
[----:B------:R-:W4:Y:S10]  /*6100*/  MUFU.EX2 R131, R131 ;  /* 0x0000008300837308 */ /* 0x000f340000000800 */
[----:B------:R-:W4:Y:S01]  /*6110*/  MUFU.EX2 R123, R123 ;  /* 0x0000007b007b7308 */ /* 0x000f220000000800 */
[----:B-1----:R-:W-:Y:S02]  /*6120*/  F2FP.PACK_AB R7, R200, R201 ;  /* 0x000000c9c807723e */ /* 0x002fe400000000ff */
[----:B--2---:R-:W-:Y:S02]  /*6130*/  F2FP.PACK_AB R6, R128, R129 ;  /* 0x000000818006723e */ /* 0x004fe400000000ff */
[----:B---3--:R-:W-:Y:S01]  /*6140*/  F2FP.PACK_AB R5, R198, R199 ;  /* 0x000000c7c605723e */ /* 0x008fe200000000ff */
[----:B------:R1:W-:Y:S01]  /*6150*/  STS [R228+0x2a000], R7 ;  /* 0x02a00007e4007388 */ /* 0x0003e20000000800 */
[----:B----4-:R-:W-:Y:S05]  /*6160*/  F2FP.PACK_AB R4, R126, R127 ;  /* 0x0000007f7e04723e */ /* 0x010fea00000000ff */
[----:B------:R2:W-:Y:S06]  /*6170*/  STS [R228+0x2a400], R6 ;  /* 0x02a40006e4007388 */ /* 0x0005ec0000000800 */
[----:B------:R3:W-:Y:S06]  /*6180*/  STS [R232+0x2a000], R5 ;  /* 0x02a00005e8007388 */ /* 0x0007ec0000000800 */
[----:B------:R4:W-:Y:S01]  /*6190*/  STS [R232+0x2a400], R4 ;  /* 0x02a40004e8007388 */ /* 0x0009e20000000800 */
[----:B-1----:R-:W-:Y:S05]  /*61a0*/  F2FP.PACK_AB R7, R196, R197 ;  /* 0x000000c5c407723e */ /* 0x002fea00000000ff */
[----:B------:R-:W-:Y:S01]  /*61b0*/  STS [R230+0x2a000], R7 ;  /* 0x02a00007e6007388 */ /* 0x000fe20000000800 */
[----:B--2---:R-:W-:Y:S05]  /*61c0*/  F2FP.PACK_AB R6, R124, R125 ;  /* 0x0000007d7c06723e */ /* 0x004fea00000000ff */
[----:B------:R-:W-:Y:S01]  /*61d0*/  STS [R230+0x2a400], R6 ;  /* 0x02a40006e6007388 */ /* 0x000fe20000000800 */
[----:B---3--:R-:W-:Y:S05]  /*61e0*/  F2FP.PACK_AB R5, R130, R131 ;  /* 0x000000838205723e */ /* 0x008fea00000000ff */
[----:B------:R-:W-:Y:S01]  /*61f0*/  STS [R238+0x2a000], R5 ;  /* 0x02a00005ee007388 */ /* 0x000fe20000000800 */
[----:B----4-:R-:W-:Y:S05]  /*6200*/  F2FP.PACK_AB R4, R122, R123 ;  /* 0x0000007b7a04723e */ /* 0x010fea00000000ff */
        /* <DEDUP_REMOVED lines=154> */
[C---:B------:R-:W-:Y:S01]  /*6bb0*/  IMAD.U32 R86, R85.reuse, -0x40, RZ ;  /* 0xffffffc055567824 */ /* 0x040fe200078e00ff */
[----:B------:R-:W-:Y:S01]  /*6bc0*/  ISETP.GE.AND P2, PT, R234, c[0x0][0x220], PT ;  /* 0x00008800ea007a0c */ /* 0x000fe20003f46270 */
[----:B------:R-:W-:Y:S01]  /*6bd0*/  IMAD.MOV.U32 R84, RZ, RZ, c[0x0][0x194] ;  /* 0x00006500ff547624 */ /* 0x000fe200078e00ff */
[----:B------:R-:W-:Y:S02]  /*6be0*/  ULOP3.LUT UR9, UR7, 0x1, URZ, 0xc0, !UPT ;  /* 0x0000000107097892 */ /* 0x000fe4000f8ec03f */
[C---:B------:R-:W-:Y:S02]  /*6bf0*/  LEA R90, P0, R86.reuse, R240, 0x1 ;  /* 0x000000f0565a7211 */ /* 0x040fe400078008ff */
[----:B------:R-:W-:Y:S01]  /*6c00*/  SHF.R.S32.HI R87, RZ, 0x1f, R86 ;  /* 0x0000001fff577819 */ /* 0x000fe20000011456 */
[----:B------:R-:W-:Y:S01]  /*6c10*/  UISETP.NE.U32.AND UP0, UPT, UR9, 0x1, UPT ;  /* 0x000000010900788c */ /* 0x000fe2000bf05070 */
[----:B------:R-:W-:Y:S02]  /*6c20*/  LEA.HI.X.SX32 R91, R86, R241, 0x1, P0 ;  /* 0x000000f1565b7211 */ /* 0x000fe400000f0eff */
[C---:B------:R-:W-:Y:S01]  /*6c30*/  LEA R88, P6, R85.reuse, R86, 0x5 ;  /* 0x0000005655587211 */ /* 0x040fe200078c28ff */
[----:B------:R-:W-:Y:S03]  /*6c40*/  USEL UR9, UR41, 0x8000, !UP0 ;  /* 0x0000800029097887 */ /* 0x000fe6000c000000 */
[----:B------:R-:W-:Y:S02]  /*6c50*/  @!P3 LEA R94, P0, R88, R240, 0x1 ;  /* 0x000000f0585eb211 */ /* 0x000fe400078008ff */
[--C-:B------:R-:W-:Y:S02]  /*6c60*/  LEA.HI.X R87, R85, R87, R84.reuse, 0x5, P6 ;  /* 0x0000005755577211 */ /* 0x100fe400030f2c54 */
[----:B------:R-:W-:Y:S02]  /*6c70*/  IADD3 R249, R249, UR9, RZ ;  /* 0x00000009f9f97c10 */ /* 0x000fe4000fffe0ff */
[----:B------:R-:W-:Y:S02]  /*6c80*/  IADD3 R246, R246, UR9, RZ ;  /* 0x00000009f6f67c10 */ /* 0x000fe4000fffe0ff */
[C-C-:B------:R-:W-:Y:S01]  /*6c90*/  @!P3 LEA.HI.X R95, R88.reuse, R239, R87.reuse, 0x1, P0 ;  /* 0x000000ef585fb211 */ /* 0x140fe200000f0c57 */
[----:B------:R1:W-:Y:S01]  /*6ca0*/  @P5 STS [R249], RZ ;  /* 0x000000fff9005388 */ /* 0x0003e20000000800 */
[C---:B------:R-:W-:Y:S02]  /*6cb0*/  @!P5 LEA R96, P0, R85.reuse, R90, 0x6 ;  /* 0x0000005a5560d211 */ /* 0x040fe400078030ff */
[CC--:B------:R-:W-:Y:S01]  /*6cc0*/  @!P4 LEA R92, P6, R88.reuse, R240.reuse, 0x1 ;  /* 0x000000f0585cc211 */ /* 0x0c0fe200078c08ff */
[----:B------:R1:W-:Y:S01]  /*6cd0*/  @P5 STS [R249+0x4], RZ ;  /* 0x000004fff9005388 */ /* 0x0003e20000000800 */
[----:B------:R-:W-:Y:S02]  /*6ce0*/  @!P5 LEA.HI.X R97, R85, R91, R84, 0x6, P0 ;  /* 0x0000005b5561d211 */ /* 0x000fe400000f3454 */
[CCC-:B------:R-:W-:Y:S01]  /*6cf0*/  @!P4 LEA.HI.X R93, R88.reuse, R239.reuse, R87.reuse, 0x1, P6 ;  /* 0x000000ef585dc211 */ /* 0x1c0fe200030f0c57 */
[----:B------:R1:W-:Y:S01]  /*6d00*/  @P5 STS [R249+0x8], RZ ;  /* 0x000008fff9005388 */ /* 0x0003e20000000800 */
[----:B------:R-:W-:Y:S01]  /*6d10*/  @!P2 LEA R86, P6, R88, R240, 0x1 ;  /* 0x000000f05856a211 */ /* 0x000fe200078c08ff */
        /* <DEDUP_REMOVED lines=66> */
.L_x_889:
[----:B------:R-:W-:Y:S01]  /*7140*/  F2FP.PACK_AB R4, R5, R4 ;  /* 0x000000040504723e */ /* 0x000fe200000000ff */
        /* <DEDUP_REMOVED lines=18> */
[----:B------:R-:W2:Y:S06]  /*7270*/  LDSM.16.MT88.4 R8, [R221+0x10000] ;  /* 0x01000000dd08783b */ /* 0x000eac0000004200 */
[----:B------:R-:W3:Y:S06]  /*7280*/  LDSM.16.MT88.4 R12, [R0+0x2a000] ;  /* 0x02a00000000c783b */ /* 0x000eec0000004200 */
[----:B------:R-:W4:Y:S06]  /*7290*/  LDSM.16.MT88.4 R16, [R221+0x12000] ;  /* 0x01200000dd10783b */ /* 0x000f2c0000004200 */
[----:B-1----:R-:W1:Y:S06]  /*72a0*/  LDSM.16.MT88.4 R84, [R221+0x14000] ;  /* 0x01400000dd54783b */ /* 0x002e6c0000004200 */
[----:B------:R-:W5:Y:S06]  /*72b0*/  LDSM.16.MT88.4 R88, [R221+0x16000] ;  /* 0x01600000dd58783b */ /* 0x000f6c0000004200 */
[----:B------:R-:W-:Y:S06]  /*72c0*/  LDSM.16.MT88.4 R92, [R221+0x10800] ;  /* 0x01080000dd5c783b */ /* 0x000fec0000004200 */
[----:B------:R-:W-:Y:S01]  /*72d0*/  LDSM.16.MT88.4 R96, [R0+0x2a800] ;  /* 0x02a800000060783b */ /* 0x000fe20000004200 */
[-C--:B--2---:R-:W-:Y:S05]  /*72e0*/  HMMA.16816.F32 R20, R4, R8.reuse, R20 ;  /* 0x000000080414723c */ /* 0x084fea0000001814 */
[----:B------:R-:W-:Y:S03]  /*72f0*/  LDSM.16.MT88.4 R100, [R221+0x12800] ;  /* 0x01280000dd64783b */ /* 0x000fe60000004200 */
[C---:B---3--:R-:W-:Y:S03]  /*7300*/  HMMA.16816.F32 R24, R12.reuse, R8, R24 ;  /* 0x000000080c18723c */ /* 0x048fe60000001818 */
[----:B------:R-:W-:Y:S06]  /*7310*/  LDSM.16.MT88.4 R104, [R221+0x14800] ;  /* 0x01480000dd68783b */ /* 0x000fec0000004200 */
[----:B------:R-:W-:Y:S01]  /*7320*/  LDSM.16.MT88.4 R108, [R221+0x16800] ;  /* 0x01680000dd6c783b */ /* 0x000fe20000004200 */
[-C--:B------:R-:W-:Y:S08]  /*7330*/  HMMA.16816.F32 R28, R12, R10.reuse, R28 ;  /* 0x0000000a0c1c723c */ /* 0x080ff0000000181c */
[C---:B------:R-:W-:Y:S01]  /*7340*/  HMMA.16816.F32 R32, R4.reuse, R10, R32 ;  /* 0x0000000a0420723c */ /* 0x040fe20000001820 */
[----:B------:R-:W2:Y:S07]  /*7350*/  LDSM.16.MT88.4 R8, [R217+0x2a800] ;  /* 0x02a80000d908783b */ /* 0x000eae0000004200 */
[-C--:B----4-:R-:W-:Y:S08]  /*7360*/  HMMA.16816.F32 R36, R4, R16.reuse, R36 ;  /* 0x000000100424723c */ /* 0x090ff00000001824 */
[C---:B------:R-:W-:Y:S08]  /*7370*/  HMMA.16816.F32 R40, R12.reuse, R16, R40 ;  /* 0x000000100c28723c */ /* 0x040ff00000001828 */
[-C--:B------:R-:W-:Y:S08]  /*7380*/  HMMA.16816.F32 R44, R12, R18.reuse, R44 ;  /* 0x000000120c2c723c */ /* 0x080ff0000000182c */
[C---:B------:R-:W-:Y:S01]  /*7390*/  HMMA.16816.F32 R48, R4.reuse, R18, R48 ;  /* 0x000000120430723c */ /* 0x040fe20000001830 */
[----:B------:R-:W-:Y:S07]  /*73a0*/  LDSM.16.MT88.4 R16, [R0+0x2b000] ;  /* 0x02b000000010783b */ /* 0x000fee0000004200 */
[-C--:B-1----:R-:W-:Y:S08]  /*73b0*/  HMMA.16816.F32 R52, R4, R84.reuse, R52 ;  /* 0x000000540434723c */ /* 0x082ff00000001834 */
        /* <DEDUP_REMOVED lines=9> */
[----:B------:R-:W1:Y:S06]  /*7450*/  LDSM.16.MT88.4 R4, [R217+0x2b000] ;  /* 0x02b00000d904783b */ /* 0x000e6c0000004200 */
[----:B------:R-:W3:Y:S01]  /*7460*/  LDSM.16.MT88.4 R88, [R221+0x15000] ;  /* 0x01500000dd58783b */ /* 0x000ee20000004200 */
        /* <DEDUP_REMOVED lines=22> */
[-C--:B-1----:R-:W-:Y:S08]  /*75d0*/  HMMA.16816.F32 R20, R4, R12.reuse, R20 ;  /* 0x0000000c0414723c */ /* 0x082ff00000001814 */
[C---:B------:R-:W-:Y:S08]  /*75e0*/  HMMA.16816.F32 R24, R16.reuse, R12, R24 ;  /* 0x0000000c1018723c */ /* 0x040ff00000001818 */
[-C--:B------:R-:W-:Y:S08]  /*75f0*/  HMMA.16816.F32 R28, R16, R14.reuse, R28 ;  /* 0x0000000e101c723c */ /* 0x080ff0000000181c */
[C---:B------:R-:W-:Y:S01]  /*7600*/  HMMA.16816.F32 R32, R4.reuse, R14, R32 ;  /* 0x0000000e0420723c */ /* 0x040fe20000001820 */
[----:B------:R-:W1:Y:S06]  /*7610*/  LDSM.16.MT88.4 R12, [R221+0x17800] ;  /* 0x01780000dd0c783b */ /* 0x000e6c0000004200 */
        /* <DEDUP_REMOVED lines=9> */
[-C--:B--2---:R-:W-:Y:S08]  /*76b0*/  HMMA.16816.F32 R68, R4, R92.reuse, R68 ;  /* 0x0000005c0444723c */ /* 0x084ff00000001844 */
        /* <DEDUP_REMOVED lines=15> */
[-C--:B-1----:R-:W-:Y:S08]  /*77b0*/  HMMA.16816.F32 R68, R8, R12.reuse, R68 ;  /* 0x0000000c0844723c */ /* 0x082ff00000001844 */
        /* <DEDUP_REMOVED lines=32> */
[CCC-:B------:R-:W-:Y:S01]  /*79c0*/  @!P4 LEA.HI.X R13, R8.reuse, R242.reuse, R7.reuse, 0x1, P6 ;  /* 0x000000f2080dc211 */ /* 0x1c0fe200030f0c07 */
        /* <DEDUP_REMOVED lines=36> */
.L_x_890:
[----:B------:R-:W-:Y:S01]  /*7c10*/  LDSM.16.M88.4 R128, [R216] ;  /* 0x00000000d880783b */ /* 0x000fe20000000200 */
[----:B------:R-:W-:Y:S02]  /*7c20*/  ULOP3.LUT UR9, UR7, 0x1, URZ, 0xc0, !UPT ;  /* 0x0000000107097892 */ /* 0x000fe4000f8ec03f */
[----:B------:R-:W-:Y:S02]  /*7c30*/  UISETP.GT.AND UP2, UPT, UR7, UR19, UPT ;  /* 0x000000130700728c */ /* 0x000fe4000bf44270 */
[----:B-1----:R-:W1:Y:S01]  /*7c40*/  LDSM.16.MT88.4 R16, [R221+0x18000] ;  /* 0x01800000dd10783b */ /* 0x002e620000004200 */
[----:B------:R-:W-:Y:S02]  /*7c50*/  UISETP.NE.U32.AND UP0, UPT, UR9, 0x1, UPT ;  /* 0x000000010900788c */ /* 0x000fe4000bf05070 */
[----:B------:R-:W-:Y:S02]  /*7c60*/  @UP3 UIADD3 UR10, UP1, UR16, -0x100, URZ ;  /* 0xffffff00100a3890 */ /* 0x000fe4000ff3e03f */
[----:B------:R-:W2:Y:S01]  /*7c70*/  LDSM.16.M88.4 R124, [R216+0x1000] ;  /* 0x00100000d87c783b */ /* 0x000ea20000000200 */
[----:B------:R-:W-:Y:S02]  /*7c80*/  UIADD3 UR7, UR7, -0x1, URZ ;  /* 0xffffffff07077890 */ /* 0x000fe4000fffe03f */
[----:B------:R-:W-:Y:S02]  /*7c90*/  @UP3 UIADD3.X UR9, UR15, -0x1, URZ, UP1, !UPT ;  /* 0xffffffff0f093890 */ /* 0x000fe40008ffe43f */
[----:B------:R-:W3:Y:S05]  /*7ca0*/  LDSM.16.MT88.4 R96, [R221+0x1a000] ;  /* 0x01a00000dd60783b */ /* 0x000eea0000004200 */
[----:B------:R-:W4:Y:S05]  /*7cb0*/  LDSM.16.MT88.4 R112, [R221+0x1c000] ;  /* 0x01c00000dd70783b */ /* 0x000f2a0000004200 */
[----:B------:R-:W3:Y:S05]  /*7cc0*/  LDSM.16.MT88.4 R196, [R221+0x1e000] ;  /* 0x01e00000ddc4783b */ /* 0x000eea0000004200 */
[----:B------:R-:W-:Y:S05]  /*7cd0*/  LDSM.16.M88.4 R200, [R211] ;  /* 0x00000000d3c8783b */ /* 0x000fea0000000200 */
[----:B------:R-:W3:Y:S01]  /*7ce0*/  LDSM.16.MT88.4 R204, [R221+0x18800] ;  /* 0x01880000ddcc783b */ /* 0x000ee20000004200 */
        /* <DEDUP_REMOVED lines=16> */
[----:B------:R-:W1:Y:S07]  /*7df0*/  LDSM.16.M88.4 R196, [R211+0x1000] ;  /* 0x00100000d3c4783b */ /* 0x000e6e0000000200 */
[-C--:B------:R-:W-:Y:S08]  /*7e00*/  HMMA.16816.F32 R4, R200, R204.reuse, R4 ;  /* 0x000000ccc804723c */ /* 0x080ff00000001804 */
[C---:B-1----:R-:W-:Y:S08]  /*7e10*/  HMMA.16816.F32 R8, R196.reuse, R204, R8 ;  /* 0x000000ccc408723c */ /* 0x042ff00000001808 */
[-C--:B------:R-:W-:Y:S08]  /*7e20*/  HMMA.16816.F32 R12, R196, R206.reuse, R12 ;  /* 0x000000cec40c723c */ /* 0x080ff0000000180c */
[C---:B------:R-:W-:Y:S01]  /*7e30*/  HMMA.16816.F32 R16, R200.reuse, R206, R16 ;  /* 0x000000cec810723c */ /* 0x040fe20000001810 */
[----:B------:R-:W1:Y:S07]  /*7e40*/  LDSM.16.MT88.4 R204, [R221+0x1a800] ;  /* 0x01a80000ddcc783b */ /* 0x000e6e0000004200 */
[-C--:B-1----:R-:W-:Y:S08]  /*7e50*/  HMMA.16816.F32 R84, R200, R204.reuse, R84 ;  /* 0x000000ccc854723c */ /* 0x082ff00000001854 */
[C---:B------:R-:W-:Y:S08]  /*7e60*/  HMMA.16816.F32 R88, R196.reuse, R204, R88 ;  /* 0x000000ccc458723c */ /* 0x040ff00000001858 */
        /* <DEDUP_REMOVED lines=10> */
[-C--:B------:R-:W-:Y:S01]  /*7f10*/  HMMA.16816.F32 R124, R196, R206.reuse, R124 ;  /* 0x000000cec47c723c */ /* 0x080fe2000000187c */
[----:B------:R-:W-:Y:S07]  /*7f20*/  LDSM.16.M88.4 R196, [R209] ;  /* 0x00000000d1c4783b */ /* 0x000fee0000000200 */
[----:B------:R-:W-:Y:S01]  /*7f30*/  HMMA.16816.F32 R128, R200, R206, R128 ;  /* 0x000000cec880723c */ /* 0x000fe20000001880 */
[----:B------:R-:W1:Y:S05]  /*7f40*/  LDSM.16.MT88.4 R200, [R221+0x19000] ;  /* 0x01900000ddc8783b */ /* 0x000e6a0000004200 */
[----:B------:R-:W2:Y:S02]  /*7f50*/  LDSM.16.M88.4 R204, [R209+0x1000] ;  /* 0x00100000d1cc783b */ /* 0x000ea40000000200 */
[-C--:B-1----:R-:W-:Y:S08]  /*7f60*/  HMMA.16816.F32 R4, R196, R200.reuse, R4 ;  /* 0x000000c8c404723c */ /* 0x082ff00000001804 */
[C---:B--2---:R-:W-:Y:S08]  /*7f70*/  HMMA.16816.F32 R8, R204.reuse, R200, R8 ;  /* 0x000000c8cc08723c */ /* 0x044ff00000001808 */
        /* <DEDUP_REMOVED lines=45> */
[CC--:B------:R-:W-:Y:S02]  /*8250*/  LEA R202, P0, R200.reuse, R250.reuse, 0x2 ;  /* 0x000000fac8ca7211 */ /* 0x0c0fe400078010ff */
[----:B------:R1:W5:Y:S02]  /*8260*/  @P1 LDG.E R248, [R196.64+-0xe0] ;  /* 0xffff2004c4f81981 */ /* 0x000364000c1e1900 */
[-C--:B------:R-:W-:Y:S03]  /*8270*/  LEA.HI.X.SX32 R203, R200, R251.reuse, 0x2, P0 ;  /* 0x000000fbc8cb7211 */ /* 0x080fe600000f16ff */
[----:B------:R2:W-:Y:S05]  /*8280*/  RED.E.ADD.F32.FTZ.RN.STRONG.GPU [R250.64], R4 ;  /* 0x00000004fa00798e */ /* 0x0005ea000c10e784 */
[----:B------:R3:W-:Y:S01]  /*8290*/  RED.E.ADD.F32.FTZ.RN.STRONG.GPU [R202.64], R5 ;  /* 0x00000005ca00798e */ /* 0x0007e2000c10e784 */
[C---:B-1----:R-:W-:Y:S02]  /*82a0*/  IMAD.SHL.U32 R196, R252.reuse, 0x10, RZ ;  /* 0x00000010fcc47824 */ /* 0x042fe400078e00ff */
[----:B------:R-:W-:Y:S03]  /*82b0*/  IMAD R197, R252, 0x18, RZ ;  /* 0x00000018fcc57824 */ /* 0x000fe600078e02ff */
[-C--:B------:R-:W-:Y:S02]  /*82c0*/  LEA R204, P1, R196, R250.reuse, 0x2 ;  /* 0x000000fac4cc7211 */ /* 0x080fe400078210ff */
[CC--:B------:R-:W-:Y:S01]  /*82d0*/  LEA R198, P0, R197.reuse, R250.reuse, 0x2 ;  /* 0x000000fac5c67211 */ /* 0x0c0fe200078010ff */
[----:B--2---:R-:W-:Y:S01]  /*82e0*/  IMAD.SHL.U32 R4, R252, 0x20, RZ ;  /* 0x00000020fc047824 */ /* 0x004fe200078e00ff */
[-C--:B------:R-:W-:Y:S02]  /*82f0*/  LEA.HI.X.SX32 R205, R196, R251.reuse, 0x2, P1 ;  /* 0x000000fbc4cd7211 */ /* 0x080fe400008f16ff */
[-C--:B------:R-:W-:Y:S01]  /*8300*/  LEA.HI.X.SX32 R199, R197, R251.reuse, 0x2, P0 ;  /* 0x000000fbc5c77211 */ /* 0x080fe200000f16ff */
[----:B---3--:R-:W-:Y:S01]  /*8310*/  IMAD R5, R252, 0x28, RZ ;  /* 0x00000028fc057824 */ /* 0x008fe200078e02ff */
[CC--:B------:R-:W-:Y:S01]  /*8320*/  LEA R206, P1, R4.reuse, R250.reuse, 0x2 ;  /* 0x000000fa04ce7211 */ /* 0x0c0fe200078210ff */
[----:B------:R1:W-:Y:S03]  /*8330*/  RED.E.ADD.F32.FTZ.RN.STRONG.GPU [R204.64], R6 ;  /* 0x00000006cc00798e */ /* 0x0003e6000c10e784 */
[-C--:B------:R-:W-:Y:S02]  /*8340*/  LEA.HI.X.SX32 R207, R4, R251.reuse, 0x2, P1 ;  /* 0x000000fb04cf7211 */ /* 0x080fe400008f16ff */
[----:B------:R-:W-:Y:S05]  /*8350*/  RED.E.ADD.F32.FTZ.RN.STRONG.GPU [R198.64], R7 ;  /* 0x00000007c600798e */ /* 0x000fea000c10e784 */
[----:B------:R2:W-:Y:S01]  /*8360*/  RED.E.ADD.F32.FTZ.RN.STRONG.GPU [R206.64], R8 ;  /* 0x00000008ce00798e */ /* 0x0005e2000c10e784 */
[CC--:B-1----:R-:W-:Y:S01]  /*8370*/  LEA R204, P0, R5.reuse, R250.reuse, 0x2 ;  /* 0x000000fa05cc7211 */ /* 0x0c2fe200078010ff */
[C---:B------:R-:W-:Y:S02]  /*8380*/  IMAD R6, R252.reuse, 0x30, RZ ;  /* 0x00000030fc067824 */ /* 0x040fe400078e02ff */
[----:B------:R-:W-:Y:S01]  /*8390*/  IMAD R252, R252, 0x38, RZ ;  /* 0x00000038fcfc7824 */ /* 0x000fe200078e02ff */
[-C--:B------:R-:W-:Y:S02]  /*83a0*/  LEA.HI.X.SX32 R205, R5, R251.reuse, 0x2, P0 ;  /* 0x000000fb05cd7211 */ /* 0x080fe400000f16ff */
[CC--:B------:R-:W-:Y:S03]  /*83b0*/  LEA R4, P1, R6.reuse, R250.reuse, 0x2 ;  /* 0x000000fa06047211 */ /* 0x0c0fe600078210ff */
[----:B------:R1:W-:Y:S01]  /*83c0*/  RED.E.ADD.F32.FTZ.RN.STRONG.GPU [R204.64], R9 ;  /* 0x00000009cc00798e */ /* 0x0003e2000c10e784 */
[-C--:B------:R-:W-:Y:S02]  /*83d0*/  LEA.HI.X.SX32 R5, R6, R251.reuse, 0x2, P1 ;  /* 0x000000fb06057211 */ /* 0x080fe400008f16ff */
[-C--:B--2---:R-:W-:Y:S02]  /*83e0*/  LEA R8, P0, R252, R250.reuse, 0x2 ;  /* 0x000000fafc087211 */ /* 0x084fe400078010ff */
[----:B------:R-:W-:Y:S01]  /*83f0*/  IADD3 R6, R196, 0x20, RZ ;  /* 0x00000020c4067810 */ /* 0x000fe20007ffe0ff */
[----:B------:R2:W-:Y:S01]  /*8400*/  RED.E.ADD.F32.FTZ.RN.STRONG.GPU [R4.64], R10 ;  /* 0x0000000a0400798e */ /* 0x0005e2000c10e784 */
[-C--:B-1----:R-:W-:Y:S05]  /*8410*/  LEA.HI.X.SX32 R9, R252, R251.reuse, 0x2, P0 ;  /* 0x000000fbfc097211 */ /* 0x082fea00000f16ff */
[----:B------:R1:W-:Y:S01]  /*8420*/  RED.E.ADD.F32.FTZ.RN.STRONG.GPU [R8.64], R11 ;  /* 0x0000000b0800798e */ /* 0x0003e2000c10e784 */
[-C--:B--2---:R-:W-:Y:S01]  /*8430*/  LEA R10, P0, R6, R250.reuse, 0x2 ;  /* 0x000000fa060a7211 */ /* 0x084fe200078010ff */
[C---:B------:R-:W-:Y:S03]  /*8440*/  IMAD.IADD R4, R200.reuse, 0x1, R6 ;  /* 0x00000001c8047824 */ /* 0x040fe600078e0206 */
[----:B------:R2:W-:Y:S01]  /*8450*/  RED.E.ADD.F32.FTZ.RN.STRONG.GPU [R250.64+0x80], R16 ;  /* 0x00008010fa00798e */ /* 0x0005e2000c10e784 */
[----:B------:R-:W-:Y:S04]  /*8460*/  IMAD.IADD R5, R200, 0x1, R4 ;  /* 0x00000001c8057824 */ /* 0x000fe800078e0204 */
[----:B------:R3:W-:Y:S01]  /*8470*/  RED.E.ADD.F32.FTZ.RN.STRONG.GPU [R202.64+0x80], R17 ;  /* 0x00008011ca00798e */ /* 0x0007e2000c10e784 */
[-C--:B-1----:R-:W-:Y:S02]  /*8480*/  LEA.HI.X.SX32 R11, R6, R251.reuse, 0x2, P0 ;  /* 0x000000fb060b7211 */ /* 0x082fe400000f16ff */
[CC--:B------:R-:W-:Y:S03]  /*8490*/  LEA R6, P0, R4.reuse, R250.reuse, 0x2 ;  /* 0x000000fa04067211 */ /* 0x0c0fe600078010ff */
[----:B------:R1:W-:Y:S01]  /*84a0*/  RED.E.ADD.F32.FTZ.RN.STRONG.GPU [R10.64], R18 ;  /* 0x000000120a00798e */ /* 0x0003e2000c10e784 */
[-C--:B------:R-:W-:Y:S01]  /*84b0*/  LEA.HI.X.SX32 R7, R4, R251.reuse, 0x2, P0 ;  /* 0x000000fb04077211 */ /* 0x080fe200000f16ff */
[C---:B------:R-:W-:Y:S01]  /*84c0*/  IMAD.IADD R4, R200.reuse, 0x1, R5 ;  /* 0x00000001c8047824 */ /* 0x040fe200078e0205 */
[CC--:B--2---:R-:W-:Y:S03]  /*84d0*/  LEA R16, P1, R5.reuse, R250.reuse, 0x2 ;  /* 0x000000fa05107211 */ /* 0x0c4fe600078210ff */
[----:B------:R2:W-:Y:S01]  /*84e0*/  RED.E.ADD.F32.FTZ.RN.STRONG.GPU [R6.64], R19 ;  /* 0x000000130600798e */ /* 0x0005e2000c10e784 */
[-C--:B---3--:R-:W-:Y:S01]  /*84f0*/  LEA.HI.X.SX32 R17, R5, R251.reuse, 0x2, P1 ;  /* 0x000000fb05117211 */ /* 0x088fe200008f16ff */
[----:B------:R-:W-:Y:S01]  /*8500*/  IMAD.IADD R8, R200, 0x1, R4 ;  /* 0x00000001c8087824 */ /* 0x000fe200078e0204 */
[----:B------:R-:W-:Y:S03]  /*8510*/  IADD3 R5, R196, 0x40, RZ ;  /* 0x00000040c4057810 */ /* 0x000fe60007ffe0ff */
[----:B------:R-:W-:Y:S01]  /*8520*/  RED.E.ADD.F32.FTZ.RN.STRONG.GPU [R16.64], R12 ;  /* 0x0000000c1000798e */ /* 0x000fe2000c10e784 */
[CC--:B-1----:R-:W-:Y:S04]  /*8530*/  LEA R10, P0, R4.reuse, R250.reuse, 0x2 ;  /* 0x000000fa040a7211 */ /* 0x0c2fe800078010ff */
[-C--:B------:R-:W-:Y:S01]  /*8540*/  LEA.HI.X.SX32 R11, R4, R251.reuse, 0x2, P0 ;  /* 0x000000fb040b7211 */ /* 0x080fe200000f16ff */
[----:B------:R-:W-:Y:S01]  /*8550*/  IMAD.IADD R4, R200, 0x1, R8 ;  /* 0x00000001c8047824 */ /* 0x000fe200078e0208 */
[CC--:B--2---:R-:W-:Y:S03]  /*8560*/  LEA R6, P0, R8.reuse, R250.reuse, 0x2 ;  /* 0x000000fa08067211 */ /* 0x0c4fe600078010ff */
[----:B------:R-:W-:Y:S01]  /*8570*/  RED.E.ADD.F32.FTZ.RN.STRONG.GPU [R10.64], R13 ;  /* 0x0000000d0a00798e */ /* 0x000fe2000c10e784 */
[-C--:B------:R-:W-:Y:S02]  /*8580*/  LEA.HI.X.SX32 R7, R8, R251.reuse, 0x2, P0 ;  /* 0x000000fb08077211 */ /* 0x080fe400000f16ff */
[CC--:B------:R-:W-:Y:S03]  /*8590*/  LEA R8, P0, R4.reuse, R250.reuse, 0x2 ;  /* 0x000000fa04087211 */ /* 0x0c0fe600078010ff */
[----:B------:R1:W-:Y:S01]  /*85a0*/  RED.E.ADD.F32.FTZ.RN.STRONG.GPU [R6.64], R14 ;  /* 0x0000000e0600798e */ /* 0x0003e2000c10e784 */
[-C--:B------:R-:W-:Y:S01]  /*85b0*/  LEA.HI.X.SX32 R9, R4, R251.reuse, 0x2, P0 ;  /* 0x000000fb04097211 */ /* 0x080fe200000f16ff */
[C---:B------:R-:W-:Y:S04]  /*85c0*/  IMAD.IADD R4, R200.reuse, 0x1, R5 ;  /* 0x00000001c8047824 */ /* 0x040fe800078e0205 */
[----:B------:R2:W-:Y:S05]  /*85d0*/  RED.E.ADD.F32.FTZ.RN.STRONG.GPU [R8.64], R15 ;  /* 0x0000000f0800798e */ /* 0x0005ea000c10e784 */
[----:B------:R-:W-:Y:S05]  /*85e0*/  RED.E.ADD.F32.FTZ.RN.STRONG.GPU [R250.64+0x100], R84 ;  /* 0x00010054fa00798e */ /* 0x000fea000c10e784 */
[----:B------:R-:W-:Y:S01]  /*85f0*/  RED.E.ADD.F32.FTZ.RN.STRONG.GPU [R202.64+0x100], R85 ;  /* 0x00010055ca00798e */ /* 0x000fe2000c10e784 */
[CC--:B-1----:R-:W-:Y:S04]  /*8600*/  LEA R6, P0, R5.reuse, R250.reuse, 0x2 ;  /* 0x000000fa05067211 */ /* 0x0c2fe800078010ff */
[-C--:B------:R-:W-:Y:S01]  /*8610*/  LEA.HI.X.SX32 R7, R5, R251.reuse, 0x2, P0 ;  /* 0x000000fb05077211 */ /* 0x080fe200000f16ff */
[----:B------:R-:W-:Y:S01]  /*8620*/  IMAD.IADD R5, R200, 0x1, R4 ;  /* 0x00000001c8057824 */ /* 0x000fe200078e0204 */
[CC--:B--2---:R-:W-:Y:S03]  /*8630*/  LEA R8, P0, R4.reuse, R250.reuse, 0x2 ;  /* 0x000000fa04087211 */ /* 0x0c4fe600078010ff */
[----:B------:R1:W-:Y:S01]  /*8640*/  RED.E.ADD.F32.FTZ.RN.STRONG.GPU [R6.64], R86 ;  /* 0x000000560600798e */ /* 0x0003e2000c10e784 */
[-C--:B------:R-:W-:Y:S01]  /*8650*/  LEA.HI.X.SX32 R9, R4, R251.reuse, 0x2, P0 ;  /* 0x000000fb04097211 */ /* 0x080fe200000f16ff */
[----:B------:R-:W-:Y:S01]  /*8660*/  IMAD.IADD R4, R200, 0x1, R5 ;  /* 0x00000001c8047824 */ /* 0x000fe200078e0205 */
[CC--:B------:R-:W-:Y:S03]  /*8670*/  LEA R12, P1, R5.reuse, R250.reuse, 0x2 ;  /* 0x000000fa050c7211 */ /* 0x0c0fe600078210ff */
[----:B------:R2:W-:Y:S01]  /*8680*/  RED.E.ADD.F32.FTZ.RN.STRONG.GPU [R8.64], R87 ;  /* 0x000000570800798e */ /* 0x0005e2000c10e784 */
[-C--:B------:R-:W-:Y:S02]  /*8690*/  LEA.HI.X.SX32 R13, R5, R251.reuse, 0x2, P1 ;  /* 0x000000fb050d7211 */ /* 0x080fe400008f16ff */
[-C--:B------:R-:W-:Y:S02]  /*86a0*/  LEA R10, P0, R4, R250.reuse, 0x2 ;  /* 0x000000fa040a7211 */ /* 0x080fe400078010ff */
[----:B------:R-:W-:Y:S01]  /*86b0*/  IADD3 R5, R196, 0x60, RZ ;  /* 0x00000060c4057810 */ /* 0x000fe20007ffe0ff */
[----:B------:R-:W-:Y:S01]  /*86c0*/  RED.E.ADD.F32.FTZ.RN.STRONG.GPU [R12.64], R88 ;  /* 0x000000580c00798e */ /* 0x000fe2000c10e784 */
[-C--:B------:R-:W-:Y:S04]  /*86d0*/  LEA.HI.X.SX32 R11, R4, R251.reuse, 0x2, P0 ;  /* 0x000000fb040b7211 */ /* 0x080fe800000f16ff */
[----:B------:R-:W-:Y:S05]  /*86e0*/  LDSM.16.MT88.4 R84, [R215+0x4000] ;  /* 0x00400000d754783b */ /* 0x000fea0000004200 */
[----:B------:R-:W-:Y:S01]  /*86f0*/  RED.E.ADD.F32.FTZ.RN.STRONG.GPU [R10.64], R89 ;  /* 0x000000590a00798e */ /* 0x000fe2000c10e784 */
[C---:B-1----:R-:W-:Y:S04]  /*8700*/  IMAD.IADD R6, R200.reuse, 0x1, R4 ;  /* 0x00000001c8067824 */ /* 0x042fe800078e0204 */
[----:B------:R-:W-:Y:S01]  /*8710*/  IMAD.IADD R4, R200, 0x1, R6 ;  /* 0x00000001c8047824 */ /* 0x000fe200078e0206 */
[CC--:B--2---:R-:W-:Y:S04]  /*8720*/  LEA R8, P0, R6.reuse, R250.reuse, 0x2 ;  /* 0x000000fa06087211 */ /* 0x0c4fe800078010ff */
[-C--:B------:R-:W-:Y:S02]  /*8730*/  LEA.HI.X.SX32 R9, R6, R251.reuse, 0x2, P0 ;  /* 0x000000fb06097211 */ /* 0x080fe400000f16ff */
[CC--:B------:R-:W-:Y:S03]  /*8740*/  LEA R6, P0, R4.reuse, R250.reuse, 0x2 ;  /* 0x000000fa04067211 */ /* 0x0c0fe600078010ff */
[----:B------:R1:W-:Y:S01]  /*8750*/  RED.E.ADD.F32.FTZ.RN.STRONG.GPU [R8.64], R90 ;  /* 0x0000005a0800798e */ /* 0x0003e2000c10e784 */
[-C--:B------:R-:W-:Y:S01]  /*8760*/  LEA.HI.X.SX32 R7, R4, R251.reuse, 0x2, P0 ;  /* 0x000000fb04077211 */ /* 0x080fe200000f16ff */
[C---:B------:R-:W-:Y:S04]  /*8770*/  IMAD.IADD R4, R200.reuse, 0x1, R5 ;  /* 0x00000001c8047824 */ /* 0x040fe800078e0205 */
[----:B------:R2:W-:Y:S05]  /*8780*/  RED.E.ADD.F32.FTZ.RN.STRONG.GPU [R6.64], R91 ;  /* 0x0000005b0600798e */ /* 0x0005ea000c10e784 */
[----:B------:R-:W-:Y:S05]  /*8790*/  RED.E.ADD.F32.FTZ.RN.STRONG.GPU [R250.64+0x180], R96 ;  /* 0x00018060fa00798e */ /* 0x000fea000c10e784 */
[----:B------:R-:W-:Y:S05]  /*87a0*/  RED.E.ADD.F32.FTZ.RN.STRONG.GPU [R202.64+0x180], R97 ;  /* 0x00018061ca00798e */ /* 0x000fea000c10e784 */
[----:B------:R-:W-:Y:S01]  /*87b0*/  LDSM.16.MT88.4 R88, [R215+0x6000] ;  /* 0x00600000d758783b */ /* 0x000fe20000004200 */
        /* <DEDUP_REMOVED lines=69> */
[-C--:B------:R-:W-:Y:S02]  /*8c10*/  LEA.HI.X.SX32 R11, R4, R251.reuse, 0x2, P0 ;  /* 0x000000fb040b7211 */ /* 0x080fe400000f16ff */
[----:B------:R-:W-:Y:S03]  /*8c20*/  IADD3 R196, R196, 0xe0, RZ ;  /* 0x000000e0c4c47810 */ /* 0x000fe60007ffe0ff */
        /* <DEDUP_REMOVED lines=23> */
[CC--:B------:R-:W-:Y:S03]  /*8da0*/  LEA R10, P0, R4.reuse, R250.reuse, 0x2 ;  /* 0x000000fa040a7211 */ /* 0x0c0fe600078010ff */
[----:B------:R-:W-:Y:S01]  /*8db0*/  RED.E.ADD.F32.FTZ.RN.STRONG.GPU [R12.64], R120 ;  /* 0x000000780c00798e */ /* 0x000fe2000c10e784 */
[-C--:B------:R-:W-:Y:S05]  /*8dc0*/  LEA.HI.X.SX32 R11, R4, R251.reuse, 0x2, P0 ;  /* 0x000000fb040b7211 */ /* 0x080fea00000f16ff */
        /* <DEDUP_REMOVED lines=9> */
[----:B------:R2:W-:Y:S01]  /*8e60*/  RED.E.ADD.F32.FTZ.RN.STRONG.GPU [R6.64], R123 ;  /* 0x0000007b0600798e */ /* 0x0005e2000c10e784 */
[----:B------:R-:W-:Y:S04]  /*8e70*/  IMAD.IADD R5, R200, 0x1, R4 ;  /* 0x00000001c8057824 */ /* 0x000fe800078e0204 */
[----:B------:R-:W-:Y:S05]  /*8e80*/  RED.E.ADD.F32.FTZ.RN.STRONG.GPU [R250.64+0x380], R128 ;  /* 0x00038080fa00798e */ /* 0x000fea000c10e784 */
[----:B------:R-:W-:Y:S01]  /*8e90*/  RED.E.ADD.F32.FTZ.RN.STRONG.GPU [R202.64+0x380], R129 ;  /* 0x00038081ca00798e */ /* 0x000fe2000c10e784 */
[CC--:B-1----:R-:W-:Y:S04]  /*8ea0*/  LEA R8, P0, R196.reuse, R250.reuse, 0x2 ;  /* 0x000000fac4087211 */ /* 0x0c2fe800078010ff */
[-C--:B------:R-:W-:Y:S02]  /*8eb0*/  LEA.HI.X.SX32 R9, R196, R251.reuse, 0x2, P0 ;  /* 0x000000fbc4097211 */ /* 0x080fe400000f16ff */
[-C--:B------:R-:W-:Y:S01]  /*8ec0*/  LEA R10, P0, R4, R250.reuse, 0x2 ;  /* 0x000000fa040a7211 */ /* 0x080fe200078010ff */
[----:B--2---:R-:W-:Y:S02]  /*8ed0*/  IMAD.IADD R6, R200, 0x1, R5 ;  /* 0x00000001c8067824 */ /* 0x004fe400078e0205 */
[----:B------:R1:W-:Y:S01]  /*8ee0*/  RED.E.ADD.F32.FTZ.RN.STRONG.GPU [R8.64], R130 ;  /* 0x000000820800798e */ /* 0x0003e2000c10e784 */
[-C--:B------:R-:W-:Y:S01]  /*8ef0*/  LEA.HI.X.SX32 R11, R4, R251.reuse, 0x2, P0 ;  /* 0x000000fb040b7211 */ /* 0x080fe200000f16ff */
[----:B------:R-:W-:Y:S01]  /*8f00*/  IMAD.IADD R4, R200, 0x1, R6 ;  /* 0x00000001c8047824 */ /* 0x000fe200078e0206 */
[CC--:B------:R-:W-:Y:S02]  /*8f10*/  LEA R12, P0, R5.reuse, R250.reuse, 0x2 ;  /* 0x000000fa050c7211 */ /* 0x0c0fe400078010ff */
[-C--:B------:R-:W-:Y:S01]  /*8f20*/  LEA R16, P2, R6, R250.reuse, 0x2 ;  /* 0x000000fa06107211 */ /* 0x080fe200078410ff */
[----:B------:R-:W-:Y:S01]  /*8f30*/  RED.E.ADD.F32.FTZ.RN.STRONG.GPU [R10.64], R131 ;  /* 0x000000830a00798e */ /* 0x000fe2000c10e784 */
[-C--:B------:R-:W-:Y:S01]  /*8f40*/  LEA.HI.X.SX32 R13, R5, R251.reuse, 0x2, P0 ;  /* 0x000000fb050d7211 */ /* 0x080fe200000f16ff */
[----:B------:R-:W-:Y:S01]  /*8f50*/  IMAD.IADD R200, R200, 0x1, R4 ;  /* 0x00000001c8c87824 */ /* 0x000fe200078e0204 */
[-C--:B------:R-:W-:Y:S02]  /*8f60*/  LEA.HI.X.SX32 R17, R6, R251.reuse, 0x2, P2 ;  /* 0x000000fb06117211 */ /* 0x080fe400010f16ff */
[CC--:B------:R-:W-:Y:S01]  /*8f70*/  LEA R14, P1, R4.reuse, R250.reuse, 0x2 ;  /* 0x000000fa040e7211 */ /* 0x0c0fe200078210ff */
[----:B------:R-:W-:Y:S03]  /*8f80*/  RED.E.ADD.F32.FTZ.RN.STRONG.GPU [R12.64], R124 ;  /* 0x0000007c0c00798e */ /* 0x000fe6000c10e784 */
[-C--:B------:R-:W-:Y:S02]  /*8f90*/  LEA.HI.X.SX32 R15, R4, R251.reuse, 0x2, P1 ;  /* 0x000000fb040f7211 */ /* 0x080fe400008f16ff */
[----:B------:R-:W-:Y:S01]  /*8fa0*/  RED.E.ADD.F32.FTZ.RN.STRONG.GPU [R16.64], R125 ;  /* 0x0000007d1000798e */ /* 0x000fe2000c10e784 */
[----:B------:R-:W-:Y:S01]  /*8fb0*/  PLOP3.LUT P1, PT, PT, PT, UP0, 0x80, 0x0 ;  /* 0x000000000000781c */ /* 0x000fe20003f2f008 */
[----:B------:R-:W-:Y:S03]  /*8fc0*/  @UP3 UIADD3 UR18, UP0, UR18, -0x100, URZ ;  /* 0xffffff0012123890 */ /* 0x000fe6000ff1e03f */
[----:B------:R-:W-:Y:S01]  /*8fd0*/  RED.E.ADD.F32.FTZ.RN.STRONG.GPU [R14.64], R126 ;  /* 0x0000007e0e00798e */ /* 0x000fe2000c10e784 */
[----:B------:R-:W-:Y:S01]  /*8fe0*/  @UP3 UIADD3.X UR17, UR17, -0x1, URZ, UP0, !UPT ;  /* 0xffffffff11113890 */ /* 0x000fe200087fe43f */
[C---:B-1----:R-:W-:Y:S03]  /*8ff0*/  LEA R8, P0, R200.reuse, R250, 0x2 ;  /* 0x000000fac8087211 */ /* 0x042fe600078010ff */
[----:B------:R-:W-:Y:S01]  /*9000*/  LDSM.16.MT88.4 R4, [R217+0x28000] ;  /* 0x02800000d904783b */ /* 0x000fe20000004200 */
[----:B------:R-:W-:Y:S04]  /*9010*/  LEA.HI.X.SX32 R9, R200, R251, 0x2, P0 ;  /* 0x000000fbc8097211 */ /* 0x000fe800000f16ff */
[----:B------:R-:W-:Y:S01]  /*9020*/  LDSM.16.MT88.4 R12, [R0+0x28000] ;  /* 0x02800000000c783b */ /* 0x000fe20000004200 */
[----:B------:R-:W-:Y:S04]  /*9030*/  PLOP3.LUT P0, PT, PT, PT, UP2, 0x80, 0x0 ;  /* 0x000000000000781c */ /* 0x000fe80003f0f028 */
[----:B------:R-:W-:Y:S05]  /*9040*/  RED.E.ADD.F32.FTZ.RN.STRONG.GPU [R8.64], R127 ;  /* 0x0000007f0800798e */ /* 0x000fea000c10e784 */
[----:B------:R-:W1:Y:S05]  /*9050*/  LDSM.16.MT88.4 R8, [R215] ;  /* 0x00000000d708783b */ /* 0x000e6a0000004200 */
[----:B------:R-:W2:Y:S01]  /*9060*/  LDSM.16.MT88.4 R16, [R215+0x2000] ;  /* 0x00200000d710783b */ /* 0x000ea20000004200 */
        /* <DEDUP_REMOVED lines=294> */
.L_x_892:
        /* <DEDUP_REMOVED lines=18> */
.L_x_893:
[----:B------:R-:W-:Y:S01]  /*a3f0*/  BAR.SYNC.DEFER_BLOCKING 0x0 ;  /* 0x0000000000007b1d */ /* 0x000fe20000010000 */
[----:B-1----:R-:W-:Y:S01]  /*a400*/  IMAD.SHL.U32 R76, R224, 0x2, RZ ;  /* 0x00000002e04c7824 */ /* 0x002fe200078e00ff */
[----:B------:R-:W-:Y:S01]  /*a410*/  USHF.L.U32 UR6, UR22, 0x6, URZ ;  /* 0x0000000616067899 */ /* 0x000fe2000800063f */
[--C-:B------:R-:W-:Y:S01]  /*a420*/  SHF.R.S32.HI R79, RZ, 0x1f, R226.reuse ;  /* 0x0000001fff4f7819 */ /* 0x100fe200000114e2 */
[----:B------:R-:W-:Y:S01]  /*a430*/  IMAD.MOV.U32 R78, RZ, RZ, R226 ;  /* 0x000000ffff4e7224 */ /* 0x000fe200078e00e2 */
[----:B------:R-:W-:Y:S01]  /*a440*/  UIMAD UR8, UR22, -0x40, UR8 ;  /* 0xffffffc0160878a4 */ /* 0x000fe2000f8e0208 */
[----:B------:R-:W1:Y:S01]  /*a450*/  S2R R6, SR_TID.X ;  /* 0x0000000000067919 */ /* 0x000e620000002100 */
[----:B------:R-:W-:Y:S01]  /*a460*/  USHF.R.S32.HI UR12, URZ, 0x1f, UR6 ;  /* 0x0000001f3f0c7899 */ /* 0x000fe20008011406 */
[----:B------:R-:W-:Y:S01]  /*a470*/  IMAD.U32 R68, RZ, RZ, UR6 ;  /* 0x00000006ff447e24 */ /* 0x000fe2000f8e00ff */
[----:B------:R-:W-:Y:S01]  /*a480*/  ULDC.64 UR10, c[0x0][0x3a0] ;  /* 0x0000e800000a7ab9 */ /* 0x000fe20000000a00 */
[----:B------:R-:W-:Y:S01]  /*a490*/  BSSY B0, `(.L_x_894) ;  /* 0x0000036000007945 */ /* 0x000fe20003800000 */
[----:B------:R-:W-:Y:S01]  /*a4a0*/  UIMAD UR7, UR12, UR10, URZ ;  /* 0x0000000a0c0772a4 */ /* 0x000fe2000f8e023f */
[----:B------:R-:W-:Y:S01]  /*a4b0*/  IMAD.WIDE.U32 R8, R68, c[0x0][0x3a0], R78 ;  /* 0x0000e80044087a25 */ /* 0x000fe200078e004e */
[----:B------:R-:W-:-:S02]  /*a4c0*/  IADD3 R73, R226, 0x40, RZ ;  /* 0x00000040e2497810 */ /* 0x000fc40007ffe0ff */
[----:B------:R-:W-:Y:S01]  /*a4d0*/  UIMAD UR7, UR6, UR11, UR7 ;  /* 0x0000000b060772a4 */ /* 0x000fe2000f8e0207 */
[----:B------:R-:W-:Y:S02]  /*a4e0*/  IADD3 R72, R226, 0x80, RZ ;  /* 0x00000080e2487810 */ /* 0x000fe40007ffe0ff */
[----:B------:R-:W-:Y:S01]  /*a4f0*/  IADD3 R80, P0, R8, UR15, RZ ;  /* 0x0000000f08507c10 */ /* 0x000fe2000ff1e0ff */
[----:B------:R-:W-:Y:S01]  /*a500*/  ULDC.64 UR10, c[0x0][0x3b8] ;  /* 0x0000ee00000a7ab9 */ /* 0x000fe20000000a00 */
[----:B------:R-:W-:Y:S01]  /*a510*/  IADD3 R69, R226, 0xc0, RZ ;  /* 0x000000c0e2457810 */ /* 0x000fe20007ffe0ff */
[----:B------:R-:W-:Y:S01]  /*a520*/  IMAD.U32 R4, RZ, RZ, UR7 ;  /* 0x00000007ff047e24 */ /* 0x000fe2000f8e00ff */
[----:B------:R-:W-:Y:S01]  /*a530*/  UIMAD UR7, UR60, UR10, URZ ;  /* 0x0000000a3c0772a4 */ /* 0x000fe2000f8e023f */
[----:B------:R2:W3:Y:S03]  /*a540*/  LDS.128 R64, [R76+0x19000] ;  /* 0x019000004c407984 */ /* 0x0004e60000000c00 */
[----:B------:R-:W-:Y:S01]  /*a550*/  IADD3.X R81, R9, UR16, R4, P0, !PT ;  /* 0x0000001009517c10 */ /* 0x000fe200087fe404 */
[----:B------:R-:W-:Y:S01]  /*a560*/  IMAD.U32 R4, RZ, RZ, UR36 ;  /* 0x00000024ff047e24 */ /* 0x000fe2000f8e00ff */
[----:B------:R2:W4:Y:S01]  /*a570*/  LDS.128 R60, [R76+0x1b000] ;  /* 0x01b000004c3c7984 */ /* 0x0005220000000c00 */
[----:B------:R-:W-:Y:S01]  /*a580*/  UIMAD UR7, UR36, UR11, UR7 ;  /* 0x0000000b240772a4 */ /* 0x000fe2000f8e0207 */
[----:B-1----:R-:W-:Y:S01]  /*a590*/  SHF.R.S32.HI R5, RZ, 0x1f, R6 ;  /* 0x0000001fff057819 */ /* 0x002fe20000011406 */
[----:B------:R-:W-:Y:S01]  /*a5a0*/  IMAD.WIDE.U32 R80, R4, c[0x0][0x3b8], R80 ;  /* 0x0000ee0004507a25 */ /* 0x000fe200078e0050 */
[----:B------:R2:W1:Y:S02]  /*a5b0*/  LDS.128 R56, [R76+0x1d000] ;  /* 0x01d000004c387984 */ /* 0x0004640000000c00 */
[----:B------:R-:W-:-:S02]  /*a5c0*/  LEA.HI R5, R5, R6, RZ, 0x3 ;  /* 0x0000000605057211 */ /* 0x000fc400078f18ff */
[----:B------:R2:W1:Y:S01]  /*a5d0*/  LDS.128 R52, [R76+0x1f000] ;  /* 0x01f000004c347984 */ /* 0x0004620000000c00 */
[----:B------:R-:W-:Y:S02]  /*a5e0*/  IADD3 R75, R81, UR7, RZ ;  /* 0x00000007514b7c10 */ /* 0x000fe4000fffe0ff */
[----:B------:R-:W-:Y:S01]  /*a5f0*/  SHF.R.S32.HI R71, RZ, 0x3, R5 ;  /* 0x00000003ff477819 */ /* 0x000fe20000011405 */
[----:B------:R2:W1:Y:S03]  /*a600*/  LDS.128 R48, [R76+0x20000] ;  /* 0x020000004c307984 */ /* 0x0004660000000c00 */
[----:B------:R-:W-:Y:S01]  /*a610*/  ISETP.GE.AND P5, PT, R71, UR8, PT ;  /* 0x0000000847007c0c */ /* 0x000fe2000bfa6270 */
        /* <DEDUP_REMOVED lines=10> */
[----:B------:R-:W3:Y:S01]  /*a6c0*/  LDS.128 R16, [R76+0x1a000] ;  /* 0x01a000004c107984 */ /* 0x000ee20000000c00 */
[----:B------:R-:W-:Y:S01]  /*a6d0*/  IMAD R74, R70, c[0x0][0x3a0], RZ ;  /* 0x0000e800464a7a24 */ /* 0x000fe200078e02ff */
[----:B------:R-:W-:Y:S01]  /*a6e0*/  ISETP.GE.AND P2, PT, R73, c[0x0][0x220], PT ;  /* 0x0000880049007a0c */ /* 0x000fe20003f46270 */
[----:B------:R-:W-:Y:S01]  /*a6f0*/  IMAD.MOV.U32 R77, RZ, RZ, R75 ;  /* 0x000000ffff4d7224 */ /* 0x000fe200078e004b */
[----:B------:R-:W4:Y:S01]  /*a700*/  LDS.128 R12, [R76+0x1c000] ;  /* 0x01c000004c0c7984 */ /* 0x000f220000000c00 */
[----:B------:R-:W-:Y:S01]  /*a710*/  IMAD R74, R71, c[0x0][0x3a4], R74 ;  /* 0x0000e900474a7a24 */ /* 0x000fe200078e024a */
[----:B------:R-:W-:-:S02]  /*a720*/  ISETP.GE.AND P1, PT, R72, c[0x0][0x220], PT ;  /* 0x0000880048007a0c */ /* 0x000fc40003f26270 */
[----:B------:R-:W-:Y:S01]  /*a730*/  LDS.128 R8, [R76+0x1e000] ;  /* 0x01e000004c087984 */ /* 0x000fe20000000c00 */
[----:B------:R-:W-:-:S03]  /*a740*/  ISETP.GE.AND P0, PT, R69, c[0x0][0x220], PT ;  /* 0x0000880045007a0c */ /* 0x000fc60003f06270 */
[----:B------:R2:W1:Y:S02]  /*a750*/  @!P3 LDS.128 R4, [R76+0x18000] ;  /* 0x018000004c04b984 */ /* 0x0004640000000c00 */
[----:B--2---:R-:W-:-:S04]  /*a760*/  IMAD.MOV.U32 R76, RZ, RZ, R80 ;  /* 0x000000ffff4c7224 */ /* 0x004fc800078e0050 */
[----:B------:R-:W-:-:S04]  /*a770*/  IMAD.WIDE.U32 R76, R71, c[0x0][0x3a0], R76 ;  /* 0x0000e800474c7a25 */ /* 0x000fc800078e004c */
[----:B------:R-:W-:Y:S01]  /*a780*/  IMAD.IADD R74, R74, 0x1, R77 ;  /* 0x000000014a4a7824 */ /* 0x000fe200078e024d */
[----:B------:R-:W-:-:S04]  /*a790*/  LEA R82, P4, R76, c[0x0][0x340], 0x1 ;  /* 0x0000d0004c527a11 */ /* 0x000fc800078808ff */
[----:B------:R-:W-:-:S05]  /*a7a0*/  LEA.HI.X R83, R76, c[0x0][0x344], R74, 0x1, P4 ;  /* 0x0000d1004c537a11 */ /* 0x000fca00020f0c4a */
[----:B---3--:R2:W-:Y:S04]  /*a7b0*/  @!P2 STG.E.128 [R82.64+0x80], R16 ;  /* 0x000080105200a986 */ /* 0x0085e8000c101d04 */
[----:B----4-:R2:W-:Y:S04]  /*a7c0*/  @!P1 STG.E.128 [R82.64+0x100], R12 ;  /* 0x0001000c52009986 */ /* 0x0105e8000c101d04 */
[----:B-1----:R2:W-:Y:S04]  /*a7d0*/  @!P3 STG.E.128 [R82.64], R4 ;  /* 0x000000045200b986 */ /* 0x0025e8000c101d04 */
[----:B------:R2:W-:Y:S02]  /*a7e0*/  @!P0 STG.E.128 [R82.64+0x180], R8 ;  /* 0x0001800852008986 */ /* 0x0005e4000c101d04 */
.L_x_895:
[----:B---34-:R-:W-:Y:S05]  /*a7f0*/  BSYNC B0 ;  /* 0x0000000000007941 */ /* 0x018fea0003800000 */
.L_x_894:
[----:B--2---:R-:W-:Y:S01]  /*a800*/  IADD3 R4, R71, 0x20, RZ ;  /* 0x0000002047047810 */ /* 0x004fe20007ffe0ff */
        /* <DEDUP_REMOVED lines=19> */
[----:B-1----:R2:W-:Y:S04]  /*a940*/  @!P1 STG.E.128 [R8.64+0x100], R56 ;  /* 0x0001003808009986 */ /* 0x0025e8000c101d04 */
[----:B------:R2:W-:Y:S02]  /*a950*/  @!P0 STG.E.128 [R8.64+0x180], R52 ;  /* 0x0001803408008986 */ /* 0x0005e4000c101d04 */
.L_x_897:
[----:B------:R-:W-:Y:S05]  /*a960*/  BSYNC B0 ;  /* 0x0000000000007941 */ /* 0x000fea0003800000 */
.L_x_896:
        /* <DEDUP_REMOVED lines=17> */
[----:B--2---:R-:W-:Y:S01]  /*aa80*/  IMAD.MOV.U32 R8, RZ, RZ, R6 ;  /* 0x000000ffff087224 */ /* 0x004fe200078e0006 */
        /* <DEDUP_REMOVED lines=9> */
[----:B-1----:R1:W-:Y:S04]  /*ab20*/  @!P3 STG.E.128 [R10.64], R48 ;  /* 0x000000300a00b986 */ /* 0x0023e8000c101d04 */
[----:B------:R1:W-:Y:S04]  /*ab30*/  @!P2 STG.E.128 [R10.64+0x80], R40 ;  /* 0x000080280a00a986 */ /* 0x0003e8000c101d04 */
[----:B------:R1:W-:Y:S04]  /*ab40*/  @!P1 STG.E.128 [R10.64+0x100], R32 ;  /* 0x000100200a009986 */ /* 0x0003e8000c101d04 */
[----:B------:R1:W-:Y:S02]  /*ab50*/  @!P0 STG.E.128 [R10.64+0x180], R24 ;  /* 0x000180180a008986 */ /* 0x0003e4000c101d04 */
.L_x_899:
[----:B------:R-:W-:Y:S05]  /*ab60*/  BSYNC B0 ;  /* 0x0000000000007941 */ /* 0x000fea0003800000 */
.L_x_898:
        /* <DEDUP_REMOVED lines=10> */
[----:B--2---:R-:W-:-:S03]  /*ac10*/  LEA R8, P4, R6, c[0x0][0x348], 0x1 ;  /* 0x0000d20006087a11 */ /* 0x004fc600078808ff */
[----:B------:R-:W-:-:S04]  /*ac20*/  IMAD R4, R71, c[0x0][0x3ac], R4 ;  /* 0x0000eb0047047a24 */ /* 0x000fc800078e0204 */
[----:B------:R-:W-:-:S05]  /*ac30*/  IMAD.IADD R4, R4, 0x1, R7 ;  /* 0x0000000104047824 */ /* 0x000fca00078e0207 */
[----:B------:R-:W-:-:S05]  /*ac40*/  LEA.HI.X R9, R6, c[0x0][0x34c], R4, 0x1, P4 ;  /* 0x0000d30006097a11 */ /* 0x000fca00020f0c04 */
[----:B-1----:R1:W-:Y:S04]  /*ac50*/  @!P3 STG.E.128 [R8.64], R44 ;  /* 0x0000002c0800b986 */ /* 0x0023e8000c101d04 */
[----:B------:R1:W-:Y:S04]  /*ac60*/  @!P2 STG.E.128 [R8.64+0x80], R36 ;  /* 0x000080240800a986 */ /* 0x0003e8000c101d04 */
[----:B------:R1:W-:Y:S04]  /*ac70*/  @!P1 STG.E.128 [R8.64+0x100], R28 ;  /* 0x0001001c08009986 */ /* 0x0003e8000c101d04 */
[----:B------:R1:W-:Y:S02]  /*ac80*/  @!P0 STG.E.128 [R8.64+0x180], R20 ;  /* 0x0001801408008986 */ /* 0x0003e4000c101d04 */
.L_x_868:
[----:B------:R-:W-:Y:S05]  /*ac90*/  BSYNC B1 ;  /* 0x0000000000017941 */ /* 0x000fea0003800000 */
.L_x_854:
        /* <DEDUP_REMOVED lines=12> */
.L_x_900:
[----:B------:R-:W-:Y:S05]  /*ad60*/  EXIT ;  /* 0x000000000000794d */ /* 0x000fea0003800000 */
.L_x_902:
        /* <DEDUP_REMOVED lines=9> */
.L_x_2023:


//--------------------- .text._ZN5flash27flash_bwd_convert_dq_kernelI23Flash_bwd_kernel_traitsILi256ELi64ELi64ELi8ELi4ELi2ELi2ELb0ELb1EN7cutlass6half_tE19Flash_kernel_traitsILi256ELi64ELi64ELi8ES3_EEEEvNS_16Flash_bwd_paramsEi --------------------------
	.section	.text._ZN5flash27flash_bwd_convert_dq_kernelI23Flash_bwd_kernel_traitsILi256ELi64ELi64ELi8ELi4ELi2ELi2ELb0ELb1EN7cutlass6half_tE19Flash_kernel_traitsILi256ELi64ELi64ELi8ES3_EEEEvNS_16Flash_bwd_paramsEi,"ax",@progbits
	.sectioninfo	@"SHI_REGISTERS=96"
	.align	128
        .global         _ZN5flash27flash_bwd_convert_dq_kernelI23Flash_bwd_kernel_traitsILi256ELi64ELi64ELi8ELi4ELi2ELi2ELb0ELb1EN7cutlass6half_tE19Flash_kernel_traitsILi256ELi64ELi64ELi8ES3_EEEEvNS_16Flash_bwd_paramsEi
        .type           _ZN5flash27flash_bwd_convert_dq_kernelI23Flash_bwd_kernel_traitsILi256ELi64ELi64ELi8ELi4ELi2ELi2ELb0ELb1EN7cutlass6half_tE19Flash_kernel_traitsILi256ELi64ELi64ELi8ES3_EEEEvNS_16Flash_bwd_paramsEi,@function
        .size           _ZN5flash27flash_bwd_convert_dq_kernelI23Flash_bwd_kernel_traitsILi256ELi64ELi64ELi8ELi4ELi2ELi2ELb0ELb1EN7cutlass6half_tE19Flash_kernel_traitsILi256ELi64ELi64ELi8ES3_EEEEvNS_16Flash_bwd_paramsEi,(.L_x_2024 - _ZN5flash27flash_bwd_convert_dq_kernelI23Flash_bwd_kernel_traitsILi256ELi64ELi64ELi8ELi4ELi2ELi2ELb0ELb1EN7cutlass6half_tE19Flash_kernel_traitsILi256ELi64ELi64ELi8ES3_EEEEvNS_16Flash_bwd_paramsEi)
        .other          _ZN5flash27flash_bwd_convert_dq_kernelI23Flash_bwd_kernel_traitsILi256ELi64ELi64ELi8ELi4ELi2ELi2ELb0ELb1EN7cutlass6half_tE19Flash_kernel_traitsILi256ELi64ELi64ELi8ES3_EEEEvNS_16Flash_bwd_paramsEi,@"STO_CUDA_ENTRY STV_DEFAULT"
_ZN5flash27flash_bwd_convert_dq_kernelI23Flash_bwd_kernel_traitsILi256ELi64ELi64ELi8ELi4ELi2ELi2ELb0ELb1EN7cutlass6half_tE19Flash_kernel_traitsILi256ELi64ELi64ELi8ES3_EEEEvNS_16Flash_bwd_paramsEi:
.text._ZN5flash27flash_bwd_convert_dq_kernelI23Flash_bwd_kernel_traitsILi256ELi64ELi64ELi8ELi4ELi2ELi2ELb0ELb1EN7cutlass6half_tE19Flash_kernel_traitsILi256ELi64ELi64ELi8ES3_EEEEvNS_16Flash_bwd_paramsEi:
        /* <DEDUP_REMOVED lines=185> */
.L_x_904:
        /* <DEDUP_REMOVED lines=171> */
.L_x_903:
        /* <DEDUP_REMOVED lines=181> */
.L_x_906:
[----:B------:R-:W-:Y:S05]  /*2190*/  BSYNC B0 ;  /* 0x0000000000007941 */ /* 0x000fea0003800000 */
.L_x_905:
        /* <DEDUP_REMOVED lines=22> */
.L_x_907:
        /* <DEDUP_REMOVED lines=16> */
.L_x_2024:


//--------------------- .text._ZN5flash44flash_bwd_dq_dk_dv_loop_seqk_parallel_kernelI23Flash_bwd_kernel_traitsILi256ELi64ELi64ELi8ELi4ELi2ELi2ELb0ELb1EN7cutlass6half_tE19Flash_kernel_traitsILi256ELi64ELi64ELi8ES3_EELb1ELb0ELb0ELb0ELb0ELb0ELb0EEEvNS_16Flash_bwd_paramsE --------------------------
	.section	.text._ZN5flash44flash_bwd_dq_dk_dv_loop_seqk_parallel_kernelI23Flash_bwd_kernel_traitsILi256ELi64ELi64ELi8ELi4ELi2ELi2ELb0ELb1EN7cutlass6half_tE19Flash_kernel_traitsILi256ELi64ELi64ELi8ES3_EELb1ELb0ELb0ELb0ELb0ELb0ELb0EEEvNS_16Flash_bwd_paramsE,"ax",@progbits
	.sectioninfo	@"SHI_REGISTERS=255"
	.align	128
        .global         _ZN5flash44flash_bwd_dq_dk_dv_loop_seqk_parallel_kernelI23Flash_bwd_kernel_traitsILi256ELi64ELi64ELi8ELi4ELi2ELi2ELb0ELb1EN7cutlass6half_tE19Flash_kernel_traitsILi256ELi64ELi64ELi8ES3_EELb1ELb0ELb0ELb0ELb0ELb0ELb0EEEvNS_16Flash_bwd_paramsE
        .type           _ZN5flash44flash_bwd_dq_dk_dv_loop_seqk_parallel_kernelI23Flash_bwd_kernel_traitsILi256ELi64ELi64ELi8ELi4ELi2ELi2ELb0ELb1EN7cutlass6half_tE19Flash_kernel_traitsILi256ELi64ELi64ELi8ES3_EELb1ELb0ELb0ELb0ELb0ELb0ELb0EEEvNS_16Flash_bwd_paramsE,@function
        .size           _ZN5flash44flash_bwd_dq_dk_dv_loop_seqk_parallel_kernelI23Flash_bwd_kernel_traitsILi256ELi64ELi64ELi8ELi4ELi2ELi2ELb0ELb1EN7cutlass6half_tE19Flash_kernel_traitsILi256ELi64ELi64ELi8ES3_EELb1ELb0ELb0ELb0ELb0ELb0ELb0EEEvNS_16Flash_bwd_paramsE,(.L_x_2025 - _ZN5flash44flash_bwd_dq_dk_dv_loop_seqk_parallel_kernelI23Flash_bwd_kernel_traitsILi256ELi64ELi64ELi8ELi4ELi2ELi2ELb0ELb1EN7cutlass6half_tE19Flash_kernel_traitsILi256ELi64ELi64ELi8ES3_EELb1ELb0ELb0ELb0ELb0ELb0ELb0EEEvNS_16Flash_bwd_paramsE)
        .other          _ZN5flash44flash_bwd_dq_dk_dv_loop_seqk_parallel_kernelI23Flash_bwd_kernel_traitsILi256ELi64ELi64ELi8ELi4ELi2ELi2ELb0ELb1EN7cutlass6half_tE19Flash_kernel_traitsILi256ELi64ELi64ELi8ES3_EELb1ELb0ELb0ELb0ELb0ELb0ELb0EEEvNS_16Flash_bwd_paramsE,@"STO_CUDA_ENTRY STV_DEFAULT"
_ZN5flash44flash_bwd_dq_dk_dv_loop_seqk_parallel_kernelI23Flash_bwd_kernel_traitsILi256ELi64ELi64ELi8ELi4ELi2ELi2ELb0ELb1EN7cutlass6half_tE19Flash_kernel_traitsILi256ELi64ELi64ELi8ES3_EELb1ELb0ELb0ELb0ELb0ELb0ELb0EEEvNS_16Flash_bwd_paramsE:
.text._ZN5flash44flash_bwd_dq_dk_dv_loop_seqk_parallel_kernelI23Flash_bwd_kernel_traitsILi256ELi64ELi64ELi8ELi4ELi2ELi2ELb0ELb1EN7cutlass6half_tE19Flash_kernel_traitsILi256ELi64ELi64ELi8ES3_EELb1ELb0ELb0ELb0ELb0ELb0ELb0EEEvNS_16Flash_bwd_paramsE:
        /* <DEDUP_REMOVED lines=21> */
[----:B------:R-:W-:Y:S02]  /*0150*/  ULDC.U8 UR9, c[0x0][0x328] ;  /* 0x0000ca0000097ab9 */ /* 0x000fe40000000000 */
[----:B------:R-:W-:Y:S02]  /*0160*/  UIMAD UR57, UR7, UR6, UR57 ;  /* 0x00000006073972a4 */ /* 0x000fe4000f8e0239 */
        /* <DEDUP_REMOVED lines=10> */
[----:B------:R-:W-:Y:S01]  /*0210*/  UIMAD.WIDE UR38, UR47, UR38, URZ ;  /* 0x000000262f2672a5 */ /* 0x000fe2000f8e023f */
[CC--:B------:R-:W-:Y:S01]  /*0220*/  LEA.HI R3, R6.reuse, R5.reuse, RZ, 0x4 ;  /* 0x0000000506037211 */ /* 0x0c0fe200078f20ff */
[----:B---3--:R-:W-:Y:S01]  /*0230*/  USHF.R.S32.HI UR6, URZ, 0x1f, UR36 ;  /* 0x0000001f3f067899 */ /* 0x008fe20008011424 */
[CC--:B------:R-:W-:Y:S01]  /*0240*/  LEA.HI R245, R6.reuse, R5.reuse, RZ, 0x7 ;  /* 0x0000000506f57211 */ /* 0x0c0fe200078f38ff */
[----:B------:R-:W-:Y:S01]  /*0250*/  UIMAD UR48, UR36, UR47, URZ ;  /* 0x0000002f243072a4 */ /* 0x000fe2000f8e023f */
[CC--:B------:R-:W-:Y:S01]  /*0260*/  LEA.HI R13, R6.reuse, R5.reuse, RZ, 0x6 ;  /* 0x00000005060d7211 */ /* 0x0c0fe200078f30ff */
[----:B------:R-:W-:Y:S01]  /*0270*/  USHF.R.S32.HI UR9, URZ, 0x1f, UR34 ;  /* 0x0000001f3f097899 */ /* 0x000fe20008011422 */
[----:B------:R-:W-:Y:S01]  /*0280*/  LEA.HI R6, R6, R5, RZ, 0x2 ;  /* 0x0000000506067211 */ /* 0x000fe200078f10ff */
[----:B------:R-:W-:Y:S01]  /*0290*/  IMAD.U32 R252, RZ, RZ, UR6 ;  /* 0x00000006fffc7e24 */ /* 0x000fe2000f8e00ff */
[----:B------:R-:W-:Y:S01]  /*02a0*/  LOP3.LUT R4, R2, 0xffffffe0, RZ, 0xc0, !PT ;  /* 0xffffffe002047812 */ /* 0x000fe200078ec0ff */
[----:B------:R-:W-:Y:S01]  /*02b0*/  UIMAD UR47, UR47, UR12, URZ ;  /* 0x0000000c2f2f72a4 */ /* 0x000fe2000f8e023f */
[--C-:B------:R-:W-:Y:S01]  /*02c0*/  SHF.R.S32.HI R0, RZ, 0x5, R2.reuse ;  /* 0x00000005ff007819 */ /* 0x100fe20000011402 */
[----:B------:R-:W-:Y:S01]  /*02d0*/  UIMAD UR6, UR34, UR13, UR36 ;  /* 0x0000000d220672a4 */ /* 0x000fe2000f8e0224 */
[----:B------:R-:W-:Y:S01]  /*02e0*/  SHF.R.S32.HI R12, RZ, 0x1f, R2 ;  /* 0x0000001fff0c7819 */ /* 0x000fe20000011402 */
[----:B------:R-:W-:Y:S01]  /*02f0*/  IMAD.IADD R9, R5, 0x1, -R4 ;  /* 0x0000000105097824 */ /* 0x000fe200078e0a04 */
[----:B------:R-:W-:Y:S01]  /*0300*/  LOP3.LUT R7, R10, 0xfffffff8, RZ, 0xc0, !PT ;  /* 0xfffffff80a077812 */ /* 0x000fe200078ec0ff */
[----:B------:R-:W-:Y:S01]  /*0310*/  ULDC UR14, c[0x0][0x1c0] ;  /* 0x00007000000e7ab9 */ /* 0x000fe20000000800 */
[----:B------:R-:W-:Y:S01]  /*0320*/  LOP3.LUT R8, R3, 0xfffffff0, RZ, 0xc0, !PT ;  /* 0xfffffff003087812 */ /* 0x000fe200078ec0ff */
[----:B------:R-:W-:Y:S01]  /*0330*/  ULDC UR11, c[0x0][0x1c0] ;  /* 0x00007000000b7ab9 */ /* 0x000fe20000000800 */
[----:B------:R-:W-:Y:S01]  /*0340*/  LOP3.LUT R11, R6, 0x7ffffffc, RZ, 0xc0, !PT ;  /* 0x7ffffffc060b7812 */ /* 0x000fe200078ec0ff */
[C---:B------:R-:W-:Y:S01]  /*0350*/  IMAD.IADD R7, R5.reuse, 0x1, -R7 ;  /* 0x0000000105077824 */ /* 0x040fe200078e0a07 */
[-C--:B------:R-:W-:Y:S01]  /*0360*/  LEA.HI R4, R12, R0.reuse, RZ, 0x2 ;  /* 0x000000000c047211 */ /* 0x080fe200078f10ff */
[C---:B------:R-:W-:Y:S01]  /*0370*/  IMAD.IADD R8, R5.reuse, 0x1, -R8 ;  /* 0x0000000105087824 */ /* 0x040fe200078e0a08 */
[----:B------:R-:W-:Y:S01]  /*0380*/  LEA.HI R2, R2, R0, RZ, 0x1 ;  /* 0x0000000002027211 */ /* 0x000fe200078f08ff */
[----:B------:R-:W-:Y:S01]  /*0390*/  IMAD.IADD R14, R5, 0x1, -R11 ;  /* 0x00000001050e7824 */ /* 0x000fe200078e0a0b */
[----:B------:R-:W-:Y:S01]  /*03a0*/  LOP3.LUT R5, R4, 0xfffffffc, RZ, 0xc0, !PT ;  /* 0xfffffffc04057812 */ /* 0x000fe200078ec0ff */
[----:B------:R-:W-:Y:S01]  /*03b0*/  IMAD.SHL.U32 R228, R7, 0x8, RZ ;  /* 0x0000000807e47824 */ /* 0x000fe200078e00ff */
[----:B------:R-:W-:Y:S01]  /*03c0*/  LOP3.LUT R2, R2, 0xfffffffe, RZ, 0xc0, !PT ;  /* 0xfffffffe02027812 */ /* 0x000fe200078ec0ff */
[----:B------:R-:W-:Y:S01]  /*03d0*/  UIMAD UR54, UR8, UR34, URZ ;  /* 0x00000022083672a4 */ /* 0x000fe2000f8e023f */
[----:B------:R-:W-:Y:S01]  /*03e0*/  SHF.R.S32.HI R4, RZ, 0x4, R3 ;  /* 0x00000004ff047819 */ /* 0x000fe20000011403 */
[C---:B------:R-:W-:Y:S01]  /*03f0*/  IMAD.IADD R246, R0.reuse, 0x1, -R5 ;  /* 0x0000000100f67824 */ /* 0x040fe200078e0a05 */
[----:B------:R-:W-:Y:S01]  /*0400*/  SHF.R.S32.HI R239, RZ, 0x3, R10 ;  /* 0x00000003ffef7819 */ /* 0x000fe2000001140a */
[----:B------:R-:W-:Y:S01]  /*0410*/  IMAD.IADD R216, R0, 0x1, -R2 ;  /* 0x0000000100d87824 */ /* 0x000fe200078e0a02 */
[----:B------:R-:W-:Y:S01]  /*0420*/  LEA.HI R0, R3, R4, RZ, 0x1 ;  /* 0x0000000403007211 */ /* 0x000fe200078f08ff */
[----:B------:R-:W-:Y:S01]  /*0430*/  UIMAD UR7, UR34, UR11, UR36 ;  /* 0x0000000b220772a4 */ /* 0x000fe2000f8e0224 */
[--C-:B------:R-:W-:Y:S01]  /*0440*/  SHF.R.S32.HI R3, RZ, 0x2, R6.reuse ;  /* 0x00000002ff037819 */ /* 0x100fe20000011406 */
[----:B------:R-:W-:Y:S01]  /*0450*/  @!UP2 UIMAD UR8, UR34, UR14, UR36 ;  /* 0x0000000e2208a2a4 */ /* 0x000fe2000f8e0224 */
[----:B------:R-:W-:Y:S01]  /*0460*/  LOP3.LUT R2, R0, 0xfffffffe, RZ, 0xc0, !PT ;  /* 0xfffffffe00027812 */ /* 0x000fe200078ec0ff */
[----:B------:R-:W-:Y:S01]  /*0470*/  USHF.L.U32 UR46, UR47, 0x6, URZ ;  /* 0x000000062f2e7899 */ /* 0x000fe2000800063f */
[----:B------:R-:W-:Y:S01]  /*0480*/  SHF.R.S32.HI R0, RZ, 0x1f, R6 ;  /* 0x0000001fff007819 */ /* 0x000fe20000011406 */
[----:B------:R-:W-:Y:S01]  /*0490*/  USHF.L.U32 UR41, UR6, 0x5, URZ ;  /* 0x0000000506297899 */ /* 0x000fe2000800063f */
[----:B------:R-:W-:Y:S01]  /*04a0*/  SHF.R.S32.HI R5, RZ, 0x1f, R8 ;  /* 0x0000001fff057819 */ /* 0x000fe20000011408 */
[----:B------:R-:W-:Y:S01]  /*04b0*/  IMAD.IADD R11, R4, 0x1, -R2 ;  /* 0x00000001040b7824 */ /* 0x000fe200078e0a02 */
[----:B------:R-:W-:Y:S01]  /*04c0*/  LEA.HI R0, R0, R3, RZ, 0x3 ;  /* 0x0000000300007211 */ /* 0x000fe200078f18ff */
[----:B------:R-:W-:Y:S01]  /*04d0*/  IMAD.SHL.U32 R2, R239, 0x40, RZ ;  /* 0x00000040ef027824 */ /* 0x000fe200078e00ff */
[----:B------:R-:W-:Y:S01]  /*04e0*/  SHF.R.S32.HI R245, RZ, 0x7, R245 ;  /* 0x00000007fff57819 */ /* 0x000fe200000114f5 */
[----:B------:R-:W-:Y:S01]  /*04f0*/  IMAD.SHL.U32 R213, R11, 0x200, RZ ;  /* 0x000002000bd57824 */ /* 0x000fe200078e00ff */
[----:B------:R-:W-:Y:S01]  /*0500*/  LOP3.LUT R0, R0, 0xfffffff8, RZ, 0xc0, !PT ;  /* 0xfffffff800007812 */ /* 0x000fe200078ec0ff */
[----:B------:R-:W-:Y:S01]  /*0510*/  ULDC UR51, c[0x0][0x214] ;  /* 0x0000850000337ab9 */ /* 0x000fe20000000800 */
[C---:B------:R-:W-:Y:S01]  /*0520*/  LOP3.LUT P4, RZ, R7.reuse, 0x4, RZ, 0xc0, !PT ;  /* 0x0000000407ff7812 */ /* 0x040fe2000788c0ff */
[----:B------:R-:W-:Y:S01]  /*0530*/  IMAD.U32 R251, RZ, RZ, UR9 ;  /* 0x00000009fffb7e24 */ /* 0x000fe2000f8e00ff */
[----:B------:R-:W-:Y:S01]  /*0540*/  LOP3.LUT P3, RZ, R7, 0x2, RZ, 0xc0, !PT ;  /* 0x0000000207ff7812 */ /* 0x000fe2000786c0ff */
[----:B------:R-:W-:Y:S01]  /*0550*/  IMAD.IADD R4, R3, 0x1, -R0 ;  /* 0x0000000103047824 */ /* 0x000fe200078e0a00 */
[----:B------:R-:W-:Y:S01]  /*0560*/  LOP3.LUT R0, R2, 0x1c0, RZ, 0xc0, !PT ;  /* 0x000001c002007812 */ /* 0x000fe200078ec0ff */
[----:B------:R-:W-:Y:S01]  /*0570*/  ULDC UR58, c[0x0][0x1c8] ;  /* 0x00007200003a7ab9 */ /* 0x000fe20000000800 */
[----:B------:R-:W-:Y:S01]  /*0580*/  SHF.R.S32.HI R3, RZ, 0x1f, R9 ;  /* 0x0000001fff037819 */ /* 0x000fe20000011409 */
[----:B------:R-:W-:Y:S01]  /*0590*/  ULDC.U8 UR10, c[0x0][0x3d0] ;  /* 0x0000f400000a7ab9 */ /* 0x000fe20000000000 */
[----:B------:R-:W-:Y:S01]  /*05a0*/  LOP3.LUT R2, R0, 0x38, R228, 0xf8, !PT ;  /* 0x0000003800027812 */ /* 0x000fe200078ef8e4 */
[----:B------:R-:W-:Y:S01]  /*05b0*/  ULDC UR52, c[0x0][0x224] ;  /* 0x0000890000347ab9 */ /* 0x000fe20000000800 */
[----:B------:R-:W-:Y:S01]  /*05c0*/  SHF.R.U32.HI R0, RZ, 0x3, R0 ;  /* 0x00000003ff007819 */ /* 0x000fe20000011600 */
[----:B------:R-:W-:Y:S01]  /*05d0*/  @UP2 UIMAD UR56, UR34, UR51, URZ ;  /* 0x00000033223822a4 */ /* 0x000fe2000f8e023f */
[----:B------:R-:W-:Y:S01]  /*05e0*/  LEA.HI R238, R3, R9, RZ, 0x2 ;  /* 0x0000000903ee7211 */ /* 0x000fe200078f10ff */
[----:B------:R-:W-:Y:S01]  /*05f0*/  IMAD.U32 R3, RZ, RZ, UR15 ;  /* 0x0000000fff037e24 */ /* 0x000fe2000f8e00ff */
[----:B------:R-:W-:Y:S01]  /*0600*/  LEA.HI R9, R5, R8, RZ, 0x3 ;  /* 0x0000000805097211 */ /* 0x000fe200078f18ff */
[----:B------:R-:W-:Y:S01]  /*0610*/  UMOV UR40, URZ ;  /* 0x0000003f00287c82 */ /* 0x000fe20008000000 */
[----:B------:R-:W-:Y:S01]  /*0620*/  LOP3.LUT R6, R2, R0, RZ, 0x3c, !PT ;  /* 0x0000000002067212 */ /* 0x000fe200078e3cff */
[----:B------:R-:W-:Y:S01]  /*0630*/  IMAD.SHL.U32 R0, R7, 0x40, RZ ;  /* 0x0000004007007824 */ /* 0x000fe200078e00ff */
[----:B------:R-:W-:Y:S01]  /*0640*/  LOP3.LUT R2, R9, 0xfffffff8, RZ, 0xc0, !PT ;  /* 0xfffffff809027812 */ /* 0x000fe200078ec0ff */
[----:B------:R-:W-:Y:S01]  /*0650*/  ULDC.64 UR4, c[0x0][0x118] ;  /* 0x0000460000047ab9 */ /* 0x000fe20000000a00 */
[----:B------:R-:W-:Y:S01]  /*0660*/  LOP3.LUT R3, R4, 0x1, RZ, 0xc0, !PT ;  /* 0x0000000104037812 */ /* 0x000fe200078ec0ff */
[----:B------:R-:W-:Y:S01]  /*0670*/  ULOP3.LUT UR58, UR36, UR58, URZ, 0x3c, !UPT ;  /* 0x0000003a243a7292 */ /* 0x000fe2000f8e3c3f */
[----:B------:R-:W-:Y:S01]  /*0680*/  LOP3.LUT R0, R0, 0x1c0, RZ, 0xc0, !PT ;  /* 0x000001c000007812 */ /* 0x000fe200078ec0ff */
[----:B------:R-:W-:Y:S01]  /*0690*/  IMAD.IADD R8, R8, 0x1, -R2 ;  /* 0x0000000108087824 */ /* 0x000fe200078e0a02 */
[----:B------:R-:W-:Y:S01]  /*06a0*/  ISETP.NE.U32.AND P0, PT, R3, 0x1, PT ;  /* 0x000000010300780c */ /* 0x000fe20003f05070 */
[----:B------:R-:W-:Y:S01]  /*06b0*/  IMAD.SHL.U32 R2, R216, 0x10, RZ ;  /* 0x00000010d8027824 */ /* 0x000fe200078e00ff */
[----:B------:R-:W-:Y:S01]  /*06c0*/  LOP3.LUT R208, R0, 0x8, R10, 0xf8, !PT ;  /* 0x0000000800d07812 */ /* 0x000fe200078ef80a */
[C---:B------:R-:W-:Y:S01]  /*06d0*/  IMAD.SHL.U32 R3, R4.reuse, 0x40, RZ ;  /* 0x0000004004037824 */ /* 0x040fe200078e00ff */
[----:B------:R-:W-:Y:S01]  /*06e0*/  R2P PR, R4, 0x6 ;  /* 0x0000000604007804 */ /* 0x000fe20000000000 */
[----:B------:R-:W-:Y:S01]  /*06f0*/  IMAD.SHL.U32 R4, R11, 0x20, RZ ;  /* 0x000000200b047824 */ /* 0x000fe200078e00ff */
[----:B------:R-:W-:Y:S01]  /*0700*/  LOP3.LUT R5, R0, 0x10, R2, 0xf8, !PT ;  /* 0x0000001000057812 */ /* 0x000fe200078ef802 */
[----:B------:R-:W-:Y:S01]  /*0710*/  IMAD R2, R245, 0x800, R213 ;  /* 0x00000800f5027824 */ /* 0x000fe200078e02d5 */
[----:B------:R-:W-:Y:S01]  /*0720*/  SHF.R.U32.HI R0, RZ, 0x3, R0 ;  /* 0x00000003ff007819 */ /* 0x000fe20000011600 */
[----:B------:R-:W-:Y:S01]  /*0730*/  UISETP.NE.AND UP3, UPT, UR10, URZ, UPT ;  /* 0x0000003f0a00728c */ /* 0x000fe2000bf65270 */
[----:B------:R-:W-:Y:S01]  /*0740*/  LOP3.LUT R5, R5, 0x8, R10, 0xf8, !PT ;  /* 0x0000000805057812 */ /* 0x000fe200078ef80a */
[----:B------:R-:W-:Y:S01]  /*0750*/  USHF.R.S32.HI UR61, URZ, 0x1f, UR36 ;  /* 0x0000001f3f3d7899 */ /* 0x000fe20008011424 */
[----:B------:R-:W-:Y:S01]  /*0760*/  LOP3.LUT R208, R208, R0, RZ, 0x3c, !PT ;  /* 0x00000000d0d07212 */ /* 0x000fe200078e3cff */
[----:B------:R-:W-:Y:S01]  /*0770*/  USHF.R.S32.HI UR60, URZ, 0x1f, UR34 ;  /* 0x0000001f3f3c7899 */ /* 0x000fe20008011422 */
[----:B------:R-:W-:Y:S01]  /*0780*/  LOP3.LUT R213, R213, R5, R0, 0xf6, !PT ;  /* 0x00000005d5d57212 */ /* 0x000fe200078ef600 */
[----:B------:R-:W-:Y:S01]  /*0790*/  IMAD.SHL.U32 R5, R245, 0x20, RZ ;  /* 0x00000020f5057824 */ /* 0x000fe200078e00ff */
[----:B------:R-:W-:Y:S01]  /*07a0*/  LOP3.LUT R0, R3, 0x1c0, RZ, 0xc0, !PT ;  /* 0x000001c003007812 */ /* 0x000fe200078ec0ff */
[----:B------:R-:W-:Y:S01]  /*07b0*/  IMAD.IADD R208, R2, 0x1, R208 ;  /* 0x0000000102d07824 */ /* 0x000fe200078e02d0 */
[----:B------:R-:W-:Y:S01]  /*07c0*/  SHF.R.S32.HI R2, RZ, 0x6, R13 ;  /* 0x00000006ff027819 */ /* 0x000fe2000001140d */
[----:B------:R-:W-:Y:S01]  /*07d0*/  USHF.R.S32.HI UR59, URZ, 0x1f, UR36 ;  /* 0x0000001f3f3b7899 */ /* 0x000fe20008011424 */
[----:B------:R-:W-:Y:S01]  /*07e0*/  SHF.R.U32.HI R3, RZ, 0x3, R0 ;  /* 0x00000003ff037819 */ /* 0x000fe20000011600 */
[----:B------:R-:W-:Y:S01]  /*07f0*/  IMAD.SHL.U32 R209, R208, 0x2, RZ ;  /* 0x00000002d0d17824 */ /* 0x000fe200078e00ff */
[----:B------:R-:W-:Y:S01]  /*0800*/  LOP3.LUT P6, RZ, R8, 0x4, RZ, 0xc0, !PT ;  /* 0x0000000408ff7812 */ /* 0x000fe200078cc0ff */
[----:B------:R-:W-:Y:S01]  /*0810*/  IMAD R222, R2, 0x200, R6 ;  /* 0x0000020002de7824 */ /* 0x000fe200078e0206 */
[----:B------:R-:W-:Y:S01]  /*0820*/  LOP3.LUT P5, RZ, R8, 0x2, RZ, 0xc0, !PT ;  /* 0x0000000208ff7812 */ /* 0x000fe200078ac0ff */
[----:B------:R-:W-:Y:S01]  /*0830*/  IMAD.SHL.U32 R2, R2, 0x8, RZ ;  /* 0x0000000802027824 */ /* 0x000fe200078e00ff */
[----:B------:R-:W-:Y:S01]  /*0840*/  SEL R212, R214, 0xffffffc0, !P4 ;  /* 0xffffffc0d6d47807 */ /* 0x000fe20006000000 */
[----:B------:R-:W-:Y:S01]  /*0850*/  IMAD.SHL.U32 R222, R222, 0x2, RZ ;  /* 0x00000002dede7824 */ /* 0x000fe200078e00ff */
[----:B------:R-:W-:Y:S01]  /*0860*/  SEL R214, R214, 0xffffffc0, !P6 ;  /* 0xffffffc0d6d67807 */ /* 0x000fe20007000000 */
[----:B------:R-:W-:Y:S01]  /*0870*/  UIMAD.WIDE.U32 UR42, UR38, UR44, URZ ;  /* 0x0000002c262a72a5 */ /* 0x000fe2000f8e003f */
[----:B------:R-:W-:Y:S01]  /*0880*/  LOP3.LUT R2, R2, 0x18, RZ, 0xc0, !PT ;  /* 0x0000001802027812 */ /* 0x000fe200078ec0ff */
[----:B------:R-:W-:Y:S01]  /*0890*/  UIMAD UR53, UR39, UR44, URZ ;  /* 0x0000002c273572a4 */ /* 0x000fe2000f8e023f */
[----:B------:R-:W-:Y:S01]  /*08a0*/  SEL R231, R231, 0x10, !P0 ;  /* 0x00000010e7e77807 */ /* 0x000fe20004000000 */
[----:B------:R-:W-:Y:S01]  /*08b0*/  USHF.R.S32.HI UR55, URZ, 0x1f, UR48 ;  /* 0x0000001f3f377899 */ /* 0x000fe20008011430 */
[----:B------:R-:W-:Y:S01]  /*08c0*/  LOP3.LUT R7, R2, 0x20, R4, 0xf8, !PT ;  /* 0x0000002002077812 */ /* 0x000fe200078ef804 */
[----:B------:R-:W-:Y:S01]  /*08d0*/  UIMAD UR52, UR7, UR52, URZ ;  /* 0x00000034073472a4 */ /* 0x000fe2000f8e023f */
[----:B------:R-:W-:Y:S01]  /*08e0*/  LOP3.LUT R4, R0, 0x20, R5, 0xf8, !PT ;  /* 0x0000002000047812 */ /* 0x000fe200078ef805 */
[----:B------:R-:W-:Y:S01]  /*08f0*/  IMAD.SHL.U32 R5, R8, 0x40, RZ ;  /* 0x0000004008057824 */ /* 0x000fe200078e00ff */
[----:B------:R-:W-:Y:S01]  /*0900*/  LOP3.LUT R6, R3, R0, R2, 0x1e, !PT ;  /* 0x0000000003067212 */ /* 0x000fe200078e1e02 */
[----:B------:R-:W-:Y:S01]  /*0910*/  IMAD.SHL.U32 R0, R14, 0x2, RZ ;  /* 0x000000020e007824 */ /* 0x000fe200078e00ff */
[----:B------:R-:W-:Y:S01]  /*0920*/  LOP3.LUT R3, R4, R3, RZ, 0x3c, !PT ;  /* 0x0000000304037212 */ /* 0x000fe200078e3cff */
[----:B------:R-:W-:Y:S01]  /*0930*/  @!UP2 UIMAD UR51, UR8, UR51, URZ ;  /* 0x000000330833a2a4 */ /* 0x000fe2000f8e023f */
[----:B------:R-:W-:Y:S01]  /*0940*/  SHF.R.S32.HI R238, RZ, 0x2, R238 ;  /* 0x00000002ffee7819 */ /* 0x000fe200000114ee */
[--C-:B------:R-:W-:Y:S01]  /*0950*/  IMAD R4, R246, 0x400, R0.reuse ;  /* 0x00000400f6047824 */ /* 0x100fe200078e0200 */
[----:B------:R-:W-:Y:S01]  /*0960*/  IADD3 R236, R228, 0x40, RZ ;  /* 0x00000040e4ec7810 */ /* 0x000fe20007ffe0ff */
[----:B------:R-:W-:Y:S01]  /*0970*/  IMAD R2, R216, 0x400, R0 ;  /* 0x00000400d8027824 */ /* 0x000fe200078e0200 */
[----:B------:R-:W-:Y:S01]  /*0980*/  LOP3.LUT R0, R5, 0x1c0, RZ, 0xc0, !PT ;  /* 0x000001c005007812 */ /* 0x000fe200078ec0ff */
[----:B------:R-:W-:Y:S01]  /*0990*/  IMAD.IADD R227, R4, 0x1, R3 ;  /* 0x0000000104e37824 */ /* 0x000fe200078e0203 */
[----:B------:R-:W-:Y:S01]  /*09a0*/  IADD3 R235, R228, 0x80, RZ ;  /* 0x00000080e4eb7810 */ /* 0x000fe20007ffe0ff */
        /* <DEDUP_REMOVED lines=8> */
[----:B------:R-:W-:Y:S01]  /*0a30*/  IMAD R238, R246, 0x10, R238 ;  /* 0x00000010f6ee7824 */ /* 0x000fe200078e02ee */
[----:B------:R-:W-:Y:S01]  /*0a40*/  LOP3.LUT R0, R3, 0xfffffe00, RZ, 0xc0, !PT ;  /* 0xfffffe0003007812 */ /* 0x000fe200078ec0ff */
[C---:B------:R-:W-:Y:S01]  /*0a50*/  IMAD.IADD R232, R227.reuse, 0x1, R231 ;  /* 0x00000001e3e87824 */ /* 0x040fe200078e02e7 */
[----:B------:R-:W-:Y:S01]  /*0a60*/  LOP3.LUT R2, R4, R2, RZ, 0x3c, !PT ;  /* 0x0000000204027212 */ /* 0x000fe200078e3cff */
[----:B------:R-:W-:Y:S01]  /*0a70*/  USHF.R.S32.HI UR50, URZ, 0x1f, UR46 ;  /* 0x0000001f3f327899 */ /* 0x000fe2000801142e */
[----:B------:R-:W-:Y:S01]  /*0a80*/  IADD3 R230, R227, 0x20, RZ ;  /* 0x00000020e3e67810 */ /* 0x000fe20007ffe0ff */
[--C-:B------:R-:W-:Y:S01]  /*0a90*/  IMAD R216, R216, 0x400, R0.reuse ;  /* 0x00000400d8d87824 */ /* 0x100fe200078e0200 */
        /* <DEDUP_REMOVED lines=11> */
[----:B------:R-:W-:Y:S01]  /*0b50*/  IMAD R2, R208, 0x2, R2 ;  /* 0x00000002d0027824 */ /* 0x000fe200078e0202 */
[----:B------:R-:W-:Y:S01]  /*0b60*/  IADD3 R243, R242, 0x40, RZ ;  /* 0x00000040f2f37810 */ /* 0x000fe20007ffe0ff */
[----:B------:R-:W-:Y:S01]  /*0b70*/  IMAD.IADD R211, R210, 0x1, R218 ;  /* 0x00000001d2d37824 */ /* 0x000fe200078e02da */
[----:B------:R-:W-:Y:S01]  /*0b80*/  @P2 IADD3 R243, R242, -0x40, RZ ;  /* 0xffffffc0f2f32810 */ /* 0x000fe20007ffe0ff */
[----:B------:R-:W-:Y:S01]  /*0b90*/  IMAD.IADD R217, R214, 0x1, R216 ;  /* 0x00000001d6d97824 */ /* 0x000fe200078e02d8 */
[----:B------:R-:W-:Y:S01]  /*0ba0*/  USHF.R.S32.HI UR49, URZ, 0x1f, UR41 ;  /* 0x0000001f3f317899 */ /* 0x000fe20008011429 */
[----:B------:R-:W-:Y:S01]  /*0bb0*/  IMAD R208, R208, 0x2, R212 ;  /* 0x00000002d0d07824 */ /* 0x000fe200078e02d4 */
[----:B------:R-:W-:Y:S01]  /*0bc0*/  ULDC.U8 UR29, c[0x0][0x2d8] ;  /* 0x0000b600001d7ab9 */ /* 0x000fe20000000000 */
[----:B------:R-:W-:-:S02]  /*0bd0*/  IMAD.IADD R3, R212, 0x1, R2 ;  /* 0x00000001d4037824 */ /* 0x000fc400078e0202 */
[C---:B------:R-:W-:Y:S02]  /*0be0*/  IMAD R212, R213.reuse, 0x2, R212 ;  /* 0x00000002d5d47824 */ /* 0x040fe400078e02d4 */
[----:B------:R-:W-:Y:S02]  /*0bf0*/  IMAD.IADD R215, R210, 0x1, R214 ;  /* 0x00000001d2d77824 */ /* 0x000fe400078e02d6 */
[----:B------:R-:W-:Y:S02]  /*0c00*/  IMAD.IADD R219, R218, 0x1, R216 ;  /* 0x00000001dadb7824 */ /* 0x000fe400078e02d8 */
[----:B------:R-:W-:Y:S02]  /*0c10*/  IMAD.SHL.U32 R213, R213, 0x2, RZ ;  /* 0x00000002d5d57824 */ /* 0x000fe400078e00ff */
[----:B------:R-:W-:Y:S02]  /*0c20*/  IMAD.IADD R231, R231, 0x1, R230 ;  /* 0x00000001e7e77824 */ /* 0x000fe400078e02e6 */
[----:B------:R-:W-:-:S02]  /*0c30*/  IMAD.IADD R214, R211, 0x1, R214 ;  /* 0x00000001d3d67824 */ /* 0x000fc400078e02d6 */
[----:B------:R-:W-:Y:S02]  /*0c40*/  IMAD.IADD R218, R218, 0x1, R217 ;  /* 0x00000001dada7824 */ /* 0x000fe400078e02d9 */
.L_x_952:
        /* <DEDUP_REMOVED lines=21> */
[----:B------:R1:W2:Y:S01]  /*0da0*/  @P2 LDG.E R9, [R4.64] ;  /* 0x0000000404092981 */ /* 0x0002a2000c1e1900 */
[----:B------:R-:W-:Y:S01]  /*0db0*/  UIADD3 UR8, UP0, UR13, UR8, URZ ;  /* 0x000000080d087290 */ /* 0x000fe2000ff1e03f */
[----:B------:R-:W-:-:S02]  /*0dc0*/  PLOP3.LUT P0, PT, PT, PT, UP4, 0x80, 0x0 ;  /* 0x000000000000781c */ /* 0x000fc40003f0f048 */
[----:B------:R1:W3:Y:S01]  /*0dd0*/  @P2 LDG.E R8, [R4.64+0x4] ;  /* 0x0000040404082981 */ /* 0x0002e2000c1e1900 */
[----:B------:R-:W-:Y:S01]  /*0de0*/  PLOP3.LUT P1, PT, PT, PT, UP1, 0x80, 0x0 ;  /* 0x000000000000781c */ /* 0x000fe20003f2f018 */
[----:B------:R-:W-:Y:S01]  /*0df0*/  UIADD3.X UR9, UR12, UR9, URZ, UP0, !UPT ;  /* 0x000000090c097290 */ /* 0x000fe200087fe43f */
[----:B------:R-:W-:Y:S02]  /*0e00*/  IMAD.U32 R6, RZ, RZ, UR6 ;  /* 0x00000006ff067e24 */ /* 0x000fe4000f8e00ff */
[----:B----4-:R-:W-:-:S06]  /*0e10*/  IMAD.U32 R7, RZ, RZ, UR7 ;  /* 0x00000007ff077e24 */ /* 0x010fcc000f8e00ff */
        /* <DEDUP_REMOVED lines=33> */
.L_x_908:
        /* <DEDUP_REMOVED lines=21> */
[----:B------:R-:W-:Y:S02]  /*1180*/  ULDC.64 UR8, c[0x0][0x178] ;  /* 0x00005e0000087ab9 */ /* 0x000fe40000000a00 */
[----:B------:R-:W-:Y:S02]  /*1190*/  UIMAD UR12, UR37, UR8, URZ ;  /* 0x00000008250c72a4 */ /* 0x000fe4000f8e023f */
[----:B------:R-:W-:Y:S02]  /*11a0*/  UIADD3 UR7, UR27, 0x3f, URZ ;  /* 0x0000003f1b077890 */ /* 0x000fe4000fffe03f */
[----:B------:R-:W-:Y:S02]  /*11b0*/  UISETP.NE.AND UP1, UPT, UR14, -0x1, UPT ;  /* 0xffffffff0e00788c */ /* 0x000fe4000bf25270 */
[----:B------:R-:W-:Y:S02]  /*11c0*/  UIMAD.WIDE.U32 UR10, UR34, UR8, URZ ;  /* 0x00000008220a72a5 */ /* 0x000fe4000f8e003f */
[----:B------:R-:W-:-:S02]  /*11d0*/  UISETP.NE.AND UP0, UPT, UR31, -0x1, UPT ;  /* 0xffffffff1f00788c */ /* 0x000fc4000bf05270 */
[----:B------:R-:W-:Y:S02]  /*11e0*/  USHF.R.S32.HI UR8, URZ, 0x1f, UR7 ;  /* 0x0000001f3f087899 */ /* 0x000fe40008011407 */
[----:B------:R-:W-:Y:S02]  /*11f0*/  UIMAD UR15, UR34, UR9, UR12 ;  /* 0x00000009220f72a4 */ /* 0x000fe4000f8e020c */
[----:B------:R-:W-:Y:S01]  /*1200*/  ULEA.HI UR35, UR8, UR7, URZ, 0x6 ;  /* 0x0000000708237291 */ /* 0x000fe2000f8f303f */
[----:B------:R-:W-:Y:S01]  /*1210*/  PLOP3.LUT P0, PT, PT, PT, UP0, 0x80, 0x0 ;  /* 0x000000000000781c */ /* 0x000fe20003f0f008 */
[----:B------:R-:W-:Y:S02]  /*1220*/  ULDC.64 UR12, c[0x0][0x190] ;  /* 0x00006400000c7ab9 */ /* 0x000fe40000000a00 */
[----:B------:R-:W-:Y:S02]  /*1230*/  UIMAD.WIDE.U32 UR8, UR14, UR12, URZ ;  /* 0x0000000c0e0872a5 */ /* 0x000fe4000f8e003f */
[----:B------:R-:W-:-:S02]  /*1240*/  UIMAD UR7, UR14, UR13, URZ ;  /* 0x0000000d0e0772a4 */ /* 0x000fc4000f8e023f */
[----:B------:R-:W-:Y:S02]  /*1250*/  UIADD3 UR26, UR11, UR15, URZ ;  /* 0x0000000f0b1a7290 */ /* 0x000fe4000fffe03f */
[----:B------:R-:W-:Y:S02]  /*1260*/  @UP1 UIADD3 UR26, UR9, UR7, URZ ;  /* 0x00000007091a1290 */ /* 0x000fe4000fffe03f */
[----:B------:R-:W-:Y:S02]  /*1270*/  @UP0 UIADD3 UR7, UR30, UR31, URZ ;  /* 0x0000001f1e070290 */ /* 0x000fe4000fffe03f */
[----:B------:R-:W-:Y:S02]  /*1280*/  USEL UR32, UR10, UR8, !UP1 ;  /* 0x000000080a207287 */ /* 0x000fe4000c800000 */
[----:B------:R-:W-:Y:S02]  /*1290*/  ULDC.64 UR12, c[0x0][0x198] ;  /* 0x00006600000c7ab9 */ /* 0x000fe40000000a00 */
        /* <DEDUP_REMOVED lines=10> */
[----:B------:R-:W-:Y:S02]  /*1340*/  ULDC.64 UR10, c[0x0][0x180] ;  /* 0x00006000000a7ab9 */ /* 0x000fe40000000a00 */
[----:B------:R-:W-:Y:S02]  /*1350*/  UIMAD UR12, UR30, UR9, UR7 ;  /* 0x000000091e0c72a4 */ /* 0x000fe4000f8e0207 */
[----:B------:R-:W-:Y:S02]  /*1360*/  UIMAD.WIDE.U32 UR8, UR30, UR8, URZ ;  /* 0x000000081e0872a5 */ /* 0x000fe4000f8e003f */
[----:B------:R-:W-:Y:S02]  /*1370*/  UIMAD UR7, UR37, UR10, URZ ;  /* 0x0000000a250772a4 */ /* 0x000fe4000f8e023f */
[----:B------:R-:W-:-:S02]  /*1380*/  UIADD3 UR9, UR9, UR12, URZ ;  /* 0x0000000c09097290 */ /* 0x000fc4000fffe03f */
[----:B------:R-:W-:Y:S02]  /*1390*/  UIMAD UR7, UR34, UR11, UR7 ;  /* 0x0000000b220772a4 */ /* 0x000fe4000f8e0207 */
[----:B------:R-:W-:-:S04]  /*13a0*/  UIMAD.WIDE.U32 UR8, UR34, UR10, UR8 ;  /* 0x0000000a220872a5 */ /* 0x000fc8000f8e0008 */
[----:B------:R-:W-:-:S03]  /*13b0*/  UIADD3 UR23, UR9, UR7, URZ ;  /* 0x0000000709177290 */ /* 0x000fc6000fffe03f */
[----:B------:R-:W-:Y:S02]  /*13c0*/  UMOV UR21, UR8 ;  /* 0x0000000800157c82 */ /* 0x000fe40008000000 */
.L_x_910:
        /* <DEDUP_REMOVED lines=43> */
.L_x_911:
        /* <DEDUP_REMOVED lines=45> */
.L_x_912:
[----:B------:R-:W-:-:S03]  /*1950*/  UMOV UR11, UR52 ;  /* 0x00000034000b7c82 */ /* 0x000fc60008000000 */
.L_x_913:
[----:B------:R-:W1:Y:S01]  /*1960*/  S2R R21, SR_TID.X ;  /* 0x0000000000157919 */ /* 0x000e620000002100 */
[--C-:B------:R-:W-:Y:S01]  /*1970*/  SHF.R.S32.HI R229, RZ, 0x1f, R228.reuse ;  /* 0x0000001fffe57819 */ /* 0x100fe200000114e4 */
        /* <DEDUP_REMOVED lines=9> */
[----:B------:R-:W-:Y:S01]  /*1a10*/  IMAD.WIDE.U32 R8, R14, c[0x0][0x190], R228 ;  /* 0x000064000e087a25 */ /* 0x000fe200078e00e4 */
[----:B------:R-:W-:Y:S01]  /*1a20*/  ULDC.64 UR8, c[0x0][0x370] ;  /* 0x0000dc0000087ab9 */ /* 0x000fe20000000a00 */
[----:B------:R-:W-:Y:S01]  /*1a30*/  BSSY B1, `(.L_x_909) ;  /* 0x0000912000017945 */ /* 0x000fe20003800000 */
[----:B------:R-:W-:Y:S01]  /*1a40*/  UIADD3.X UR12, UR12, UR7, UR15, UP1, UP0 ;  /* 0x000000070c0c7290 */ /* 0x000fe20008fe040f */
[----:B------:R-:W-:Y:S01]  /*1a50*/  IMAD.WIDE.U32 R4, R6, c[0x0][0x370], R4 ;  /* 0x0000dc0006047a25 */ /* 0x000fe200078e0004 */
[----:B------:R-:W-:Y:S01]  /*1a60*/  UISETP.GE.AND UP0, UPT, UR27, 0x1, UPT ;  /* 0x000000011b00788c */ /* 0x000fe2000bf06270 */
[----:B------:R-:W-:Y:S01]  /*1a70*/  IADD3 R8, P1, R8, UR32, RZ ;  /* 0x0000002008087c10 */ /* 0x000fe2000ff3e0ff */
[----:B------:R-:W-:-:S02]  /*1a80*/  UIMAD UR7, UR33, UR8, URZ ;  /* 0x00000008210772a4 */ /* 0x000fc4000f8e023f */
[----:B------:R-:W-:Y:S02]  /*1a90*/  UMOV UR15, 0x4 ;  /* 0x00000004000f7882 */ /* 0x000fe40000000000 */
[----:B------:R-:W-:Y:S01]  /*1aa0*/  UIMAD UR10, UR16, UR9, UR7 ;  /* 0x00000009100a72a4 */ /* 0x000fe2000f8e0207 */
[----:B-1----:R-:W-:Y:S02]  /*1ab0*/  SHF.R.S32.HI R6, RZ, 0x1f, R21 ;  /* 0x0000001fff067819 */ /* 0x002fe40000011415 */
[----:B------:R-:W-:Y:S02]  /*1ac0*/  ULDC.64 UR8, c[0x0][0x378] ;  /* 0x0000de0000087ab9 */ /* 0x000fe40000000a00 */
[----:B------:R-:W-:Y:S01]  /*1ad0*/  UIMAD UR7, UR14, UR8, URZ ;  /* 0x000000080e0772a4 */ /* 0x000fe2000f8e023f */
[----:B------:R-:W-:Y:S01]  /*1ae0*/  LEA.HI R6, R6, R21, RZ, 0x5 ;  /* 0x0000001506067211 */ /* 0x000fe200078f28ff */
[----:B------:R-:W-:Y:S01]  /*1af0*/  UIADD3 UR8, UR16, UR11, URZ ;  /* 0x0000000b10087290 */ /* 0x000fe2000fffe03f */
[----:B------:R-:W-:Y:S01]  /*1b00*/  IADD3 R5, R5, UR10, RZ ;  /* 0x0000000a05057c10 */ /* 0x000fe2000fffe0ff */
[----:B------:R-:W-:Y:S01]  /*1b10*/  UIMAD UR14, UR36, UR9, UR7 ;  /* 0x00000009240e72a4 */ /* 0x000fe2000f8e0207 */
[----:B------:R-:W-:Y:S01]  /*1b20*/  LOP3.LUT R7, R6, 0xffffffe0, RZ, 0xc0, !PT ;  /* 0xffffffe006077812 */ /* 0x000fe200078ec0ff */
[----:B------:R-:W-:Y:S01]  /*1b30*/  UIADD3 UR7, UR16, UR13, URZ ;  /* 0x0000000d10077290 */ /* 0x000fe2000fffe03f */
[----:B------:R-:W-:Y:S01]  /*1b40*/  SHF.R.S32.HI R6, RZ, 0x5, R6 ;  /* 0x00000005ff067819 */ /* 0x000fe20000011406 */
[----:B------:R-:W-:-:S02]  /*1b50*/  ULDC.64 UR10, c[0x0][0x200] ;  /* 0x00008000000a7ab9 */ /* 0x000fc40000000a00 */
[----:B------:R-:W-:Y:S02]  /*1b60*/  IMAD.IADD R21, R21, 0x1, -R7 ;  /* 0x0000000115157824 */ /* 0x000fe400078e0a07 */
[----:B------:R-:W-:Y:S02]  /*1b70*/  IMAD.U32 R7, RZ, RZ, UR36 ;  /* 0x00000024ff077e24 */ /* 0x000fe4000f8e00ff */
[----:B------:R-:W-:Y:S02]  /*1b80*/  IMAD R6, R6, UR47, R21 ;  /* 0x0000002f06067c24 */ /* 0x000fe4000f8e0215 */
[----:B------:R-:W-:-:S03]  /*1b90*/  IMAD.WIDE.U32 R4, R7, c[0x0][0x378], R4 ;  /* 0x0000de0007047a25 */ /* 0x000fc600078e0004 */
[C---:B------:R-:W-:Y:S01]  /*1ba0*/  IADD3 R10, P0, R6.reuse, UR17, RZ ;  /* 0x00000011060a7c10 */ /* 0x040fe2000ff1e0ff */
[----:B------:R-:W-:Y:S01]  /*1bb0*/  ULDC.64 UR16, c[0x0][0x3c8] ;  /* 0x0000f20000107ab9 */ /* 0x000fe20000000a00 */
[----:B------:R-:W-:Y:S01]  /*1bc0*/  IADD3 R7, R5, UR14, RZ ;  /* 0x0000000e05077c10 */ /* 0x000fe2000fffe0ff */
[----:B------:R-:W-:Y:S01]  /*1bd0*/  UIMAD.WIDE UR8, UR8, UR15, UR16 ;  /* 0x0000000f080872a5 */ /* 0x000fe2000f8e0210 */
[----:B------:R-:W-:Y:S01]  /*1be0*/  LEA.HI.X.SX32 R12, R6, UR12, 0x1, P0 ;  /* 0x0000000c060c7c11 */ /* 0x000fe200080f0eff */
[----:B------:R-:W-:Y:S01]  /*1bf0*/  IMAD R6, R11, c[0x0][0x190], RZ ;  /* 0x000064000b067a24 */ /* 0x000fe200078e02ff */
[----:B------:R-:W-:Y:S01]  /*1c00*/  LEA R220, P0, R10, c[0x0][0x350], 0x2 ;  /* 0x0000d4000adc7a11 */ /* 0x000fe200078010ff */
[----:B------:R-:W-:Y:S02]  /*1c10*/  ULEA.HI.SX32 UR12, UR35, 0xffffffff, 0x1a ;  /* 0xffffffff230c7891 */ /* 0x000fe4000f8fd23f */
[----:B------:R-:W-:Y:S01]  /*1c20*/  IMAD R17, R14, c[0x0][0x194], R6 ;  /* 0x000065000e117a24 */ /* 0x000fe200078e0206 */
[----:B------:R-:W-:Y:S01]  /*1c30*/  LEA.HI.X R221, R10, c[0x0][0x354], R12, 0x2, P0 ;  /* 0x0000d5000add7a11 */ /* 0x000fe200000f140c */
[----:B------:R-:W-:Y:S01]  /*1c40*/  UIMAD.WIDE UR16, UR7, UR15, UR10 ;  /* 0x0000000f071072a5 */ /* 0x000fe2000f8e020a */
[----:B------:R-:W-:Y:S01]  /*1c50*/  PLOP3.LUT P0, PT, PT, PT, UP0, 0x80, 0x0 ;  /* 0x000000000000781c */ /* 0x000fe20003f0f008 */
[----:B------:R-:W-:Y:S01]  /*1c60*/  IMAD.MOV.U32 R6, RZ, RZ, R4 ;  /* 0x000000ffff067224 */ /* 0x000fe200078e0004 */
[----:B------:R-:W-:-:S11]  /*1c70*/  IADD3.X R9, R9, UR26, R17, P1, !PT ;  /* 0x0000001a09097c10 */ /* 0x000fd60008ffe411 */
[----:B------:R-:W-:Y:S05]  /*1c80*/  @!P0 BRA `(.L_x_914) ;  /* 0x0000858000008947 */ /* 0x000fea0003800000 */
        /* <DEDUP_REMOVED lines=10> */
[----:B------:R-:W-:-:S02]  /*1d30*/  IMAD.WIDE.U32 R12, R12, c[0x0][0x1a8], R8 ;  /* 0x00006a000c0c7a25 */ /* 0x000fc400078e0008 */
[----:B------:R-:W-:Y:S01]  /*1d40*/  UMOV UR7, UR12 ;  /* 0x0000000c00077c82 */ /* 0x000fe20008000000 */
        /* <DEDUP_REMOVED lines=8> */
[----:B------:R-:W-:Y:S01]  /*1dd0*/  LEA R223, P1, R12, c[0x0][0x160], 0x1 ;  /* 0x000058000cdf7a11 */ /* 0x000fe200078208ff */
[----:B------:R-:W-:Y:S01]  /*1de0*/  UMOV UR9, UR17 ;  /* 0x0000001100097c82 */ /* 0x000fe20008000000 */
        /* <DEDUP_REMOVED lines=48> */
.L_x_916:
[----:B------:R-:W-:Y:S05]  /*20f0*/  BSYNC B0 ;  /* 0x0000000000007941 */ /* 0x000fea0003800000 */
.L_x_915:
        /* <DEDUP_REMOVED lines=48> */
.L_x_918:
[----:B------:R-:W-:Y:S05]  /*2400*/  BSYNC B0 ;  /* 0x0000000000007941 */ /* 0x000fea0003800000 */
.L_x_917:
        /* <DEDUP_REMOVED lines=44> */
.L_x_920:
[----:B------:R-:W-:Y:S05]  /*26d0*/  BSYNC B0 ;  /* 0x0000000000007941 */ /* 0x000fea0003800000 */
.L_x_919:
        /* <DEDUP_REMOVED lines=45> */
.L_x_922:
[----:B------:R-:W-:Y:S05]  /*29b0*/  BSYNC B0 ;  /* 0x0000000000007941 */ /* 0x000fea0003800000 */
.L_x_921:
[C---:B--23--:R-:W-:Y:S01]  /*29c0*/  IADD3 R4, R238.reuse, 0x8, RZ ;  /* 0x00000008ee047810 */ /* 0x04cfe20007ffe0ff */
[----:B------:R-:W-:Y:S01]  /*29d0*/  ULDC.64 UR14, c[0x0][0x198] ;  /* 0x00006600000e7ab9 */ /* 0x000fe20000000a00 */
[----:B------:R-:W-:Y:S01]  /*29e0*/  ISETP.GE.AND P1, PT, R238, UR12, PT ;  /* 0x0000000cee007c0c */ /* 0x000fe2000bf26270 */
[----:B------:R-:W-:Y:S01]  /*29f0*/  IMAD.MOV.U32 R233, RZ, RZ, 0x7f800000 ;  /* 0x7f800000ffe97424 */ /* 0x000fe200078e00ff */
[----:B------:R-:W-:Y:S01]  /*2a00*/  ISETP.GE.AND P0, PT, R4, UR12, PT ;  /* 0x0000000c04007c0c */ /* 0x000fe2000bf06270 */
[----:B------:R-:W-:Y:S01]  /*2a10*/  USHF.R.S32.HI UR12, URZ, 0x1f, UR24 ;  /* 0x0000001f3f0c7899 */ /* 0x000fe20008011418 */
[----:B------:R-:W-:Y:S01]  /*2a20*/  IMAD.MOV.U32 R4, RZ, RZ, 0x4 ;  /* 0x00000004ff047424 */ /* 0x000fe200078e00ff */
[----:B------:R-:W-:Y:S02]  /*2a30*/  MOV R234, 0x7f800000 ;  /* 0x7f80000000ea7802 */ /* 0x000fe40000000f00 */
[----:B------:R-:W-:Y:S01]  /*2a40*/  UIMAD UR13, UR12, UR14, URZ ;  /* 0x0000000e0c0d72a4 */ /* 0x000fe2000f8e023f */
[----:B------:R-:W-:-:S03]  /*2a50*/  IMAD.WIDE R4, R238, R4, UR8 ;  /* 0x00000008ee047e25 */ /* 0x000fc6000f8e0204 */
[----:B------:R-:W-:Y:S02]  /*2a60*/  UIMAD UR14, UR24, UR15, UR13 ;  /* 0x0000000f180e72a4 */ /* 0x000fe4000f8e020d */
[----:B------:R-:W-:Y:S01]  /*2a70*/  UIADD3 UR13, -UR24, UR6, URZ ;  /* 0x00000006180d7290 */ /* 0x000fe2000fffe13f */
[----:B------:R-:W-:Y:S01]  /*2a80*/  IMAD.U32 R17, RZ, RZ, UR24 ;  /* 0x00000018ff117e24 */ /* 0x000fe2000f8e00ff */
[----:B------:R2:W5:Y:S04]  /*2a90*/  @!P1 LDG.E R233, [R4.64] ;  /* 0x0000000404e99981 */ /* 0x000568000c1e1900 */
[----:B------:R-:W-:Y:S01]  /*2aa0*/  ISETP.GE.AND P5, PT, R239, UR13, PT ;  /* 0x0000000def007c0c */ /* 0x000fe2000bfa6270 */
[----:B------:R2:W5:Y:S01]  /*2ab0*/  @!P0 LDG.E R234, [R4.64+0x20] ;  /* 0x0000200404ea8981 */ /* 0x000562000c1e1900 */
[----:B------:R-:W-:Y:S01]  /*2ac0*/  MOV R6, UR14 ;  /* 0x0000000e00067c02 */ /* 0x000fe20008000f00 */
[----:B------:R-:W-:Y:S10]  /*2ad0*/  BSSY B0, `(.L_x_923) ;  /* 0x000003a000007945 */ /* 0x000ff40003800000 */
[----:B------:R3:W-:Y:S04]  /*2ae0*/  @P5 STS.128 [R222+0x10000], RZ ;  /* 0x010000ffde005388 */ /* 0x0007e80000000c00 */
[----:B------:R3:W-:Y:S04]  /*2af0*/  @P5 STS.128 [R222+0x12000], RZ ;  /* 0x012000ffde005388 */ /* 0x0007e80000000c00 */
[----:B------:R3:W-:Y:S04]  /*2b00*/  @P5 STS.128 [R222+0x14000], RZ ;  /* 0x014000ffde005388 */ /* 0x0007e80000000c00 */
[----:B------:R3:W-:Y:S01]  /*2b10*/  @P5 STS.128 [R222+0x16000], RZ ;  /* 0x016000ffde005388 */ /* 0x0007e20000000c00 */
[----:B--2---:R-:W-:-:S05]  /*2b20*/  IMAD.WIDE.U32 R4, R17, c[0x0][0x198], R228 ;  /* 0x0000660011047a25 */ /* 0x004fca00078e00e4 */
[----:B------:R-:W-:-:S04]  /*2b30*/  IADD3 R4, P0, R4, UR21, RZ ;  /* 0x0000001504047c10 */ /* 0x000fc8000ff1e0ff */
[----:B------:R-:W-:Y:S01]  /*2b40*/  IADD3.X R5, R5, UR23, R6, P0, !PT ;  /* 0x0000001705057c10 */ /* 0x000fe200087fe406 */
[----:B------:R-:W-:-:S04]  /*2b50*/  IMAD R6, R22, c[0x0][0x1b0], RZ ;  /* 0x00006c0016067a24 */ /* 0x000fc800078e02ff */
[C---:B------:R-:W-:Y:S02]  /*2b60*/  IMAD R14, R15.reuse, c[0x0][0x1b4], R6 ;  /* 0x00006d000f0e7a24 */ /* 0x040fe400078e0206 */
[----:B------:R-:W-:-:S05]  /*2b70*/  IMAD.WIDE.U32 R10, R15, c[0x0][0x1b0], R4 ;  /* 0x00006c000f0a7a25 */ /* 0x000fca00078e0004 */
[----:B------:R-:W-:Y:S01]  /*2b80*/  IADD3 R16, R11, R14, RZ ;  /* 0x0000000e0b107210 */ /* 0x000fe20007ffe0ff */
[----:B------:R-:W-:Y:S05]  /*2b90*/  @P5 BRA `(.L_x_924) ;  /* 0x000002d000005947 */ /* 0x000fea0003800000 */
[----:B---3--:R-:W-:Y:S01]  /*2ba0*/  ISETP.GE.AND P3, PT, R228, c[0x0][0x220], PT ;  /* 0x00008800e4007a0c */ /* 0x008fe20003f66270 */
        /* <DEDUP_REMOVED lines=44> */
.L_x_924:
[----:B---3--:R-:W-:Y:S05]  /*2e70*/  BSYNC B0 ;  /* 0x0000000000007941 */ /* 0x008fea0003800000 */
.L_x_923:
        /* <DEDUP_REMOVED lines=55> */
.L_x_926:
[----:B------:R-:W-:Y:S05]  /*31f0*/  BSYNC B0 ;  /* 0x0000000000007941 */ /* 0x000fea0003800000 */
.L_x_925:
        /* <DEDUP_REMOVED lines=62> */
.L_x_928:
[----:B------:R-:W-:Y:S05]  /*35e0*/  BSYNC B0 ;  /* 0x0000000000007941 */ /* 0x000fea0003800000 */
.L_x_927:
        /* <DEDUP_REMOVED lines=52> */
[----:B------:R1:W-:Y:S02]  /*3930*/  @!P0 LDGSTS.E.BYPASS.LTC128B.128 [R222+0x1f000], [R4.64+0x180] ;  /* 0x1f00018004de8fae */ /* 0x0003e4000b901d44 */
.L_x_930:
[----:B------:R-:W-:Y:S05]  /*3940*/  BSYNC B0 ;  /* 0x0000000000007941 */ /* 0x000fea0003800000 */
.L_x_929:
[----:B------:R-:W-:Y:S01]  /*3950*/  IMAD.MOV.U32 R6, RZ, RZ, c[0x0][0x308] ;  /* 0x0000c200ff067624 */ /* 0x000fe200078e00ff */
[----:B------:R-:W-:Y:S01]  /*3960*/  MOV R7, c[0x0][0x30c] ;  /* 0x0000c30000077a02 */ /* 0x000fe20000000f00 */
[----:B------:R-:W0:Y:S04]  /*3970*/  LDGDEPBAR ;  /* 0x00000000000079af */ /* 0x000e280000000000 */
[----:B-12---:R1:W2:Y:S04]  /*3980*/  LDG.E.64 R4, [R6.64+0x8] ;  /* 0x0000080406047981 */ /* 0x0062a8000c1e1b00 */
[----:B-1-3--:R-:W3:Y:S01]  /*3990*/  LDG.E.64 R6, [R6.64] ;  /* 0x0000000406067981 */ /* 0x00aee2000c1e1b00 */
[----:B------:R-:W-:Y:S01]  /*39a0*/  IMAD.MOV.U32 R247, RZ, RZ, c[0x0][0x22c] ;  /* 0x00008b00fff77624 */ /* 0x000fe200078e00ff */
[--C-:B------:R-:W-:Y:S01]  /*39b0*/  SHF.R.S32.HI R8, RZ, 0x1f, R21.reuse ;  /* 0x0000001fff087819 */ /* 0x100fe20000011415 */
[----:B------:R-:W-:Y:S01]  /*39c0*/  UIADD3 UR12, UR24, 0x40, URZ ;  /* 0x00000040180c7890 */ /* 0x000fe2000fffe03f */
        /* <DEDUP_REMOVED lines=65> */
[----:B------:R-:W-:Y:S01]  /*3de0*/  IMAD.U32 R249, R247, -0x40, RZ ;  /* 0xffffffc0f7f97824 */ /* 0x000fe200078e00ff */
[----:B------:R-:W-:Y:S01]  /*3df0*/  UISETP.GE.AND UP0, UPT, UR12, UR6, UPT ;  /* 0x000000060c00728c */ /* 0x000fe2000bf06270 */
[----:B--2---:R-:W-:-:S02]  /*3e00*/  IADD3 R240, P1, P0, R4, UR41, R21 ;  /* 0x0000002904f07c10 */ /* 0x004fc4000f83e015 */
[----:B------:R-:W-:Y:S02]  /*3e10*/  CS2R R20, SRZ ;  /* 0x0000000000147805 */ /* 0x000fe4000001ff00 */
[----:B------:R-:W-:Y:S01]  /*3e20*/  IADD3.X R244, R5, UR49, R8, P1, P0 ;  /* 0x0000003105f47c10 */ /* 0x000fe20008fe0408 */
[----:B------:R-:W-:Y:S01]  /*3e30*/  IMAD.WIDE.U32 R240, R240, -0x2daee0ad, RZ ;  /* 0xd2511f53f0f07825 */ /* 0x000fe200078e00ff */
[----:B---3--:R-:W1:Y:S08]  /*3e40*/  R2UR UR14, R7 ;  /* 0x00000000070e73c2 */ /* 0x008e7000000e0000 */
[----:B------:R-:W2:Y:S01]  /*3e50*/  R2UR UR15, R6 ;  /* 0x00000000060f73c2 */ /* 0x000ea200000e0000 */
[----:B-1----:R-:W-:-:S02]  /*3e60*/  UIADD3 UR26, UR14, -0x4498517b, URZ ;  /* 0xbb67ae850e1a7890 */ /* 0x002fc4000fffe03f */
[----:B------:R-:W-:Y:S02]  /*3e70*/  UIADD3 UR24, UR14, 0x76cf5d0a, URZ ;  /* 0x76cf5d0a0e187890 */ /* 0x000fe4000fffe03f */
[----:B------:R-:W-:Y:S02]  /*3e80*/  UIADD3 UR22, UR14, 0x32370b8f, URZ ;  /* 0x32370b8f0e167890 */ /* 0x000fe4000fffe03f */
[----:B------:R-:W-:Y:S02]  /*3e90*/  UIADD3 UR20, UR14, -0x126145ec, URZ ;  /* 0xed9eba140e147890 */ /* 0x000fe4000fffe03f */
[----:B--2---:R-:W-:Y:S02]  /*3ea0*/  UIADD3 UR27, UR15, -0x61c88647, URZ ;  /* 0x9e3779b90f1b7890 */ /* 0x004fe4000fffe03f */
[----:B------:R-:W-:Y:S02]  /*3eb0*/  UIADD3 UR25, UR15, 0x3c6ef372, URZ ;  /* 0x3c6ef3720f197890 */ /* 0x000fe4000fffe03f */
[----:B------:R-:W-:-:S02]  /*3ec0*/  UIADD3 UR23, UR15, -0x255992d5, URZ ;  /* 0xdaa66d2b0f177890 */ /* 0x000fc4000fffe03f */
[----:B------:R-:W-:Y:S02]  /*3ed0*/  UIADD3 UR21, UR15, 0x78dde6e4, URZ ;  /* 0x78dde6e40f157890 */ /* 0x000fe4000fffe03f */
[----:B------:R-:W-:Y:S02]  /*3ee0*/  UIADD3 UR19, UR15, 0x1715609d, URZ ;  /* 0x1715609d0f137890 */ /* 0x000fe4000fffe03f */
[----:B------:R-:W-:Y:S02]  /*3ef0*/  UIADD3 UR18, UR14, -0x56f99767, URZ ;  /* 0xa90668990e127890 */ /* 0x000fe4000fffe03f */
[----:B------:R-:W-:Y:S02]  /*3f00*/  UIADD3 UR17, UR15, -0x4ab325aa, URZ ;  /* 0xb54cda560f117890 */ /* 0x000fe4000fffe03f */
[----:B------:R-:W-:Y:S02]  /*3f10*/  UIADD3 UR16, UR14, 0x646e171e, URZ ;  /* 0x646e171e0e107890 */ /* 0x000fe4000fffe03f */
.L_x_933:
[----:B------:R-:W0:Y:S01]  /*3f20*/  LDGDEPBAR ;  /* 0x00000000000079af */ /* 0x000e220000000000 */
[----:B------:R-:W-:Y:S01]  /*3f30*/  PLOP3.LUT P5, PT, PT, PT, UP0, 0x80, 0x0 ;  /* 0x000000000000781c */ /* 0x000fe20003faf008 */
[----:B------:R-:W-:Y:S01]  /*3f40*/  UISETP.GE.AND UP4, UPT, UR7, 0x1, UPT ;  /* 0x000000010700788c */ /* 0x000fe2000bf86270 */
[----:B------:R-:W-:Y:S02]  /*3f50*/  PLOP3.LUT P2, PT, PT, PT, UP0, 0x80, 0x0 ;  /* 0x000000000000781c */ /* 0x000fe40003f4f008 */
[----:B------:R-:W-:Y:S02]  /*3f60*/  PLOP3.LUT P6, PT, PT, PT, UP0, 0x80, 0x0 ;  /* 0x000000000000781c */ /* 0x000fe40003fcf008 */
[----:B------:R-:W-:Y:S02]  /*3f70*/  PLOP3.LUT P3, PT, PT, PT, UP0, 0x80, 0x0 ;  /* 0x000000000000781c */ /* 0x000fe40003f6f008 */
[C---:B-----5:R-:W-:Y:S02]  /*3f80*/  FSETP.NEU.FTZ.AND P4, PT, R233.reuse, -INF , PT ;  /* 0xff800000e900780b */ /* 0x060fe40003f9d000 */
[----:B------:R-:W-:Y:S02]  /*3f90*/  PLOP3.LUT P0, PT, PT, PT, UP0, 0x80, 0x0 ;  /* 0x000000000000781c */ /* 0x000fe40003f0f008 */
[----:B------:R-:W-:Y:S01]  /*3fa0*/  PLOP3.LUT P1, PT, PT, PT, UP0, 0x80, 0x0 ;  /* 0x000000000000781c */ /* 0x000fe20003f2f008 */
[----:B------:R-:W-:Y:S04]  /*3fb0*/  DEPBAR.LE SB0, 0x0 ;  /* 0x000080000000791a */ /* 0x000fe80000000000 */
[----:B------:R-:W-:Y:S06]  /*3fc0*/  BAR.SYNC.DEFER_BLOCKING 0x0 ;  /* 0x0000000000007b1d */ /* 0x000fec0000010000 */
[----:B------:R-:W-:Y:S06]  /*3fd0*/  LDSM.16.M88.4 R16, [R210] ;  /* 0x00000000d210783b */ /* 0x000fec0000000200 */
[----:B-1----:R-:W1:Y:S06]  /*3fe0*/  LDSM.16.M88.4 R8, [R209+0x10000] ;  /* 0x01000000d108783b */ /* 0x002e6c0000000200 */
[----:B------:R-:W2:Y:S06]  /*3ff0*/  LDSM.16.M88.4 R84, [R209+0x10800] ;  /* 0x01080000d154783b */ /* 0x000eac0000000200 */
[----:B------:R-:W-:Y:S06]  /*4000*/  LDSM.16.M88.4 R88, [R211] ;  /* 0x00000000d358783b */ /* 0x000fec0000000200 */
[----:B------:R-:W3:Y:S06]  /*4010*/  LDSM.16.M88.4 R92, [R2+0x10000] ;  /* 0x01000000025c783b */ /* 0x000eec0000000200 */
[----:B------:R-:W4:Y:S06]  /*4020*/  LDSM.16.M88.4 R96, [R2+0x10800] ;  /* 0x010800000260783b */ /* 0x000f2c0000000200 */
[----:B------:R-:W-:Y:S06]  /*4030*/  LDSM.16.M88.4 R100, [R215] ;  /* 0x00000000d764783b */ /* 0x000fec0000000200 */
[----:B------:R-:W4:Y:S01]  /*4040*/  LDSM.16.M88.4 R104, [R208+0x10000] ;  /* 0x01000000d068783b */ /* 0x000f220000000200 */
[C---:B-1----:R-:W-:Y:S05]  /*4050*/  HMMA.16816.F32 R4, R16.reuse, R8, RZ ;  /* 0x000000081004723c */ /* 0x042fea00000018ff */
[----:B------:R-:W1:Y:S03]  /*4060*/  LDSM.16.M88.4 R108, [R208+0x10800] ;  /* 0x01080000d06c783b */ /* 0x000e660000000200 */
[C---:B------:R-:W-:Y:S03]  /*4070*/  HMMA.16816.F32 R8, R16.reuse, R10, RZ ;  /* 0x0000000a1008723c */ /* 0x040fe600000018ff */
[----:B------:R-:W-:Y:S05]  /*4080*/  LDSM.16.M88.4 R112, [R3+0x10800] ;  /* 0x010800000370783b */ /* 0x000fea0000000200 */
[C---:B--2---:R-:W-:Y:S08]  /*4090*/  HMMA.16816.F32 R12, R16.reuse, R84, RZ ;  /* 0x00000054100c723c */ /* 0x044ff000000018ff */
[----:B------:R-:W-:Y:S01]  /*40a0*/  HMMA.16816.F32 R16, R16, R86, RZ ;  /* 0x000000561010723c */ /* 0x000fe200000018ff */
[----:B------:R-:W-:Y:S07]  /*40b0*/  LDSM.16.M88.4 R84, [R214] ;  /* 0x00000000d654783b */ /* 0x000fee0000000200 */
[C---:B---3--:R-:W-:Y:S08]  /*40c0*/  HMMA.16816.F32 R4, R88.reuse, R92, R4 ;  /* 0x0000005c5804723c */ /* 0x048ff00000001804 */
[C---:B------:R-:W-:Y:S01]  /*40d0*/  HMMA.16816.F32 R8, R88.reuse, R94, R8 ;  /* 0x0000005e5808723c */ /* 0x040fe20000001808 */
[----:B------:R-:W2:Y:S07]  /*40e0*/  LDSM.16.M88.4 R92, [R3+0x10000] ;  /* 0x01000000035c783b */ /* 0x000eae0000000200 */
[C---:B----4-:R-:W-:Y:S08]  /*40f0*/  HMMA.16816.F32 R12, R88.reuse, R96, R12 ;  /* 0x00000060580c723c */ /* 0x050ff0000000180c */
[----:B------:R-:W-:Y:S01]  /*4100*/  HMMA.16816.F32 R16, R88, R98, R16 ;  /* 0x000000625810723c */ /* 0x000fe20000001810 */
[----:B------:R-:W-:Y:S06]  /*4110*/  LDSM.16.M88.4 R88, [R210+0x2000] ;  /* 0x00200000d258783b */ /* 0x000fec0000000200 */
[----:B------:R-:W3:Y:S01]  /*4120*/  LDSM.16.M88.4 R96, [R209+0x12000] ;  /* 0x01200000d160783b */ /* 0x000ee20000000200 */
[C---:B------:R-:W-:Y:S08]  /*4130*/  HMMA.16816.F32 R4, R100.reuse, R104, R4 ;  /* 0x000000686404723c */ /* 0x040ff00000001804 */
[C---:B------:R-:W-:Y:S01]  /*4140*/  HMMA.16816.F32 R8, R100.reuse, R106, R8 ;  /* 0x0000006a6408723c */ /* 0x040fe20000001808 */
[----:B------:R-:W4:Y:S07]  /*4150*/  LDSM.16.M88.4 R104, [R209+0x12800] ;  /* 0x01280000d168783b */ /* 0x000f2e0000000200 */
[C---:B-1----:R-:W-:Y:S08]  /*4160*/  HMMA.16816.F32 R12, R100.reuse, R108, R12 ;  /* 0x0000006c640c723c */ /* 0x042ff0000000180c */
[----:B------:R-:W-:Y:S01]  /*4170*/  HMMA.16816.F32 R16, R100, R110, R16 ;  /* 0x0000006e6410723c */ /* 0x000fe20000001810 */
[----:B------:R-:W-:Y:S06]  /*4180*/  LDSM.16.M88.4 R100, [R2+0x12000] ;  /* 0x012000000264783b */ /* 0x000fec0000000200 */
[----:B------:R-:W-:Y:S01]  /*4190*/  LDSM.16.M88.4 R108, [R2+0x12800] ;  /* 0x01280000026c783b */ /* 0x000fe20000000200 */
[C---:B--2---:R-:W-:Y:S08]  /*41a0*/  HMMA.16816.F32 R4, R84.reuse, R92, R4 ;  /* 0x0000005c5404723c */ /* 0x044ff00000001804 */
[C---:B------:R-:W-:Y:S01]  /*41b0*/  HMMA.16816.F32 R8, R84.reuse, R94, R8 ;  /* 0x0000005e5408723c */ /* 0x040fe20000001808 */
[----:B------:R-:W1:Y:S07]  /*41c0*/  LDSM.16.M88.4 R92, [R211+0x2000] ;  /* 0x00200000d35c783b */ /* 0x000e6e0000000200 */
[C---:B------:R-:W-:Y:S08]  /*41d0*/  HMMA.16816.F32 R12, R84.reuse, R112, R12 ;  /* 0x00000070540c723c */ /* 0x040ff0000000180c */
[----:B------:R-:W-:Y:S01]  /*41e0*/  HMMA.16816.F32 R16, R84, R114, R16 ;  /* 0x000000725410723c */ /* 0x000fe20000001810 */
[----:B------:R-:W-:Y:S06]  /*41f0*/  LDSM.16.M88.4 R84, [R215+0x2000] ;  /* 0x00200000d754783b */ /* 0x000fec0000000200 */
[----:B------:R-:W-:Y:S01]  /*4200*/  LDSM.16.M88.4 R112, [R208+0x12800] ;  /* 0x01280000d070783b */ /* 0x000fe20000000200 */
[C---:B---3--:R-:W-:Y:S08]  /*4210*/  HMMA.16816.F32 R4, R88.reuse, R96, R4 ;  /* 0x000000605804723c */ /* 0x048ff00000001804 */
[C---:B------:R-:W-:Y:S01]  /*4220*/  HMMA.16816.F32 R8, R88.reuse, R98, R8 ;  /* 0x000000625808723c */ /* 0x040fe20000001808 */
[----:B------:R-:W2:Y:S07]  /*4230*/  LDSM.16.M88.4 R96, [R208+0x12000] ;  /* 0x01200000d060783b */ /* 0x000eae0000000200 */
[C---:B----4-:R-:W-:Y:S08]  /*4240*/  HMMA.16816.F32 R12, R88.reuse, R104, R12 ;  /* 0x00000068580c723c */ /* 0x050ff0000000180c */
[----:B------:R-:W-:Y:S01]  /*4250*/  HMMA.16816.F32 R16, R88, R106, R16 ;  /* 0x0000006a5810723c */ /* 0x000fe20000001810 */
[----:B------:R-:W-:Y:S06]  /*4260*/  LDSM.16.M88.4 R88, [R214+0x2000] ;  /* 0x00200000d658783b */ /* 0x000fec0000000200 */
[----:B------:R-:W-:Y:S01]  /*4270*/  LDSM.16.M88.4 R104, [R3+0x12800] ;  /* 0x012800000368783b */ /* 0x000fe20000000200 */
[C---:B-1----:R-:W-:Y:S08]  /*4280*/  HMMA.16816.F32 R4, R92.reuse, R100, R4 ;  /* 0x000000645c04723c */ /* 0x042ff00000001804 */
[C---:B------:R-:W-:Y:S01]  /*4290*/  HMMA.16816.F32 R8, R92.reuse, R102, R8 ;  /* 0x000000665c08723c */ /* 0x040fe20000001808 */
[----:B------:R-:W1:Y:S07]  /*42a0*/  LDSM.16.M88.4 R100, [R3+0x12000] ;  /* 0x012000000364783b */ /* 0x000e6e0000000200 */
[C---:B------:R-:W-:Y:S08]  /*42b0*/  HMMA.16816.F32 R12, R92.reuse, R108, R12 ;  /* 0x0000006c5c0c723c */ /* 0x040ff0000000180c */
[----:B------:R-:W-:Y:S01]  /*42c0*/  HMMA.16816.F32 R16, R92, R110, R16 ;  /* 0x0000006e5c10723c */ /* 0x000fe20000001810 */
[----:B------:R-:W-:Y:S06]  /*42d0*/  LDSM.16.M88.4 R92, [R210+0x4000] ;  /* 0x00400000d25c783b */ /* 0x000fec0000000200 */
[----:B------:R-:W-:Y:S01]  /*42e0*/  LDSM.16.M88.4 R108, [R209+0x14800] ;  /* 0x01480000d16c783b */ /* 0x000fe20000000200 */
[C---:B--2---:R-:W-:Y:S08]  /*42f0*/  HMMA.16816.F32 R4, R84.reuse, R96, R4 ;  /* 0x000000605404723c */ /* 0x044ff00000001804 */
[C---:B------:R-:W-:Y:S01]  /*4300*/  HMMA.16816.F32 R8, R84.reuse, R98, R8 ;  /* 0x000000625408723c */ /* 0x040fe20000001808 */
[----:B------:R-:W2:Y:S07]  /*4310*/  LDSM.16.M88.4 R96, [R209+0x14000] ;  /* 0x01400000d160783b */ /* 0x000eae0000000200 */
[C---:B------:R-:W-:Y:S08]  /*4320*/  HMMA.16816.F32 R12, R84.reuse, R112, R12 ;  /* 0x00000070540c723c */ /* 0x040ff0000000180c */
        /* <DEDUP_REMOVED lines=43> */
[----:B------:R-:W3:Y:S07]  /*45e0*/  LDSM.16.M88.4 R84, [R208+0x16800] ;  /* 0x01680000d054783b */ /* 0x000eee0000000200 */
[C---:B-1----:R-:W-:Y:S08]  /*45f0*/  HMMA.16816.F32 R4, R88.reuse, R100, R4 ;  /* 0x000000645804723c */ /* 0x042ff00000001804 */
[C---:B------:R-:W-:Y:S01]  /*4600*/  HMMA.16816.F32 R8, R88.reuse, R102, R8 ;  /* 0x000000665808723c */ /* 0x040fe20000001808 */
[----:B------:R-:W1:Y:S07]  /*4610*/  LDSM.16.M88.4 R100, [R214+0x6000] ;  /* 0x00600000d664783b */ /* 0x000e6e0000000200 */
[C---:B------:R-:W-:Y:S08]  /*4620*/  HMMA.16816.F32 R12, R88.reuse, R104, R12 ;  /* 0x00000068580c723c */ /* 0x040ff0000000180c */
[----:B------:R-:W-:Y:S01]  /*4630*/  HMMA.16816.F32 R16, R88, R106, R16 ;  /* 0x0000006a5810723c */ /* 0x000fe20000001810 */
[----:B------:R-:W4:Y:S01]  /*4640*/  @P0 S2R R88, SR_TID.X ;  /* 0x0000000000580919 */ /* 0x000f220000002100 */
[----:B------:R-:W-:Y:S05]  /*4650*/  PLOP3.LUT P0, PT, PT, PT, UP0, 0x80, 0x0 ;  /* 0x000000000000781c */ /* 0x000fea0003f0f008 */
[----:B------:R-:W-:Y:S01]  /*4660*/  FMUL.FTZ R89, R233, 1.4426950216293334961 ;  /* 0x3fb8aa3be9597820 */ /* 0x000fe20000410000 */
[C---:B--2---:R-:W-:Y:S05]  /*4670*/  HMMA.16816.F32 R4, R92.reuse, R96, R4 ;  /* 0x000000605c04723c */ /* 0x044fea0000001804 */
[----:B------:R-:W-:Y:S02]  /*4680*/  FSEL R89, R89, RZ, P4 ;  /* 0x000000ff59597208 */ /* 0x000fe40002000000 */
[----:B------:R-:W-:Y:S01]  /*4690*/  FSETP.NEU.FTZ.AND P4, PT, R234, -INF , PT ;  /* 0xff800000ea00780b */ /* 0x000fe20003f9d000 */
[C---:B------:R-:W-:Y:S08]  /*46a0*/  HMMA.16816.F32 R8, R92.reuse, R98, R8 ;  /* 0x000000625c08723c */ /* 0x040ff00000001808 */
[C---:B---3--:R-:W-:Y:S07]  /*46b0*/  HMMA.16816.F32 R12, R92.reuse, R84, R12 ;  /* 0x000000545c0c723c */ /* 0x048fee000000180c */
[----:B----4-:R-:W-:Y:S01]  /*46c0*/  @P2 IMAD.SHL.U32 R84, R88, 0x2, RZ ;  /* 0x0000000258542824 */ /* 0x010fe200078e00ff */
[----:B------:R-:W-:Y:S01]  /*46d0*/  HMMA.16816.F32 R16, R92, R86, R16 ;  /* 0x000000565c10723c */ /* 0x000fe20000001810 */
[----:B------:R-:W-:Y:S01]  /*46e0*/  IMAD.U32 R88, RZ, RZ, UR28 ;  /* 0x0000001cff587e24 */ /* 0x000fe2000f8e00ff */
[----:B------:R-:W-:Y:S02]  /*46f0*/  PLOP3.LUT P2, PT, PT, PT, UP0, 0x80, 0x0 ;  /* 0x000000000000781c */ /* 0x000fe40003f4f008 */
[----:B------:R-:W-:Y:S01]  /*4700*/  @P1 LOP3.LUT R84, R250, 0x6, R84, 0xf8, !PT ;  /* 0x00000006fa541812 */ /* 0x000fe200078ef854 */
[----:B------:R-:W-:Y:S01]  /*4710*/  IMAD.U32 R85, RZ, RZ, UR7 ;  /* 0x00000007ff557e24 */ /* 0x000fe2000f8e00ff */
[----:B------:R-:W-:Y:S02]  /*4720*/  PLOP3.LUT P1, PT, PT, PT, UP0, 0x80, 0x0 ;  /* 0x000000000000781c */ /* 0x000fe40003f2f008 */
[C---:B-1----:R-:W-:Y:S05]  /*4730*/  HMMA.16816.F32 R4, R100.reuse, R108, R4 ;  /* 0x0000006c6404723c */ /* 0x042fea0000001804 */
[----:B------:R-:W-:Y:S01]  /*4740*/  @P0 IMAD R88, R88, 0x40, R84 ;  /* 0x0000004058580824 */ /* 0x000fe200078e0254 */
[----:B------:R-:W-:Y:S01]  /*4750*/  PLOP3.LUT P0, PT, PT, PT, UP0, 0x80, 0x0 ;  /* 0x000000000000781c */ /* 0x000fe20003f0f008 */
[----:B------:R-:W-:Y:S01]  /*4760*/  IMAD.U32 R84, RZ, RZ, UR28 ;  /* 0x0000001cff547e24 */ /* 0x000fe2000f8e00ff */
[C---:B------:R-:W-:Y:S03]  /*4770*/  HMMA.16816.F32 R8, R100.reuse, R110, R8 ;  /* 0x0000006e6408723c */ /* 0x040fe60000001808 */
[----:B------:R-:W-:Y:S01]  /*4780*/  @P3 ISETP.GE.AND P3, PT, R88, UR6, PT ;  /* 0x0000000658003c0c */ /* 0x000fe2000bf66270 */
[----:B------:R-:W-:Y:S01]  /*4790*/  IMAD R84, R84, 0x2, R245 ;  /* 0x0000000254547824 */ /* 0x000fe200078e02f5 */
[----:B------:R-:W-:Y:S01]  /*47a0*/  @P1 IADD3 R86, R88, 0x1, RZ ;  /* 0x0000000158561810 */ /* 0x000fe20007ffe0ff */
[----:B------:R-:W-:Y:S01]  /*47b0*/  IMAD R85, R85, 0x4, R246 ;  /* 0x0000000455557824 */ /* 0x000fe200078e02f6 */
[----:B------:R-:W-:Y:S02]  /*47c0*/  PLOP3.LUT P1, PT, PT, PT, UP0, 0x80, 0x0 ;  /* 0x000000000000781c */ /* 0x000fe40003f2f008 */
[----:B------:R-:W-:Y:S03]  /*47d0*/  @P6 ISETP.GE.AND P6, PT, R86, UR6, PT ;  /* 0x0000000656006c0c */ /* 0x000fe6000bfc6270 */
[----:B------:R-:W-:Y:S01]  /*47e0*/  LOP3.LUT R96, R241, UR14, R84, 0x96, !PT ;  /* 0x0000000ef1607c12 */ /* 0x000fe2000f8e9654 */
[----:B------:R-:W-:Y:S01]  /*47f0*/  IMAD.WIDE.U32 R84, R85, -0x326172a9, RZ ;  /* 0xcd9e8d5755547825 */ /* 0x000fe200078e00ff */
[----:B------:R-:W-:Y:S02]  /*4800*/  @P2 IADD3 R86, R88, 0x8, RZ ;  /* 0x0000000858562810 */ /* 0x000fe40007ffe0ff */
[----:B------:R-:W-:Y:S01]  /*4810*/  @P0 FSEL R4, R4, -INF , !P3 ;  /* 0xff80000004040808 */ /* 0x000fe20005800000 */
[----:B------:R-:W-:Y:S01]  /*4820*/  IMAD.WIDE.U32 R96, R96, -0x326172a9, RZ ;  /* 0xcd9e8d5760607825 */ /* 0x000fe200078e00ff */
[----:B------:R-:W-:Y:S02]  /*4830*/  PLOP3.LUT P0, PT, PT, PT, UP0, 0x80, 0x0 ;  /* 0x000000000000781c */ /* 0x000fe40003f0f008 */
[----:B------:R-:W-:Y:S01]  /*4840*/  LOP3.LUT R90, R85, UR15, R244, 0x96, !PT ;  /* 0x0000000f555a7c12 */ /* 0x000fe2000f8e96f4 */
[--C-:B------:R-:W-:Y:S01]  /*4850*/  FFMA.FTZ R4, R4, c[0x0][0x23c], -R89.reuse ;  /* 0x00008f0004047a23 */ /* 0x100fe20000010859 */
[----:B------:R-:W-:Y:S02]  /*4860*/  @P1 FSEL R5, R5, -INF , !P6 ;  /* 0xff80000005051808 */ /* 0x000fe40007000000 */
[----:B------:R-:W-:Y:S01]  /*4870*/  PLOP3.LUT P1, PT, PT, PT, UP0, 0x80, 0x0 ;  /* 0x000000000000781c */ /* 0x000fe20003f2f008 */
[----:B------:R1:W2:Y:S01]  /*4880*/  MUFU.EX2 R131, R4 ;  /* 0x0000000400837308 */ /* 0x0002a20000000800 */
[----:B------:R-:W-:Y:S01]  /*4890*/  LOP3.LUT R92, R97, UR27, R84, 0x96, !PT ;  /* 0x0000001b615c7c12 */ /* 0x000fe2000f8e9654 */
[--C-:B------:R-:W-:Y:S01]  /*48a0*/  FFMA.FTZ R5, R5, c[0x0][0x23c], -R89.reuse ;  /* 0x00008f0005057a23 */ /* 0x100fe20000010859 */
[----:B------:R-:W-:Y:S01]  /*48b0*/  @P5 ISETP.GE.AND P5, PT, R86, UR6, PT ;  /* 0x0000000656005c0c */ /* 0x000fe2000bfa6270 */
[----:B------:R-:W-:Y:S01]  /*48c0*/  IMAD.WIDE.U32 R90, R90, -0x2daee0ad, RZ ;  /* 0xd2511f535a5a7825 */ /* 0x000fe200078e00ff */
[----:B------:R-:W3:Y:S01]  /*48d0*/  LDSM.16.M88.4 R84, [R3+0x16800] ;  /* 0x016800000354783b */ /* 0x000ee20000000200 */
[----:B------:R-:W-:Y:S02]  /*48e0*/  PLOP3.LUT P2, PT, PT, PT, UP0, 0x80, 0x0 ;  /* 0x000000000000781c */ /* 0x000fe40003f4f008 */
[----:B------:R-:W-:Y:S01]  /*48f0*/  @P0 FSEL R6, R6, -INF , !P3 ;  /* 0xff80000006060808 */ /* 0x000fe20005800000 */
[----:B------:R-:W-:Y:S01]  /*4900*/  IMAD.WIDE.U32 R92, R92, -0x2daee0ad, RZ ;  /* 0xd2511f535c5c7825 */ /* 0x000fe200078e00ff */
[----:B------:R4:W-:Y:S01]  /*4910*/  MUFU.EX2 R130, R5 ;  /* 0x0000000500827308 */ /* 0x0009e20000000800 */
[----:B------:R-:W-:Y:S02]  /*4920*/  PLOP3.LUT P0, PT, PT, PT, UP0, 0x80, 0x0 ;  /* 0x000000000000781c */ /* 0x000fe40003f0f008 */
[----:B------:R-:W-:Y:S02]  /*4930*/  PLOP3.LUT P3, PT, PT, PT, UP0, 0x80, 0x0 ;  /* 0x000000000000781c */ /* 0x000fe40003f6f008 */
[----:B------:R-:W-:Y:S04]  /*4940*/  LOP3.LUT R94, R93, UR24, R90, 0x96, !PT ;  /* 0x000000185d5e7c12 */ /* 0x000fe8000f8e965a */
[----:B------:R-:W-:Y:S01]  /*4950*/  @P2 FSEL R7, R7, -INF , !P6 ;  /* 0xff80000007072808 */ /* 0x000fe20007000000 */
[----:B------:R-:W-:Y:S01]  /*4960*/  IMAD.WIDE.U32 R94, R94, -0x326172a9, RZ ;  /* 0xcd9e8d575e5e7825 */ /* 0x000fe200078e00ff */
[----:B------:R-:W-:Y:S03]  /*4970*/  PLOP3.LUT P6, PT, PT, PT, UP0, 0x80, 0x0 ;  /* 0x000000000000781c */ /* 0x000fe60003fcf008 */
[----:B-1----:R-:W-:Y:S01]  /*4980*/  FMUL.FTZ R4, R234, 1.4426950216293334961 ;  /* 0x3fb8aa3bea047820 */ /* 0x002fe20000410000 */
[----:B------:R-:W-:Y:S02]  /*4990*/  @P0 IADD3 R90, R88, 0x10, RZ ;  /* 0x00000010585a0810 */ /* 0x000fe40007ffe0ff */
[----:B------:R-:W-:Y:S02]  /*49a0*/  PLOP3.LUT P0, PT, PT, PT, UP0, 0x80, 0x0 ;  /* 0x000000000000781c */ /* 0x000fe40003f0f008 */
[----:B------:R-:W-:Y:S02]  /*49b0*/  FSEL R4, R4, RZ, P4 ;  /* 0x000000ff04047208 */ /* 0x000fe40002000000 */
[----:B------:R-:W-:Y:S02]  /*49c0*/  PLOP3.LUT P4, PT, PT, PT, UP0, 0x80, 0x0 ;  /* 0x000000000000781c */ /* 0x000fe40003f8f008 */
[----:B------:R-:W-:Y:S01]  /*49d0*/  @P3 ISETP.GE.AND P3, PT, R90, UR6, PT ;  /* 0x000000065a003c0c */ /* 0x000fe2000bf66270 */
[--C-:B------:R-:W-:Y:S01]  /*49e0*/  FFMA.FTZ R6, R6, c[0x0][0x23c], -R4.reuse ;  /* 0x00008f0006067a23 */ /* 0x100fe20000010804 */
[----:B----4-:R-:W-:Y:S02]  /*49f0*/  @P1 IADD3 R5, R88, 0x9, RZ ;  /* 0x0000000958051810 */ /* 0x010fe40007ffe0ff */
[----:B------:R-:W-:Y:S01]  /*4a00*/  PLOP3.LUT P1, PT, PT, PT, UP0, 0x80, 0x0 ;  /* 0x000000000000781c */ /* 0x000fe20003f2f008 */
[----:B------:R1:W4:Y:S06]  /*4a10*/  MUFU.EX2 R197, R6 ;  /* 0x0000000600c57308 */ /* 0x00032c0000000800 */
[----:B------:R-:W-:Y:S01]  /*4a20*/  @P4 ISETP.GE.AND P2, PT, R5, UR6, PT ;  /* 0x0000000605004c0c */ /* 0x000fe2000bf46270 */
[C---:B---3--:R-:W-:Y:S01]  /*4a30*/  HMMA.16816.F32 R12, R100.reuse, R84, R12 ;  /* 0x00000054640c723c */ /* 0x048fe2000000180c */
[----:B------:R-:W-:Y:S02]  /*4a40*/  PLOP3.LUT P4, PT, PT, PT, UP0, 0x80, 0x0 ;  /* 0x000000000000781c */ /* 0x000fe40003f8f008 */
[----:B------:R-:W-:Y:S02]  /*4a50*/  FFMA.FTZ R5, R7, c[0x0][0x23c], -R4 ;  /* 0x00008f0007057a23 */ /* 0x000fe40000010804 */
[----:B------:R-:W-:Y:S02]  /*4a60*/  @P1 FSEL R8, R8, -INF , !P5 ;  /* 0xff80000008081808 */ /* 0x000fe40006800000 */
[----:B------:R3:W2:Y:S01]  /*4a70*/  MUFU.EX2 R196, R5 ;  /* 0x0000000500c47308 */ /* 0x0006a20000000800 */
[----:B------:R-:W-:Y:S01]  /*4a80*/  HMMA.16816.F32 R16, R100, R86, R16 ;  /* 0x000000566410723c */ /* 0x000fe20000001810 */
[----:B------:R-:W-:Y:S03]  /*4a90*/  PLOP3.LUT P1, PT, PT, PT, UP0, 0x80, 0x0 ;  /* 0x000000000000781c */ /* 0x000fe60003f2f008 */
[--C-:B------:R-:W-:Y:S01]  /*4aa0*/  FFMA.FTZ R8, R8, c[0x0][0x23c], -R89.reuse ;  /* 0x00008f0008087a23 */ /* 0x100fe20000010859 */
[----:B------:R-:W-:Y:S02]  /*4ab0*/  @P0 FSEL R9, R9, -INF , !P2 ;  /* 0xff80000009090808 */ /* 0x000fe40005000000 */
[----:B------:R-:W-:Y:S02]  /*4ac0*/  PLOP3.LUT P0, PT, PT, PT, UP0, 0x80, 0x0 ;  /* 0x000000000000781c */ /* 0x000fe40003f0f008 */
[----:B------:R2:W2:Y:S03]  /*4ad0*/  MUFU.EX2 R127, R8 ;  /* 0x00000008007f7308 */ /* 0x0004a60000000800 */
[----:B------:R-:W-:Y:S01]  /*4ae0*/  @P4 FSEL R10, R10, -INF , !P5 ;  /* 0xff8000000a0a4808 */ /* 0x000fe20006800000 */
[--C-:B------:R-:W-:Y:S01]  /*4af0*/  FFMA.FTZ R9, R9, c[0x0][0x23c], -R89.reuse ;  /* 0x00008f0009097a23 */ /* 0x100fe20000010859 */
[----:B------:R-:W-:Y:S02]  /*4b00*/  PLOP3.LUT P4, PT, PT, PT, UP0, 0x80, 0x0 ;  /* 0x000000000000781c */ /* 0x000fe40003f8f008 */
[----:B-1----:R-:W-:Y:S01]  /*4b10*/  LOP3.LUT R6, R91, UR26, R240, 0x96, !PT ;  /* 0x0000001a5b067c12 */ /* 0x002fe2000f8e96f0 */
[----:B------:R-:W-:Y:S01]  /*4b20*/  FFMA.FTZ R10, R10, c[0x0][0x23c], -R4 ;  /* 0x00008f000a0a7a23 */ /* 0x000fe20000010804 */
[----:B------:R-:W-:Y:S01]  /*4b30*/  @P1 FSEL R11, R11, -INF , !P2 ;  /* 0xff8000000b0b1808 */ /* 0x000fe20005000000 */
[----:B------:R-:W-:Y:S01]  /*4b40*/  MUFU.EX2 R126, R9 ;  /* 0x00000009007e7308 */ /* 0x000fe20000000800 */
[----:B------:R-:W-:Y:S01]  /*4b50*/  PLOP3.LUT P1, PT, PT, PT, UP0, 0x80, 0x0 ;  /* 0x000000000000781c */ /* 0x000fe20003f2f008 */
[----:B------:R-:W-:Y:S01]  /*4b60*/  IMAD.WIDE.U32 R6, R6, -0x326172a9, RZ ;  /* 0xcd9e8d5706067825 */ /* 0x000fe200078e00ff */
[----:B------:R-:W-:Y:S02]  /*4b70*/  PLOP3.LUT P5, PT, PT, PT, UP0, 0x80, 0x0 ;  /* 0x000000000000781c */ /* 0x000fe40003faf008 */
[C---:B---3--:R-:W-:Y:S02]  /*4b80*/  @P0 IADD3 R5, R88.reuse, 0x18, RZ ;  /* 0x0000001858050810 */ /* 0x048fe40007ffe0ff */
[----:B------:R-:W-:Y:S02]  /*4b90*/  PLOP3.LUT P0, PT, PT, PT, UP0, 0x80, 0x0 ;  /* 0x000000000000781c */ /* 0x000fe40003f0f008 */
[----:B------:R-:W-:Y:S01]  /*4ba0*/  LOP3.LUT R7, R7, UR25, R96, 0x96, !PT ;  /* 0x0000001907077c12 */ /* 0x000fe2000f8e9660 */
[----:B------:R1:W-:Y:S01]  /*4bb0*/  MUFU.EX2 R129, R10 ;  /* 0x0000000a00817308 */ /* 0x0003e20000000800 */
[----:B------:R-:W-:Y:S02]  /*4bc0*/  LOP3.LUT R90, R95, UR23, R6, 0x96, !PT ;  /* 0x000000175f5a7c12 */ /* 0x000fe4000f8e9606 */
[----:B------:R-:W-:Y:S01]  /*4bd0*/  PLOP3.LUT P2, PT, PT, PT, UP0, 0x80, 0x0 ;  /* 0x000000000000781c */ /* 0x000fe20003f4f008 */
[----:B------:R-:W-:Y:S01]  /*4be0*/  IMAD.WIDE.U32 R6, R7, -0x2daee0ad, RZ ;  /* 0xd2511f5307067825 */ /* 0x000fe200078e00ff */
[----:B--2---:R-:W-:Y:S02]  /*4bf0*/  @P6 IADD3 R8, R88, 0x11, RZ ;  /* 0x0000001158086810 */ /* 0x004fe40007ffe0ff */
[----:B------:R-:W-:Y:S01]  /*4c00*/  @P1 FSEL R12, R12, -INF , !P3 ;  /* 0xff8000000c0c1808 */ /* 0x000fe20005800000 */
[----:B------:R-:W-:Y:S01]  /*4c10*/  IMAD.WIDE.U32 R90, R90, -0x2daee0ad, RZ ;  /* 0xd2511f535a5a7825 */ /* 0x000fe200078e00ff */
[----:B------:R-:W-:Y:S02]  /*4c20*/  @P4 ISETP.GE.AND P4, PT, R8, UR6, PT ;  /* 0x0000000608004c0c */ /* 0x000fe4000bf86270 */
[----:B------:R-:W-:Y:S01]  /*4c30*/  LOP3.LUT R7, R7, UR22, R92, 0x96, !PT ;  /* 0x0000001607077c12 */ /* 0x000fe2000f8e965c */
[--C-:B------:R-:W-:Y:S01]  /*4c40*/  FFMA.FTZ R12, R12, c[0x0][0x23c], -R89.reuse ;  /* 0x00008f000c0c7a23 */ /* 0x100fe20000010859 */
[----:B------:R-:W-:Y:S01]  /*4c50*/  @P5 ISETP.GE.AND P5, PT, R5, UR6, PT ;  /* 0x0000000605005c0c */ /* 0x000fe2000bfa6270 */
[----:B------:R-:W-:Y:S01]  /*4c60*/  FFMA.FTZ R5, R11, c[0x0][0x23c], -R4 ;  /* 0x00008f000b057a23 */ /* 0x000fe20000010804 */
[----:B------:R-:W-:Y:S01]  /*4c70*/  LOP3.LUT R91, R91, UR20, R6, 0x96, !PT ;  /* 0x000000145b5b7c12 */ /* 0x000fe2000f8e9606 */
[----:B------:R-:W-:Y:S01]  /*4c80*/  IMAD.WIDE.U32 R6, R7, -0x326172a9, RZ ;  /* 0xcd9e8d5707067825 */ /* 0x000fe200078e00ff */
[----:B------:R-:W2:Y:S01]  /*4c90*/  MUFU.EX2 R123, R12 ;  /* 0x0000000c007b7308 */ /* 0x000ea20000000800 */
[----:B------:R-:W-:Y:S02]  /*4ca0*/  @P2 IADD3 R88, R88, 0x19, RZ ;  /* 0x0000001958582810 */ /* 0x000fe40007ffe0ff */
[----:B------:R-:W-:Y:S01]  /*4cb0*/  IMAD.WIDE.U32 R84, R91, -0x326172a9, RZ ;  /* 0xcd9e8d575b547825 */ /* 0x000fe200078e00ff */
[----:B------:R-:W-:Y:S02]  /*4cc0*/  PLOP3.LUT P6, PT, PT, PT, UP0, 0x80, 0x0 ;  /* 0x000000000000781c */ /* 0x000fe40003fcf008 */
[----:B------:R-:W-:Y:S02]  /*4cd0*/  @P0 FSEL R13, R13, -INF , !P4 ;  /* 0xff8000000d0d0808 */ /* 0x000fe40006000000 */
[----:B-1----:R-:W-:Y:S02]  /*4ce0*/  LOP3.LUT R10, R7, UR21, R94, 0x96, !PT ;  /* 0x00000015070a7c12 */ /* 0x002fe4000f8e965e */
[----:B------:R1:W3:Y:S01]  /*4cf0*/  MUFU.EX2 R128, R5 ;  /* 0x0000000500807308 */ /* 0x0002e20000000800 */
[----:B------:R-:W-:Y:S01]  /*4d00*/  FFMA.FTZ R13, R13, c[0x0][0x23c], -R89 ;  /* 0x00008f000d0d7a23 */ /* 0x000fe20000010859 */
[----:B------:R-:W-:Y:S01]  /*4d10*/  PLOP3.LUT P2, PT, PT, PT, UP0, 0x80, 0x0 ;  /* 0x000000000000781c */ /* 0x000fe20003f4f008 */
[----:B------:R-:W-:Y:S01]  /*4d20*/  IMAD.WIDE.U32 R10, R10, -0x2daee0ad, RZ ;  /* 0xd2511f530a0a7825 */ /* 0x000fe200078e00ff */
[----:B------:R-:W-:Y:S02]  /*4d30*/  LOP3.LUT R8, R85, UR19, R6, 0x96, !PT ;  /* 0x0000001355087c12 */ /* 0x000fe4000f8e9606 */
[----:B------:R-:W-:Y:S02]  /*4d40*/  PLOP3.LUT P1, PT, PT, PT, UP0, 0x80, 0x0 ;  /* 0x000000000000781c */ /* 0x000fe40003f2f008 */
[----:B------:R-:W-:Y:S01]  /*4d50*/  LOP3.LUT R6, R11, UR18, R90, 0x96, !PT ;  /* 0x000000120b067c12 */ /* 0x000fe2000f8e965a */
[----:B------:R-:W-:Y:S01]  /*4d60*/  IMAD.WIDE.U32 R8, R8, -0x2daee0ad, RZ ;  /* 0xd2511f5308087825 */ /* 0x000fe200078e00ff */
[----:B------:R2:W-:Y:S01]  /*4d70*/  MUFU.EX2 R122, R13 ;  /* 0x0000000d007a7308 */ /* 0x0005e20000000800 */
[----:B------:R-:W-:Y:S02]  /*4d80*/  PLOP3.LUT P0, PT, PT, PT, UP0, 0x80, 0x0 ;  /* 0x000000000000781c */ /* 0x000fe40003f0f008 */
[----:B------:R-:W-:Y:S01]  /*4d90*/  IMAD.WIDE.U32 R6, R6, -0x326172a9, RZ ;  /* 0xcd9e8d5706067825 */ /* 0x000fe200078e00ff */
[----:B------:R-:W-:Y:S02]  /*4da0*/  @P6 ISETP.GE.AND P6, PT, R88, UR6, PT ;  /* 0x0000000658006c0c */ /* 0x000fe4000bfc6270 */
[----:B------:R-:W-:Y:S02]  /*4db0*/  @P2 FSEL R14, R14, -INF , !P3 ;  /* 0xff8000000e0e2808 */ /* 0x000fe40005800000 */
[----:B------:R-:W-:Y:S02]  /*4dc0*/  PLOP3.LUT P3, PT, PT, PT, UP0, 0x80, 0x0 ;  /* 0x000000000000781c */ /* 0x000fe40003f6f008 */
[----:B------:R-:W-:Y:S01]  /*4dd0*/  PLOP3.LUT P2, PT, PT, PT, UP0, 0x80, 0x0 ;  /* 0x000000000000781c */ /* 0x000fe20003f4f008 */
[----:B------:R-:W-:Y:S01]  /*4de0*/  FFMA.FTZ R14, R14, c[0x0][0x23c], -R4 ;  /* 0x00008f000e0e7a23 */ /* 0x000fe20000010804 */
[----:B------:R-:W-:Y:S02]  /*4df0*/  @P1 FSEL R15, R15, -INF , !P4 ;  /* 0xff8000000f0f1808 */ /* 0x000fe40006000000 */
[----:B-1----:R-:W-:Y:S01]  /*4e00*/  LOP3.LUT R5, R7, UR17, R84, 0x96, !PT ;  /* 0x0000001107057c12 */ /* 0x002fe2000f8e9654 */
[----:B------:R-:W-:Y:S01]  /*4e10*/  MUFU.EX2 R125, R14 ;  /* 0x0000000e007d7308 */ /* 0x000fe20000000800 */
[----:B------:R-:W-:Y:S01]  /*4e20*/  PLOP3.LUT P1, PT, PT, PT, UP0, 0x80, 0x0 ;  /* 0x000000000000781c */ /* 0x000fe20003f2f008 */
[----:B------:R-:W-:Y:S01]  /*4e30*/  FFMA.FTZ R15, R15, c[0x0][0x23c], -R4 ;  /* 0x00008f000f0f7a23 */ /* 0x000fe20000010804 */
[C---:B------:R-:W-:Y:S02]  /*4e40*/  LOP3.LUT R11, R8.reuse, 0xff, RZ, 0xc0, !PT ;  /* 0x000000ff080b7812 */ /* 0x040fe400078ec0ff */
[--C-:B------:R-:W-:Y:S02]  /*4e50*/  SHF.R.U32.HI R85, RZ, 0x18, R8.reuse ;  /* 0x00000018ff557819 */ /* 0x100fe40000011608 */
[----:B------:R-:W-:Y:S02]  /*4e60*/  LOP3.LUT R87, R8, 0xffff, RZ, 0xc0, !PT ;  /* 0x0000ffff08577812 */ /* 0x000fe400078ec0ff */
[----:B------:R-:W-:Y:S01]  /*4e70*/  SHF.R.U32.HI R86, RZ, 0x10, R8 ;  /* 0x00000010ff567819 */ /* 0x000fe20000011608 */
[----:B------:R-:W1:Y:S01]  /*4e80*/  MUFU.EX2 R124, R15 ;  /* 0x0000000f007c7308 */ /* 0x000e620000000800 */
[----:B------:R-:W-:Y:S02]  /*4e90*/  LOP3.LUT R10, R9, UR16, R10, 0x96, !PT ;  /* 0x00000010090a7c12 */ /* 0x000fe4000f8e960a */
[--C-:B------:R-:W-:Y:S02]  /*4ea0*/  SHF.R.U32.HI R9, RZ, 0x18, R6.reuse ;  /* 0x00000018ff097819 */ /* 0x100fe40000011606 */
[C---:B------:R-:W-:Y:S02]  /*4eb0*/  LOP3.LUT R12, R6.reuse, 0xff, RZ, 0xc0, !PT ;  /* 0x000000ff060c7812 */ /* 0x040fe400078ec0ff */
[----:B------:R-:W-:Y:S02]  /*4ec0*/  LOP3.LUT R8, R6, 0xffff, RZ, 0xc0, !PT ;  /* 0x0000ffff06087812 */ /* 0x000fe400078ec0ff */
[----:B--2---:R-:W-:Y:S02]  /*4ed0*/  SHF.R.U32.HI R13, RZ, 0x10, R6 ;  /* 0x00000010ff0d7819 */ /* 0x004fe40000011606 */
[C---:B------:R-:W-:Y:S02]  /*4ee0*/  LOP3.LUT R7, R5.reuse, 0xff, RZ, 0xc0, !PT ;  /* 0x000000ff05077812 */ /* 0x040fe400078ec0ff */
[----:B------:R-:W-:Y:S02]  /*4ef0*/  LOP3.LUT R6, R5, 0xffff, RZ, 0xc0, !PT ;  /* 0x0000ffff05067812 */ /* 0x000fe400078ec0ff */
[----:B------:R-:W-:Y:S02]  /*4f00*/  @P0 FSEL R16, R16, -INF , !P5 ;  /* 0xff80000010100808 */ /* 0x000fe40006800000 */
[----:B------:R-:W-:Y:S02]  /*4f10*/  ISETP.LE.U32.AND P0, PT, R7, UR29, PT ;  /* 0x0000001d07007c0c */ /* 0x000fe4000bf03070 */
[----:B------:R-:W-:Y:S01]  /*4f20*/  SHF.R.U32.HI R7, RZ, 0x10, R5 ;  /* 0x00000010ff077819 */ /* 0x000fe20000011605 */
[----:B------:R-:W-:Y:S01]  /*4f30*/  FFMA.FTZ R16, R16, c[0x0][0x23c], -R89 ;  /* 0x00008f0010107a23 */ /* 0x000fe20000010859 */
[----:B------:R-:W-:Y:S02]  /*4f40*/  SHF.R.U32.HI R6, RZ, 0x8, R6 ;  /* 0x00000008ff067819 */ /* 0x000fe40000011606 */
[----:B------:R-:W-:Y:S01]  /*4f50*/  @P2 FSEL R19, R19, -INF , !P6 ;  /* 0xff80000013132808 */ /* 0x000fe20007000000 */
[----:B------:R-:W-:Y:S01]  /*4f60*/  MUFU.EX2 R119, R16 ;  /* 0x0000001000777308 */ /* 0x000fe20000000800 */
[----:B------:R-:W-:Y:S02]  /*4f70*/  @P3 FSEL R18, R18, -INF , !P5 ;  /* 0xff80000012123808 */ /* 0x000fe40006800000 */
[----:B------:R-:W-:Y:S02]  /*4f80*/  LOP3.LUT R7, R7, 0xff, RZ, 0xc0, !PT ;  /* 0x000000ff07077812 */ /* 0x000fe400078ec0ff */
[----:B------:R-:W-:Y:S01]  /*4f90*/  LOP3.LUT R6, R6, 0xffff, RZ, 0xc0, !PT ;  /* 0x0000ffff06067812 */ /* 0x000fe200078ec0ff */
[--C-:B------:R-:W-:Y:S01]  /*4fa0*/  FFMA.FTZ R18, R18, c[0x0][0x23c], -R4.reuse ;  /* 0x00008f0012127a23 */ /* 0x100fe20000010804 */
[----:B------:R-:W-:Y:S01]  /*4fb0*/  @P1 FSEL R17, R17, -INF , !P6 ;  /* 0xff80000011111808 */ /* 0x000fe20007000000 */
[----:B------:R-:W-:Y:S01]  /*4fc0*/  FFMA.FTZ R4, R19, c[0x0][0x23c], -R4 ;  /* 0x00008f0013047a23 */ /* 0x000fe20000010804 */
[----:B------:R-:W-:Y:S01]  /*4fd0*/  ISETP.LE.U32.AND P1, PT, R7, UR29, PT ;  /* 0x0000001d07007c0c */ /* 0x000fe2000bf23070 */
[----:B------:R-:W-:Y:S01]  /*4fe0*/  @!P0 FADD.FTZ R131, -R131, -RZ ;  /* 0x800000ff83838221 */ /* 0x000fe20000010100 */
[----:B------:R-:W-:Y:S01]  /*4ff0*/  ISETP.LE.U32.AND P5, PT, R6, UR29, PT ;  /* 0x0000001d06007c0c */ /* 0x000fe2000bfa3070 */
[----:B------:R2:W-:Y:S01]  /*5000*/  MUFU.EX2 R120, R4 ;  /* 0x0000000400787308 */ /* 0x0005e20000000800 */
[----:B------:R-:W-:Y:S01]  /*5010*/  SHF.R.U32.HI R5, RZ, 0x18, R5 ;  /* 0x00000018ff057819 */ /* 0x000fe20000011605 */
[----:B------:R-:W-:Y:S01]  /*5020*/  FFMA.FTZ R89, R17, c[0x0][0x23c], -R89 ;  /* 0x00008f0011597a23 */ /* 0x000fe20000010859 */
[----:B------:R-:W-:Y:S02]  /*5030*/  SHF.R.U32.HI R6, RZ, 0x8, R8 ;  /* 0x00000008ff067819 */ /* 0x000fe40000011608 */
[----:B------:R-:W-:Y:S02]  /*5040*/  ISETP.LE.U32.AND P6, PT, R5, UR29, PT ;  /* 0x0000001d05007c0c */ /* 0x000fe4000bfc3070 */
[----:B------:R-:W-:Y:S02]  /*5050*/  ISETP.LE.U32.AND P2, PT, R12, UR29, PT ;  /* 0x0000001d0c007c0c */ /* 0x000fe4000bf43070 */
[----:B------:R-:W-:Y:S01]  /*5060*/  LOP3.LUT R5, R10, 0xff, RZ, 0xc0, !PT ;  /* 0x000000ff0a057812 */ /* 0x000fe200078ec0ff */
[----:B----4-:R-:W-:Y:S01]  /*5070*/  @!P1 FADD.FTZ R197, -R197, -RZ ;  /* 0x800000ffc5c59221 */ /* 0x010fe20000010100 */
[----:B------:R-:W-:Y:S01]  /*5080*/  LOP3.LUT R6, R6, 0xffff, RZ, 0xc0, !PT ;  /* 0x0000ffff06067812 */ /* 0x000fe200078ec0ff */
[----:B------:R-:W-:Y:S01]  /*5090*/  @!P5 FADD.FTZ R130, -R130, -RZ ;  /* 0x800000ff8282d221 */ /* 0x000fe20000010100 */
[----:B------:R-:W-:Y:S01]  /*50a0*/  ISETP.LE.U32.AND P5, PT, R5, UR29, PT ;  /* 0x0000001d05007c0c */ /* 0x000fe2000bfa3070 */
[----:B------:R-:W-:Y:S01]  /*50b0*/  MUFU.EX2 R118, R89 ;  /* 0x0000005900767308 */ /* 0x000fe20000000800 */
[----:B------:R-:W-:Y:S02]  /*50c0*/  LOP3.LUT R5, R13, 0xff, RZ, 0xc0, !PT ;  /* 0x000000ff0d057812 */ /* 0x000fe400078ec0ff */
[----:B------:R-:W-:Y:S01]  /*50d0*/  ISETP.LE.U32.AND P1, PT, R6, UR29, PT ;  /* 0x0000001d06007c0c */ /* 0x000fe2000bf23070 */
[----:B------:R-:W-:Y:S01]  /*50e0*/  @!P6 FADD.FTZ R196, -R196, -RZ ;  /* 0x800000ffc4c4e221 */ /* 0x000fe20000010100 */
[----:B------:R-:W-:Y:S01]  /*50f0*/  ISETP.LE.U32.AND P0, PT, R9, UR29, PT ;  /* 0x0000001d09007c0c */ /* 0x000fe2000bf03070 */
[----:B------:R-:W-:Y:S01]  /*5100*/  @!P2 FADD.FTZ R127, -R127, -RZ ;  /* 0x800000ff7f7fa221 */ /* 0x000fe20000010100 */
[----:B------:R-:W-:Y:S02]  /*5110*/  ISETP.LE.U32.AND P6, PT, R5, UR29, PT ;  /* 0x0000001d05007c0c */ /* 0x000fe4000bfc3070 */
[--C-:B------:R-:W-:Y:S01]  /*5120*/  SHF.R.U32.HI R5, RZ, 0x18, R10.reuse ;  /* 0x00000018ff057819 */ /* 0x100fe2000001160a */
[----:B------:R-:W4:Y:S01]  /*5130*/  MUFU.EX2 R121, R18 ;  /* 0x0000001200797308 */ /* 0x000f220000000800 */
[----:B------:R-:W-:Y:S01]  /*5140*/  SHF.R.U32.HI R6, RZ, 0x10, R10 ;  /* 0x00000010ff067819 */ /* 0x000fe2000001160a */
[----:B------:R-:W-:Y:S01]  /*5150*/  @!P5 FADD.FTZ R123, -R123, -RZ ;  /* 0x800000ff7b7bd221 */ /* 0x000fe20000010100 */
[----:B------:R-:W-:Y:S02]  /*5160*/  LOP3.LUT R10, R10, 0xffff, RZ, 0xc0, !PT ;  /* 0x0000ffff0a0a7812 */ /* 0x000fe400078ec0ff */
[----:B------:R-:W-:Y:S01]  /*5170*/  ISETP.LE.U32.AND P2, PT, R5, UR29, PT ;  /* 0x0000001d05007c0c */ /* 0x000fe2000bf43070 */
[----:B------:R-:W-:Y:S01]  /*5180*/  @!P1 FADD.FTZ R126, -R126, -RZ ;  /* 0x800000ff7e7e9221 */ /* 0x000fe20000010100 */
[----:B------:R-:W-:Y:S01]  /*5190*/  SHF.R.U32.HI R5, RZ, 0x8, R10 ;  /* 0x00000008ff057819 */ /* 0x000fe2000001160a */
[----:B---3--:R-:W-:Y:S01]  /*51a0*/  @!P0 FADD.FTZ R128, -R128, -RZ ;  /* 0x800000ff80808221 */ /* 0x008fe20000010100 */
[----:B------:R-:W-:Y:S01]  /*51b0*/  LOP3.LUT R6, R6, 0xff, RZ, 0xc0, !PT ;  /* 0x000000ff06067812 */ /* 0x000fe200078ec0ff */
[----:B------:R-:W-:Y:S01]  /*51c0*/  @!P6 FADD.FTZ R129, -R129, -RZ ;  /* 0x800000ff8181e221 */ /* 0x000fe20000010100 */
[----:B------:R-:W-:Y:S02]  /*51d0*/  LOP3.LUT R5, R5, 0xffff, RZ, 0xc0, !PT ;  /* 0x0000ffff05057812 */ /* 0x000fe400078ec0ff */
[----:B------:R-:W-:Y:S02]  /*51e0*/  ISETP.LE.U32.AND P1, PT, R6, UR29, PT ;  /* 0x0000001d06007c0c */ /* 0x000fe4000bf23070 */
[----:B------:R-:W-:Y:S02]  /*51f0*/  LOP3.LUT R6, R86, 0xff, RZ, 0xc0, !PT ;  /* 0x000000ff56067812 */ /* 0x000fe400078ec0ff */
[----:B--2---:R-:W-:Y:S01]  /*5200*/  SHF.R.U32.HI R4, RZ, 0x8, R87 ;  /* 0x00000008ff047819 */ /* 0x004fe20000011657 */
[----:B-1----:R-:W-:Y:S01]  /*5210*/  @!P2 FADD.FTZ R124, -R124, -RZ ;  /* 0x800000ff7c7ca221 */ /* 0x002fe20000010100 */
[----:B------:R-:W-:Y:S02]  /*5220*/  ISETP.LE.U32.AND P0, PT, R6, UR29, PT ;  /* 0x0000001d06007c0c */ /* 0x000fe4000bf03070 */
[----:B------:R-:W-:Y:S02]  /*5230*/  F2FP.RELU.PACK_AB R6, R130, R131 ;  /* 0x000000838206723e */ /* 0x000fe400000008ff */
[----:B------:R-:W-:Y:S02]  /*5240*/  ISETP.LE.U32.AND P6, PT, R5, UR29, PT ;  /* 0x0000001d05007c0c */ /* 0x000fe4000bfc3070 */
[----:B------:R-:W-:Y:S01]  /*5250*/  F2FP.RELU.PACK_AB R5, R196, R197 ;  /* 0x000000c5c405723e */ /* 0x000fe200000008ff */
[----:B------:R1:W-:Y:S01]  /*5260*/  STS [R227+0x22000], R6 ;  /* 0x02200006e3007388 */ /* 0x0003e20000000800 */
[----:B------:R-:W-:Y:S01]  /*5270*/  LOP3.LUT R4, R4, 0xffff, RZ, 0xc0, !PT ;  /* 0x0000ffff04047812 */ /* 0x000fe200078ec0ff */
[----:B------:R-:W-:Y:S01]  /*5280*/  @!P1 FADD.FTZ R125, -R125, -RZ ;  /* 0x800000ff7d7d9221 */ /* 0x000fe20000010100 */
[----:B------:R-:W-:Y:S02]  /*5290*/  ISETP.LE.U32.AND P4, PT, R11, UR29, PT ;  /* 0x0000001d0b007c0c */ /* 0x000fe4000bf83070 */
[----:B------:R-:W-:Y:S01]  /*52a0*/  ISETP.LE.U32.AND P5, PT, R4, UR29, PT ;  /* 0x0000001d04007c0c */ /* 0x000fe2000bfa3070 */
[----:B------:R2:W-:Y:S01]  /*52b0*/  STS [R227+0x22400], R5 ;  /* 0x02240005e3007388 */ /* 0x0005e20000000800 */
[----:B------:R-:W-:Y:S01]  /*52c0*/  F2FP.RELU.PACK_AB R4, R126, R127 ;  /* 0x0000007f7e04723e */ /* 0x000fe200000008ff */
[----:B----4-:R-:W-:Y:S01]  /*52d0*/  @!P0 FADD.FTZ R121, -R121, -RZ ;  /* 0x800000ff79798221 */ /* 0x010fe20000010100 */
[----:B------:R-:W-:Y:S01]  /*52e0*/  ISETP.LE.U32.AND P3, PT, R85, UR29, PT ;  /* 0x0000001d55007c0c */ /* 0x000fe2000bf63070 */
[----:B------:R-:W-:Y:S01]  /*52f0*/  @!P6 FADD.FTZ R122, -R122, -RZ ;  /* 0x800000ff7a7ae221 */ /* 0x000fe20000010100 */
[----:B------:R-:W-:Y:S01]  /*5300*/  F2FP.RELU.PACK_AB R8, R128, R129 ;  /* 0x000000818008723e */ /* 0x000fe200000008ff */
[----:B------:R3:W-:Y:S01]  /*5310*/  STS [R232+0x22000], R4 ;  /* 0x02200004e8007388 */ /* 0x0007e20000000800 */
[----:B------:R-:W-:Y:S02]  /*5320*/  FSETP.GE.FTZ.AND P2, PT, R131, RZ, PT ;  /* 0x000000ff8300720b */ /* 0x000fe40003f56000 */
[----:B------:R-:W-:Y:S01]  /*5330*/  F2FP.RELU.PACK_AB R7, R122, R123 ;  /* 0x0000007b7a07723e */ /* 0x000fe200000008ff */
[----:B------:R-:W-:Y:S01]  /*5340*/  @!P4 FADD.FTZ R119, -R119, -RZ ;  /* 0x800000ff7777c221 */ /* 0x000fe20000010100 */
[----:B------:R-:W-:Y:S01]  /*5350*/  FSETP.GE.FTZ.AND P1, PT, R130, RZ, PT ;  /* 0x000000ff8200720b */ /* 0x000fe20003f36000 */
[----:B------:R-:W-:Y:S01]  /*5360*/  STS [R232+0x22400], R8 ;  /* 0x02240008e8007388 */ /* 0x000fe20000000800 */
[----:B------:R-:W-:Y:S03]  /*5370*/  @!P5 FADD.FTZ R118, -R118, -RZ ;  /* 0x800000ff7676d221 */ /* 0x000fe60000010100 */
[----:B------:R-:W-:Y:S01]  /*5380*/  @!P3 FADD.FTZ R120, -R120, -RZ ;  /* 0x800000ff7878b221 */ /* 0x000fe20000010100 */
[----:B------:R-:W-:Y:S01]  /*5390*/  FSETP.GE.FTZ.AND P3, PT, R123, RZ, PT ;  /* 0x000000ff7b00720b */ /* 0x000fe20003f76000 */
[----:B------:R-:W-:Y:S01]  /*53a0*/  STS [R230+0x22000], R7 ;  /* 0x02200007e6007388 */ /* 0x000fe20000000800 */
[----:B-1----:R-:W-:Y:S05]  /*53b0*/  F2FP.RELU.PACK_AB R6, R124, R125 ;  /* 0x0000007d7c06723e */ /* 0x002fea00000008ff */
[----:B------:R-:W-:Y:S01]  /*53c0*/  STS [R230+0x22400], R6 ;  /* 0x02240006e6007388 */ /* 0x000fe20000000800 */
[----:B--2---:R-:W-:Y:S05]  /*53d0*/  F2FP.RELU.PACK_AB R5, R118, R119 ;  /* 0x000000777605723e */ /* 0x004fea00000008ff */
[----:B------:R-:W-:Y:S01]  /*53e0*/  STS [R231+0x22000], R5 ;  /* 0x02200005e7007388 */ /* 0x000fe20000000800 */
[----:B---3--:R-:W-:Y:S05]  /*53f0*/  F2FP.RELU.PACK_AB R4, R120, R121 ;  /* 0x000000797804723e */ /* 0x008fea00000008ff */
        /* <DEDUP_REMOVED lines=29> */
[----:B------:R-:W-:Y:S01]  /*55d0*/  IMAD.U32 R100, RZ, RZ, UR11 ;  /* 0x0000000bff647e24 */ /* 0x000fe2000f8e00ff */
[C---:B------:R-:W-:Y:S01]  /*55e0*/  HMMA.16816.F32 R4, R108.reuse, R112, R4 ;  /* 0x000000706c04723c */ /* 0x040fe20000001804 */
[----:B------:R-:W-:Y:S04]  /*55f0*/  IMAD.U32 R101, RZ, RZ, UR10 ;  /* 0x0000000aff657e24 */ /* 0x000fe8000f8e00ff */
[C---:B------:R-:W-:Y:S03]  /*5600*/  LEA R116, P0, R238.reuse, R100, 0x2 ;  /* 0x00000064ee747211 */ /* 0x040fe600078010ff */
[C---:B------:R-:W-:Y:S04]  /*5610*/  HMMA.16816.F32 R8, R108.reuse, R114, R8 ;  /* 0x000000726c08723c */ /* 0x040fe80000001808 */
[----:B------:R-:W-:Y:S02]  /*5620*/  LEA.HI.X.SX32 R117, R238, R101, 0x2, P0 ;  /* 0x00000065ee757211 */ /* 0x000fe400000f16ff */
[----:B------:R-:W4:Y:S01]  /*5630*/  LDSM.16.M88.4 R100, [R211+0xa000] ;  /* 0x00a00000d364783b */ /* 0x000f220000000200 */
[----:B------:R-:W-:Y:S01]  /*5640*/  FSETP.GE.FTZ.AND P0, PT, R127, RZ, PT ;  /* 0x000000ff7f00720b */ /* 0x000fe20003f16000 */
[C---:B--2---:R-:W-:Y:S04]  /*5650*/  HMMA.16816.F32 R12, R108.reuse, R88, R12 ;  /* 0x000000586c0c723c */ /* 0x044fe8000000180c */
[----:B------:R-:W2:Y:S04]  /*5660*/  LDG.E R113, [R116.64] ;  /* 0x0000000474717981 */ /* 0x000ea8000c1e1900 */
[----:B------:R-:W-:Y:S02]  /*5670*/  HMMA.16816.F32 R16, R108, R90, R16 ;  /* 0x0000005a6c10723c */ /* 0x000fe40000001810 */
[----:B------:R-:W4:Y:S06]  /*5680*/  LDSM.16.M88.4 R88, [R2+0x1a800] ;  /* 0x01a800000258783b */ /* 0x000f2c0000000200 */
[C---:B---3--:R-:W-:Y:S01]  /*5690*/  HMMA.16816.F32 R4, R92.reuse, R96, R4 ;  /* 0x000000605c04723c */ /* 0x048fe20000001804 */
[----:B------:R-:W3:Y:S06]  /*56a0*/  LDG.E R112, [R116.64+0x20] ;  /* 0x0000200474707981 */ /* 0x000eec000c1e1900 */
[----:B------:R-:W-:Y:S01]  /*56b0*/  LDSM.16.M88.4 R108, [R208+0x1a000] ;  /* 0x01a00000d06c783b */ /* 0x000fe20000000200 */
[C---:B------:R-:W-:Y:S05]  /*56c0*/  HMMA.16816.F32 R8, R92.reuse, R98, R8 ;  /* 0x000000625c08723c */ /* 0x040fea0000001808 */
[----:B------:R-:W4:Y:S03]  /*56d0*/  LDSM.16.M88.4 R96, [R215+0xa000] ;  /* 0x00a00000d760783b */ /* 0x000f260000000200 */
[C---:B-1----:R-:W-:Y:S08]  /*56e0*/  HMMA.16816.F32 R12, R92.reuse, R84, R12 ;  /* 0x000000545c0c723c */ /* 0x042ff0000000180c */
[----:B------:R-:W-:Y:S01]  /*56f0*/  HMMA.16816.F32 R16, R92, R86, R16 ;  /* 0x000000565c10723c */ /* 0x000fe20000001810 */
[----:B------:R-:W1:Y:S06]  /*5700*/  LDSM.16.M88.4 R84, [R208+0x1a800] ;  /* 0x01a80000d054783b */ /* 0x000e6c0000000200 */
[----:B------:R-:W-:Y:S01]  /*5710*/  LDSM.16.M88.4 R92, [R214+0xa000] ;  /* 0x00a00000d65c783b */ /* 0x000fe20000000200 */
[C---:B----4-:R-:W-:Y:S08]  /*5720*/  HMMA.16816.F32 R4, R100.reuse, R104, R4 ;  /* 0x000000686404723c */ /* 0x050ff00000001804 */
[C---:B------:R-:W-:Y:S01]  /*5730*/  HMMA.16816.F32 R8, R100.reuse, R106, R8 ;  /* 0x0000006a6408723c */ /* 0x040fe20000001808 */
[----:B------:R-:W4:Y:S07]  /*5740*/  LDSM.16.M88.4 R104, [R3+0x1a000] ;  /* 0x01a000000368783b */ /* 0x000f2e0000000200 */
[C---:B------:R-:W-:Y:S08]  /*5750*/  HMMA.16816.F32 R12, R100.reuse, R88, R12 ;  /* 0x00000058640c723c */ /* 0x040ff0000000180c */
[----:B------:R-:W-:Y:S01]  /*5760*/  HMMA.16816.F32 R16, R100, R90, R16 ;  /* 0x0000005a6410723c */ /* 0x000fe20000001810 */
[----:B------:R-:W4:Y:S06]  /*5770*/  LDSM.16.M88.4 R88, [R3+0x1a800] ;  /* 0x01a800000358783b */ /* 0x000f2c0000000200 */
        /* <DEDUP_REMOVED lines=41> */
[----:B------:R-:W2:Y:S06]  /*5a10*/  LDSM.16.M88.4 R88, [R2+0x1e800] ;  /* 0x01e800000258783b */ /* 0x000eac0000000200 */
[----:B------:R-:W-:Y:S01]  /*5a20*/  LDSM.16.M88.4 R100, [R215+0xe000] ;  /* 0x00e00000d764783b */ /* 0x000fe20000000200 */
[C---:B------:R-:W-:Y:S08]  /*5a30*/  HMMA.16816.F32 R4, R96.reuse, R108, R4 ;  /* 0x0000006c6004723c */ /* 0x040ff00000001804 */
[C---:B------:R-:W-:Y:S01]  /*5a40*/  HMMA.16816.F32 R8, R96.reuse, R110, R8 ;  /* 0x0000006e6008723c */ /* 0x040fe20000001808 */
[----:B------:R-:W3:Y:S07]  /*5a50*/  LDSM.16.M88.4 R108, [R208+0x1e000] ;  /* 0x01e00000d06c783b */ /* 0x000eee0000000200 */
[C---:B-1----:R-:W-:Y:S08]  /*5a60*/  HMMA.16816.F32 R12, R96.reuse, R84, R12 ;  /* 0x00000054600c723c */ /* 0x042ff0000000180c */
[----:B------:R-:W-:Y:S01]  /*5a70*/  HMMA.16816.F32 R16, R96, R86, R16 ;  /* 0x000000566010723c */ /* 0x000fe20000001810 */
[----:B------:R-:W1:Y:S06]  /*5a80*/  LDSM.16.M88.4 R84, [R208+0x1e800] ;  /* 0x01e80000d054783b */ /* 0x000e6c0000000200 */
[----:B------:R-:W-:Y:S01]  /*5a90*/  LDSM.16.M88.4 R96, [R214+0xe000] ;  /* 0x00e00000d660783b */ /* 0x000fe20000000200 */
[C---:B----4-:R-:W-:Y:S08]  /*5aa0*/  HMMA.16816.F32 R4, R92.reuse, R104, R4 ;  /* 0x000000685c04723c */ /* 0x050ff00000001804 */
[C---:B------:R-:W-:Y:S01]  /*5ab0*/  HMMA.16816.F32 R8, R92.reuse, R106, R8 ;  /* 0x0000006a5c08723c */ /* 0x040fe20000001808 */
[----:B------:R-:W4:Y:S07]  /*5ac0*/  LDSM.16.M88.4 R104, [R3+0x1e000] ;  /* 0x01e000000368783b */ /* 0x000f2e0000000200 */
[C---:B--2---:R-:W-:Y:S08]  /*5ad0*/  HMMA.16816.F32 R12, R92.reuse, R88, R12 ;  /* 0x000000585c0c723c */ /* 0x044ff0000000180c */
[----:B------:R-:W-:Y:S01]  /*5ae0*/  HMMA.16816.F32 R16, R92, R90, R16 ;  /* 0x0000005a5c10723c */ /* 0x000fe20000001810 */
[----:B------:R-:W2:Y:S07]  /*5af0*/  LDSM.16.M88.4 R88, [R3+0x1e800] ;  /* 0x01e800000358783b */ /* 0x000eae0000000200 */
[C---:B---3--:R-:W-:Y:S08]  /*5b00*/  HMMA.16816.F32 R4, R100.reuse, R108, R4 ;  /* 0x0000006c6404723c */ /* 0x048ff00000001804 */
[C---:B------:R-:W-:Y:S08]  /*5b10*/  HMMA.16816.F32 R8, R100.reuse, R110, R8 ;  /* 0x0000006e6408723c */ /* 0x040ff00000001808 */
[C---:B-1----:R-:W-:Y:S08]  /*5b20*/  HMMA.16816.F32 R12, R100.reuse, R84, R12 ;  /* 0x00000054640c723c */ /* 0x042ff0000000180c */
[----:B------:R-:W-:Y:S08]  /*5b30*/  HMMA.16816.F32 R16, R100, R86, R16 ;  /* 0x000000566410723c */ /* 0x000ff00000001810 */
[C---:B----4-:R-:W-:Y:S08]  /*5b40*/  HMMA.16816.F32 R4, R96.reuse, R104, R4 ;  /* 0x000000686004723c */ /* 0x050ff00000001804 */
[C---:B------:R-:W-:Y:S08]  /*5b50*/  HMMA.16816.F32 R8, R96.reuse, R106, R8 ;  /* 0x0000006a6008723c */ /* 0x040ff00000001808 */
[C---:B--2---:R-:W-:Y:S08]  /*5b60*/  HMMA.16816.F32 R12, R96.reuse, R88, R12 ;  /* 0x00000058600c723c */ /* 0x044ff0000000180c */
[----:B------:R-:W-:Y:S04]  /*5b70*/  HMMA.16816.F32 R16, R96, R90, R16 ;  /* 0x0000005a6010723c */ /* 0x000fe80000001810 */
[C---:B------:R-:W-:Y:S02]  /*5b80*/  FADD.FTZ R84, -R113.reuse, R4 ;  /* 0x0000000471547221 */ /* 0x040fe40000010100 */
[C---:B------:R-:W-:Y:S02]  /*5b90*/  FADD.FTZ R5, -R113.reuse, R5 ;  /* 0x0000000571057221 */ /* 0x040fe40000010100 */
[C---:B------:R-:W-:Y:S01]  /*5ba0*/  FADD.FTZ R4, -R113.reuse, R8 ;  /* 0x0000000871047221 */ /* 0x040fe20000010100 */
[-C--:B------:R-:W-:Y:S02]  /*5bb0*/  FSEL R8, R84, R113.reuse, P2 ;  /* 0x0000007154087208 */ /* 0x080fe40001000000 */
[----:B------:R-:W-:Y:S01]  /*5bc0*/  FSETP.GE.FTZ.AND P2, PT, R122, RZ, PT ;  /* 0x000000ff7a00720b */ /* 0x000fe20003f56000 */
[----:B------:R-:W-:Y:S01]  /*5bd0*/  FADD.FTZ R9, -R113, R9 ;  /* 0x0000000971097221 */ /* 0x000fe20000010100 */
[-C--:B------:R-:W-:Y:S01]  /*5be0*/  FSEL R5, R5, R113.reuse, P1 ;  /* 0x0000007105057208 */ /* 0x080fe20000800000 */
[----:B------:R-:W-:Y:S01]  /*5bf0*/  FMUL.FTZ R8, R131, R8 ;  /* 0x0000000883087220 */ /* 0x000fe20000410000 */
[----:B------:R-:W-:Y:S01]  /*5c00*/  FSEL R4, R4, R113, P0 ;  /* 0x0000007104047208 */ /* 0x000fe20000000000 */
[----:B------:R-:W-:Y:S01]  /*5c10*/  FADD.FTZ R12, -R113, R12 ;  /* 0x0000000c710c7221 */ /* 0x000fe20000010100 */
[----:B------:R-:W-:Y:S01]  /*5c20*/  FSETP.GE.FTZ.AND P0, PT, R118, RZ, PT ;  /* 0x000000ff7600720b */ /* 0x000fe20003f16000 */
[----:B------:R-:W-:Y:S01]  /*5c30*/  FMUL.FTZ R5, R130, R5 ;  /* 0x0000000582057220 */ /* 0x000fe20000410000 */
[----:B------:R-:W-:Y:S01]  /*5c40*/  FSETP.GE.FTZ.AND P1, PT, R126, RZ, PT ;  /* 0x000000ff7e00720b */ /* 0x000fe20003f36000 */
[----:B------:R-:W-:Y:S01]  /*5c50*/  FMUL.FTZ R84, R127, R4 ;  /* 0x000000047f547220 */ /* 0x000fe20000410000 */
[-C--:B------:R-:W-:Y:S01]  /*5c60*/  FSEL R12, R12, R113.reuse, P3 ;  /* 0x000000710c0c7208 */ /* 0x080fe20001800000 */
[----:B------:R-:W-:Y:S01]  /*5c70*/  FADD.FTZ R13, -R113, R13 ;  /* 0x0000000d710d7221 */ /* 0x000fe20000010100 */
[----:B------:R-:W-:Y:S01]  /*5c80*/  F2FP.PACK_AB R4, R5, R8 ;  /* 0x000000080504723e */ /* 0x000fe200000000ff */
[----:B------:R-:W-:Y:S01]  /*5c90*/  FADD.FTZ R16, -R113, R16 ;  /* 0x0000001071107221 */ /* 0x000fe20000010100 */
[-C--:B------:R-:W-:Y:S01]  /*5ca0*/  FSEL R9, R9, R113.reuse, P1 ;  /* 0x0000007109097208 */ /* 0x080fe20000800000 */
[C---:B------:R-:W-:Y:S01]  /*5cb0*/  FADD.FTZ R6, -R112.reuse, R6 ;  /* 0x0000000670067221 */ /* 0x040fe20000010100 */
[----:B------:R-:W-:Y:S01]  /*5cc0*/  FSETP.GE.FTZ.AND P1, PT, R119, RZ, PT ;  /* 0x000000ff7700720b */ /* 0x000fe20003f36000 */
[----:B------:R1:W-:Y:S01]  /*5cd0*/  STS [R227+0x20000], R4 ;  /* 0x02000004e3007388 */ /* 0x0003e20000000800 */
[-C--:B------:R-:W-:Y:S01]  /*5ce0*/  FSEL R13, R13, R113.reuse, P2 ;  /* 0x000000710d0d7208 */ /* 0x080fe20001000000 */
[----:B------:R-:W-:Y:S01]  /*5cf0*/  FADD.FTZ R11, -R112, R11 ;  /* 0x0000000b700b7221 */ /* 0x000fe20000010100 */
[----:B------:R-:W-:Y:S01]  /*5d00*/  FSEL R16, R16, R113, P1 ;  /* 0x0000007110107208 */ /* 0x000fe20000800000 */
[----:B------:R-:W-:Y:S01]  /*5d10*/  @P0 FADD.FTZ R113, -R113, R17 ;  /* 0x0000001171710221 */ /* 0x000fe20000010100 */
[----:B------:R-:W-:Y:S01]  /*5d20*/  FSETP.GE.FTZ.AND P0, PT, R196, RZ, PT ;  /* 0x000000ffc400720b */ /* 0x000fe20003f16000 */
[----:B------:R-:W-:Y:S01]  /*5d30*/  FMUL.FTZ R12, R123, R12 ;  /* 0x0000000c7b0c7220 */ /* 0x000fe20000410000 */
[C---:B------:R-:W-:Y:S01]  /*5d40*/  FSETP.GE.FTZ.AND P1, PT, R197.reuse, RZ, PT ;  /* 0x000000ffc500720b */ /* 0x040fe20003f36000 */
[----:B------:R-:W-:Y:S01]  /*5d50*/  FMUL.FTZ R8, R122, R13 ;  /* 0x0000000d7a087220 */ /* 0x000fe20000410000 */
[----:B------:R-:W-:Y:S01]  /*5d60*/  FSETP.GE.FTZ.AND P2, PT, R124, RZ, PT ;  /* 0x000000ff7c00720b */ /* 0x000fe20003f56000 */
[----:B------:R-:W-:Y:S01]  /*5d70*/  FADD.FTZ R15, -R112, R15 ;  /* 0x0000000f700f7221 */ /* 0x000fe20000010100 */
[----:B------:R-:W-:Y:S01]  /*5d80*/  FSEL R6, R6, R112, P1 ;  /* 0x0000007006067208 */ /* 0x000fe20000800000 */
[----:B------:R-:W-:Y:S01]  /*5d90*/  FMUL.FTZ R9, R126, R9 ;  /* 0x000000097e097220 */ /* 0x000fe20000410000 */
[----:B------:R-:W-:Y:S01]  /*5da0*/  FSETP.GE.FTZ.AND P1, PT, R128, RZ, PT ;  /* 0x000000ff8000720b */ /* 0x000fe20003f36000 */
[----:B------:R-:W-:Y:S01]  /*5db0*/  FADD.FTZ R18, -R112, R18 ;  /* 0x0000001270127221 */ /* 0x000fe20000010100 */
[----:B------:R-:W-:Y:S01]  /*5dc0*/  F2FP.PACK_AB R8, R8, R12 ;  /* 0x0000000c0808723e */ /* 0x000fe200000000ff */
[----:B------:R-:W-:Y:S01]  /*5dd0*/  FMUL.FTZ R13, R197, R6 ;  /* 0x00000006c50d7220 */ /* 0x000fe20000410000 */
[----:B------:R-:W-:Y:S01]  /*5de0*/  FSETP.GE.FTZ.AND P3, PT, R125, RZ, PT ;  /* 0x000000ff7d00720b */ /* 0x000fe20003f76000 */
[----:B------:R-:W-:Y:S01]  /*5df0*/  FMUL.FTZ R16, R119, R16 ;  /* 0x0000001077107220 */ /* 0x000fe20000410000 */
[----:B------:R-:W-:Y:S01]  /*5e00*/  FSEL R15, R15, R112, P2 ;  /* 0x000000700f0f7208 */ /* 0x000fe20001000000 */
[----:B------:R-:W-:Y:S01]  /*5e10*/  FMUL.FTZ R113, R118, R113 ;  /* 0x0000007176717220 */ /* 0x000fe20000410000 */
[----:B------:R-:W-:Y:S01]  /*5e20*/  F2FP.PACK_AB R9, R9, R84 ;  /* 0x000000540909723e */ /* 0x000fe200000000ff */
[----:B-1----:R-:W-:Y:S03]  /*5e30*/  FADD.FTZ R4, -R112, R7 ;  /* 0x0000000770047221 */ /* 0x002fe60000010100 */
[----:B------:R-:W-:Y:S02]  /*5e40*/  F2FP.PACK_AB R7, R113, R16 ;  /* 0x000000107107723e */ /* 0x000fe400000000ff */
[-C--:B------:R-:W-:Y:S01]  /*5e50*/  FSEL R5, R4, R112.reuse, P0 ;  /* 0x0000007004057208 */ /* 0x080fe20000000000 */
[----:B------:R-:W-:Y:S01]  /*5e60*/  FADD.FTZ R4, -R112, R10 ;  /* 0x0000000a70047221 */ /* 0x000fe20000010100 */
[C---:B------:R-:W-:Y:S03]  /*5e70*/  FSETP.GE.FTZ.AND P0, PT, R129.reuse, RZ, PT ;  /* 0x000000ff8100720b */ /* 0x040fe60003f16000 */
[----:B------:R-:W-:Y:S01]  /*5e80*/  FMUL.FTZ R10, R196, R5 ;  /* 0x00000005c40a7220 */ /* 0x000fe20000410000 */
[----:B------:R-:W-:Y:S01]  /*5e90*/  FSEL R4, R4, R112, P0 ;  /* 0x0000007004047208 */ /* 0x000fe20000000000 */
[----:B------:R-:W-:Y:S01]  /*5ea0*/  FADD.FTZ R5, -R112, R14 ;  /* 0x0000000e70057221 */ /* 0x000fe20000010100 */
[----:B------:R-:W-:Y:S03]  /*5eb0*/  FSETP.GE.FTZ.AND P0, PT, R120, RZ, PT ;  /* 0x000000ff7800720b */ /* 0x000fe60003f16000 */
[----:B------:R-:W-:Y:S01]  /*5ec0*/  FMUL.FTZ R12, R129, R4 ;  /* 0x00000004810c7220 */ /* 0x000fe20000410000 */
[-C--:B------:R-:W-:Y:S02]  /*5ed0*/  FSEL R4, R11, R112.reuse, P1 ;  /* 0x000000700b047208 */ /* 0x080fe40000800000 */
[----:B------:R-:W-:Y:S02]  /*5ee0*/  FSEL R5, R5, R112, P3 ;  /* 0x0000007005057208 */ /* 0x000fe40001800000 */
[----:B------:R-:W-:Y:S01]  /*5ef0*/  FSETP.GE.FTZ.AND P1, PT, R121, RZ, PT ;  /* 0x000000ff7900720b */ /* 0x000fe20003f36000 */
[----:B------:R-:W-:Y:S01]  /*5f00*/  FMUL.FTZ R6, R128, R4 ;  /* 0x0000000480067220 */ /* 0x000fe20000410000 */
[----:B------:R-:W-:Y:S01]  /*5f10*/  F2FP.PACK_AB R4, R10, R13 ;  /* 0x0000000d0a04723e */ /* 0x000fe200000000ff */
[----:B------:R-:W-:Y:S01]  /*5f20*/  FMUL.FTZ R10, R125, R5 ;  /* 0x000000057d0a7220 */ /* 0x000fe20000410000 */
[----:B------:R-:W-:Y:S01]  /*5f30*/  FSEL R18, R18, R112, P1 ;  /* 0x0000007012127208 */ /* 0x000fe20000800000 */
[----:B------:R-:W-:Y:S01]  /*5f40*/  FMUL.FTZ R5, R124, R15 ;  /* 0x0000000f7c057220 */ /* 0x000fe20000410000 */
[----:B------:R-:W-:Y:S01]  /*5f50*/  F2FP.PACK_AB R6, R6, R12 ;  /* 0x0000000c0606723e */ /* 0x000fe200000000ff */
[----:B------:R1:W-:Y:S01]  /*5f60*/  STS [R227+0x20400], R4 ;  /* 0x02040004e3007388 */ /* 0x0003e20000000800 */
[----:B------:R-:W-:Y:S01]  /*5f70*/  @P0 FADD.FTZ R112, -R112, R19 ;  /* 0x0000001370700221 */ /* 0x000fe20000010100 */
[----:B------:R-:W-:Y:S01]  /*5f80*/  PLOP3.LUT P1, PT, PT, PT, UP4, 0x80, 0x0 ;  /* 0x000000000000781c */ /* 0x000fe20003f2f048 */
[----:B------:R-:W-:Y:S01]  /*5f90*/  FMUL.FTZ R18, R121, R18 ;  /* 0x0000001279127220 */ /* 0x000fe20000410000 */
[----:B------:R-:W-:Y:S01]  /*5fa0*/  F2FP.PACK_AB R5, R5, R10 ;  /* 0x0000000a0505723e */ /* 0x000fe200000000ff */
[----:B------:R-:W-:Y:S01]  /*5fb0*/  FMUL.FTZ R112, R120, R112 ;  /* 0x0000007078707220 */ /* 0x000fe20000410000 */
[----:B------:R-:W-:Y:S01]  /*5fc0*/  STS [R232+0x20000], R9 ;  /* 0x02000009e8007388 */ /* 0x000fe20000000800 */
[C---:B------:R-:W-:Y:S04]  /*5fd0*/  LEA R220, P0, R249.reuse, R220, 0x2 ;  /* 0x000000dcf9dc7211 */ /* 0x040fe800078010ff */
[----:B------:R-:W-:Y:S01]  /*5fe0*/  LEA.HI.X.SX32 R221, R249, R221, 0x2, P0 ;  /* 0x000000ddf9dd7211 */ /* 0x000fe200000f16ff */
[----:B------:R-:W-:Y:S06]  /*5ff0*/  STS [R232+0x20400], R6 ;  /* 0x02040006e8007388 */ /* 0x000fec0000000800 */
[----:B------:R-:W-:Y:S06]  /*6000*/  STS [R230+0x20000], R8 ;  /* 0x02000008e6007388 */ /* 0x000fec0000000800 */
[----:B------:R-:W-:Y:S01]  /*6010*/  STS [R230+0x20400], R5 ;  /* 0x02040005e6007388 */ /* 0x000fe20000000800 */
[----:B-1----:R-:W-:Y:S05]  /*6020*/  F2FP.PACK_AB R4, R112, R18 ;  /* 0x000000127004723e */ /* 0x002fea00000000ff */
        /* <DEDUP_REMOVED lines=158> */
.L_x_931:
[----:B------:R-:W-:Y:S01]  /*6a10*/  LDSM.16.M88.4 R128, [R216] ;  /* 0x00000000d880783b */ /* 0x000fe20000000200 */
[----:B------:R-:W-:Y:S01]  /*6a20*/  @UP4 UIADD3 UR13, UP1, UR8, -0x100, URZ ;  /* 0xffffff00080d4890 */ /* 0x000fe2000ff3e03f */
[----:B------:R-:W-:Y:S03]  /*6a30*/  IMAD.MOV.U32 R248, RZ, RZ, 0x4 ;  /* 0x00000004fff87424 */ /* 0x000fe600078e00ff */
[----:B------:R-:W2:Y:S01]  /*6a40*/  LDSM.16.MT88.4 R16, [R0+0x10000] ;  /* 0x010000000010783b */ /* 0x000ea20000004200 */
[----:B------:R-:W-:Y:S02]  /*6a50*/  @UP4 UIADD3.X UR12, UR9, -0x1, URZ, UP1, !UPT ;  /* 0xffffffff090c4890 */ /* 0x000fe40008ffe43f */
[----:B------:R-:W-:Y:S02]  /*6a60*/  @UP4 UMOV UR8, UR13 ;  /* 0x0000000d00084c82 */ /* 0x000fe40008000000 */
[----:B------:R-:W3:Y:S01]  /*6a70*/  LDSM.16.M88.4 R124, [R216+0x1000] ;  /* 0x00100000d87c783b */ /* 0x000ee20000000200 */
[----:B------:R-:W-:Y:S02]  /*6a80*/  @UP4 UIADD3 UR11, UP1, UR11, -0x100, URZ ;  /* 0xffffff000b0b4890 */ /* 0x000fe4000ff3e03f */
[----:B------:R-:W-:Y:S02]  /*6a90*/  @UP4 UMOV UR9, UR12 ;  /* 0x0000000c00094c82 */ /* 0x000fe40008000000 */
[----:B------:R-:W4:Y:S01]  /*6aa0*/  LDSM.16.MT88.4 R96, [R0+0x12000] ;  /* 0x012000000060783b */ /* 0x000f220000004200 */
[----:B------:R-:W-:Y:S04]  /*6ab0*/  @UP4 UIADD3.X UR10, UR10, -0x1, URZ, UP1, !UPT ;  /* 0xffffffff0a0a4890 */ /* 0x000fe80008ffe43f */
[----:B------:R-:W1:Y:S05]  /*6ac0*/  LDSM.16.MT88.4 R112, [R0+0x14000] ;  /* 0x014000000070783b */ /* 0x000e6a0000004200 */
[----:B------:R-:W1:Y:S05]  /*6ad0*/  LDSM.16.MT88.4 R196, [R0+0x16000] ;  /* 0x0160000000c4783b */ /* 0x000e6a0000004200 */
[----:B------:R-:W-:Y:S05]  /*6ae0*/  LDSM.16.M88.4 R200, [R219] ;  /* 0x00000000dbc8783b */ /* 0x000fea0000000200 */
[----:B------:R-:W-:Y:S01]  /*6af0*/  LDSM.16.M88.4 R204, [R219+0x1000] ;  /* 0x00100000dbcc783b */ /* 0x000fe20000000200 */
        /* <DEDUP_REMOVED lines=78> */
[----:B------:R-:W-:Y:S01]  /*6fe0*/  @P1 IMAD.WIDE R196, R238, R248, UR8 ;  /* 0x00000008eec41e25 */ /* 0x000fe2000f8e02f8 */
[-C--:B------:R-:W-:Y:S04]  /*6ff0*/  HMMA.16816.F32 R124, R204, R198.reuse, R124 ;  /* 0x000000c6cc7c723c */ /* 0x080fe8000000187c */
[----:B------:R1:W5:Y:S03]  /*7000*/  @P1 LDG.E R233, [R196.64] ;  /* 0x00000004c4e91981 */ /* 0x000366000c1e1900 */
[C---:B------:R-:W-:Y:S01]  /*7010*/  IMAD.SHL.U32 R204, R247.reuse, 0x8, RZ ;  /* 0x00000008f7cc7824 */ /* 0x040fe200078e00ff */
[----:B------:R-:W-:Y:S01]  /*7020*/  HMMA.16816.F32 R128, R200, R198, R128 ;  /* 0x000000c6c880723c */ /* 0x000fe20000001880 */
[----:B------:R1:W5:Y:S03]  /*7030*/  @P1 LDG.E R234, [R196.64+0x20] ;  /* 0x00002004c4ea1981 */ /* 0x000366000c1e1900 */
[C---:B------:R-:W-:Y:S02]  /*7040*/  IMAD.SHL.U32 R205, R247.reuse, 0x10, RZ ;  /* 0x00000010f7cd7824 */ /* 0x040fe400078e00ff */
[----:B------:R2:W-:Y:S01]  /*7050*/  RED.E.ADD.F32.FTZ.RN.STRONG.GPU [R220.64], R4 ;  /* 0x00000004dc00798e */ /* 0x0005e2000c10e784 */
[----:B------:R-:W-:Y:S02]  /*7060*/  IMAD R201, R247, 0x18, RZ ;  /* 0x00000018f7c97824 */ /* 0x000fe400078e02ff */
[-C--:B------:R-:W-:Y:S03]  /*7070*/  LEA R198, P2, R205, R220.reuse, 0x2 ;  /* 0x000000dccdc67211 */ /* 0x080fe600078410ff */
[----:B------:R-:W-:Y:S01]  /*7080*/  IMAD.SHL.U32 R203, R247, 0x20, RZ ;  /* 0x00000020f7cb7824 */ /* 0x000fe200078e00ff */
[-C--:B------:R-:W-:Y:S01]  /*7090*/  LEA.HI.X.SX32 R199, R205, R221.reuse, 0x2, P2 ;  /* 0x000000ddcdc77211 */ /* 0x080fe200010f16ff */
[C---:B------:R-:W-:Y:S02]  /*70a0*/  IMAD R206, R247.reuse, 0x28, RZ ;  /* 0x00000028f7ce7824 */ /* 0x040fe400078e02ff */
[----:B------:R-:W-:Y:S01]  /*70b0*/  IMAD R202, R247, 0x30, RZ ;  /* 0x00000030f7ca7824 */ /* 0x000fe200078e02ff */
[-C--:B------:R-:W-:Y:S02]  /*70c0*/  LEA R200, P2, R203, R220.reuse, 0x2 ;  /* 0x000000dccbc87211 */ /* 0x080fe400078410ff */
[CC--:B-1----:R-:W-:Y:S04]  /*70d0*/  LEA R196, P0, R204.reuse, R220.reuse, 0x2 ;  /* 0x000000dcccc47211 */ /* 0x0c2fe800078010ff */
[-C--:B------:R-:W-:Y:S02]  /*70e0*/  LEA.HI.X.SX32 R197, R204, R221.reuse, 0x2, P0 ;  /* 0x000000ddccc57211 */ /* 0x080fe400000f16ff */
[CC--:B--2---:R-:W-:Y:S03]  /*70f0*/  LEA R4, P0, R201.reuse, R220.reuse, 0x2 ;  /* 0x000000dcc9047211 */ /* 0x0c4fe600078010ff */
[----:B------:R1:W-:Y:S05]  /*7100*/  RED.E.ADD.F32.FTZ.RN.STRONG.GPU [R196.64], R5 ;  /* 0x00000005c400798e */ /* 0x0003ea000c10e784 */
[----:B------:R2:W-:Y:S01]  /*7110*/  RED.E.ADD.F32.FTZ.RN.STRONG.GPU [R198.64], R6 ;  /* 0x00000006c600798e */ /* 0x0005e2000c10e784 */
[-C--:B-1----:R-:W-:Y:S02]  /*7120*/  LEA.HI.X.SX32 R5, R201, R221.reuse, 0x2, P0 ;  /* 0x000000ddc9057211 */ /* 0x082fe400000f16ff */
[-C--:B------:R-:W-:Y:S03]  /*7130*/  LEA.HI.X.SX32 R201, R203, R221.reuse, 0x2, P2 ;  /* 0x000000ddcbc97211 */ /* 0x080fe600010f16ff */
[----:B------:R1:W-:Y:S01]  /*7140*/  RED.E.ADD.F32.FTZ.RN.STRONG.GPU [R4.64], R7 ;  /* 0x000000070400798e */ /* 0x0003e2000c10e784 */
[CC--:B--2---:R-:W-:Y:S04]  /*7150*/  LEA R198, P0, R206.reuse, R220.reuse, 0x2 ;  /* 0x000000dccec67211 */ /* 0x0c4fe800078010ff */
[----:B------:R-:W-:Y:S01]  /*7160*/  RED.E.ADD.F32.FTZ.RN.STRONG.GPU [R200.64], R8 ;  /* 0x00000008c800798e */ /* 0x000fe2000c10e784 */
[-C--:B------:R-:W-:Y:S05]  /*7170*/  LEA.HI.X.SX32 R199, R206, R221.reuse, 0x2, P0 ;  /* 0x000000ddcec77211 */ /* 0x080fea00000f16ff */
        /* <DEDUP_REMOVED lines=345> */
.L_x_932:
[----:B------:R-:W-:Y:S01]  /*8710*/  ISETP.LT.AND P0, PT, RZ, UR7, PT ;  /* 0x00000007ff007c0c */ /* 0x000fe2000bf01270 */
[----:B------:R-:W-:Y:S11]  /*8720*/  UIADD3 UR7, UR7, -0x1, URZ ;  /* 0xffffffff07077890 */ /* 0x000ff6000fffe03f */
[----:B------:R-:W-:Y:S01]  /*8730*/  @!UPT UIADD3 URZ, URZ, URZ, URZ ;  /* 0x0000003f3f3ff290 */ /* 0x000fe2000fffe03f */
[----:B------:R-:W-:-:S05]  /*8740*/  @P0 BRA `(.L_x_933) ;  /* 0xffffb7d000000947 */ /* 0x000fca000383ffff */
[----:B------:R-:W-:Y:S01]  /*8750*/  BAR.SYNC.DEFER_BLOCKING 0x0 ;  /* 0x0000000000007b1d */ /* 0x000fe20000010000 */
[----:B------:R-:W-:Y:S01]  /*8760*/  FMUL.FTZ R84, R64, c[0x0][0x2dc] ;  /* 0x0000b70040547a20 */ /* 0x000fe20000410000 */
[----:B------:R-:W-:Y:S01]  /*8770*/  UISETP.NE.AND UP0, UPT, UR31, -0x1, UPT ;  /* 0xffffffff1f00788c */ /* 0x000fe2000bf05270 */
[----:B------:R-:W-:Y:S02]  /*8780*/  FMUL.FTZ R64, R62, c[0x0][0x2dc] ;  /* 0x0000b7003e407a20 */ /* 0x000fe40000410000 */
[----:B-1----:R-:W-:Y:S01]  /*8790*/  FMUL.FTZ R12, R63, c[0x0][0x2dc] ;  /* 0x0000b7003f0c7a20 */ /* 0x002fe20000410000 */
[----:B------:R-:W-:Y:S01]  /*87a0*/  ULDC.64 UR10, c[0x0][0x3a0] ;  /* 0x0000e800000a7ab9 */ /* 0x000fe20000000a00 */
[----:B------:R-:W-:Y:S01]  /*87b0*/  FMUL.FTZ R85, R58, c[0x0][0x2dc] ;  /* 0x0000b7003a557a20 */ /* 0x000fe20000410000 */
[----:B------:R-:W-:Y:S01]  /*87c0*/  PLOP3.LUT P0, PT, PT, PT, UP0, 0x80, 0x0 ;  /* 0x000000000000781c */ /* 0x000fe20003f0f008 */
[----:B------:R-:W-:Y:S01]  /*87d0*/  FMUL.FTZ R16, R59, c[0x0][0x2dc] ;  /* 0x0000b7003b107a20 */ /* 0x000fe20000410000 */
[----:B------:R-:W-:Y:S01]  /*87e0*/  F2FP.PACK_AB R12, R12, R64 ;  /* 0x000000400c0c723e */ /* 0x000fe200000000ff */
[----:B------:R-:W-:-:S02]  /*87f0*/  FMUL.FTZ R15, R65, c[0x0][0x2dc] ;  /* 0x0000b700410f7a20 */ /* 0x000fc40000410000 */
[----:B------:R-:W-:Y:S01]  /*8800*/  FMUL.FTZ R132, R132, c[0x0][0x2e0] ;  /* 0x0000b80084847a20 */ /* 0x000fe20000410000 */
[----:B------:R-:W-:Y:S01]  /*8810*/  F2FP.PACK_AB R16, R16, R85 ;  /* 0x000000551010723e */ /* 0x000fe200000000ff */
[----:B------:R-:W-:Y:S01]  /*8820*/  FMUL.FTZ R63, R133, c[0x0][0x2e0] ;  /* 0x0000b800853f7a20 */ /* 0x000fe20000410000 */
[----:B------:R-:W-:Y:S01]  /*8830*/  F2FP.PACK_AB R15, R15, R84 ;  /* 0x000000540f0f723e */ /* 0x000fe200000000ff */
[----:B------:R-:W-:Y:S01]  /*8840*/  FMUL.FTZ R134, R134, c[0x0][0x2e0] ;  /* 0x0000b80086867a20 */ /* 0x000fe20000410000 */
[----:B------:R-:W-:Y:S01]  /*8850*/  @UP0 UIADD3 UR7, UR30, UR31, URZ ;  /* 0x0000001f1e070290 */ /* 0x000fe2000fffe03f */
[----:B------:R-:W-:Y:S01]  /*8860*/  FMUL.FTZ R62, R135, c[0x0][0x2e0] ;  /* 0x0000b800873e7a20 */ /* 0x000fe20000410000 */
[----:B------:R-:W-:Y:S01]  /*8870*/  F2FP.PACK_AB R63, R63, R132 ;  /* 0x000000843f3f723e */ /* 0x000fe200000000ff */
[----:B------:R-:W-:Y:S01]  /*8880*/  FMUL.FTZ R65, R60, c[0x0][0x2dc] ;  /* 0x0000b7003c417a20 */ /* 0x000fe20000410000 */
[----:B------:R-:W-:Y:S01]  /*8890*/  @UP0 UIMAD.WIDE.U32 UR8, UR7, UR10, URZ ;  /* 0x0000000a070802a5 */ /* 0x000fe2000f8e003f */
        /* <DEDUP_REMOVED lines=11> */
[----:B------:R-:W-:Y:S01]  /*8950*/  @UP0 UIMAD UR15, UR7, UR11, UR9 ;  /* 0x0000000b070f02a4 */ /* 0x000fe2000f8e0209 */
        /* <DEDUP_REMOVED lines=11> */
[----:B------:R-:W-:Y:S01]  /*8a10*/  @UP0 UMOV UR14, UR8 ;  /* 0x00000008000e0c82 */ /* 0x000fe20008000000 */
[----:B------:R-:W-:Y:S01]  /*8a20*/  FMUL.FTZ R87, R54, c[0x0][0x2dc] ;  /* 0x0000b70036577a20 */ /* 0x000fe20000410000 */
[----:B------:R-:W-:Y:S01]  /*8a30*/  F2FP.PACK_AB R60, R60, R138 ;  /* 0x0000008a3c3c723e */ /* 0x000fe200000000ff */
[----:B------:R-:W-:Y:S01]  /*8a40*/  FMUL.FTZ R18, R55, c[0x0][0x2dc] ;  /* 0x0000b70037127a20 */ /* 0x000fe20000410000 */
[----:B------:R1:W-:Y:S01]  /*8a50*/  STS [R242+0x1000], R61 ;  /* 0x0010003df2007388 */ /* 0x0003e20000000800 */
[----:B------:R-:W-:-:S02]  /*8a60*/  FMUL.FTZ R140, R140, c[0x0][0x2e0] ;  /* 0x0000b8008c8c7a20 */ /* 0x000fc40000410000 */
[----:B------:R-:W-:Y:S01]  /*8a70*/  FMUL.FTZ R57, R141, c[0x0][0x2e0] ;  /* 0x0000b8008d397a20 */ /* 0x000fe20000410000 */
[----:B------:R1:W-:Y:S01]  /*8a80*/  STS [R242+0x1400], R60 ;  /* 0x0014003cf2007388 */ /* 0x0003e20000000800 */
[----:B------:R-:W-:Y:S01]  /*8a90*/  FMUL.FTZ R142, R142, c[0x0][0x2e0] ;  /* 0x0000b8008e8e7a20 */ /* 0x000fe20000410000 */
[----:B------:R-:W-:Y:S01]  /*8aa0*/  F2FP.PACK_AB R18, R18, R87 ;  /* 0x000000571212723e */ /* 0x000fe200000000ff */
[----:B------:R-:W-:Y:S01]  /*8ab0*/  FMUL.FTZ R56, R143, c[0x0][0x2e0] ;  /* 0x0000b8008f387a20 */ /* 0x000fe20000410000 */
[----:B------:R-:W-:Y:S01]  /*8ac0*/  F2FP.PACK_AB R57, R57, R140 ;  /* 0x0000008c3939723e */ /* 0x000fe200000000ff */
[----:B------:R-:W-:Y:S02]  /*8ad0*/  FMUL.FTZ R91, R50, c[0x0][0x2dc] ;  /* 0x0000b700325b7a20 */ /* 0x000fe40000410000 */
        /* <DEDUP_REMOVED lines=10> */
[----:B------:R-:W-:-:S02]  /*8b80*/  FMUL.FTZ R107, R23, c[0x0][0x2dc] ;  /* 0x0000b700176b7a20 */ /* 0x000fc40000410000 */
[----:B------:R-:W-:Y:S01]  /*8b90*/  FMUL.FTZ R88, R52, c[0x0][0x2dc] ;  /* 0x0000b70034587a20 */ /* 0x000fe20000410000 */
[----:B------:R-:W-:Y:S01]  /*8ba0*/  F2FP.PACK_AB R54, R54, R150 ;  /* 0x000000963636723e */ /* 0x000fe200000000ff */
[----:B------:R-:W-:Y:S01]  /*8bb0*/  FMUL.FTZ R19, R53, c[0x0][0x2dc] ;  /* 0x0000b70035137a20 */ /* 0x000fe20000410000 */
[----:B------:R1:W-:Y:S01]  /*8bc0*/  STS [R242+0x2000], R55 ;  /* 0x00200037f2007388 */ /* 0x0003e20000000800 */
[----:B------:R-:W-:Y:S02]  /*8bd0*/  FMUL.FTZ R160, R160, c[0x0][0x2e0] ;  /* 0x0000b800a0a07a20 */ /* 0x000fe40000410000 */
[----:B------:R-:W-:Y:S01]  /*8be0*/  FMUL.FTZ R51, R161, c[0x0][0x2e0] ;  /* 0x0000b800a1337a20 */ /* 0x000fe20000410000 */
[----:B------:R1:W-:Y:S01]  /*8bf0*/  STS [R242+0x2400], R54 ;  /* 0x00240036f2007388 */ /* 0x0003e20000000800 */
[----:B------:R-:W-:Y:S01]  /*8c00*/  FMUL.FTZ R162, R162, c[0x0][0x2e0] ;  /* 0x0000b800a2a27a20 */ /* 0x000fe20000410000 */
[----:B------:R-:W-:Y:S01]  /*8c10*/  F2FP.PACK_AB R19, R19, R88 ;  /* 0x000000581313723e */ /* 0x000fe200000000ff */
        /* <DEDUP_REMOVED lines=128> */
[----:B------:R1:W-:Y:S01]  /*9420*/  STS [R243+0x7000], R188 ;  /* 0x007000bcf3007388 */ /* 0x0003e20000000800 */
[----:B------:R-:W-:-:S02]  /*9430*/  FMUL.FTZ R68, R68, c[0x0][0x2dc] ;  /* 0x0000b70044447a20 */ /* 0x000fc40000410000 */
        /* <DEDUP_REMOVED lines=30> */
[----:B------:R-:W-:-:S03]  /*9620*/  F2FP.PACK_AB R5, R5, R76 ;  /* 0x0000004c0505723e */ /* 0x000fc600000000ff */
[----:B------:R1:W-:Y:S01]  /*9630*/  STS [R243+0x9400], R28 ;  /* 0x0094001cf3007388 */ /* 0x0003e20000000800 */
[----:B------:R-:W-:-:S03]  /*9640*/  F2FP.PACK_AB R4, R4, R78 ;  /* 0x0000004e0404723e */ /* 0x000fc600000000ff */
        /* <DEDUP_REMOVED lines=38> */
.L_x_934:
        /* <DEDUP_REMOVED lines=19> */
.L_x_935:
[----:B------:R-:W-:Y:S01]  /*99e0*/  BAR.SYNC.DEFER_BLOCKING 0x0 ;  /* 0x0000000000007b1d */ /* 0x000fe20000010000 */
[----:B------:R-:W-:Y:S01]  /*99f0*/  USHF.L.U32 UR7, UR28, 0x6, URZ ;  /* 0x000000061c077899 */ /* 0x000fe2000800063f */
[--C-:B-1----:R-:W-:Y:S01]  /*9a00*/  SHF.R.S32.HI R7, RZ, 0x1f, R228.reuse ;  /* 0x0000001fff077819 */ /* 0x102fe200000114e4 */
        /* <DEDUP_REMOVED lines=53> */
.L_x_937:
[----:B--23--:R-:W-:Y:S05]  /*9d60*/  BSYNC B0 ;  /* 0x0000000000007941 */ /* 0x00cfea0003800000 */
.L_x_936:
        /* <DEDUP_REMOVED lines=21> */
.L_x_939:
[----:B------:R-:W-:Y:S05]  /*9ec0*/  BSYNC B0 ;  /* 0x0000000000007941 */ /* 0x000fea0003800000 */
.L_x_938:
        /* <DEDUP_REMOVED lines=31> */
.L_x_941:
[----:B------:R-:W-:Y:S05]  /*a0c0*/  BSYNC B0 ;  /* 0x0000000000007941 */ /* 0x000fea0003800000 */
.L_x_940:
        /* <DEDUP_REMOVED lines=20> */
.L_x_914:
        /* <DEDUP_REMOVED lines=20> */
.L_x_943:
        /* <DEDUP_REMOVED lines=18> */
.L_x_944:
        /* <DEDUP_REMOVED lines=37> */
.L_x_946:
[----:B------:R-:W-:Y:S05]  /*a6c0*/  BSYNC B0 ;  /* 0x0000000000007941 */ /* 0x000fea0003800000 */
.L_x_945:
        /* <DEDUP_REMOVED lines=21> */
.L_x_948:
[----:B------:R-:W-:Y:S05]  /*a820*/  BSYNC B0 ;  /* 0x0000000000007941 */ /* 0x000fea0003800000 */
.L_x_947:
        /* <DEDUP_REMOVED lines=31> */
.L_x_950:
[----:B------:R-:W-:Y:S05]  /*aa20*/  BSYNC B0 ;  /* 0x0000000000007941 */ /* 0x000fea0003800000 */
.L_x_949:
        /* <DEDUP_REMOVED lines=18> */
.L_x_942:
[----:B------:R-:W-:Y:S05]  /*ab50*/  BSYNC B1 ;  /* 0x0000000000017941 */ /* 0x000fea0003800000 */
.L_x_909:
        /* <DEDUP_REMOVED lines=12> */
.L_x_951:
[----:B------:R-:W-:Y:S05]  /*ac20*/  EXIT ;  /* 0x000000000000794d */ /* 0x000fea0003800000 */
.L_x_953:
        /* <DEDUP_REMOVED lines=13> */
.L_x_2025:


//--------------------- .text._ZN5flash44flash_bwd_dq_dk_dv_loop_seqk_parallel_kernelI23Flash_bwd_kernel_traitsILi256ELi64ELi64ELi8ELi4ELi2ELi2ELb0ELb1EN7cutlass6half_tE19Flash_kernel_traitsILi256ELi64ELi64ELi8ES3_EELb0ELb0ELb0ELb0ELb0ELb0ELb1EEEvNS_16Flash_bwd_paramsE --------------------------
	.section	.text._ZN5flash44flash_bwd_dq_dk_dv_loop_seqk_parallel_kernelI23Flash_bwd_kernel_traitsILi256ELi64ELi64ELi8ELi4ELi2ELi2ELb0ELb1EN7cutlass6half_tE19Flash_kernel_traitsILi256ELi64ELi64ELi8ES3_EELb0ELb0ELb0ELb0ELb0ELb0ELb1EEEvNS_16Flash_bwd_paramsE,"ax",@progbits
	.sectioninfo	@"SHI_REGISTERS=255"
	.align	128
        .global         _ZN5flash44flash_bwd_dq_dk_dv_loop_seqk_parallel_kernelI23Flash_bwd_kernel_traitsILi256ELi64ELi64ELi8ELi4ELi2ELi2ELb0ELb1EN7cutlass6half_tE19Flash_kernel_traitsILi256ELi64ELi64ELi8ES3_EELb0ELb0ELb0ELb0ELb0ELb0ELb1EEEvNS_16Flash_bwd_paramsE
        .type           _ZN5flash44flash_bwd_dq_dk_dv_loop_seqk_parallel_kernelI23Flash_bwd_kernel_traitsILi256ELi64ELi64ELi8ELi4ELi2ELi2ELb0ELb1EN7cutlass6half_tE19Flash_kernel_traitsILi256ELi64ELi64ELi8ES3_EELb0ELb0ELb0ELb0ELb0ELb0ELb1EEEvNS_16Flash_bwd_paramsE,@function
        .size           _ZN5flash44flash_bwd_dq_dk_dv_loop_seqk_parallel_kernelI23Flash_bwd_kernel_traitsILi256ELi64ELi64ELi8ELi4ELi2ELi2ELb0ELb1EN7cutlass6half_tE19Flash_kernel_traitsILi256ELi64ELi64ELi8ES3_EELb0ELb0ELb0ELb0ELb0ELb0ELb1EEEvNS_16Flash_bwd_paramsE,(.L_x_2026 - _ZN5flash44flash_bwd_dq_dk_dv_loop_seqk_parallel_kernelI23Flash_bwd_kernel_traitsILi256ELi64ELi64ELi8ELi4ELi2ELi2ELb0ELb1EN7cutlass6half_tE19Flash_kernel_traitsILi256ELi64ELi64ELi8ES3_EELb0ELb0ELb0ELb0ELb0ELb0ELb1EEEvNS_16Flash_bwd_paramsE)
        .other          _ZN5flash44flash_bwd_dq_dk_dv_loop_seqk_parallel_kernelI23Flash_bwd_kernel_traitsILi256ELi64ELi64ELi8ELi4ELi2ELi2ELb0ELb1EN7cutlass6half_tE19Flash_kernel_traitsILi256ELi64ELi64ELi8ES3_EELb0ELb0ELb0ELb0ELb0ELb0ELb1EEEvNS_16Flash_bwd_paramsE,@"STO_CUDA_ENTRY STV_DEFAULT"
_ZN5flash44flash_bwd_dq_dk_dv_loop_seqk_parallel_kernelI23Flash_bwd_kernel_traitsILi256ELi64ELi64ELi8ELi4ELi2ELi2ELb0ELb1EN7cutlass6half_tE19Flash_kernel_traitsILi256ELi64ELi64ELi8ES3_EELb0ELb0ELb0ELb0ELb0ELb0ELb1EEEvNS_16Flash_bwd_paramsE:
.text._ZN5flash44flash_bwd_dq_dk_dv_loop_seqk_parallel_kernelI23Flash_bwd_kernel_traitsILi256ELi64ELi64ELi8ELi4ELi2ELi2ELb0ELb1EN7cutlass6half_tE19Flash_kernel_traitsILi256ELi64ELi64ELi8ES3_EELb0ELb0ELb0ELb0ELb0ELb0ELb1EEEvNS_16Flash_bwd_paramsE:
        /* <DEDUP_REMOVED lines=187> */
.L_x_998:
        /* <DEDUP_REMOVED lines=62> */
.L_x_954:
        /* <DEDUP_REMOVED lines=58> */
.L_x_956:
        /* <DEDUP_REMOVED lines=42> */
.L_x_957:
        /* <DEDUP_REMOVED lines=45> */
.L_x_958:
[----:B------:R-:W-:-:S03]  /*18a0*/  UMOV UR11, UR49 ;  /* 0x00000031000b7c82 */ /* 0x000fc60008000000 */
.L_x_959:
[----:B------:R-:W-:Y:S01]  /*18b0*/  IADD3 R17, P0, R229, UR15, RZ ;  /* 0x0000000fe5117c10 */ /* 0x000fe2000ff1e0ff */
[----:B------:R-:W-:Y:S01]  /*18c0*/  IMAD.U32 R14, RZ, RZ, UR15 ;  /* 0x0000000fff0e7e24 */ /* 0x000fe2000f8e00ff */
[--C-:B------:R-:W-:Y:S01]  /*18d0*/  SHF.R.S32.HI R233, RZ, 0x1f, R232.reuse ;  /* 0x0000001fffe97819 */ /* 0x100fe200000114e8 */
[----:B------:R-:W-:Y:S01]  /*18e0*/  UIADD3 UR8, UP5, UP4, UR8, UR44, UR46 ;  /* 0x0000002c08087290 */ /* 0x000fe2000fcbe02e */
[----:B------:R-:W-:Y:S01]  /*18f0*/  IADD3.X R9, R4, UR32, RZ, P0, !PT ;  /* 0x0000002004097c10 */ /* 0x000fe200087fe4ff */
[----:B------:R-:W-:Y:S01]  /*1900*/  IMAD.U32 R18, RZ, RZ, UR35 ;  /* 0x00000023ff127e24 */ /* 0x000fe2000f8e00ff */
[----:B------:R-:W-:Y:S01]  /*1910*/  IADD3 R10, P0, R232, UR18, RZ ;  /* 0x00000012e80a7c10 */ /* 0x000fe2000ff1e0ff */
[----:B------:R-:W-:Y:S01]  /*1920*/  UIADD3 UR26, UP1, UP0, UR26, UR8, UR28 ;  /* 0x000000081a1a7290 */ /* 0x000fe2000f83e01c */
[----:B------:R-:W-:Y:S01]  /*1930*/  IMAD.WIDE.U32 R22, R17, c[0x0][0x190], R232 ;  /* 0x0000640011167a25 */ /* 0x000fe200078e00e8 */
[----:B------:R-:W-:Y:S01]  /*1940*/  UIADD3.X UR7, UR10, UR47, UR52, UP5, UP4 ;  /* 0x0000002f0a077290 */ /* 0x000fe2000afe8434 */
[----:B------:R-:W-:Y:S01]  /*1950*/  IADD3.X R11, R233, UR19, RZ, P0, !PT ;  /* 0x00000013e90b7c10 */ /* 0x000fe200087fe4ff */
[----:B------:R-:W-:Y:S01]  /*1960*/  ULDC.64 UR8, c[0x0][0x370] ;  /* 0x0000dc0000087ab9 */ /* 0x000fe20000000a00 */
[----:B------:R-:W-:Y:S01]  /*1970*/  IMAD R16, R9, c[0x0][0x190], RZ ;  /* 0x0000640009107a24 */ /* 0x000fe200078e02ff */
[----:B------:R-:W-:Y:S01]  /*1980*/  UIADD3.X UR12, UR12, UR7, UR13, UP1, UP0 ;  /* 0x000000070c0c7290 */ /* 0x000fe20008fe040d */
[----:B------:R-:W-:Y:S01]  /*1990*/  IADD3 R24, P2, R22, UR31, RZ ;  /* 0x0000001f16187c10 */ /* 0x000fe2000ff5e0ff */
[----:B------:R-:W-:Y:S01]  /*19a0*/  IMAD.WIDE.U32 R14, R14, c[0x0][0x370], R10 ;  /* 0x0000dc000e0e7a25 */ /* 0x000fe200078e000a */
[----:B------:R-:W-:Y:S01]  /*19b0*/  UIMAD UR7, UR32, UR8, URZ ;  /* 0x00000008200772a4 */ /* 0x000fe2000f8e023f */
[----:B------:R-:W1:Y:S01]  /*19c0*/  S2R R10, SR_TID.X ;  /* 0x00000000000a7919 */ /* 0x000e620000002100 */
[----:B------:R-:W-:Y:S01]  /*19d0*/  UISETP.GE.AND UP0, UPT, UR30, 0x1, UPT ;  /* 0x000000011e00788c */ /* 0x000fe2000bf06270 */
[----:B------:R-:W-:Y:S01]  /*19e0*/  IMAD R21, R17, c[0x0][0x194], R16 ;  /* 0x0000650011157a24 */ /* 0x000fe200078e0210 */
[----:B------:R-:W-:Y:S01]  /*19f0*/  UIMAD UR10, UR15, UR9, UR7 ;  /* 0x000000090f0a72a4 */ /* 0x000fe2000f8e0207 */
[----:B------:R-:W-:Y:S01]  /*1a00*/  BSSY B1, `(.L_x_955) ;  /* 0x0000897000017945 */ /* 0x000fe20003800000 */
[----:B------:R-:W-:-:S02]  /*1a10*/  UIADD3 UR14, UR15, UR14, URZ ;  /* 0x0000000e0f0e7290 */ /* 0x000fc4000fffe03f */
[----:B------:R-:W-:Y:S01]  /*1a20*/  PLOP3.LUT P0, PT, PT, PT, UP0, 0x80, 0x0 ;  /* 0x000000000000781c */ /* 0x000fe20003f0f008 */
[----:B------:R-:W-:Y:S01]  /*1a30*/  ULDC.64 UR8, c[0x0][0x378] ;  /* 0x0000de0000087ab9 */ /* 0x000fe20000000a00 */
[----:B------:R-:W-:Y:S01]  /*1a40*/  IADD3 R15, R15, UR10, RZ ;  /* 0x0000000a0f0f7c10 */ /* 0x000fe2000fffe0ff */
[----:B------:R-:W-:Y:S01]  /*1a50*/  UIMAD UR7, UR60, UR8, URZ ;  /* 0x000000083c0772a4 */ /* 0x000fe2000f8e023f */
[----:B------:R-:W-:Y:S01]  /*1a60*/  IADD3.X R25, R23, UR29, R21, P2, !PT ;  /* 0x0000001d17197c10 */ /* 0x000fe200097fe415 */
[----:B------:R-:W-:Y:S02]  /*1a70*/  UIADD3 UR8, UR15, UR11, URZ ;  /* 0x0000000b0f087290 */ /* 0x000fe4000fffe03f */
[----:B------:R-:W-:Y:S01]  /*1a80*/  IMAD.WIDE.U32 R18, R18, c[0x0][0x378], R14 ;  /* 0x0000de0012127a25 */ /* 0x000fe200078e000e */
[----:B------:R-:W-:Y:S02]  /*1a90*/  ULDC.64 UR10, c[0x0][0x3c8] ;  /* 0x0000f200000a7ab9 */ /* 0x000fe40000000a00 */
[----:B------:R-:W-:-:S02]  /*1aa0*/  UIMAD UR16, UR35, UR9, UR7 ;  /* 0x00000009231072a4 */ /* 0x000fc4000f8e0207 */
[----:B------:R-:W-:Y:S02]  /*1ab0*/  UIMAD.WIDE UR8, UR8, UR61, UR10 ;  /* 0x0000003d080872a5 */ /* 0x000fe4000f8e020a */
[----:B------:R-:W-:Y:S02]  /*1ac0*/  ULEA.HI.SX32 UR7, UR34, 0xffffffff, 0x1a ;  /* 0xffffffff22077891 */ /* 0x000fe4000f8fd23f */
[----:B------:R-:W-:Y:S01]  /*1ad0*/  ULDC.64 UR10, c[0x0][0x200] ;  /* 0x00008000000a7ab9 */ /* 0x000fe20000000a00 */
[----:B-1----:R-:W-:Y:S01]  /*1ae0*/  SHF.R.S32.HI R11, RZ, 0x1f, R10 ;  /* 0x0000001fff0b7819 */ /* 0x002fe2000001140a */
[----:B------:R-:W-:Y:S01]  /*1af0*/  UIMAD.WIDE UR14, UR14, UR61, UR10 ;  /* 0x0000003d0e0e72a5 */ /* 0x000fe2000f8e020a */
[----:B------:R-:W-:Y:S02]  /*1b00*/  IADD3 R19, R19, UR16, RZ ;  /* 0x0000001013137c10 */ /* 0x000fe4000fffe0ff */
[----:B------:R-:W-:-:S04]  /*1b10*/  LEA.HI R12, R11, R10, RZ, 0x5 ;  /* 0x0000000a0b0c7211 */ /* 0x000fc800078f28ff */
[----:B------:R-:W-:-:S05]  /*1b20*/  LOP3.LUT R11, R12, 0xffffffe0, RZ, 0xc0, !PT ;  /* 0xffffffe00c0b7812 */ /* 0x000fca00078ec0ff */
[----:B------:R-:W-:Y:S01]  /*1b30*/  IMAD.IADD R11, R10, 0x1, -R11 ;  /* 0x000000010a0b7824 */ /* 0x000fe200078e0a0b */
[----:B------:R-:W-:-:S05]  /*1b40*/  SHF.R.S32.HI R10, RZ, 0x5, R12 ;  /* 0x00000005ff0a7819 */ /* 0x000fca000001140c */
[----:B------:R-:W-:-:S05]  /*1b50*/  IMAD R13, R10, UR45, R11 ;  /* 0x0000002d0a0d7c24 */ /* 0x000fca000f8e020b */
[----:B------:R-:W-:-:S04]  /*1b60*/  IADD3 R14, P1, R13, UR26, RZ ;  /* 0x0000001a0d0e7c10 */ /* 0x000fc8000ff3e0ff */
[----:B------:R-:W-:Y:S02]  /*1b70*/  LEA.HI.X.SX32 R13, R13, UR12, 0x1, P1 ;  /* 0x0000000c0d0d7c11 */ /* 0x000fe400088f0eff */
[----:B------:R-:W-:-:S04]  /*1b80*/  LEA R250, P1, R14, c[0x0][0x350], 0x2 ;  /* 0x0000d4000efa7a11 */ /* 0x000fc800078210ff */
[----:B------:R-:W-:Y:S01]  /*1b90*/  LEA.HI.X R251, R14, c[0x0][0x354], R13, 0x2, P1 ;  /* 0x0000d5000efb7a11 */ /* 0x000fe200008f140d */
[----:B------:R-:W-:Y:S05]  /*1ba0*/  @!P0 BRA `(.L_x_960) ;  /* 0x00007e8000008947 */ /* 0x000fea0003800000 */
[----:B------:R-:W-:Y:S01]  /*1bb0*/  PLOP3.LUT P0, PT, PT, PT, UP3, 0x80, 0x0 ;  /* 0x000000000000781c */ /* 0x000fe20003f0f038 */
[----:B------:R-:W-:Y:S01]  /*1bc0*/  UIMAD UR12, UR7, -0x40, UR30 ;  /* 0xffffffc0070c78a4 */ /* 0x000fe2000f8e021e */
[----:B------:R-:W-:Y:S01]  /*1bd0*/  IMAD.U32 R22, RZ, RZ, UR35 ;  /* 0x00000023ff167e24 */ /* 0x000fe2000f8e00ff */
[----:B------:R-:W-:Y:S01]  /*1be0*/  UMOV UR11, UR8 ;  /* 0x00000008000b7c82 */ /* 0x000fe20008000000 */
[----:B------:R-:W-:Y:S01]  /*1bf0*/  IMAD R14, R4, c[0x0][0x370], RZ ;  /* 0x0000dc00040e7a24 */ /* 0x000fe200078e02ff */
[----:B------:R-:W-:Y:S01]  /*1c00*/  UMOV UR10, UR9 ;  /* 0x00000009000a7c82 */ /* 0x000fe20008000000 */
[----:B------:R-:W-:-:S07]  /*1c10*/  IMAD.WIDE.U32 R18, R229, c[0x0][0x370], R18 ;  /* 0x0000dc00e5127a25 */ /* 0x000fce00078e0012 */
[----:B------:R-:W-:Y:S01]  /*1c20*/  @P0 BAR.SYNC.DEFER_BLOCKING 0x0 ;  /* 0x0000000000000b1d */ /* 0x000fe20000010000 */
[----:B------:R-:W-:Y:S01]  /*1c30*/  ISETP.GE.AND P6, PT, R229, UR12, PT ;  /* 0x0000000ce5007c0c */ /* 0x000fe2000bfc6270 */
[----:B------:R-:W-:Y:S01]  /*1c40*/  IMAD.WIDE.U32 R22, R22, c[0x0][0x1a8], R24 ;  /* 0x00006a0016167a25 */ /* 0x000fe200078e0018 */
[----:B------:R-:W-:-:S03]  /*1c50*/  LEA R244, P0, R18, c[0x0][0x330], 0x1 ;  /* 0x0000cc0012f47a11 */ /* 0x000fc600078008ff */
[----:B------:R-:W-:Y:S01]  /*1c60*/  ULDC.64 UR8, c[0x0][0x1a8] ;  /* 0x00006a0000087ab9 */ /* 0x000fe20000000a00 */
[----:B------:R-:W-:Y:S01]  /*1c70*/  IMAD R15, R229, c[0x0][0x374], R14 ;  /* 0x0000dd00e50f7a24 */ /* 0x000fe200078e020e */
[----:B------:R-:W-:Y:S01]  /*1c80*/  UIMAD UR13, UR60, UR8, URZ ;  /* 0x000000083c0d72a4 */ /* 0x000fe2000f8e023f */
[----:B------:R-:W-:Y:S01]  /*1c90*/  LEA R242, P1, R22, c[0x0][0x160], 0x1 ;  /* 0x0000580016f27a11 */ /* 0x000fe200078208ff */
[----:B------:R-:W-:Y:S01]  /*1ca0*/  BSSY B0, `(.L_x_961) ;  /* 0x0000033000007945 */ /* 0x000fe20003800000 */
[----:B------:R-:W-:Y:S01]  /*1cb0*/  IMAD.IADD R15, R19, 0x1, R15 ;  /* 0x00000001130f7824 */ /* 0x000fe200078e020f */
[----:B------:R-:W-:Y:S02]  /*1cc0*/  UIMAD UR13, UR35, UR9, UR13 ;  /* 0x00000009230d72a4 */ /* 0x000fe4000f8e020d */
[----:B------:R-:W-:Y:S02]  /*1cd0*/  UMOV UR8, UR15 ;  /* 0x0000000f00087c82 */ /* 0x000fe40008000000 */
[----:B------:R-:W-:Y:S01]  /*1ce0*/  UMOV UR9, UR14 ;  /* 0x0000000e00097c82 */ /* 0x000fe20008000000 */
[----:B------:R-:W-:-:S02]  /*1cf0*/  LEA.HI.X R245, R18, c[0x0][0x334], R15, 0x1, P0 ;  /* 0x0000cd0012f57a11 */ /* 0x000fc400000f0c0f */
[----:B------:R-:W-:-:S04]  /*1d00*/  IADD3 R16, R23, UR13, RZ ;  /* 0x0000000d17107c10 */ /* 0x000fc8000fffe0ff */
[----:B------:R-:W-:Y:S01]  /*1d10*/  LEA.HI.X R241, R22, c[0x0][0x164], R16, 0x1, P1 ;  /* 0x0000590016f17a11 */ /* 0x000fe200008f0c10 */
        /* <DEDUP_REMOVED lines=43> */
.L_x_962:
[----:B------:R-:W-:Y:S05]  /*1fd0*/  BSYNC B0 ;  /* 0x0000000000007941 */ /* 0x000fea0003800000 */
.L_x_961:
        /* <DEDUP_REMOVED lines=48> */
.L_x_964:
[----:B------:R-:W-:Y:S05]  /*22e0*/  BSYNC B0 ;  /* 0x0000000000007941 */ /* 0x000fea0003800000 */
.L_x_963:
[----:B------:R1:W-:Y:S01]  /*22f0*/  @P6 STS.128 [R225], RZ ;  /* 0x000000ffe1006388 */ /* 0x0003e20000000c00 */
[----:B------:R-:W-:Y:S03]  /*2300*/  BSSY B0, `(.L_x_965) ;  /* 0x000002a000007945 */ /* 0x000fe60003800000 */
[----:B------:R1:W-:Y:S04]  /*2310*/  @P6 STS.128 [R225+0x2000], RZ ;  /* 0x002000ffe1006388 */ /* 0x0003e80000000c00 */
[----:B------:R1:W-:Y:S04]  /*2320*/  @P6 STS.128 [R225+0x4000], RZ ;  /* 0x004000ffe1006388 */ /* 0x0003e80000000c00 */
[----:B------:R1:W-:Y:S01]  /*2330*/  @P6 STS.128 [R225+0x6000], RZ ;  /* 0x006000ffe1006388 */ /* 0x0003e20000000c00 */
[----:B------:R-:W-:Y:S05]  /*2340*/  @P6 BRA `(.L_x_966) ;  /* 0x0000025000006947 */ /* 0x000fea0003800000 */
[----:B-1----:R-:W-:Y:S01]  /*2350*/  IMAD.U32 R18, RZ, RZ, UR31 ;  /* 0x0000001fff127e24 */ /* 0x002fe2000f8e00ff */
        /* <DEDUP_REMOVED lines=36> */
.L_x_966:
[----:B------:R-:W-:Y:S05]  /*25a0*/  BSYNC B0 ;  /* 0x0000000000007941 */ /* 0x000fea0003800000 */
.L_x_965:
        /* <DEDUP_REMOVED lines=45> */
.L_x_968:
[----:B------:R-:W-:Y:S05]  /*2880*/  BSYNC B0 ;  /* 0x0000000000007941 */ /* 0x000fea0003800000 */
.L_x_967:
[----:B------:R-:W-:Y:S01]  /*2890*/  SHF.R.S32.HI R13, RZ, 0x1f, R12 ;  /* 0x0000001fff0d7819 */ /* 0x000fe2000001140c */
[----:B------:R-:W-:Y:S01]  /*28a0*/  UIADD3 UR13, -UR20, UR6, URZ ;  /* 0x00000006140d7290 */ /* 0x000fe2000fffe13f */
[----:B------:R-:W-:Y:S01]  /*28b0*/  SHF.R.S32.HI R12, RZ, 0x1f, R11 ;  /* 0x0000001fff0c7819 */ /* 0x000fe2000001140b */
[----:B------:R-:W-:Y:S01]  /*28c0*/  ULDC.64 UR14, c[0x0][0x198] ;  /* 0x00006600000e7ab9 */ /* 0x000fe20000000a00 */
[----:B------:R-:W-:Y:S01]  /*28d0*/  LEA.HI R13, R13, R10, RZ, 0x2 ;  /* 0x0000000a0d0d7211 */ /* 0x000fe200078f10ff */
[----:B------:R-:W-:Y:S01]  /*28e0*/  IMAD.MOV.U32 R248, RZ, RZ, 0x7f800000 ;  /* 0x7f800000fff87424 */ /* 0x000fe200078e00ff */
[----:B------:R-:W-:Y:S01]  /*28f0*/  LEA.HI R12, R12, R11, RZ, 0x2 ;  /* 0x0000000b0c0c7211 */ /* 0x000fe200078f10ff */
[----:B------:R-:W-:Y:S01]  /*2900*/  IMAD.MOV.U32 R249, RZ, RZ, 0x7f800000 ;  /* 0x7f800000fff97424 */ /* 0x000fe200078e00ff */
[----:B------:R-:W-:Y:S02]  /*2910*/  LOP3.LUT R13, R13, 0xfffffffc, RZ, 0xc0, !PT ;  /* 0xfffffffc0d0d7812 */ /* 0x000fe400078ec0ff */
[----:B------:R-:W-:-:S03]  /*2920*/  SHF.R.S32.HI R11, RZ, 0x2, R12 ;  /* 0x00000002ff0b7819 */ /* 0x000fc6000001140c */
[----:B------:R-:W-:-:S04]  /*2930*/  IMAD.IADD R10, R10, 0x1, -R13 ;  /* 0x000000010a0a7824 */ /* 0x000fc800078e0a0d */
[----:B------:R-:W-:Y:S01]  /*2940*/  IMAD R11, R10, 0x10, R11 ;  /* 0x000000100a0b7824 */ /* 0x000fe200078e020b */
[----:B------:R-:W-:-:S03]  /*2950*/  ISETP.GE.AND P5, PT, R229, UR13, PT ;  /* 0x0000000de5007c0c */ /* 0x000fc6000bfa6270 */
[C---:B------:R-:W-:Y:S01]  /*2960*/  IMAD.SHL.U32 R247, R11.reuse, 0x4, RZ ;  /* 0x000000040bf77824 */ /* 0x040fe200078e00ff */
[C---:B------:R-:W-:Y:S02]  /*2970*/  IADD3 R10, R11.reuse, 0x8, RZ ;  /* 0x000000080b0a7810 */ /* 0x040fe40007ffe0ff */
[----:B------:R-:W-:Y:S02]  /*2980*/  SHF.R.S32.HI R246, RZ, 0x1f, R11 ;  /* 0x0000001ffff67819 */ /* 0x000fe4000001140b */
[C---:B------:R-:W-:Y:S02]  /*2990*/  ISETP.GE.AND P2, PT, R11.reuse, UR12, PT ;  /* 0x0000000c0b007c0c */ /* 0x040fe4000bf46270 */
        /* <DEDUP_REMOVED lines=70> */
.L_x_970:
[----:B------:R-:W-:Y:S05]  /*2e00*/  BSYNC B0 ;  /* 0x0000000000007941 */ /* 0x000fea0003800000 */
.L_x_969:
        /* <DEDUP_REMOVED lines=55> */
.L_x_972:
[----:B------:R-:W-:Y:S05]  /*3180*/  BSYNC B0 ;  /* 0x0000000000007941 */ /* 0x000fea0003800000 */
.L_x_971:
        /* <DEDUP_REMOVED lines=64> */
.L_x_974:
[----:B------:R-:W-:Y:S05]  /*3590*/  BSYNC B0 ;  /* 0x0000000000007941 */ /* 0x000fea0003800000 */
.L_x_973:
        /* <DEDUP_REMOVED lines=54> */
.L_x_976:
[----:B------:R-:W-:Y:S05]  /*3900*/  BSYNC B0 ;  /* 0x0000000000007941 */ /* 0x000fea0003800000 */
.L_x_975:
[----:B------:R-:W0:Y:S01]  /*3910*/  LDGDEPBAR ;  /* 0x00000000000079af */ /* 0x000e220000000000 */
[----:B------:R-:W-:Y:S01]  /*3920*/  MOV R239, c[0x0][0x22c] ;  /* 0x00008b0000ef7a02 */ /* 0x000fe20000000f00 */
[----:B------:R-:W-:Y:S01]  /*3930*/  CS2R R190, SRZ ;  /* 0x0000000000be7805 */ /* 0x000fe2000001ff00 */
        /* <DEDUP_REMOVED lines=61> */
[----:B------:R-:W-:Y:S01]  /*3d10*/  CS2R R24, SRZ ;  /* 0x0000000000187805 */ /* 0x000fe2000001ff00 */
[----:B------:R-:W-:Y:S01]  /*3d20*/  CS2R R22, SRZ ;  /* 0x0000000000167805 */ /* 0x000fe2000001ff00 */
[----:B-1----:R-:W-:Y:S01]  /*3d30*/  CS2R R20, SRZ ;  /* 0x0000000000147805 */ /* 0x002fe2000001ff00 */
[----:B------:R-:W-:Y:S01]  /*3d40*/  LEA R240, -R239, RZ, 0x6 ;  /* 0x000000ffeff07211 */ /* 0x000fe200078e31ff */
[----:B------:R-:W-:-:S03]  /*3d50*/  UIADD3 UR14, UR20, 0x40, URZ ;  /* 0x00000040140e7890 */ /* 0x000fc6000fffe03f */
.L_x_979:
[----:B------:R-:W0:Y:S01]  /*3d60*/  LDGDEPBAR ;  /* 0x00000000000079af */ /* 0x000e220000000000 */
[----:B------:R-:W-:Y:S01]  /*3d70*/  UISETP.GE.AND UP0, UPT, UR14, UR6, UPT ;  /* 0x000000060e00728c */ /* 0x000fe2000bf06270 */
[----:B-----5:R-:W-:Y:S01]  /*3d80*/  FMUL.FTZ R203, R248, 1.4426950216293334961 ;  /* 0x3fb8aa3bf8cb7820 */ /* 0x020fe20000410000 */
[----:B------:R-:W-:Y:S01]  /*3d90*/  MOV R131, UR21 ;  /* 0x0000001500837c02 */ /* 0x000fe20008000f00 */
[----:B------:R-:W-:Y:S03]  /*3da0*/  UISETP.GE.AND UP4, UPT, UR7, 0x1, UPT ;  /* 0x000000010700788c */ /* 0x000fe6000bf86270 */
[----:B------:R-:W-:Y:S02]  /*3db0*/  PLOP3.LUT P2, PT, PT, PT, UP0, 0x80, 0x0 ;  /* 0x000000000000781c */ /* 0x000fe40003f4f008 */
[----:B------:R-:W-:Y:S02]  /*3dc0*/  PLOP3.LUT P0, PT, PT, PT, UP0, 0x80, 0x0 ;  /* 0x000000000000781c */ /* 0x000fe40003f0f008 */
[----:B------:R-:W-:Y:S02]  /*3dd0*/  PLOP3.LUT P5, PT, PT, PT, UP0, 0x80, 0x0 ;  /* 0x000000000000781c */ /* 0x000fe40003faf008 */
[----:B------:R-:W-:Y:S02]  /*3de0*/  PLOP3.LUT P1, PT, PT, PT, UP0, 0x80, 0x0 ;  /* 0x000000000000781c */ /* 0x000fe40003f2f008 */
[----:B------:R-:W-:Y:S02]  /*3df0*/  PLOP3.LUT P4, PT, PT, PT, UP0, 0x80, 0x0 ;  /* 0x000000000000781c */ /* 0x000fe40003f8f008 */
[----:B------:R-:W-:Y:S02]  /*3e00*/  PLOP3.LUT P3, PT, PT, PT, UP0, 0x80, 0x0 ;  /* 0x000000000000781c */ /* 0x000fe40003f6f008 */
[----:B------:R-:W-:Y:S03]  /*3e10*/  PLOP3.LUT P6, PT, PT, PT, UP0, 0x80, 0x0 ;  /* 0x000000000000781c */ /* 0x000fe60003fcf008 */
[----:B------:R-:W-:Y:S01]  /*3e20*/  @P0 LEA R196, R131, R224, 0x6 ;  /* 0x000000e083c40211 */ /* 0x000fe200078e30ff */
[----:B------:R-:W-:Y:S04]  /*3e30*/  DEPBAR.LE SB0, 0x0 ;  /* 0x000080000000791a */ /* 0x000fe80000000000 */
[----:B------:R-:W-:Y:S01]  /*3e40*/  BAR.SYNC.DEFER_BLOCKING 0x0 ;  /* 0x0000000000007b1d */ /* 0x000fe20000010000 */
[----:B------:R-:W-:Y:S02]  /*3e50*/  PLOP3.LUT P0, PT, PT, PT, UP0, 0x80, 0x0 ;  /* 0x000000000000781c */ /* 0x000fe40003f0f008 */
[C---:B------:R-:W-:Y:S02]  /*3e60*/  @P5 ISETP.GE.AND P5, PT, R196.reuse, UR6, PT ;  /* 0x00000006c4005c0c */ /* 0x040fe4000bfa6270 */
[----:B------:R-:W-:Y:S02]  /*3e70*/  @P1 IADD3 R131, R196, 0x1, RZ ;  /* 0x00000001c4831810 */ /* 0x000fe40007ffe0ff */
[----:B------:R-:W-:Y:S02]  /*3e80*/  FSETP.NEU.FTZ.AND P1, PT, R248, -INF , PT ;  /* 0xff800000f800780b */ /* 0x000fe40003f3d000 */
[----:B------:R-:W-:Y:S01]  /*3e90*/  @P4 ISETP.GE.AND P4, PT, R131, UR6, PT ;  /* 0x0000000683004c0c */ /* 0x000fe2000bf86270 */
[----:B------:R-:W-:Y:S01]  /*3ea0*/  FMUL.FTZ R131, R249, 1.4426950216293334961 ;  /* 0x3fb8aa3bf9837820 */ /* 0x000fe20000410000 */
[----:B------:R-:W-:Y:S02]  /*3eb0*/  FSEL R203, R203, RZ, P1 ;  /* 0x000000ffcbcb7208 */ /* 0x000fe40000800000 */
[----:B------:R-:W-:Y:S02]  /*3ec0*/  FSETP.NEU.FTZ.AND P1, PT, R249, -INF , PT ;  /* 0xff800000f900780b */ /* 0x000fe40003f3d000 */
[----:B------:R-:W-:Y:S02]  /*3ed0*/  @P3 IADD3 R197, R196, 0x8, RZ ;  /* 0x00000008c4c53810 */ /* 0x000fe40007ffe0ff */
[----:B------:R-:W-:Y:S02]  /*3ee0*/  FSEL R131, R131, RZ, P1 ;  /* 0x000000ff83837208 */ /* 0x000fe40000800000 */
[----:B------:R-:W-:Y:S02]  /*3ef0*/  PLOP3.LUT P1, PT, PT, PT, UP0, 0x80, 0x0 ;  /* 0x000000000000781c */ /* 0x000fe40003f2f008 */
[----:B------:R-:W-:Y:S02]  /*3f00*/  @P6 ISETP.GE.AND P6, PT, R197, UR6, PT ;  /* 0x00000006c5006c0c */ /* 0x000fe4000bfc6270 */
[----:B------:R-:W-:Y:S01]  /*3f10*/  PLOP3.LUT P3, PT, PT, PT, UP0, 0x80, 0x0 ;  /* 0x000000000000781c */ /* 0x000fe20003f6f008 */
        /* <DEDUP_REMOVED lines=8> */
[C---:B-1----:R-:W-:Y:S08]  /*3fa0*/  HMMA.16816.F32 R4, R84.reuse, R88, RZ ;  /* 0x000000585404723c */ /* 0x042ff000000018ff */
[C---:B------:R-:W-:Y:S01]  /*3fb0*/  HMMA.16816.F32 R8, R84.reuse, R90, RZ ;  /* 0x0000005a5408723c */ /* 0x040fe200000018ff */
[----:B------:R-:W-:Y:S07]  /*3fc0*/  LDSM.16.M88.4 R88, [R219] ;  /* 0x00000000db58783b */ /* 0x000fee0000000200 */
[C---:B--2---:R-:W-:Y:S08]  /*3fd0*/  HMMA.16816.F32 R12, R84.reuse, R92, RZ ;  /* 0x0000005c540c723c */ /* 0x044ff000000018ff */
[----:B------:R-:W-:Y:S01]  /*3fe0*/  HMMA.16816.F32 R16, R84, R94, RZ ;  /* 0x0000005e5410723c */ /* 0x000fe200000018ff */
[----:B------:R-:W1:Y:S06]  /*3ff0*/  LDSM.16.M88.4 R84, [R3+0x10800] ;  /* 0x010800000354783b */ /* 0x000e6c0000000200 */
[----:B------:R-:W2:Y:S01]  /*4000*/  LDSM.16.M88.4 R92, [R2+0x10000] ;  /* 0x01000000025c783b */ /* 0x000ea20000000200 */
[C---:B---3--:R-:W-:Y:S08]  /*4010*/  HMMA.16816.F32 R4, R96.reuse, R100, R4 ;  /* 0x000000646004723c */ /* 0x048ff00000001804 */
[C---:B------:R-:W-:Y:S01]  /*4020*/  HMMA.16816.F32 R8, R96.reuse, R102, R8 ;  /* 0x000000666008723c */ /* 0x040fe20000001808 */
[----:B------:R-:W-:Y:S07]  /*4030*/  LDSM.16.M88.4 R100, [R223+0x2000] ;  /* 0x00200000df64783b */ /* 0x000fee0000000200 */
[C---:B----4-:R-:W-:Y:S08]  /*4040*/  HMMA.16816.F32 R12, R96.reuse, R104, R12 ;  /* 0x00000068600c723c */ /* 0x050ff0000000180c */
        /* <DEDUP_REMOVED lines=81> */
[C---:B------:R-:W-:Y:S08]  /*4560*/  HMMA.16816.F32 R8, R100.reuse, R106, R8 ;  /* 0x0000006a6408723c */ /* 0x040ff00000001808 */
[C---:B--2---:R-:W-:Y:S08]  /*4570*/  HMMA.16816.F32 R12, R100.reuse, R88, R12 ;  /* 0x00000058640c723c */ /* 0x044ff0000000180c */
[----:B------:R-:W-:Y:S08]  /*4580*/  HMMA.16816.F32 R16, R100, R90, R16 ;  /* 0x0000005a6410723c */ /* 0x000ff00000001810 */
[C---:B------:R-:W-:Y:S08]  /*4590*/  HMMA.16816.F32 R4, R108.reuse, R112, R4 ;  /* 0x000000706c04723c */ /* 0x040ff00000001804 */
[C---:B------:R-:W-:Y:S08]  /*45a0*/  HMMA.16816.F32 R8, R108.reuse, R114, R8 ;  /* 0x000000726c08723c */ /* 0x040ff00000001808 */
[C---:B-1----:R-:W-:Y:S08]  /*45b0*/  HMMA.16816.F32 R12, R108.reuse, R84, R12 ;  /* 0x000000546c0c723c */ /* 0x042ff0000000180c */
[----:B------:R-:W-:Y:S01]  /*45c0*/  HMMA.16816.F32 R16, R108, R86, R16 ;  /* 0x000000566c10723c */ /* 0x000fe20000001810 */
[----:B------:R-:W1:Y:S07]  /*45d0*/  LDSM.16.M88.4 R84, [R2+0x16800] ;  /* 0x016800000254783b */ /* 0x000e6e0000000200 */
[C---:B---3--:R-:W-:Y:S08]  /*45e0*/  HMMA.16816.F32 R4, R92.reuse, R96, R4 ;  /* 0x000000605c04723c */ /* 0x048ff00000001804 */
[C---:B------:R-:W-:Y:S11]  /*45f0*/  HMMA.16816.F32 R8, R92.reuse, R98, R8 ;  /* 0x000000625c08723c */ /* 0x040ff60000001808 */
[----:B------:R-:W-:Y:S05]  /*4600*/  @!UPT UIADD3 URZ, URZ, URZ, URZ ;  /* 0x0000003f3f3ff290 */ /* 0x000fea000fffe03f */
[----:B------:R-:W-:Y:S02]  /*4610*/  FMUL.FTZ R116, R4, c[0x0][0x2ec] ;  /* 0x0000bb0004747a20 */ /* 0x000fe40000410000 */
[----:B------:R-:W-:Y:S02]  /*4620*/  FMUL.FTZ R117, R5, c[0x0][0x2ec] ;  /* 0x0000bb0005757a20 */ /* 0x000fe40000410000 */
[----:B------:R-:W-:Y:S02]  /*4630*/  FMUL.FTZ R118, R6, c[0x0][0x2ec] ;  /* 0x0000bb0006767a20 */ /* 0x000fe40000410000 */
[----:B------:R-:W2:Y:S01]  /*4640*/  MUFU.TANH R116, R116 ;  /* 0x0000007400747308 */ /* 0x000ea20000002400 */
[----:B------:R-:W-:Y:S01]  /*4650*/  FMUL.FTZ R119, R7, c[0x0][0x2ec] ;  /* 0x0000bb0007777a20 */ /* 0x000fe20000410000 */
[C---:B-1----:R-:W-:Y:S03]  /*4660*/  HMMA.16816.F32 R12, R92.reuse, R84, R12 ;  /* 0x000000545c0c723c */ /* 0x042fe6000000180c */
[----:B------:R-:W-:Y:S02]  /*4670*/  FMUL.FTZ R120, R8, c[0x0][0x2ec] ;  /* 0x0000bb0008787a20 */ /* 0x000fe40000410000 */
[----:B------:R-:W-:Y:S03]  /*4680*/  FMUL.FTZ R121, R9, c[0x0][0x2ec] ;  /* 0x0000bb0009797a20 */ /* 0x000fe60000410000 */
[----:B------:R-:W1:Y:S01]  /*4690*/  MUFU.TANH R117, R117 ;  /* 0x0000007500757308 */ /* 0x000e620000002400 */
[----:B------:R-:W-:Y:S03]  /*46a0*/  HMMA.16816.F32 R16, R92, R86, R16 ;  /* 0x000000565c10723c */ /* 0x000fe60000001810 */
[----:B------:R-:W-:Y:S02]  /*46b0*/  FMUL.FTZ R122, R10, c[0x0][0x2ec] ;  /* 0x0000bb000a7a7a20 */ /* 0x000fe40000410000 */
[----:B------:R-:W-:Y:S04]  /*46c0*/  FMUL.FTZ R123, R11, c[0x0][0x2ec] ;  /* 0x0000bb000b7b7a20 */ /* 0x000fe80000410000 */
[----:B------:R-:W3:Y:S03]  /*46d0*/  MUFU.TANH R118, R118 ;  /* 0x0000007600767308 */ /* 0x000ee60000002400 */
[----:B--2---:R-:W-:Y:S02]  /*46e0*/  MOV R198, R116 ;  /* 0x0000007400c67202 */ /* 0x004fe40000000f00 */
[----:B------:R-:W-:Y:S01]  /*46f0*/  @P0 FSEL R198, R116, -INF , !P5 ;  /* 0xff80000074c60808 */ /* 0x000fe20006800000 */
[----:B------:R-:W-:Y:S01]  /*4700*/  FMUL.FTZ R124, R12, c[0x0][0x2ec] ;  /* 0x0000bb000c7c7a20 */ /* 0x000fe20000410000 */
[----:B------:R-:W-:Y:S01]  /*4710*/  PLOP3.LUT P0, PT, PT, PT, UP0, 0x80, 0x0 ;  /* 0x000000000000781c */ /* 0x000fe20003f0f008 */
[----:B------:R-:W-:Y:S02]  /*4720*/  FMUL.FTZ R125, R13, c[0x0][0x2ec] ;  /* 0x0000bb000d7d7a20 */ /* 0x000fe40000410000 */
[----:B------:R-:W2:Y:S01]  /*4730*/  MUFU.TANH R119, R119 ;  /* 0x0000007700777308 */ /* 0x000ea20000002400 */
[--C-:B------:R-:W-:Y:S02]  /*4740*/  FFMA.FTZ R210, R198, c[0x0][0x23c], -R203.reuse ;  /* 0x00008f00c6d27a23 */ /* 0x100fe400000108cb */
[----:B------:R-:W-:Y:S01]  /*4750*/  FMUL.FTZ R126, R14, c[0x0][0x2ec] ;  /* 0x0000bb000e7e7a20 */ /* 0x000fe20000410000 */
[----:B-1----:R-:W-:Y:S01]  /*4760*/  MOV R198, R117 ;  /* 0x0000007500c67202 */ /* 0x002fe20000000f00 */
[----:B------:R-:W-:Y:S01]  /*4770*/  FMUL.FTZ R127, R15, c[0x0][0x2ec] ;  /* 0x0000bb000f7f7a20 */ /* 0x000fe20000410000 */
[----:B------:R-:W-:Y:S01]  /*4780*/  @P2 FSEL R198, R117, -INF , !P4 ;  /* 0xff80000075c62808 */ /* 0x000fe20006000000 */
[----:B------:R-:W-:Y:S01]  /*4790*/  FMUL.FTZ R128, R16, c[0x0][0x2ec] ;  /* 0x0000bb0010807a20 */ /* 0x000fe20000410000 */
[----:B------:R-:W-:Y:S01]  /*47a0*/  PLOP3.LUT P2, PT, PT, PT, UP0, 0x80, 0x0 ;  /* 0x000000000000781c */ /* 0x000fe20003f4f008 */
[----:B------:R-:W-:Y:S01]  /*47b0*/  FMUL.FTZ R129, R17, c[0x0][0x2ec] ;  /* 0x0000bb0011817a20 */ /* 0x000fe20000410000 */
[----:B------:R-:W1:Y:S01]  /*47c0*/  MUFU.TANH R120, R120 ;  /* 0x0000007800787308 */ /* 0x000e620000002400 */
[----:B------:R-:W-:Y:S02]  /*47d0*/  FFMA.FTZ R209, R198, c[0x0][0x23c], -R203 ;  /* 0x00008f00c6d17a23 */ /* 0x000fe400000108cb */
[----:B------:R-:W-:Y:S01]  /*47e0*/  FMUL.FTZ R130, R18, c[0x0][0x2ec] ;  /* 0x0000bb0012827a20 */ /* 0x000fe20000410000 */
[-C--:B---3--:R-:W-:Y:S01]  /*47f0*/  MOV R198, R118.reuse ;  /* 0x0000007600c67202 */ /* 0x088fe20000000f00 */
[----:B------:R-:W-:Y:S01]  /*4800*/  FMUL.FTZ R211, R19, c[0x0][0x2ec] ;  /* 0x0000bb0013d37a20 */ /* 0x000fe20000410000 */
[C---:B------:R-:W-:Y:S01]  /*4810*/  @P0 FSEL R198, R118.reuse, -INF , !P5 ;  /* 0xff80000076c60808 */ /* 0x040fe20006800000 */
[----:B------:R-:W-:Y:S01]  /*4820*/  FFMA.FTZ R118, -R118, R118, 1 ;  /* 0x3f80000076767423 */ /* 0x000fe20000010176 */
[----:B------:R-:W-:Y:S01]  /*4830*/  PLOP3.LUT P0, PT, PT, PT, UP0, 0x80, 0x0 ;  /* 0x000000000000781c */ /* 0x000fe20003f0f008 */
[----:B------:R-:W-:Y:S01]  /*4840*/  FFMA.FTZ R116, -R116, R116, 1 ;  /* 0x3f80000074747423 */ /* 0x000fe20000010174 */
[----:B------:R-:W3:Y:S01]  /*4850*/  MUFU.TANH R121, R121 ;  /* 0x0000007900797308 */ /* 0x000ee20000002400 */
[----:B------:R-:W-:Y:S01]  /*4860*/  @P2 IADD3 R197, R196, 0x9, RZ ;  /* 0x00000009c4c52810 */ /* 0x000fe20007ffe0ff */
[--C-:B------:R-:W-:Y:S01]  /*4870*/  FFMA.FTZ R202, R198, c[0x0][0x23c], -R131.reuse ;  /* 0x00008f00c6ca7a23 */ /* 0x100fe20000010883 */
[----:B------:R-:W-:Y:S01]  /*4880*/  PLOP3.LUT P5, PT, PT, PT, UP0, 0x80, 0x0 ;  /* 0x000000000000781c */ /* 0x000fe20003faf008 */
[----:B------:R-:W-:Y:S01]  /*4890*/  FMUL.FTZ R118, R118, c[0x0][0x2ec] ;  /* 0x0000bb0076767a20 */ /* 0x000fe20000410000 */
[----:B--2---:R-:W-:Y:S01]  /*48a0*/  MOV R198, R119 ;  /* 0x0000007700c67202 */ /* 0x004fe20000000f00 */
[----:B------:R-:W-:Y:S01]  /*48b0*/  FMUL.FTZ R116, R116, c[0x0][0x2ec] ;  /* 0x0000bb0074747a20 */ /* 0x000fe20000410000 */
[----:B------:R-:W-:Y:S01]  /*48c0*/  @P1 FSEL R198, R119, -INF , !P4 ;  /* 0xff80000077c61808 */ /* 0x000fe20006000000 */
[----:B------:R-:W-:Y:S01]  /*48d0*/  FFMA.FTZ R117, -R117, R117, 1 ;  /* 0x3f80000075757423 */ /* 0x000fe20000010175 */
[----:B------:R-:W-:Y:S01]  /*48e0*/  PLOP3.LUT P1, PT, PT, PT, UP0, 0x80, 0x0 ;  /* 0x000000000000781c */ /* 0x000fe20003f2f008 */
[----:B------:R-:W2:Y:S01]  /*48f0*/  MUFU.TANH R122, R122 ;  /* 0x0000007a007a7308 */ /* 0x000ea20000002400 */
[----:B------:R-:W-:Y:S01]  /*4900*/  @P3 ISETP.GE.AND P3, PT, R197, UR6, PT ;  /* 0x00000006c5003c0c */ /* 0x000fe2000bf66270 */
[----:B------:R-:W-:Y:S01]  /*4910*/  FFMA.FTZ R201, R198, c[0x0][0x23c], -R131 ;  /* 0x00008f00c6c97a23 */ /* 0x000fe20000010883 */
[----:B------:R-:W-:Y:S01]  /*4920*/  PLOP3.LUT P4, PT, PT, PT, UP0, 0x80, 0x0 ;  /* 0x000000000000781c */ /* 0x000fe20003f8f008 */
[----:B------:R-:W-:Y:S01]  /*4930*/  FMUL.FTZ R117, R117, c[0x0][0x2ec] ;  /* 0x0000bb0075757a20 */ /* 0x000fe20000410000 */
[-C--:B-1----:R-:W-:Y:S01]  /*4940*/  MOV R198, R120.reuse ;  /* 0x0000007800c67202 */ /* 0x082fe20000000f00 */
[----:B------:R-:W-:Y:S01]  /*4950*/  FFMA.FTZ R119, -R119, R119, 1 ;  /* 0x3f80000077777423 */ /* 0x000fe20000010177 */
[C---:B------:R-:W-:Y:S01]  /*4960*/  @P0 FSEL R198, R120.reuse, -INF , !P6 ;  /* 0xff80000078c60808 */ /* 0x040fe20007000000 */
[----:B------:R-:W-:Y:S01]  /*4970*/  FFMA.FTZ R120, -R120, R120, 1 ;  /* 0x3f80000078787423 */ /* 0x000fe20000010178 */
[----:B------:R-:W-:Y:S01]  /*4980*/  PLOP3.LUT P0, PT, PT, PT, UP0, 0x80, 0x0 ;  /* 0x000000000000781c */ /* 0x000fe20003f0f008 */
[----:B------:R-:W1:Y:S01]  /*4990*/  MUFU.TANH R123, R123 ;  /* 0x0000007b007b7308 */ /* 0x000e620000002400 */
[----:B------:R-:W-:Y:S01]  /*49a0*/  PLOP3.LUT P2, PT, PT, PT, UP0, 0x80, 0x0 ;  /* 0x000000000000781c */ /* 0x000fe20003f4f008 */
[--C-:B------:R-:W-:Y:S01]  /*49b0*/  FFMA.FTZ R208, R198, c[0x0][0x23c], -R203.reuse ;  /* 0x00008f00c6d07a23 */ /* 0x100fe200000108cb */
[-C--:B---3--:R-:W-:Y:S01]  /*49c0*/  MOV R198, R121.reuse ;  /* 0x0000007900c67202 */ /* 0x088fe20000000f00 */
[----:B------:R-:W-:Y:S01]  /*49d0*/  FMUL.FTZ R120, R120, c[0x0][0x2ec] ;  /* 0x0000bb0078787a20 */ /* 0x000fe20000410000 */
[----:B------:R-:W-:Y:S01]  /*49e0*/  @P1 FSEL R198, R121, -INF , !P3 ;  /* 0xff80000079c61808 */ /* 0x000fe20005800000 */
[----:B------:R-:W-:Y:S01]  /*49f0*/  FMUL.FTZ R119, R119, c[0x0][0x2ec] ;  /* 0x0000bb0077777a20 */ /* 0x000fe20000410000 */
[----:B------:R-:W-:Y:S01]  /*4a00*/  PLOP3.LUT P1, PT, PT, PT, UP0, 0x80, 0x0 ;  /* 0x000000000000781c */ /* 0x000fe20003f2f008 */
[----:B------:R-:W-:Y:S02]  /*4a10*/  FFMA.FTZ R121, -R121, R121, 1 ;  /* 0x3f80000079797423 */ /* 0x000fe40000010179 */
[----:B------:R-:W3:Y:S01]  /*4a20*/  MUFU.TANH R124, R124 ;  /* 0x0000007c007c7308 */ /* 0x000ee20000002400 */
[----:B------:R-:W-:Y:S01]  /*4a30*/  FFMA.FTZ R207, R198, c[0x0][0x23c], -R203 ;  /* 0x00008f00c6cf7a23 */ /* 0x000fe200000108cb */
[----:B------:R-:W-:Y:S01]  /*4a40*/  @P4 IADD3 R197, R196, 0x10, RZ ;  /* 0x00000010c4c54810 */ /* 0x000fe20007ffe0ff */
[----:B------:R-:W-:Y:S01]  /*4a50*/  FMUL.FTZ R121, R121, c[0x0][0x2ec] ;  /* 0x0000bb0079797a20 */ /* 0x000fe20000410000 */
[-C--:B--2---:R-:W-:Y:S02]  /*4a60*/  MOV R198, R122.reuse ;  /* 0x0000007a00c67202 */ /* 0x084fe40000000f00 */
[C---:B------:R-:W-:Y:S01]  /*4a70*/  @P0 FSEL R198, R122.reuse, -INF , !P6 ;  /* 0xff8000007ac60808 */ /* 0x040fe20007000000 */
[----:B------:R-:W-:Y:S01]  /*4a80*/  FFMA.FTZ R122, -R122, R122, 1 ;  /* 0x3f8000007a7a7423 */ /* 0x000fe2000001017a */
[----:B------:R-:W-:Y:S02]  /*4a90*/  PLOP3.LUT P6, PT, PT, PT, UP0, 0x80, 0x0 ;  /* 0x000000000000781c */ /* 0x000fe40003fcf008 */
[----:B------:R-:W2:Y:S01]  /*4aa0*/  MUFU.TANH R125, R125 ;  /* 0x0000007d007d7308 */ /* 0x000ea20000002400 */
[----:B------:R-:W-:Y:S01]  /*4ab0*/  @P5 ISETP.GE.AND P5, PT, R197, UR6, PT ;  /* 0x00000006c5005c0c */ /* 0x000fe2000bfa6270 */
[--C-:B------:R-:W-:Y:S01]  /*4ac0*/  FFMA.FTZ R200, R198, c[0x0][0x23c], -R131.reuse ;  /* 0x00008f00c6c87a23 */ /* 0x100fe20000010883 */
[----:B------:R-:W-:Y:S01]  /*4ad0*/  PLOP3.LUT P0, PT, PT, PT, UP0, 0x80, 0x0 ;  /* 0x000000000000781c */ /* 0x000fe20003f0f008 */
[----:B------:R-:W-:Y:S01]  /*4ae0*/  FMUL.FTZ R122, R122, c[0x0][0x2ec] ;  /* 0x0000bb007a7a7a20 */ /* 0x000fe20000410000 */
[----:B------:R-:W-:Y:S02]  /*4af0*/  @P2 IADD3 R197, R196, 0x11, RZ ;  /* 0x00000011c4c52810 */ /* 0x000fe40007ffe0ff */
[-C--:B-1----:R-:W-:Y:S02]  /*4b00*/  MOV R198, R123.reuse ;  /* 0x0000007b00c67202 */ /* 0x082fe40000000f00 */
[----:B------:R-:W-:Y:S01]  /*4b10*/  PLOP3.LUT P2, PT, PT, PT, UP0, 0x80, 0x0 ;  /* 0x000000000000781c */ /* 0x000fe20003f4f008 */
[----:B------:R-:W1:Y:S01]  /*4b20*/  MUFU.TANH R126, R126 ;  /* 0x0000007e007e7308 */ /* 0x000e620000002400 */
[----:B------:R-:W-:Y:S02]  /*4b30*/  @P6 ISETP.GE.AND P6, PT, R197, UR6, PT ;  /* 0x00000006c5006c0c */ /* 0x000fe4000bfc6270 */
[C---:B------:R-:W-:Y:S01]  /*4b40*/  @P1 FSEL R198, R123.reuse, -INF , !P3 ;  /* 0xff8000007bc61808 */ /* 0x040fe20005800000 */
[----:B------:R-:W-:Y:S01]  /*4b50*/  FFMA.FTZ R123, -R123, R123, 1 ;  /* 0x3f8000007b7b7423 */ /* 0x000fe2000001017b */
[----:B------:R-:W-:Y:S02]  /*4b60*/  PLOP3.LUT P1, PT, PT, PT, UP0, 0x80, 0x0 ;  /* 0x000000000000781c */ /* 0x000fe40003f2f008 */
[----:B------:R-:W-:Y:S01]  /*4b70*/  PLOP3.LUT P3, PT, PT, PT, UP0, 0x80, 0x0 ;  /* 0x000000000000781c */ /* 0x000fe20003f6f008 */
[----:B------:R-:W-:Y:S01]  /*4b80*/  FFMA.FTZ R199, R198, c[0x0][0x23c], -R131 ;  /* 0x00008f00c6c77a23 */ /* 0x000fe20000010883 */
[-C--:B---3--:R-:W-:Y:S01]  /*4b90*/  MOV R198, R124.reuse ;  /* 0x0000007c00c67202 */ /* 0x088fe20000000f00 */
[----:B------:R-:W3:Y:S01]  /*4ba0*/  MUFU.TANH R127, R127 ;  /* 0x0000007f007f7308 */ /* 0x000ee20000002400 */
[C---:B------:R-:W-:Y:S01]  /*4bb0*/  @P0 FSEL R198, R124.reuse, -INF , !P5 ;  /* 0xff8000007cc60808 */ /* 0x040fe20006800000 */
[----:B------:R-:W-:Y:S01]  /*4bc0*/  FMUL.FTZ R123, R123, c[0x0][0x2ec] ;  /* 0x0000bb007b7b7a20 */ /* 0x000fe20000410000 */
[----:B------:R-:W-:Y:S01]  /*4bd0*/  PLOP3.LUT P4, PT, PT, PT, UP0, 0x80, 0x0 ;  /* 0x000000000000781c */ /* 0x000fe20003f8f008 */
[----:B------:R-:W-:Y:S01]  /*4be0*/  FFMA.FTZ R124, -R124, R124, 1 ;  /* 0x3f8000007c7c7423 */ /* 0x000fe2000001017c */
[----:B------:R-:W-:Y:S01]  /*4bf0*/  PLOP3.LUT P0, PT, PT, PT, UP0, 0x80, 0x0 ;  /* 0x000000000000781c */ /* 0x000fe20003f0f008 */
[--C-:B------:R-:W-:Y:S01]  /*4c00*/  FFMA.FTZ R206, R198, c[0x0][0x23c], -R203.reuse ;  /* 0x00008f00c6ce7a23 */ /* 0x100fe200000108cb */
[-C--:B--2---:R-:W-:Y:S01]  /*4c10*/  MOV R198, R125.reuse ;  /* 0x0000007d00c67202 */ /* 0x084fe20000000f00 */
[----:B------:R-:W-:Y:S01]  /*4c20*/  FMUL.FTZ R124, R124, c[0x0][0x2ec] ;  /* 0x0000bb007c7c7a20 */ /* 0x000fe20000410000 */
[C---:B------:R-:W-:Y:S01]  /*4c30*/  @P2 FSEL R198, R125.reuse, -INF , !P6 ;  /* 0xff8000007dc62808 */ /* 0x040fe20007000000 */
[----:B------:R-:W2:Y:S01]  /*4c40*/  MUFU.TANH R128, R128 ;  /* 0x0000008000807308 */ /* 0x000ea20000002400 */
[----:B------:R-:W-:Y:S01]  /*4c50*/  PLOP3.LUT P2, PT, PT, PT, UP0, 0x80, 0x0 ;  /* 0x000000000000781c */ /* 0x000fe20003f4f008 */
[----:B------:R-:W-:Y:S01]  /*4c60*/  FFMA.FTZ R125, -R125, R125, 1 ;  /* 0x3f8000007d7d7423 */ /* 0x000fe2000001017d */
[----:B------:R-:W-:Y:S01]  /*4c70*/  @P3 IADD3 R197, R196, 0x18, RZ ;  /* 0x00000018c4c53810 */ /* 0x000fe20007ffe0ff */
[----:B------:R-:W-:Y:S01]  /*4c80*/  FFMA.FTZ R205, R198, c[0x0][0x23c], -R203 ;  /* 0x00008f00c6cd7a23 */ /* 0x000fe200000108cb */
[-C--:B-1----:R-:W-:Y:S01]  /*4c90*/  MOV R204, R126.reuse ;  /* 0x0000007e00cc7202 */ /* 0x082fe20000000f00 */
[----:B------:R-:W-:Y:S01]  /*4ca0*/  FMUL.FTZ R125, R125, c[0x0][0x2ec] ;  /* 0x0000bb007d7d7a20 */ /* 0x000fe20000410000 */
[C---:B------:R-:W-:Y:S01]  /*4cb0*/  @P1 FSEL R204, R126.reuse, -INF , !P5 ;  /* 0xff8000007ecc1808 */ /* 0x040fe20006800000 */
[----:B------:R-:W-:Y:S01]  /*4cc0*/  FFMA.FTZ R126, -R126, R126, 1 ;  /* 0x3f8000007e7e7423 */ /* 0x000fe2000001017e */
[----:B------:R-:W-:Y:S01]  /*4cd0*/  PLOP3.LUT P1, PT, PT, PT, UP0, 0x80, 0x0 ;  /* 0x000000000000781c */ /* 0x000fe20003f2f008 */
[----:B------:R-:W1:Y:S01]  /*4ce0*/  MUFU.TANH R129, R129 ;  /* 0x0000008100817308 */ /* 0x000e620000002400 */
[----:B------:R-:W-:Y:S01]  /*4cf0*/  @P4 IADD3 R196, R196, 0x19, RZ ;  /* 0x00000019c4c44810 */ /* 0x000fe20007ffe0ff */
[--C-:B------:R-:W-:Y:S02]  /*4d00*/  FFMA.FTZ R198, R204, c[0x0][0x23c], -R131.reuse ;  /* 0x00008f00ccc67a23 */ /* 0x100fe40000010883 */
[----:B------:R-:W-:Y:S01]  /*4d10*/  @P2 ISETP.GE.AND P3, PT, R197, UR6, PT ;  /* 0x00000006c5002c0c */ /* 0x000fe2000bf66270 */
[----:B------:R-:W-:Y:S01]  /*4d20*/  FMUL.FTZ R126, R126, c[0x0][0x2ec] ;  /* 0x0000bb007e7e7a20 */ /* 0x000fe20000410000 */
[----:B------:R-:W-:Y:S02]  /*4d30*/  PLOP3.LUT P2, PT, PT, PT, UP0, 0x80, 0x0 ;  /* 0x000000000000781c */ /* 0x000fe40003f4f008 */
[-C--:B---3--:R-:W-:Y:S02]  /*4d40*/  MOV R252, R127.reuse ;  /* 0x0000007f00fc7202 */ /* 0x088fe40000000f00 */
[----:B------:R-:W3:Y:S01]  /*4d50*/  MUFU.TANH R130, R130 ;  /* 0x0000008200827308 */ /* 0x000ee20000002400 */
[C---:B------:R-:W-:Y:S01]  /*4d60*/  @P0 FSEL R252, R127.reuse, -INF , !P6 ;  /* 0xff8000007ffc0808 */ /* 0x040fe20007000000 */
[----:B------:R-:W-:Y:S01]  /*4d70*/  FFMA.FTZ R127, -R127, R127, 1 ;  /* 0x3f8000007f7f7423 */ /* 0x000fe2000001017f */
[----:B------:R-:W-:Y:S02]  /*4d80*/  @P1 ISETP.GE.AND P1, PT, R196, UR6, PT ;  /* 0x00000006c4001c0c */ /* 0x000fe4000bf26270 */
[----:B------:R-:W-:Y:S01]  /*4d90*/  PLOP3.LUT P0, PT, PT, PT, UP0, 0x80, 0x0 ;  /* 0x000000000000781c */ /* 0x000fe20003f0f008 */
[----:B------:R-:W-:Y:S01]  /*4da0*/  FFMA.FTZ R197, R252, c[0x0][0x23c], -R131 ;  /* 0x00008f00fcc57a23 */ /* 0x000fe20000010883 */
[-C--:B--2---:R-:W-:Y:S01]  /*4db0*/  MOV R196, R128.reuse ;  /* 0x0000008000c47202 */ /* 0x084fe20000000f00 */
[----:B------:R-:W-:Y:S01]  /*4dc0*/  FMUL.FTZ R127, R127, c[0x0][0x2ec] ;  /* 0x0000bb007f7f7a20 */ /* 0x000fe20000410000 */
[C---:B------:R-:W-:Y:S01]  /*4dd0*/  @P2 FSEL R196, R128.reuse, -INF , !P3 ;  /* 0xff80000080c42808 */ /* 0x040fe20005800000 */
[----:B------:R-:W2:Y:S01]  /*4de0*/  MUFU.TANH R211, R211 ;  /* 0x000000d300d37308 */ /* 0x000ea20000002400 */
[----:B------:R-:W-:Y:S01]  /*4df0*/  PLOP3.LUT P2, PT, PT, PT, UP0, 0x80, 0x0 ;  /* 0x000000000000781c */ /* 0x000fe20003f4f008 */
[----:B------:R-:W-:Y:S01]  /*4e00*/  FFMA.FTZ R128, -R128, R128, 1 ;  /* 0x3f80000080807423 */ /* 0x000fe20000010180 */
[-C--:B-1----:R-:W-:Y:S01]  /*4e10*/  MOV R252, R129.reuse ;  /* 0x0000008100fc7202 */ /* 0x082fe20000000f00 */
[--C-:B------:R-:W-:Y:S04]  /*4e20*/  FFMA.FTZ R204, R196, c[0x0][0x23c], -R203.reuse ;  /* 0x00008f00c4cc7a23 */ /* 0x100fe800000108cb */
[C---:B------:R-:W-:Y:S01]  /*4e30*/  @P0 FSEL R252, R129.reuse, -INF , !P1 ;  /* 0xff80000081fc0808 */ /* 0x040fe20004800000 */
[----:B------:R-:W-:Y:S01]  /*4e40*/  FFMA.FTZ R129, -R129, R129, 1 ;  /* 0x3f80000081817423 */ /* 0x000fe20000010181 */
[----:B------:R-:W-:Y:S01]  /*4e50*/  PLOP3.LUT P0, PT, PT, PT, UP0, 0x80, 0x0 ;  /* 0x000000000000781c */ /* 0x000fe20003f0f008 */
[----:B------:R-:W-:Y:S02]  /*4e60*/  MUFU.EX2 R210, R210 ;  /* 0x000000d200d27308 */ /* 0x000fe40000000800 */
[----:B------:R-:W-:Y:S01]  /*4e70*/  FFMA.FTZ R203, R252, c[0x0][0x23c], -R203 ;  /* 0x00008f00fccb7a23 */ /* 0x000fe200000108cb */
[-C--:B---3--:R-:W-:Y:S02]  /*4e80*/  MOV R252, R130.reuse ;  /* 0x0000008200fc7202 */ /* 0x088fe40000000f00 */
[C---:B------:R-:W-:Y:S01]  /*4e90*/  @P2 FSEL R252, R130.reuse, -INF , !P3 ;  /* 0xff80000082fc2808 */ /* 0x040fe20005800000 */
[----:B------:R-:W-:Y:S04]  /*4ea0*/  FFMA.FTZ R130, -R130, R130, 1 ;  /* 0x3f80000082827423 */ /* 0x000fe80000010182 */
[----:B------:R-:W1:Y:S01]  /*4eb0*/  MUFU.EX2 R209, R209 ;  /* 0x000000d100d17308 */ /* 0x000e620000000800 */
[--C-:B------:R-:W-:Y:S01]  /*4ec0*/  FFMA.FTZ R196, R252, c[0x0][0x23c], -R131.reuse ;  /* 0x00008f00fcc47a23 */ /* 0x100fe20000010883 */
[-C--:B--2---:R-:W-:Y:S01]  /*4ed0*/  MOV R252, R211.reuse ;  /* 0x000000d300fc7202 */ /* 0x084fe20000000f00 */
[----:B------:R-:W-:Y:S01]  /*4ee0*/  FMUL.FTZ R130, R130, c[0x0][0x2ec] ;  /* 0x0000bb0082827a20 */ /* 0x000fe20000410000 */
[C---:B------:R-:W-:Y:S01]  /*4ef0*/  @P0 FSEL R252, R211.reuse, -INF , !P1 ;  /* 0xff800000d3fc0808 */ /* 0x040fe20004800000 */
[----:B------:R-:W-:Y:S01]  /*4f00*/  FFMA.FTZ R211, -R211, R211, 1 ;  /* 0x3f800000d3d37423 */ /* 0x000fe200000101d3 */
[----:B------:R-:W-:Y:S02]  /*4f10*/  IADD3 R114, P0, R247, UR11, RZ ;  /* 0x0000000bf7727c10 */ /* 0x000fe4000ff1e0ff */
[----:B------:R-:W-:Y:S02]  /*4f20*/  PLOP3.LUT P1, PT, PT, PT, UP4, 0x80, 0x0 ;  /* 0x000000000000781c */ /* 0x000fe40003f2f048 */
[----:B------:R-:W-:Y:S01]  /*4f30*/  MUFU.EX2 R202, R202 ;  /* 0x000000ca00ca7308 */ /* 0x000fe20000000800 */
[----:B------:R-:W-:Y:S01]  /*4f40*/  FFMA.FTZ R131, R252, c[0x0][0x23c], -R131 ;  /* 0x00008f00fc837a23 */ /* 0x000fe20000010883 */
[----:B------:R-:W-:Y:S01]  /*4f50*/  IADD3.X R115, R246, UR10, RZ, P0, !PT ;  /* 0x0000000af6737c10 */ /* 0x000fe200087fe4ff */
[----:B------:R-:W-:Y:S01]  /*4f60*/  FMUL.FTZ R211, R211, c[0x0][0x2ec] ;  /* 0x0000bb00d3d37a20 */ /* 0x000fe20000410000 */
[C---:B------:R-:W-:Y:S04]  /*4f70*/  LEA R250, P0, R240.reuse, R250, 0x2 ;  /* 0x000000faf0fa7211 */ /* 0x040fe800078010ff */
[----:B------:R-:W-:Y:S02]  /*4f80*/  LEA.HI.X.SX32 R251, R240, R251, 0x2, P0 ;  /* 0x000000fbf0fb7211 */ /* 0x000fe400000f16ff */
[----:B------:R-:W2:Y:S01]  /*4f90*/  MUFU.EX2 R201, R201 ;  /* 0x000000c900c97308 */ /* 0x000ea20000000800 */
[----:B-1----:R-:W-:Y:S05]  /*4fa0*/  F2FP.PACK_AB R15, R209, R210 ;  /* 0x000000d2d10f723e */ /* 0x002fea00000000ff */
[----:B------:R-:W-:Y:S04]  /*4fb0*/  STS [R234+0x22000], R15 ;  /* 0x0220000fea007388 */ /* 0x000fe80000000800 */
[----:B------:R-:W-:Y:S10]  /*4fc0*/  MUFU.EX2 R208, R208 ;  /* 0x000000d000d07308 */ /* 0x000ff40000000800 */
[----:B------:R-:W1:Y:S01]  /*4fd0*/  MUFU.EX2 R207, R207 ;  /* 0x000000cf00cf7308 */ /* 0x000e620000000800 */
[----:B--2---:R-:W-:Y:S05]  /*4fe0*/  F2FP.PACK_AB R13, R201, R202 ;  /* 0x000000cac90d723e */ /* 0x004fea00000000ff */
[----:B------:R-:W-:Y:S04]  /*4ff0*/  STS [R234+0x22400], R13 ;  /* 0x0224000dea007388 */ /* 0x000fe80000000800 */
[----:B------:R-:W-:Y:S10]  /*5000*/  MUFU.EX2 R200, R200 ;  /* 0x000000c800c87308 */ /* 0x000ff40000000800 */
        /* <DEDUP_REMOVED lines=18> */
[----:B------:R-:W-:Y:S01]  /*5130*/  STS [R238+0x22000], R252 ;  /* 0x022000fcee007388 */ /* 0x000fe20000000800 */
[----:B--2---:R-:W-:Y:S05]  /*5140*/  F2FP.PACK_AB R243, R131, R196 ;  /* 0x000000c483f3723e */ /* 0x004fea00000000ff */
[----:B------:R1:W-:Y:S06]  /*5150*/  STS [R238+0x22400], R243 ;  /* 0x022400f3ee007388 */ /* 0x0003ec0000000800 */
[----:B------:R-:W-:Y:S06]  /*5160*/  LDSM.16.M88.4 R84, [R223+0x8000] ;  /* 0x00800000df54783b */ /* 0x000fec0000000200 */
[----:B------:R-:W2:Y:S06]  /*5170*/  LDSM.16.M88.4 R88, [R222+0x18000] ;  /* 0x01800000de58783b */ /* 0x000eac0000000200 */
[----:B------:R-:W3:Y:S06]  /*5180*/  LDSM.16.M88.4 R92, [R222+0x18800] ;  /* 0x01880000de5c783b */ /* 0x000eec0000000200 */
[----:B------:R-:W-:Y:S06]  /*5190*/  LDSM.16.M88.4 R96, [R221+0x8000] ;  /* 0x00800000dd60783b */ /* 0x000fec0000000200 */
[----:B------:R-:W3:Y:S06]  /*51a0*/  LDSM.16.M88.4 R100, [R212+0x18000] ;  /* 0x01800000d464783b */ /* 0x000eec0000000200 */
[----:B-1----:R-:W4:Y:S06]  /*51b0*/  LDG.E R243, [R114.64] ;  /* 0x0000000472f37981 */ /* 0x002f2c000c1e1900 */
[----:B------:R-:W1:Y:S06]  /*51c0*/  LDSM.16.M88.4 R104, [R212+0x18800] ;  /* 0x01880000d468783b */ /* 0x000e6c0000000200 */
[----:B------:R-:W4:Y:S01]  /*51d0*/  LDG.E R252, [R114.64+0x20] ;  /* 0x0000200472fc7981 */ /* 0x000f22000c1e1900 */
[C---:B--2---:R-:W-:Y:S05]  /*51e0*/  HMMA.16816.F32 R4, R84.reuse, R88, RZ ;  /* 0x000000585404723c */ /* 0x044fea00000018ff */
[----:B------:R-:W-:Y:S03]  /*51f0*/  LDSM.16.M88.4 R108, [R220+0x8000] ;  /* 0x00800000dc6c783b */ /* 0x000fe60000000200 */
[C---:B------:R-:W-:Y:S03]  /*5200*/  HMMA.16816.F32 R8, R84.reuse, R90, RZ ;  /* 0x0000005a5408723c */ /* 0x040fe600000018ff */
[----:B------:R-:W2:Y:S05]  /*5210*/  LDSM.16.M88.4 R88, [R3+0x18000] ;  /* 0x018000000358783b */ /* 0x000eaa0000000200 */
[C---:B---3--:R-:W-:Y:S08]  /*5220*/  HMMA.16816.F32 R12, R84.reuse, R92, RZ ;  /* 0x0000005c540c723c */ /* 0x048ff000000018ff */
[----:B------:R-:W-:Y:S01]  /*5230*/  HMMA.16816.F32 R16, R84, R94, RZ ;  /* 0x0000005e5410723c */ /* 0x000fe200000018ff */
[----:B------:R-:W3:Y:S06]  /*5240*/  LDSM.16.M88.4 R84, [R3+0x18800] ;  /* 0x018800000354783b */ /* 0x000eec0000000200 */
        /* <DEDUP_REMOVED lines=90> */
[----:B------:R-:W1:Y:S07]  /*57f0*/  LDSM.16.M88.4 R88, [R2+0x1e800] ;  /* 0x01e800000258783b */ /* 0x000e6e0000000200 */
[C---:B--2---:R-:W-:Y:S08]  /*5800*/  HMMA.16816.F32 R4, R100.reuse, R104, R4 ;  /* 0x000000686404723c */ /* 0x044ff00000001804 */
[C---:B------:R-:W-:Y:S08]  /*5810*/  HMMA.16816.F32 R8, R100.reuse, R106, R8 ;  /* 0x0000006a6408723c */ /* 0x040ff00000001808 */
[C---:B---3--:R-:W-:Y:S08]  /*5820*/  HMMA.16816.F32 R12, R100.reuse, R84, R12 ;  /* 0x00000054640c723c */ /* 0x048ff0000000180c */
[----:B------:R-:W-:Y:S08]  /*5830*/  HMMA.16816.F32 R16, R100, R86, R16 ;  /* 0x000000566410723c */ /* 0x000ff00000001810 */
[C---:B----4-:R-:W-:Y:S08]  /*5840*/  HMMA.16816.F32 R4, R96.reuse, R108, R4 ;  /* 0x0000006c6004723c */ /* 0x050ff00000001804 */
[C---:B------:R-:W-:Y:S08]  /*5850*/  HMMA.16816.F32 R8, R96.reuse, R110, R8 ;  /* 0x0000006e6008723c */ /* 0x040ff00000001808 */
[C---:B-1----:R-:W-:Y:S08]  /*5860*/  HMMA.16816.F32 R12, R96.reuse, R88, R12 ;  /* 0x00000058600c723c */ /* 0x042ff0000000180c */
[----:B------:R-:W-:Y:S04]  /*5870*/  HMMA.16816.F32 R16, R96, R90, R16 ;  /* 0x0000005a6010723c */ /* 0x000fe80000001810 */
[C---:B------:R-:W-:Y:S02]  /*5880*/  FADD.FTZ R103, -R243.reuse, R4 ;  /* 0x00000004f3677221 */ /* 0x040fe40000010100 */
[----:B------:R-:W-:Y:S02]  /*5890*/  FADD.FTZ R102, -R243, R5 ;  /* 0x00000005f3667221 */ /* 0x000fe40000010100 */
[----:B------:R-:W-:Y:S04]  /*58a0*/  FMUL.FTZ R210, R210, R103 ;  /* 0x00000067d2d27220 */ /* 0x000fe80000410000 */
        /* <DEDUP_REMOVED lines=10> */
[C---:B------:R-:W-:Y:S02]  /*5950*/  FADD.FTZ R210, -R243.reuse, R13 ;  /* 0x0000000df3d27221 */ /* 0x040fe40000010100 */
[C---:B------:R-:W-:Y:S02]  /*5960*/  FADD.FTZ R9, -R243.reuse, R16 ;  /* 0x00000010f3097221 */ /* 0x040fe40000010100 */
[----:B------:R-:W-:Y:S02]  /*5970*/  FADD.FTZ R243, -R243, R17 ;  /* 0x00000011f3f37221 */ /* 0x000fe40000010100 */
[----:B------:R-:W-:Y:S02]  /*5980*/  FMUL.FTZ R120, R208, R120 ;  /* 0x00000078d0787220 */ /* 0x000fe40000410000 */
[----:B------:R-:W-:Y:S02]  /*5990*/  FMUL.FTZ R121, R207, R121 ;  /* 0x00000079cf797220 */ /* 0x000fe40000410000 */
[----:B------:R-:W-:Y:S02]  /*59a0*/  FMUL.FTZ R204, R204, R9 ;  /* 0x00000009cccc7220 */ /* 0x000fe40000410000 */
[----:B------:R-:W-:Y:S01]  /*59b0*/  FMUL.FTZ R243, R203, R243 ;  /* 0x000000f3cbf37220 */ /* 0x000fe20000410000 */
[----:B------:R-:W-:Y:S01]  /*59c0*/  F2FP.PACK_AB R120, R121, R120 ;  /* 0x000000787978723e */ /* 0x000fe200000000ff */
[----:B------:R-:W-:Y:S02]  /*59d0*/  FMUL.FTZ R203, R128, c[0x0][0x2ec] ;  /* 0x0000bb0080cb7a20 */ /* 0x000fe40000410000 */
[----:B------:R-:W-:Y:S02]  /*59e0*/  FMUL.FTZ R116, R129, c[0x0][0x2ec] ;  /* 0x0000bb0081747a20 */ /* 0x000fe40000410000 */
[C---:B------:R-:W-:Y:S02]  /*59f0*/  FADD.FTZ R121, -R252.reuse, R6 ;  /* 0x00000006fc797221 */ /* 0x040fe40000010100 */
[----:B------:R-:W-:Y:S02]  /*5a00*/  FADD.FTZ R128, -R252, R7 ;  /* 0x00000007fc807221 */ /* 0x000fe40000010100 */
[----:B------:R-:W-:Y:S02]  /*5a10*/  FMUL.FTZ R203, R204, R203 ;  /* 0x000000cbcccb7220 */ /* 0x000fe40000410000 */
[----:B------:R-:W-:Y:S02]  /*5a20*/  FMUL.FTZ R116, R243, R116 ;  /* 0x00000074f3747220 */ /* 0x000fe40000410000 */
[----:B------:R-:W-:Y:S02]  /*5a30*/  FMUL.FTZ R209, R206, R209 ;  /* 0x000000d1ced17220 */ /* 0x000fe40000410000 */
[----:B------:R-:W-:Y:S01]  /*5a40*/  FMUL.FTZ R210, R205, R210 ;  /* 0x000000d2cdd27220 */ /* 0x000fe20000410000 */
[----:B------:R-:W-:Y:S01]  /*5a50*/  F2FP.PACK_AB R203, R116, R203 ;  /* 0x000000cb74cb723e */ /* 0x000fe200000000ff */
[----:B------:R-:W-:Y:S02]  /*5a60*/  FMUL.FTZ R121, R202, R121 ;  /* 0x00000079ca797220 */ /* 0x000fe40000410000 */
[----:B------:R-:W-:Y:S02]  /*5a70*/  FMUL.FTZ R128, R201, R128 ;  /* 0x00000080c9807220 */ /* 0x000fe40000410000 */
        /* <DEDUP_REMOVED lines=8> */
[----:B------:R-:W-:Y:S01]  /*5b00*/  FMUL.FTZ R129, R200, R129 ;  /* 0x00000081c8817220 */ /* 0x000fe20000410000 */
[----:B------:R-:W-:Y:S01]  /*5b10*/  F2FP.PACK_AB R119, R119, R118 ;  /* 0x000000767777723e */ /* 0x000fe200000000ff */
[C---:B-1----:R-:W-:Y:S02]  /*5b20*/  FADD.FTZ R117, -R252.reuse, R14 ;  /* 0x0000000efc757221 */ /* 0x042fe40000010100 */
[----:B------:R-:W-:Y:S02]  /*5b30*/  FADD.FTZ R124, -R252, R15 ;  /* 0x0000000ffc7c7221 */ /* 0x000fe40000010100 */
        /* <DEDUP_REMOVED lines=15> */
[----:B------:R-:W-:Y:S01]  /*5c30*/  FMUL.FTZ R121, R121, R130 ;  /* 0x0000008279797220 */ /* 0x000fe20000410000 */
[----:B------:R-:W-:Y:S01]  /*5c40*/  STS [R236+0x20000], R125 ;  /* 0x0200007dec007388 */ /* 0x000fe20000000800 */
[----:B------:R-:W-:Y:S05]  /*5c50*/  FMUL.FTZ R252, R252, R211 ;  /* 0x000000d3fcfc7220 */ /* 0x000fea0000410000 */
[----:B------:R-:W-:Y:S01]  /*5c60*/  STS [R236+0x20400], R117 ;  /* 0x02040075ec007388 */ /* 0x000fe20000000800 */
[----:B------:R-:W-:Y:S05]  /*5c70*/  F2FP.PACK_AB R121, R252, R121 ;  /* 0x00000079fc79723e */ /* 0x000fea00000000ff */
        /* <DEDUP_REMOVED lines=156> */
.L_x_977:
        /* <DEDUP_REMOVED lines=463> */
.L_x_978:
        /* <DEDUP_REMOVED lines=217> */
.L_x_980:
        /* <DEDUP_REMOVED lines=18> */
.L_x_981:
        /* <DEDUP_REMOVED lines=55> */
.L_x_983:
[----:B---34-:R-:W-:Y:S05]  /*9550*/  BSYNC B0 ;  /* 0x0000000000007941 */ /* 0x018fea0003800000 */
.L_x_982:
        /* <DEDUP_REMOVED lines=22> */
.L_x_985:
[----:B------:R-:W-:Y:S05]  /*96c0*/  BSYNC B0 ;  /* 0x0000000000007941 */ /* 0x000fea0003800000 */
.L_x_984:
        /* <DEDUP_REMOVED lines=32> */
.L_x_987:
[----:B------:R-:W-:Y:S05]  /*98d0*/  BSYNC B0 ;  /* 0x0000000000007941 */ /* 0x000fea0003800000 */
.L_x_986:
        /* <DEDUP_REMOVED lines=21> */
.L_x_960:
        /* <DEDUP_REMOVED lines=20> */
.L_x_989:
        /* <DEDUP_REMOVED lines=18> */
.L_x_990:
        /* <DEDUP_REMOVED lines=36> */
.L_x_992:
[----:B------:R-:W-:Y:S05]  /*9ed0*/  BSYNC B0 ;  /* 0x0000000000007941 */ /* 0x000fea0003800000 */
.L_x_991:
        /* <DEDUP_REMOVED lines=21> */
.L_x_994:
[----:B------:R-:W-:Y:S05]  /*a030*/  BSYNC B0 ;  /* 0x0000000000007941 */ /* 0x000fea0003800000 */
.L_x_993:
        /* <DEDUP_REMOVED lines=32> */
.L_x_996:
[----:B------:R-:W-:Y:S05]  /*a240*/  BSYNC B0 ;  /* 0x0000000000007941 */ /* 0x000fea0003800000 */
.L_x_995:
        /* <DEDUP_REMOVED lines=18> */
.L_x_988:
[----:B------:R-:W-:Y:S05]  /*a370*/  BSYNC B1 ;  /* 0x0000000000017941 */ /* 0x000fea0003800000 */
.L_x_955:
        /* <DEDUP_REMOVED lines=12> */
.L_x_997:
[----:B------:R-:W-:Y:S05]  /*a440*/  EXIT ;  /* 0x000000000000794d */ /* 0x000fea0003800000 */
.L_x_999:
        /* <DEDUP_REMOVED lines=11> */
.L_x_2026:


//--------------------- .text._ZN5flash44flash_bwd_dq_dk_dv_loop_seqk_parallel_kernelI23Flash_bwd_kernel_traitsILi256ELi64ELi64ELi8ELi4ELi2ELi2ELb0ELb1EN7cutlass6half_tE19Flash_kernel_traitsILi256ELi64ELi64ELi8ES3_EELb1ELb0ELb1ELb0ELb0ELb0ELb0EEEvNS_16Flash_bwd_paramsE --------------------------
	.section	.text._ZN5flash44flash_bwd_dq_dk_dv_loop_seqk_parallel_kernelI23Flash_bwd_kernel_traitsILi256ELi64ELi64ELi8ELi4ELi2ELi2ELb0ELb1EN7cutlass6half_tE19Flash_kernel_traitsILi256ELi64ELi64ELi8ES3_EELb1ELb0ELb1ELb0ELb0ELb0ELb0EEEvNS_16Flash_bwd_paramsE,"ax",@progbits
	.sectioninfo	@"SHI_REGISTERS=255"
	.align	128
        .global         _ZN5flash44flash_bwd_dq_dk_dv_loop_seqk_parallel_kernelI23Flash_bwd_kernel_traitsILi256ELi64ELi64ELi8ELi4ELi2ELi2ELb0ELb1EN7cutlass6half_tE19Flash_kernel_traitsILi256ELi64ELi64ELi8ES3_EELb1ELb0ELb1ELb0ELb0ELb0ELb0EEEvNS_16Flash_bwd_paramsE
        .type           _ZN5flash44flash_bwd_dq_dk_dv_loop_seqk_parallel_kernelI23Flash_bwd_kernel_traitsILi256ELi64ELi64ELi8ELi4ELi2ELi2ELb0ELb1EN7cutlass6half_tE19Flash_kernel_traitsILi256ELi64ELi64ELi8ES3_EELb1ELb0ELb1ELb0ELb0ELb0ELb0EEEvNS_16Flash_bwd_paramsE,@function
        .size           _ZN5flash44flash_bwd_dq_dk_dv_loop_seqk_parallel_kernelI23Flash_bwd_kernel_traitsILi256ELi64ELi64ELi8ELi4ELi2ELi2ELb0ELb1EN7cutlass6half_tE19Flash_kernel_traitsILi256ELi64ELi64ELi8ES3_EELb1ELb0ELb1ELb0ELb0ELb0ELb0EEEvNS_16Flash_bwd_paramsE,(.L_x_2027 - _ZN5flash44flash_bwd_dq_dk_dv_loop_seqk_parallel_kernelI23Flash_bwd_kernel_traitsILi256ELi64ELi64ELi8ELi4ELi2ELi2ELb0ELb1EN7cutlass6half_tE19Flash_kernel_traitsILi256ELi64ELi64ELi8ES3_EELb1ELb0ELb1ELb0ELb0ELb0ELb0EEEvNS_16Flash_bwd_paramsE)
        .other          _ZN5flash44flash_bwd_dq_dk_dv_loop_seqk_parallel_kernelI23Flash_bwd_kernel_traitsILi256ELi64ELi64ELi8ELi4ELi2ELi2ELb0ELb1EN7cutlass6half_tE19Flash_kernel_traitsILi256ELi64ELi64ELi8ES3_EELb1ELb0ELb1ELb0ELb0ELb0ELb0EEEvNS_16Flash_bwd_paramsE,@"STO_CUDA_ENTRY STV_DEFAULT"
_ZN5flash44flash_bwd_dq_dk_dv_loop_seqk_parallel_kernelI23Flash_bwd_kernel_traitsILi256ELi64ELi64ELi8ELi4ELi2ELi2ELb0ELb1EN7cutlass6half_tE19Flash_kernel_traitsILi256ELi64ELi64ELi8ES3_EELb1ELb0ELb1ELb0ELb0ELb0ELb0EEEvNS_16Flash_bwd_paramsE:
.text._ZN5flash44flash_bwd_dq_dk_dv_loop_seqk_parallel_kernelI23Flash_bwd_kernel_traitsILi256ELi64ELi64ELi8ELi4ELi2ELi2ELb0ELb1EN7cutlass6half_tE19Flash_kernel_traitsILi256ELi64ELi64ELi8ES3_EELb1ELb0ELb1ELb0ELb0ELb0ELb0EEEvNS_16Flash_bwd_paramsE:
        /* <DEDUP_REMOVED lines=24> */
[----:B------:R-:W-:Y:S02]  /*0180*/  ULDC.U8 UR10, c[0x0][0x3d0] ;  /* 0x0000f400000a7ab9 */ /* 0x000fe40000000000 */
        /* <DEDUP_REMOVED lines=9> */
[CC--:B------:R-:W-:Y:S01]  /*0220*/  LEA.HI R3, R5.reuse, R6.reuse, RZ, 0x4 ;  /* 0x0000000605037211 */ /* 0x0c0fe200078f20ff */
[----:B---3--:R-:W-:Y:S01]  /*0230*/  USHF.R.S32.HI UR6, URZ, 0x1f, UR39 ;  /* 0x0000001f3f067899 */ /* 0x008fe20008011427 */
[CC--:B------:R-:W-:Y:S01]  /*0240*/  LEA.HI R244, R5.reuse, R6.reuse, RZ, 0x7 ;  /* 0x0000000605f47211 */ /* 0x0c0fe200078f38ff */
[----:B------:R-:W-:Y:S01]  /*0250*/  UISETP.NE.AND UP6, UPT, UR10, URZ, UPT ;  /* 0x0000003f0a00728c */ /* 0x000fe2000bfc5270 */
[CC--:B------:R-:W-:Y:S01]  /*0260*/  LEA.HI R12, R5.reuse, R6.reuse, RZ, 0x6 ;  /* 0x00000006050c7211 */ /* 0x0c0fe200078f30ff */
[----:B------:R-:W-:Y:S01]  /*0270*/  UIMAD.WIDE UR40, UR50, UR40, URZ ;  /* 0x00000028322872a5 */ /* 0x000fe2000f8e023f */
[----:B------:R-:W-:Y:S01]  /*0280*/  LEA.HI R5, R5, R6, RZ, 0x2 ;  /* 0x0000000605057211 */ /* 0x000fe200078f10ff */
[----:B------:R-:W-:Y:S01]  /*0290*/  UIMAD UR51, UR39, UR50, URZ ;  /* 0x00000032273372a4 */ /* 0x000fe2000f8e023f */
[----:B------:R-:W-:Y:S01]  /*02a0*/  LOP3.LUT R2, R0, 0xffffffe0, RZ, 0xc0, !PT ;  /* 0xffffffe000027812 */ /* 0x000fe200078ec0ff */
[----:B------:R-:W-:Y:S01]  /*02b0*/  USHF.R.S32.HI UR10, URZ, 0x1f, UR38 ;  /* 0x0000001f3f0a7899 */ /* 0x000fe20008011426 */
[----:B------:R-:W-:Y:S01]  /*02c0*/  LOP3.LUT R4, R5, 0x7ffffffc, RZ, 0xc0, !PT ;  /* 0x7ffffffc05047812 */ /* 0x000fe200078ec0ff */
[----:B------:R-:W-:Y:S01]  /*02d0*/  USHF.R.S32.HI UR9, URZ, 0x1f, UR39 ;  /* 0x0000001f3f097899 */ /* 0x000fe20008011427 */
[----:B------:R-:W-:Y:S01]  /*02e0*/  LOP3.LUT R7, R10, 0xfffffff8, RZ, 0xc0, !PT ;  /* 0xfffffff80a077812 */ /* 0x000fe200078ec0ff */
[C---:B------:R-:W-:Y:S01]  /*02f0*/  IMAD.IADD R9, R6.reuse, 0x1, -R2 ;  /* 0x0000000106097824 */ /* 0x040fe200078e0a02 */
[----:B------:R-:W-:Y:S01]  /*0300*/  LOP3.LUT R8, R3, 0xfffffff0, RZ, 0xc0, !PT ;  /* 0xfffffff003087812 */ /* 0x000fe200078ec0ff */
[C---:B------:R-:W-:Y:S01]  /*0310*/  IMAD.IADD R13, R6.reuse, 0x1, -R4 ;  /* 0x00000001060d7824 */ /* 0x040fe200078e0a04 */
[----:B------:R-:W-:Y:S01]  /*0320*/  SHF.R.S32.HI R2, RZ, 0x5, R0 ;  /* 0x00000005ff027819 */ /* 0x000fe20000011400 */
[C---:B------:R-:W-:Y:S01]  /*0330*/  IMAD.IADD R7, R6.reuse, 0x1, -R7 ;  /* 0x0000000106077824 */ /* 0x040fe200078e0a07 */
[----:B------:R-:W-:Y:S01]  /*0340*/  SHF.R.S32.HI R4, RZ, 0x4, R3 ;  /* 0x00000004ff047819 */ /* 0x000fe20000011403 */
[----:B------:R-:W-:Y:S01]  /*0350*/  IMAD.IADD R8, R6, 0x1, -R8 ;  /* 0x0000000106087824 */ /* 0x000fe200078e0a08 */
[----:B------:R-:W-:Y:S01]  /*0360*/  SHF.R.S32.HI R6, RZ, 0x1f, R0 ;  /* 0x0000001fff067819 */ /* 0x000fe20000011400 */
[----:B------:R-:W-:Y:S01]  /*0370*/  IMAD.SHL.U32 R232, R7, 0x8, RZ ;  /* 0x0000000807e87824 */ /* 0x000fe200078e00ff */
        /* <DEDUP_REMOVED lines=8> */
[----:B------:R-:W-:Y:S01]  /*0400*/  LEA.HI R6, R6, R2, RZ, 0x2 ;  /* 0x0000000206067211 */ /* 0x000fe200078f10ff */
[----:B------:R-:W-:Y:S01]  /*0410*/  IMAD.IADD R220, R2, 0x1, -R0 ;  /* 0x0000000102dc7824 */ /* 0x000fe200078e0a00 */
[----:B------:R-:W-:Y:S01]  /*0420*/  SHF.R.S32.HI R0, RZ, 0x1f, R5 ;  /* 0x0000001fff007819 */ /* 0x000fe20000011405 */
[----:B------:R-:W-:Y:S01]  /*0430*/  IMAD.IADD R11, R4, 0x1, -R3 ;  /* 0x00000001040b7824 */ /* 0x000fe200078e0a03 */
[----:B------:R-:W-:Y:S01]  /*0440*/  SHF.R.S32.HI R3, RZ, 0x2, R5 ;  /* 0x00000002ff037819 */ /* 0x000fe20000011405 */
[----:B------:R-:W-:Y:S01]  /*0450*/  UIMAD UR7, UR38, UR11, UR39 ;  /* 0x0000000b260772a4 */ /* 0x000fe2000f8e0227 */
[----:B------:R-:W-:Y:S01]  /*0460*/  LOP3.LUT R6, R6, 0xfffffffc, RZ, 0xc0, !PT ;  /* 0xfffffffc06067812 */ /* 0x000fe200078ec0ff */
[----:B------:R-:W-:Y:S01]  /*0470*/  IMAD.SHL.U32 R217, R11, 0x200, RZ ;  /* 0x000002000bd97824 */ /* 0x000fe200078e00ff */
[----:B------:R-:W-:Y:S01]  /*0480*/  LEA.HI R0, R0, R3, RZ, 0x3 ;  /* 0x0000000300007211 */ /* 0x000fe200078f18ff */
[----:B------:R-:W-:Y:S01]  /*0490*/  @!UP5 UIMAD UR8, UR38, UR14, UR39 ;  /* 0x0000000e2608d2a4 */ /* 0x000fe2000f8e0227 */
[----:B------:R-:W-:Y:S01]  /*04a0*/  SHF.R.S32.HI R245, RZ, 0x3, R10 ;  /* 0x00000003fff57819 */ /* 0x000fe2000001140a */
[----:B------:R-:W-:Y:S01]  /*04b0*/  IMAD.IADD R250, R2, 0x1, -R6 ;  /* 0x0000000102fa7824 */ /* 0x000fe200078e0a06 */
[----:B------:R-:W-:Y:S01]  /*04c0*/  LOP3.LUT R0, R0, 0xfffffff8, RZ, 0xc0, !PT ;  /* 0xfffffff800007812 */ /* 0x000fe200078ec0ff */
[----:B------:R-:W-:Y:S01]  /*04d0*/  USHF.L.U32 UR49, UR50, 0x6, URZ ;  /* 0x0000000632317899 */ /* 0x000fe2000800063f */
[----:B------:R-:W-:Y:S01]  /*04e0*/  SHF.R.S32.HI R5, RZ, 0x1f, R8 ;  /* 0x0000001fff057819 */ /* 0x000fe20000011408 */
[----:B------:R-:W-:Y:S01]  /*04f0*/  IMAD.SHL.U32 R2, R245, 0x40, RZ ;  /* 0x00000040f5027824 */ /* 0x000fe200078e00ff */
[----:B------:R-:W-:Y:S01]  /*0500*/  SHF.R.S32.HI R244, RZ, 0x7, R244 ;  /* 0x00000007fff47819 */ /* 0x000fe200000114f4 */
[----:B------:R-:W-:Y:S01]  /*0510*/  IMAD.IADD R4, R3, 0x1, -R0 ;  /* 0x0000000103047824 */ /* 0x000fe200078e0a00 */
[----:B------:R-:W-:Y:S01]  /*0520*/  SHF.R.S32.HI R3, RZ, 0x1f, R9 ;  /* 0x0000001fff037819 */ /* 0x000fe20000011409 */
[----:B------:R-:W-:Y:S01]  /*0530*/  ULDC UR54, c[0x0][0x214] ;  /* 0x0000850000367ab9 */ /* 0x000fe20000000800 */
[----:B------:R-:W-:Y:S01]  /*0540*/  LOP3.LUT R0, R2, 0x1c0, RZ, 0xc0, !PT ;  /* 0x000001c002007812 */ /* 0x000fe200078ec0ff */
[----:B------:R-:W-:Y:S01]  /*0550*/  IMAD.U32 R252, RZ, RZ, UR10 ;  /* 0x0000000afffc7e24 */ /* 0x000fe2000f8e00ff */
[----:B------:R-:W-:Y:S01]  /*0560*/  LEA.HI R231, R3, R9, RZ, 0x2 ;  /* 0x0000000903e77211 */ /* 0x000fe200078f10ff */
[----:B------:R-:W-:Y:S01]  /*0570*/  IMAD.U32 R3, RZ, RZ, UR15 ;  /* 0x0000000fff037e24 */ /* 0x000fe2000f8e00ff */
[----:B------:R-:W-:Y:S01]  /*0580*/  LOP3.LUT R2, R0, 0x38, R232, 0xf8, !PT ;  /* 0x0000003800027812 */ /* 0x000fe200078ef8e8 */
[----:B------:R-:W-:Y:S01]  /*0590*/  IMAD.U32 R251, RZ, RZ, UR9 ;  /* 0x00000009fffb7e24 */ /* 0x000fe2000f8e00ff */
[----:B------:R-:W-:Y:S01]  /*05a0*/  SHF.R.U32.HI R0, RZ, 0x3, R0 ;  /* 0x00000003ff007819 */ /* 0x000fe20000011600 */
[----:B------:R-:W-:Y:S01]  /*05b0*/  ULDC UR61, c[0x0][0x1c8] ;  /* 0x00007200003d7ab9 */ /* 0x000fe20000000800 */
[----:B------:R-:W-:Y:S01]  /*05c0*/  LEA.HI R9, R5, R8, RZ, 0x3 ;  /* 0x0000000805097211 */ /* 0x000fe200078f18ff */
[----:B------:R-:W-:Y:S01]  /*05d0*/  ULDC UR55, c[0x0][0x224] ;  /* 0x0000890000377ab9 */ /* 0x000fe20000000800 */
[----:B------:R-:W-:Y:S01]  /*05e0*/  LOP3.LUT R6, R2, R0, RZ, 0x3c, !PT ;  /* 0x0000000002067212 */ /* 0x000fe200078e3cff */
[----:B------:R-:W-:Y:S01]  /*05f0*/  IMAD.SHL.U32 R0, R7, 0x40, RZ ;  /* 0x0000004007007824 */ /* 0x000fe200078e00ff */
[----:B------:R-:W-:Y:S01]  /*0600*/  LOP3.LUT R2, R9, 0xfffffff8, RZ, 0xc0, !PT ;  /* 0xfffffff809027812 */ /* 0x000fe200078ec0ff */
[----:B------:R-:W-:Y:S01]  /*0610*/  @UP5 UIMAD UR59, UR38, UR54, URZ ;  /* 0x00000036263b52a4 */ /* 0x000fe2000f8e023f */
[----:B------:R-:W-:Y:S01]  /*0620*/  LOP3.LUT R3, R4, 0x1, RZ, 0xc0, !PT ;  /* 0x0000000104037812 */ /* 0x000fe200078ec0ff */
[----:B------:R-:W-:Y:S01]  /*0630*/  UMOV UR42, URZ ;  /* 0x0000003f002a7c82 */ /* 0x000fe20008000000 */
[----:B------:R-:W-:Y:S01]  /*0640*/  LOP3.LUT R0, R0, 0x1c0, RZ, 0xc0, !PT ;  /* 0x000001c000007812 */ /* 0x000fe200078ec0ff */
[----:B------:R-:W-:Y:S01]  /*0650*/  IMAD.IADD R8, R8, 0x1, -R2 ;  /* 0x0000000108087824 */ /* 0x000fe200078e0a02 */
[C---:B------:R-:W-:Y:S01]  /*0660*/  LOP3.LUT P4, RZ, R7.reuse, 0x4, RZ, 0xc0, !PT ;  /* 0x0000000407ff7812 */ /* 0x040fe2000788c0ff */
[----:B------:R-:W-:Y:S01]  /*0670*/  IMAD.SHL.U32 R2, R220, 0x10, RZ ;  /* 0x00000010dc027824 */ /* 0x000fe200078e00ff */
[C---:B------:R-:W-:Y:S01]  /*0680*/  LOP3.LUT R212, R0.reuse, 0x8, R10, 0xf8, !PT ;  /* 0x0000000800d47812 */ /* 0x040fe200078ef80a */
[----:B------:R-:W-:Y:S01]  /*0690*/  ULDC.64 UR4, c[0x0][0x118] ;  /* 0x0000460000047ab9 */ /* 0x000fe20000000a00 */
[----:B------:R-:W-:Y:S01]  /*06a0*/  LOP3.LUT P3, RZ, R7, 0x2, RZ, 0xc0, !PT ;  /* 0x0000000207ff7812 */ /* 0x000fe2000786c0ff */
[----:B------:R-:W-:Y:S01]  /*06b0*/  ULDC UR43, c[0x0][0x2e8] ;  /* 0x0000ba00002b7ab9 */ /* 0x000fe20000000800 */
[----:B------:R-:W-:Y:S01]  /*06c0*/  LOP3.LUT R5, R0, 0x10, R2, 0xf8, !PT ;  /* 0x0000001000057812 */ /* 0x000fe200078ef802 */
[----:B------:R-:W-:Y:S01]  /*06d0*/  IMAD R2, R244, 0x800, R217 ;  /* 0x00000800f4027824 */ /* 0x000fe200078e02d9 */
[----:B------:R-:W-:Y:S01]  /*06e0*/  SHF.R.U32.HI R0, RZ, 0x3, R0 ;  /* 0x00000003ff007819 */ /* 0x000fe20000011600 */
[----:B------:R-:W-:Y:S01]  /*06f0*/  ULOP3.LUT UR61, UR39, UR61, URZ, 0x3c, !UPT ;  /* 0x0000003d273d7292 */ /* 0x000fe2000f8e3c3f */
[----:B------:R-:W-:Y:S01]  /*0700*/  ISETP.NE.U32.AND P0, PT, R3, 0x1, PT ;  /* 0x000000010300780c */ /* 0x000fe20003f05070 */
[----:B------:R-:W-:Y:S01]  /*0710*/  IMAD.U32 R3, RZ, RZ, UR6 ;  /* 0x00000006ff037e24 */ /* 0x000fe2000f8e00ff */
[----:B------:R-:W-:Y:S01]  /*0720*/  LOP3.LUT R212, R212, R0, RZ, 0x3c, !PT ;  /* 0x00000000d4d47212 */ /* 0x000fe200078e3cff */
[----:B------:R-:W-:Y:S01]  /*0730*/  UIMAD UR6, UR38, UR13, UR39 ;  /* 0x0000000d260672a4 */ /* 0x000fe2000f8e0227 */
[C---:B------:R-:W-:Y:S01]  /*0740*/  R2P PR, R4.reuse, 0x6 ;  /* 0x0000000604007804 */ /* 0x040fe20000000000 */
[----:B------:R-:W-:Y:S01]  /*0750*/  IMAD.SHL.U32 R4, R4, 0x40, RZ ;  /* 0x0000004004047824 */ /* 0x000fe200078e00ff */
[----:B------:R-:W-:Y:S01]  /*0760*/  LOP3.LUT R5, R5, 0x8, R10, 0xf8, !PT ;  /* 0x0000000805057812 */ /* 0x000fe200078ef80a */
[----:B------:R-:W-:Y:S01]  /*0770*/  IMAD.IADD R212, R2, 0x1, R212 ;  /* 0x0000000102d47824 */ /* 0x000fe200078e02d4 */
[----:B------:R-:W-:Y:S01]  /*0780*/  SHF.R.S32.HI R2, RZ, 0x6, R12 ;  /* 0x00000006ff027819 */ /* 0x000fe2000001140c */
[----:B------:R-:W-:Y:S01]  /*0790*/  USHF.L.U32 UR48, UR6, 0x5, URZ ;  /* 0x0000000506307899 */ /* 0x000fe2000800063f */
[----:B------:R-:W-:Y:S01]  /*07a0*/  LOP3.LUT R217, R217, R5, R0, 0xf6, !PT ;  /* 0x00000005d9d97212 */ /* 0x000fe200078ef600 */
[----:B------:R-:W-:Y:S01]  /*07b0*/  IMAD.SHL.U32 R5, R244, 0x20, RZ ;  /* 0x00000020f4057824 */ /* 0x000fe200078e00ff */
[----:B------:R-:W-:Y:S01]  /*07c0*/  LOP3.LUT R0, R4, 0x1c0, RZ, 0xc0, !PT ;  /* 0x000001c004007812 */ /* 0x000fe200078ec0ff */
[----:B------:R-:W-:Y:S01]  /*07d0*/  IMAD R226, R2, 0x200, R6 ;  /* 0x0000020002e27824 */ /* 0x000fe200078e0206 */
[----:B------:R-:W-:Y:S01]  /*07e0*/  LOP3.LUT P6, RZ, R8, 0x4, RZ, 0xc0, !PT ;  /* 0x0000000408ff7812 */ /* 0x000fe200078cc0ff */
[----:B------:R-:W-:Y:S01]  /*07f0*/  IMAD.SHL.U32 R2, R2, 0x8, RZ ;  /* 0x0000000802027824 */ /* 0x000fe200078e00ff */
[----:B------:R-:W-:Y:S01]  /*0800*/  SHF.R.U32.HI R3, RZ, 0x3, R0 ;  /* 0x00000003ff037819 */ /* 0x000fe20000011600 */
[----:B------:R-:W-:Y:S01]  /*0810*/  IMAD.SHL.U32 R4, R11, 0x20, RZ ;  /* 0x000000200b047824 */ /* 0x000fe200078e00ff */
[----:B------:R-:W-:Y:S01]  /*0820*/  LOP3.LUT P5, RZ, R8, 0x2, RZ, 0xc0, !PT ;  /* 0x0000000208ff7812 */ /* 0x000fe200078ac0ff */
[----:B------:R-:W-:Y:S01]  /*0830*/  IMAD.SHL.U32 R213, R212, 0x2, RZ ;  /* 0x00000002d4d57824 */ /* 0x000fe200078e00ff */
[----:B------:R-:W-:Y:S01]  /*0840*/  LOP3.LUT R2, R2, 0x18, RZ, 0xc0, !PT ;  /* 0x0000001802027812 */ /* 0x000fe200078ec0ff */
[----:B------:R-:W-:Y:S01]  /*0850*/  IMAD.SHL.U32 R226, R226, 0x2, RZ ;  /* 0x00000002e2e27824 */ /* 0x000fe200078e00ff */
[----:B------:R-:W-:Y:S01]  /*0860*/  SEL R216, R218, 0xffffffc0, !P4 ;  /* 0xffffffc0dad87807 */ /* 0x000fe20006000000 */
[----:B------:R-:W-:Y:S01]  /*0870*/  UIMAD.WIDE.U32 UR44, UR40, UR46, URZ ;  /* 0x0000002e282c72a5 */ /* 0x000fe2000f8e003f */
[----:B------:R-:W-:Y:S01]  /*0880*/  LOP3.LUT R7, R2, 0x20, R4, 0xf8, !PT ;  /* 0x0000002002077812 */ /* 0x000fe200078ef804 */
[----:B------:R-:W-:Y:S01]  /*0890*/  UIMAD UR56, UR41, UR46, URZ ;  /* 0x0000002e293872a4 */ /* 0x000fe2000f8e023f */
[----:B------:R-:W-:Y:S01]  /*08a0*/  LOP3.LUT R4, R0, 0x20, R5, 0xf8, !PT ;  /* 0x0000002000047812 */ /* 0x000fe200078ef805 */
[----:B------:R-:W-:Y:S01]  /*08b0*/  IMAD.SHL.U32 R5, R8, 0x40, RZ ;  /* 0x0000004008057824 */ /* 0x000fe200078e00ff */
[----:B------:R-:W-:Y:S01]  /*08c0*/  LOP3.LUT R6, R3, R0, R2, 0x1e, !PT ;  /* 0x0000000003067212 */ /* 0x000fe200078e1e02 */
[----:B------:R-:W-:Y:S01]  /*08d0*/  IMAD.SHL.U32 R0, R13, 0x2, RZ ;  /* 0x000000020d007824 */ /* 0x000fe200078e00ff */
[----:B------:R-:W-:Y:S01]  /*08e0*/  LOP3.LUT R3, R4, R3, RZ, 0x3c, !PT ;  /* 0x0000000304037212 */ /* 0x000fe200078e3cff */
[----:B------:R-:W-:Y:S01]  /*08f0*/  USHF.R.S32.HI UR58, URZ, 0x1f, UR51 ;  /* 0x0000001f3f3a7899 */ /* 0x000fe20008011433 */
[----:B------:R-:W-:Y:S01]  /*0900*/  SEL R218, R218, 0xffffffc0, !P6 ;  /* 0xffffffc0dada7807 */ /* 0x000fe20007000000 */
[--C-:B------:R-:W-:Y:S01]  /*0910*/  IMAD R4, R250, 0x400, R0.reuse ;  /* 0x00000400fa047824 */ /* 0x100fe200078e0200 */
[----:B------:R-:W-:Y:S01]  /*0920*/  SEL R236, R236, 0x10, !P0 ;  /* 0x00000010ecec7807 */ /* 0x000fe20004000000 */
[----:B------:R-:W-:Y:S01]  /*0930*/  IMAD R2, R220, 0x400, R0 ;  /* 0x00000400dc027824 */ /* 0x000fe200078e0200 */
[----:B------:R-:W-:Y:S01]  /*0940*/  LOP3.LUT R0, R5, 0x1c0, RZ, 0xc0, !PT ;  /* 0x000001c005007812 */ /* 0x000fe200078ec0ff */
[----:B------:R-:W-:Y:S01]  /*0950*/  IMAD.IADD R234, R4, 0x1, R3 ;  /* 0x0000000104ea7824 */ /* 0x000fe200078e0203 */
[----:B------:R-:W-:Y:S01]  /*0960*/  SHF.R.S32.HI R231, RZ, 0x2, R231 ;  /* 0x00000002ffe77819 */ /* 0x000fe200000114e7 */
        /* <DEDUP_REMOVED lines=10> */
[----:B------:R-:W-:Y:S01]  /*0a10*/  IMAD.IADD R237, R234, 0x1, R236 ;  /* 0x00000001eaed7824 */ /* 0x000fe200078e02ec */
[----:B------:R-:W-:Y:S01]  /*0a20*/  LOP3.LUT R2, R4, R2, RZ, 0x3c, !PT ;  /* 0x0000000204027212 */ /* 0x000fe200078e3cff */
[----:B------:R-:W-:Y:S01]  /*0a30*/  UIMAD UR55, UR7, UR55, URZ ;  /* 0x00000037073772a4 */ /* 0x000fe2000f8e023f */
        /* <DEDUP_REMOVED lines=16> */
[----:B------:R-:W-:Y:S01]  /*0b40*/  IADD3 R240, R232, 0x80, RZ ;  /* 0x00000080e8f07810 */ /* 0x000fe20007ffe0ff */
[----:B------:R-:W-:Y:S01]  /*0b50*/  IMAD.IADD R221, R218, 0x1, R220 ;  /* 0x00000001dadd7824 */ /* 0x000fe200078e02dc */
[----:B------:R-:W-:Y:S01]  /*0b60*/  IADD3 R242, R232, 0xc0, RZ ;  /* 0x000000c0e8f27810 */ /* 0x000fe20007ffe0ff */
[----:B------:R-:W-:Y:S01]  /*0b70*/  IMAD R212, R212, 0x2, R216 ;  /* 0x00000002d4d47824 */ /* 0x000fe200078e02d8 */
[----:B------:R-:W-:Y:S01]  /*0b80*/  @P2 IADD3 R247, R246, -0x40, RZ ;  /* 0xffffffc0f6f72810 */ /* 0x000fe20007ffe0ff */
[----:B------:R-:W-:Y:S01]  /*0b90*/  IMAD.IADD R3, R216, 0x1, R2 ;  /* 0x00000001d8037824 */ /* 0x000fe200078e0202 */
[----:B------:R-:W-:Y:S01]  /*0ba0*/  @!UP5 UIMAD UR54, UR8, UR54, URZ ;  /* 0x000000360836d2a4 */ /* 0x000fe2000f8e023f */
[C---:B------:R-:W-:Y:S01]  /*0bb0*/  IMAD R216, R217.reuse, 0x2, R216 ;  /* 0x00000002d9d87824 */ /* 0x040fe200078e02d8 */
[----:B------:R-:W-:Y:S01]  /*0bc0*/  USHF.R.S32.HI UR53, URZ, 0x1f, UR49 ;  /* 0x0000001f3f357899 */ /* 0x000fe20008011431 */
[----:B------:R-:W-:Y:S01]  /*0bd0*/  IMAD.IADD R219, R214, 0x1, R218 ;  /* 0x00000001d6db7824 */ /* 0x000fe200078e02da */
[----:B------:R-:W-:Y:S01]  /*0be0*/  USHF.R.S32.HI UR52, URZ, 0x1f, UR48 ;  /* 0x0000001f3f347899 */ /* 0x000fe20008011430 */
[----:B------:R-:W-:Y:S01]  /*0bf0*/  IMAD.IADD R223, R222, 0x1, R220 ;  /* 0x00000001dedf7824 */ /* 0x000fe200078e02dc */
[----:B------:R-:W-:Y:S01]  /*0c00*/  ULDC.U8 UR35, c[0x0][0x2d8] ;  /* 0x0000b60000237ab9 */ /* 0x000fe20000000000 */
[----:B------:R-:W-:-:S02]  /*0c10*/  IMAD.SHL.U32 R217, R217, 0x2, RZ ;  /* 0x00000002d9d97824 */ /* 0x000fc400078e00ff */
[----:B------:R-:W-:Y:S02]  /*0c20*/  IMAD.IADD R236, R236, 0x1, R235 ;  /* 0x00000001ecec7824 */ /* 0x000fe400078e02eb */
[----:B------:R-:W-:Y:S02]  /*0c30*/  IMAD.IADD R218, R215, 0x1, R218 ;  /* 0x00000001d7da7824 */ /* 0x000fe400078e02da */
[----:B------:R-:W-:Y:S02]  /*0c40*/  IMAD.IADD R222, R222, 0x1, R221 ;  /* 0x00000001dede7824 */ /* 0x000fe400078e02dd */
.L_x_1046:
[----:B------:R-:W-:Y:S02]  /*0c50*/  ULDC.64 UR6, c[0x0][0x240] ;  /* 0x0000900000067ab9 */ /* 0x000fe40000000a00 */
[----:B------:R-:W-:Y:S02]  /*0c60*/  ULDC.64 UR10, c[0x0][0x250] ;  /* 0x00009400000a7ab9 */ /* 0x000fe40000000a00 */
[----:B------:R-:W-:Y:S02]  /*0c70*/  UISETP.NE.U32.AND UP1, UPT, URZ, UR6, UPT ;  /* 0x000000063f00728c */ /* 0x000fe4000bf25070 */
[----:B------:R-:W-:-:S02]  /*0c80*/  UISETP.NE.U32.AND UP3, UPT, URZ, UR10, UPT ;  /* 0x0000000a3f00728c */ /* 0x000fc4000bf65070 */
[----:B------:R-:W-:Y:S02]  /*0c90*/  USHF.R.S32.HI UR31, URZ, 0x1f, UR38 ;  /* 0x0000001f3f1f7899 */ /* 0x000fe40008011426 */
        /* <DEDUP_REMOVED lines=9> */
[----:B-12---:R-:W-:Y:S01]  /*0d30*/  IMAD.U32 R4, RZ, RZ, UR6 ;  /* 0x00000006ff047e24 */ /* 0x006fe2000f8e00ff */
[----:B------:R-:W-:Y:S02]  /*0d40*/  UISETP.NE.AND UP4, UPT, UR14, URZ, UPT ;  /* 0x0000003f0e00728c */ /* 0x000fe4000bf85270 */
[----:B------:R-:W-:Y:S01]  /*0d50*/  UISETP.EQ.U32.AND UP2, UPT, URZ, UR8, UPT ;  /* 0x000000083f00728c */ /* 0x000fe2000bf42070 */
[----:B------:R-:W-:Y:S01]  /*0d60*/  IMAD.U32 R5, RZ, RZ, UR7 ;  /* 0x00000007ff057e24 */ /* 0x000fe2000f8e00ff */
[----:B------:R-:W-:Y:S02]  /*0d70*/  @UP3 UIADD3 UR6, UP0, UR13, UR10, URZ ;  /* 0x0000000a0d063290 */ /* 0x000fe4000ff1e03f */
[----:B------:R-:W-:-:S02]  /*0d80*/  UISETP.EQ.OR.EX UP2, UPT, URZ, UR9, !UP4, UP2 ;  /* 0x000000093f00728c */ /* 0x000fc4000e742720 */
[----:B------:R-:W-:Y:S01]  /*0d90*/  @UP3 UIADD3.X UR7, UR12, UR11, URZ, UP0, !UPT ;  /* 0x0000000b0c073290 */ /* 0x000fe200087fe43f */
[----:B------:R1:W2:Y:S01]  /*0da0*/  @P2 LDG.E R9, [R4.64] ;  /* 0x0000000404092981 */ /* 0x0002a2000c1e1900 */
[----:B------:R-:W-:Y:S01]  /*0db0*/  UIADD3 UR8, UP0, UR13, UR8, URZ ;  /* 0x000000080d087290 */ /* 0x000fe2000ff1e03f */
[----:B------:R-:W-:Y:S02]  /*0dc0*/  PLOP3.LUT P0, PT, PT, PT, UP3, 0x80, 0x0 ;  /* 0x000000000000781c */ /* 0x000fe40003f0f038 */
        /* <DEDUP_REMOVED lines=16> */
[----:B------:R-:W-:-:S02]  /*0ed0*/  ULDC UR9, c[0x0][0x218] ;  /* 0x0000860000097ab9 */ /* 0x000fc40000000800 */
[----:B-1----:R-:W-:-:S04]  /*0ee0*/  USHF.L.U32 UR6, UR18, 0x6, URZ ;  /* 0x0000000612067899 */ /* 0x002fc8000800063f */
[----:B------:R-:W-:Y:S01]  /*0ef0*/  UIMAD UR6, UR7, UR42, UR6 ;  /* 0x0000002a070672a4 */ /* 0x000fe2000f8e0206 */
        /* <DEDUP_REMOVED lines=19> */
.L_x_1000:
        /* <DEDUP_REMOVED lines=23> */
[----:B------:R-:W-:Y:S02]  /*11a0*/  UIMAD.WIDE.U32 UR12, UR38, UR6, URZ ;  /* 0x00000006260c72a5 */ /* 0x000fe4000f8e003f */
[----:B------:R-:W-:Y:S02]  /*11b0*/  UIMAD UR9, UR38, UR7, UR9 ;  /* 0x00000007260972a4 */ /* 0x000fe4000f8e0209 */
[----:B------:R-:W-:Y:S02]  /*11c0*/  UISETP.NE.AND UP3, UPT, UR16, -0x1, UPT ;  /* 0xffffffff1000788c */ /* 0x000fe4000bf65270 */
[----:B------:R-:W-:-:S02]  /*11d0*/  ULDC.64 UR14, c[0x0][0x190] ;  /* 0x00006400000e7ab9 */ /* 0x000fc40000000a00 */
[----:B------:R-:W-:Y:S02]  /*11e0*/  UIMAD.WIDE.U32 UR6, UR16, UR14, URZ ;  /* 0x0000000e100672a5 */ /* 0x000fe4000f8e003f */
[----:B------:R-:W-:Y:S02]  /*11f0*/  UIADD3 UR27, UR13, UR9, URZ ;  /* 0x000000090d1b7290 */ /* 0x000fe4000fffe03f */
[----:B------:R-:W-:Y:S02]  /*1200*/  UIADD3 UR9, UR10, 0x40, UR21 ;  /* 0x000000400a097890 */ /* 0x000fe4000fffe015 */
[----:B------:R-:W-:Y:S02]  /*1210*/  ULDC UR11, c[0x0][0x2e4] ;  /* 0x0000b900000b7ab9 */ /* 0x000fe40000000800 */
[----:B------:R-:W-:Y:S02]  /*1220*/  USEL UR29, UR12, UR6, !UP3 ;  /* 0x000000060c1d7287 */ /* 0x000fe4000d800000 */
[----:B------:R-:W-:-:S02]  /*1230*/  UIMAD UR6, UR16, UR15, URZ ;  /* 0x0000000f100672a4 */ /* 0x000fc4000f8e023f */
[----:B------:R-:W-:Y:S02]  /*1240*/  UIADD3 UR9, UR9, UR11, -UR8 ;  /* 0x0000000b09097290 */ /* 0x000fe4000fffe808 */
[----:B------:R-:W-:Y:S02]  /*1250*/  @UP3 UIADD3 UR27, UR7, UR6, URZ ;  /* 0x00000006071b3290 */ /* 0x000fe4000fffe03f */
[----:B------:R-:W-:Y:S02]  /*1260*/  UIADD3 UR7, UR10, 0x3f, URZ ;  /* 0x0000003f0a077890 */ /* 0x000fe4000fffe03f */
[----:B------:R-:W-:Y:S02]  /*1270*/  UIADD3 UR6, UR9, 0x3f, URZ ;  /* 0x0000003f09067890 */ /* 0x000fe4000fffe03f */
[----:B------:R-:W-:Y:S02]  /*1280*/  USHF.R.S32.HI UR9, URZ, 0x1f, UR7 ;  /* 0x0000001f3f097899 */ /* 0x000fe40008011407 */
[----:B------:R-:W-:-:S02]  /*1290*/  USHF.R.S32.HI UR11, URZ, 0x1f, UR6 ;  /* 0x0000001f3f0b7899 */ /* 0x000fc40008011406 */
[----:B------:R-:W-:Y:S02]  /*12a0*/  UISETP.NE.AND UP0, UPT, UR37, -0x1, UPT ;  /* 0xffffffff2500788c */ /* 0x000fe4000bf05270 */
[----:B------:R-:W-:Y:S02]  /*12b0*/  ULEA.HI UR7, UR9, UR7, URZ, 0x6 ;  /* 0x0000000709077291 */ /* 0x000fe4000f8f303f */
[----:B------:R-:W-:Y:S02]  /*12c0*/  ULEA.HI UR6, UR11, UR6, URZ, 0x6 ;  /* 0x000000060b067291 */ /* 0x000fe4000f8f303f */
[----:B------:R-:W-:Y:S01]  /*12d0*/  USHF.R.S32.HI UR7, URZ, 0x6, UR7 ;  /* 0x000000063f077899 */ /* 0x000fe20008011407 */
[----:B------:R-:W-:Y:S01]  /*12e0*/  PLOP3.LUT P1, PT, PT, PT, UP0, 0x80, 0x0 ;  /* 0x000000000000781c */ /* 0x000fe20003f2f008 */
[----:B------:R-:W-:Y:S02]  /*12f0*/  USHF.R.S32.HI UR6, URZ, 0x6, UR6 ;  /* 0x000000063f067899 */ /* 0x000fe40008011406 */
[----:B------:R-:W-:-:S02]  /*1300*/  ULDC.64 UR12, c[0x0][0x198] ;  /* 0x00006600000c7ab9 */ /* 0x000fc40000000a00 */
[----:B------:R-:W-:Y:S02]  /*1310*/  UISETP.LT.AND UP2, UPT, UR7, UR6, UPT ;  /* 0x000000060700728c */ /* 0x000fe4000bf41270 */
[----:B------:R-:W-:Y:S02]  /*1320*/  @UP0 UIADD3 UR9, UR36, UR37, URZ ;  /* 0x0000002524090290 */ /* 0x000fe4000fffe03f */
[----:B------:R-:W-:Y:S02]  /*1330*/  USEL UR30, UR7, UR6, UP2 ;  /* 0x00000006071e7287 */ /* 0x000fe40009000000 */
[----:B------:R-:W-:Y:S02]  /*1340*/  @UP0 UIMAD.WIDE.U32 UR6, UR9, UR12, URZ ;  /* 0x0000000c090602a5 */ /* 0x000fe4000f8e003f */
[----:B------:R-:W-:Y:S02]  /*1350*/  ULEA UR17, UR30, 0xffffffc0, 0x6 ;  /* 0xffffffc01e117891 */ /* 0x000fe4000f8e303f */
[----:B------:R-:W-:-:S02]  /*1360*/  @UP0 UIMAD UR25, UR9, UR13, UR7 ;  /* 0x0000000d091902a4 */ /* 0x000fc4000f8e0207 */
[----:B------:R-:W-:Y:S02]  /*1370*/  USHF.R.S32.HI UR28, URZ, 0x1f, UR17 ;  /* 0x0000001f3f1c7899 */ /* 0x000fe40008011411 */
[----:B------:R-:W-:Y:S01]  /*1380*/  @UP0 UMOV UR23, UR6 ;  /* 0x0000000600170c82 */ /* 0x000fe20008000000 */
[----:B------:R-:W-:Y:S05]  /*1390*/  @P1 BRA `(.L_x_1002) ;  /* 0x000000c000001947 */ /* 0x000fea0003800000 */
[----:B------:R-:W-:Y:S02]  /*13a0*/  USHF.R.S32.HI UR6, URZ, 0x1f, UR36 ;  /* 0x0000001f3f067899 */ /* 0x000fe40008011424 */
[----:B------:R-:W-:Y:S02]  /*13b0*/  ULDC.64 UR14, c[0x0][0x198] ;  /* 0x00006600000e7ab9 */ /* 0x000fe40000000a00 */
[----:B------:R-:W-:Y:S02]  /*13c0*/  UIMAD UR6, UR6, UR14, URZ ;  /* 0x0000000e060672a4 */ /* 0x000fe4000f8e023f */
[----:B------:R-:W-:Y:S02]  /*13d0*/  ULDC.64 UR12, c[0x0][0x180] ;  /* 0x00006000000c7ab9 */ /* 0x000fe40000000a00 */
[----:B------:R-:W-:-:S02]  /*13e0*/  UIMAD UR15, UR36, UR15, UR6 ;  /* 0x0000000f240f72a4 */ /* 0x000fc4000f8e0206 */
[----:B------:R-:W-:-:S04]  /*13f0*/  UIMAD UR6, UR31, UR12, URZ ;  /* 0x0000000c1f0672a4 */ /* 0x000fc8000f8e023f */
[----:B------:R-:W-:Y:S02]  /*1400*/  UIMAD UR13, UR38, UR13, UR6 ;  /* 0x0000000d260d72a4 */ /* 0x000fe4000f8e0206 */
[----:B------:R-:W-:-:S04]  /*1410*/  UIMAD.WIDE.U32 UR6, UR36, UR14, URZ ;  /* 0x0000000e240672a5 */ /* 0x000fc8000f8e003f */
[----:B------:R-:W-:-:S04]  /*1420*/  UIADD3 UR7, UR7, UR15, URZ ;  /* 0x0000000f07077290 */ /* 0x000fc8000fffe03f */
[----:B------:R-:W-:-:S04]  /*1430*/  UIMAD.WIDE.U32 UR6, UR38, UR12, UR6 ;  /* 0x0000000c260672a5 */ /* 0x000fc8000f8e0006 */
[----:B------:R-:W-:-:S03]  /*1440*/  UIADD3 UR25, UR7, UR13, URZ ;  /* 0x0000000d07197290 */ /* 0x000fc6000fffe03f */
[----:B------:R-:W-:Y:S02]  /*1450*/  UMOV UR23, UR6 ;  /* 0x0000000600177c82 */ /* 0x000fe40008000000 */
.L_x_1002:
        /* <DEDUP_REMOVED lines=43> */
.L_x_1003:
        /* <DEDUP_REMOVED lines=19> */
[----:B------:R-:W-:Y:S02]  /*1840*/  USEL UR18, UR44, UR12, !UP3 ;  /* 0x0000000c2c127287 */ /* 0x000fe4000d800000 */
[----:B------:R-:W-:-:S02]  /*1850*/  UIMAD UR7, UR40, UR7, UR56 ;  /* 0x00000007280772a4 */ /* 0x000fc4000f8e0238 */
[----:B------:R-:W-:Y:S02]  /*1860*/  USEL UR12, UR11, URZ, UP6 ;  /* 0x0000003f0b0c7287 */ /* 0x000fe4000b000000 */
[----:B------:R-:W-:Y:S02]  /*1870*/  UIADD3 UR14, UR45, UR7, URZ ;  /* 0x000000072d0e7290 */ /* 0x000fe4000fffe03f */
[----:B------:R-:W-:-:S04]  /*1880*/  UIMAD UR7, UR41, UR16, URZ ;  /* 0x00000010290772a4 */ /* 0x000fc8000f8e023f */
[----:B------:R-:W-:Y:S02]  /*1890*/  @UP3 UIADD3 UR14, UR13, UR7, URZ ;  /* 0x000000070d0e3290 */ /* 0x000fe4000fffe03f */
[----:B------:R-:W-:Y:S02]  /*18a0*/  USEL UR13, UR6, URZ, UP6 ;  /* 0x0000003f060d7287 */ /* 0x000fe4000b000000 */
[----:B------:R-:W-:-:S04]  /*18b0*/  USHF.L.U64.HI UR6, UR38, 0x7, UR31 ;  /* 0x0000000726067899 */ /* 0x000fc8000801021f */
[----:B------:R-:W-:Y:S02]  /*18c0*/  USEL UR7, UR6, URZ, UP1 ;  /* 0x0000003f06077287 */ /* 0x000fe40008800000 */
[----:B------:R-:W-:-:S03]  /*18d0*/  USEL UR6, UR15, URZ, UP1 ;  /* 0x0000003f0f067287 */ /* 0x000fc60008800000 */
[----:B------:R-:W-:Y:S02]  /*18e0*/  ULDC UR15, c[0x0][0x234] ;  /* 0x00008d00000f7ab9 */ /* 0x000fe40000000800 */
[----:B------:R-:W-:-:S04]  /*18f0*/  UIADD3 UR6, UP1, UR17, UR6, URZ ;  /* 0x0000000611067290 */ /* 0x000fc8000ff3e03f */
        /* <DEDUP_REMOVED lines=14> */
.L_x_1004:
[----:B------:R-:W-:-:S04]  /*19e0*/  UMOV UR9, UR55 ;  /* 0x0000003700097c82 */ /* 0x000fc80008000000 */
.L_x_1005:
[----:B------:R-:W-:Y:S01]  /*19f0*/  UIADD3 UR6, UP4, UP3, UR6, UR49, UR51 ;  /* 0x0000003106067290 */ /* 0x000fe2000fb9e033 */
[----:B------:R-:W1:Y:S01]  /*1a00*/  S2R R21, SR_TID.X ;  /* 0x0000000000157919 */ /* 0x000e620000002100 */
[----:B------:R-:W-:Y:S01]  /*1a10*/  USHF.R.S32.HI UR16, URZ, 0x1f, UR39 ;  /* 0x0000001f3f107899 */ /* 0x000fe20008011427 */
[----:B------:R-:W-:Y:S01]  /*1a20*/  IADD3 R14, P0, R245, UR17, RZ ;  /* 0x00000011f50e7c10 */ /* 0x000fe2000ff1e0ff */
[----:B------:R-:W-:Y:S01]  /*1a30*/  UIADD3 UR26, UP2, UP1, UR13, UR6, UR18 ;  /* 0x000000060d1a7290 */ /* 0x000fe2000f95e012 */
[----:B------:R-:W-:Y:S01]  /*1a40*/  IMAD.U32 R7, RZ, RZ, UR17 ;  /* 0x00000011ff077e24 */ /* 0x000fe2000f8e00ff */
[----:B------:R-:W-:Y:S01]  /*1a50*/  UIADD3.X UR6, UR11, UR53, UR58, UP4, UP3 ;  /* 0x000000350b067290 */ /* 0x000fe2000a7e643a */
[----:B------:R-:W-:Y:S01]  /*1a60*/  SHF.R.S32.HI R233, RZ, 0x1f, R232 ;  /* 0x0000001fffe97819 */ /* 0x000fe200000114e8 */
[----:B------:R-:W-:Y:S01]  /*1a70*/  UIADD3 UR15, UR17, UR15, URZ ;  /* 0x0000000f110f7290 */ /* 0x000fe2000fffe03f */
[----:B------:R-:W-:Y:S01]  /*1a80*/  IADD3.X R16, R24, UR28, RZ, P0, !PT ;  /* 0x0000001c18107c10 */ /* 0x000fe200087fe4ff */
[----:B------:R-:W-:Y:S01]  /*1a90*/  UIADD3.X UR14, UR12, UR6, UR14, UP2, UP1 ;  /* 0x000000060c0e7290 */ /* 0x000fe200097e240e */
[----:B------:R-:W-:Y:S01]  /*1aa0*/  IMAD.U32 R9, RZ, RZ, UR39 ;  /* 0x00000027ff097e24 */ /* 0x000fe2000f8e00ff */
[----:B------:R-:W-:Y:S01]  /*1ab0*/  UMOV UR32, 0x4 ;  /* 0x0000000400207882 */ /* 0x000fe20000000000 */
[----:B------:R-:W-:Y:S01]  /*1ac0*/  IMAD.U32 R12, RZ, RZ, UR39 ;  /* 0x00000027ff0c7e24 */ /* 0x000fe2000f8e00ff */
[----:B------:R-:W-:Y:S01]  /*1ad0*/  ULDC.64 UR6, c[0x0][0x1a8] ;  /* 0x00006a0000067ab9 */ /* 0x000fe20000000a00 */
[----:B------:R-:W-:Y:S01]  /*1ae0*/  IMAD R8, R16, c[0x0][0x190], RZ ;  /* 0x0000640010087a24 */ /* 0x000fe200078e02ff */
[----:B------:R-:W-:Y:S01]  /*1af0*/  UIMAD UR6, UR16, UR6, URZ ;  /* 0x00000006100672a4 */ /* 0x000fe2000f8e023f */
[----:B------:R-:W-:Y:S01]  /*1b00*/  BSSY B1, `(.L_x_1001) ;  /* 0x000092a000017945 */ /* 0x000fe20003800000 */
[----:B------:R-:W-:Y:S01]  /*1b10*/  ULDC UR33, c[0x0][0x2e8] ;  /* 0x0000ba0000217ab9 */ /* 0x000fe20000000800 */
[----:B------:R-:W-:Y:S01]  /*1b20*/  IMAD R17, R14, c[0x0][0x194], R8 ;  /* 0x000065000e117a24 */ /* 0x000fe200078e0208 */
[----:B------:R-:W-:-:S03]  /*1b30*/  UIMAD UR13, UR39, UR7, UR6 ;  /* 0x00000007270d72a4 */ /* 0x000fc6000f8e0206 */
[----:B------:R-:W-:Y:S02]  /*1b40*/  ULDC.64 UR6, c[0x0][0x370] ;  /* 0x0000dc0000067ab9 */ /* 0x000fe40000000a00 */
[----:B------:R-:W-:Y:S01]  /*1b50*/  UIMAD UR6, UR28, UR6, URZ ;  /* 0x000000061c0672a4 */ /* 0x000fe2000f8e023f */
[----:B-1----:R-:W-:-:S03]  /*1b60*/  SHF.R.S32.HI R4, RZ, 0x1f, R21 ;  /* 0x0000001fff047819 */ /* 0x002fc60000011415 */
[----:B------:R-:W-:Y:S01]  /*1b70*/  UIMAD UR11, UR17, UR7, UR6 ;  /* 0x00000007110b72a4 */ /* 0x000fe2000f8e0206 */
[----:B------:R-:W-:Y:S02]  /*1b80*/  LEA.HI R4, R4, R21, RZ, 0x5 ;  /* 0x0000001504047211 */ /* 0x000fe400078f28ff */
[----:B------:R-:W-:Y:S02]  /*1b90*/  ULDC.64 UR6, c[0x0][0x378] ;  /* 0x0000de0000067ab9 */ /* 0x000fe40000000a00 */
[----:B------:R-:W-:Y:S01]  /*1ba0*/  UIMAD UR6, UR16, UR6, URZ ;  /* 0x00000006100672a4 */ /* 0x000fe2000f8e023f */
[----:B------:R-:W-:Y:S02]  /*1bb0*/  LOP3.LUT R5, R4, 0xffffffe0, RZ, 0xc0, !PT ;  /* 0xffffffe004057812 */ /* 0x000fe400078ec0ff */
[----:B------:R-:W-:Y:S01]  /*1bc0*/  SHF.R.S32.HI R6, RZ, 0x5, R4 ;  /* 0x00000005ff067819 */ /* 0x000fe20000011404 */
[----:B------:R-:W-:Y:S01]  /*1bd0*/  UIMAD UR12, UR39, UR7, UR6 ;  /* 0x00000007270c72a4 */ /* 0x000fe2000f8e0206 */
[----:B------:R-:W-:Y:S01]  /*1be0*/  IADD3 R4, P2, R232, UR19, RZ ;  /* 0x00000013e8047c10 */ /* 0x000fe2000ff5e0ff */
[----:B------:R-:W-:Y:S01]  /*1bf0*/  UIADD3 UR6, UR17, UR9, URZ ;  /* 0x0000000911067290 */ /* 0x000fe2000fffe03f */
[----:B------:R-:W-:Y:S01]  /*1c00*/  IMAD.IADD R21, R21, 0x1, -R5 ;  /* 0x0000000115157824 */ /* 0x000fe200078e0a05 */
[----:B------:R-:W-:Y:S01]  /*1c10*/  UIADD3 UR9, UR30, -0x1, URZ ;  /* 0xffffffff1e097890 */ /* 0x000fe2000fffe03f */
[----:B------:R-:W-:Y:S01]  /*1c20*/  IADD3.X R5, R233, UR20, RZ, P2, !PT ;  /* 0x00000014e9057c10 */ /* 0x000fe200097fe4ff */
[----:B------:R-:W-:Y:S01]  /*1c30*/  ULDC.64 UR16, c[0x0][0x3c8] ;  /* 0x0000f20000107ab9 */ /* 0x000fe20000000a00 */
[----:B------:R-:W-:Y:S01]  /*1c40*/  IMAD R6, R6, UR50, R21 ;  /* 0x0000003206067c24 */ /* 0x000fe2000f8e0215 */
[----:B------:R-:W-:-:S02]  /*1c50*/  UIMAD.WIDE UR6, UR6, UR32, UR16 ;  /* 0x00000020060672a5 */ /* 0x000fc4000f8e0210 */
[----:B------:R-:W-:Y:S02]  /*1c60*/  IMAD.WIDE.U32 R4, R7, c[0x0][0x370], R4 ;  /* 0x0000dc0007047a25 */ /* 0x000fe400078e0004 */
[----:B------:R-:W-:-:S03]  /*1c70*/  IADD3 R10, P0, R6, UR26, RZ ;  /* 0x0000001a060a7c10 */ /* 0x000fc6000ff1e0ff */
[----:B------:R-:W-:Y:S01]  /*1c80*/  UMOV UR17, UR6 ;  /* 0x0000000600117c82 */ /* 0x000fe20008000000 */
[----:B------:R-:W-:Y:S01]  /*1c90*/  LEA.HI.X.SX32 R11, R6, UR14, 0x1, P0 ;  /* 0x0000000e060b7c11 */ /* 0x000fe200080f0eff */
[----:B------:R-:W-:Y:S01]  /*1ca0*/  UIADD3 UR6, -UR8, UR10, UR21 ;  /* 0x0000000a08067290 */ /* 0x000fe2000fffe115 */
[----:B------:R-:W-:Y:S01]  /*1cb0*/  IMAD.WIDE.U32 R6, R14, c[0x0][0x190], R232 ;  /* 0x000064000e067a25 */ /* 0x000fe200078e00e8 */
[----:B------:R-:W-:Y:S01]  /*1cc0*/  IADD3 R5, R5, UR11, RZ ;  /* 0x0000000b05057c10 */ /* 0x000fe2000fffe0ff */
[----:B------:R-:W-:Y:S02]  /*1cd0*/  UMOV UR16, UR7 ;  /* 0x0000000700107c82 */ /* 0x000fe40008000000 */
[----:B------:R-:W-:Y:S01]  /*1ce0*/  UIADD3 UR6, UR6, -UR33, URZ ;  /* 0x8000002106067290 */ /* 0x000fe2000fffe03f */
[----:B------:R-:W-:Y:S01]  /*1cf0*/  IADD3 R8, P0, R6, UR29, RZ ;  /* 0x0000001d06087c10 */ /* 0x000fe2000ff1e0ff */
[----:B------:R-:W-:Y:S02]  /*1d00*/  IMAD.WIDE.U32 R4, R9, c[0x0][0x378], R4 ;  /* 0x0000de0009047a25 */ /* 0x000fe400078e0004 */
[----:B------:R-:W-:Y:S01]  /*1d10*/  USHF.R.S32.HI UR18, URZ, 0x1f, UR6 ;  /* 0x0000001f3f127899 */ /* 0x000fe20008011406 */
[----:B------:R-:W-:Y:S01]  /*1d20*/  IADD3.X R9, R7, UR27, R17, P0, !PT ;  /* 0x0000001b07097c10 */ /* 0x000fe200087fe411 */
[----:B------:R-:W-:Y:S01]  /*1d30*/  IMAD.MOV.U32 R6, RZ, RZ, R4 ;  /* 0x000000ffff067224 */ /* 0x000fe200078e0004 */
[----:B------:R-:W-:Y:S01]  /*1d40*/  LEA R224, P0, R10, c[0x0][0x350], 0x2 ;  /* 0x0000d4000ae07a11 */ /* 0x000fe200078010ff */
[----:B------:R-:W-:Y:S01]  /*1d50*/  ULEA.HI UR18, UR18, UR6, URZ, 0x6 ;  /* 0x0000000612127291 */ /* 0x000fe2000f8f303f */
[----:B------:R-:W-:Y:S01]  /*1d60*/  IADD3 R7, R5, UR12, RZ ;  /* 0x0000000c05077c10 */ /* 0x000fe2000fffe0ff */
[----:B------:R-:W-:Y:S01]  /*1d70*/  IMAD R5, R24, c[0x0][0x370], RZ ;  /* 0x0000dc0018057a24 */ /* 0x000fe200078e02ff */
[----:B------:R-:W-:Y:S01]  /*1d80*/  LEA.HI.X R225, R10, c[0x0][0x354], R11, 0x2, P0 ;  /* 0x0000d5000ae17a11 */ /* 0x000fe200000f140b */
[----:B------:R-:W-:Y:S01]  /*1d90*/  USHF.R.S32.HI UR18, URZ, 0x6, UR18 ;  /* 0x000000063f127899 */ /* 0x000fe20008011412 */
[----:B------:R-:W-:Y:S01]  /*1da0*/  IMAD.WIDE.U32 R12, R12, c[0x0][0x1a8], R8 ;  /* 0x00006a000c0c7a25 */ /* 0x000fe200078e0008 */
[----:B------:R-:W-:-:S02]  /*1db0*/  ULDC.64 UR6, c[0x0][0x200] ;  /* 0x0000800000067ab9 */ /* 0x000fc40000000a00 */
[----:B------:R-:W-:Y:S01]  /*1dc0*/  UISETP.LT.AND UP1, UPT, URZ, UR18, UPT ;  /* 0x000000123f00728c */ /* 0x000fe2000bf21270 */
[----:B------:R-:W-:Y:S01]  /*1dd0*/  IMAD R4, R245, c[0x0][0x374], R5 ;  /* 0x0000dd00f5047a24 */ /* 0x000fe200078e0205 */
[----:B------:R-:W-:Y:S01]  /*1de0*/  IADD3 R18, R13, UR13, RZ ;  /* 0x0000000d0d127c10 */ /* 0x000fe2000fffe0ff */
[----:B------:R-:W-:Y:S01]  /*1df0*/  IMAD.WIDE.U32 R6, R245, c[0x0][0x370], R6 ;  /* 0x0000dc00f5067a25 */ /* 0x000fe200078e0006 */
[----:B------:R-:W-:Y:S01]  /*1e00*/  USEL UR18, URZ, UR18, !UP1 ;  /* 0x000000123f127287 */ /* 0x000fe2000c800000 */
[----:B------:R-:W-:Y:S01]  /*1e10*/  LEA R228, P3, R12, c[0x0][0x160], 0x1 ;  /* 0x000058000ce47a11 */ /* 0x000fe200078608ff */
[----:B------:R-:W-:Y:S01]  /*1e20*/  UIMAD.WIDE UR6, UR15, UR32, UR6 ;  /* 0x000000200f0672a5 */ /* 0x000fe2000f8e0206 */
[----:B------:R-:W-:Y:S01]  /*1e30*/  IMAD.IADD R11, R7, 0x1, R4 ;  /* 0x00000001070b7824 */ /* 0x000fe200078e0204 */
[----:B------:R-:W-:Y:S01]  /*1e40*/  UISETP.GT.AND UP1, UPT, UR30, UR18, UPT ;  /* 0x000000121e00728c */ /* 0x000fe2000bf24270 */
[----:B------:R-:W-:Y:S02]  /*1e50*/  LEA R227, P2, R6, c[0x0][0x330], 0x1 ;  /* 0x0000cc0006e37a11 */ /* 0x000fe400078408ff */
[----:B------:R-:W-:-:S02]  /*1e60*/  LEA.HI.X R229, R12, c[0x0][0x164], R18, 0x1, P3 ;  /* 0x000059000ce57a11 */ /* 0x000fc400018f0c12 */
[----:B------:R-:W-:Y:S02]  /*1e70*/  LEA.HI.X R230, R6, c[0x0][0x334], R11, 0x1, P2 ;  /* 0x0000cd0006e67a11 */ /* 0x000fe400010f0c0b */
[----:B------:R-:W-:-:S13]  /*1e80*/  PLOP3.LUT P0, PT, PT, PT, UP1, 0x80, 0x0 ;  /* 0x000000000000781c */ /* 0x000fda0003f0f018 */
[----:B------:R-:W-:Y:S05]  /*1e90*/  @P0 BRA `(.L_x_1006) ;  /* 0x0000094000000947 */ /* 0x000fea0003800000 */
        /* <DEDUP_REMOVED lines=18> */
.L_x_1007:
        /* <DEDUP_REMOVED lines=18> */
.L_x_1008:
        /* <DEDUP_REMOVED lines=9> */
[----:B------:R-:W-:Y:S01]  /*2170*/  USHF.R.S32.HI UR14, URZ, 0x1f, UR39 ;  /* 0x0000001f3f0e7899 */ /* 0x000fe20008011427 */
[----:B------:R-:W-:Y:S02]  /*2180*/  ISETP.GE.AND P5, PT, R245, UR8, PT ;  /* 0x00000008f5007c0c */ /* 0x000fe4000bfa6270 */
[----:B------:R-:W-:Y:S01]  /*2190*/  MOV R4, UR6 ;  /* 0x0000000600047c02 */ /* 0x000fe20008000f00 */
[----:B------:R-:W-:Y:S02]  /*21a0*/  ULDC.64 UR6, c[0x0][0x3b8] ;  /* 0x0000ee0000067ab9 */ /* 0x000fe40000000a00 */
[----:B------:R-:W-:Y:S01]  /*21b0*/  UIMAD UR6, UR14, UR6, URZ ;  /* 0x000000060e0672a4 */ /* 0x000fe2000f8e023f */
[----:B------:R-:W-:Y:S01]  /*21c0*/  IADD3.X R7, R5, UR13, R4, P0, !PT ;  /* 0x0000000d05077c10 */ /* 0x000fe200087fe404 */
[----:B------:R-:W-:Y:S02]  /*21d0*/  IMAD.U32 R4, RZ, RZ, UR39 ;  /* 0x00000027ff047e24 */ /* 0x000fe4000f8e00ff */
[----:B------:R-:W-:-:S02]  /*21e0*/  UIMAD UR6, UR39, UR7, UR6 ;  /* 0x00000007270672a4 */ /* 0x000fc4000f8e0206 */
        /* <DEDUP_REMOVED lines=19> */
.L_x_1010:
[----:B------:R-:W-:Y:S05]  /*2320*/  BSYNC B0 ;  /* 0x0000000000007941 */ /* 0x000fea0003800000 */
.L_x_1009:
        /* <DEDUP_REMOVED lines=21> */
.L_x_1012:
[----:B------:R-:W-:Y:S05]  /*2480*/  BSYNC B0 ;  /* 0x0000000000007941 */ /* 0x000fea0003800000 */
.L_x_1011:
[----:B------:R-:W-:Y:S01]  /*2490*/  ULDC.64 UR6, c[0x0][0x3a8] ;  /* 0x0000ea0000067ab9 */ /* 0x000fe20000000a00 */
[----:B-1----:R-:W-:Y:S01]  /*24a0*/  IMAD.WIDE.U32 R4, R11, c[0x0][0x3a8], R232 ;  /* 0x0000ea000b047a25 */ /* 0x002fe200078e00e8 */
[----:B------:R-:W-:Y:S01]  /*24b0*/  UIMAD UR6, UR9, UR6, URZ ;  /* 0x00000006090672a4 */ /* 0x000fe2000f8e023f */
[----:B------:R-:W-:Y:S01]  /*24c0*/  BSSY B0, `(.L_x_1013) ;  /* 0x000001d000007945 */ /* 0x000fe20003800000 */
[----:B------:R-:W-:-:S02]  /*24d0*/  USHF.R.S32.HI UR8, URZ, 0x1f, UR39 ;  /* 0x0000001f3f087899 */ /* 0x000fc40008011427 */
        /* <DEDUP_REMOVED lines=27> */
.L_x_1014:
[----:B------:R-:W-:Y:S05]  /*2690*/  BSYNC B0 ;  /* 0x0000000000007941 */ /* 0x000fea0003800000 */
.L_x_1013:
        /* <DEDUP_REMOVED lines=20> */
.L_x_1006:
        /* <DEDUP_REMOVED lines=50> */
.L_x_1017:
[----:B------:R-:W-:Y:S05]  /*2b00*/  BSYNC B0 ;  /* 0x0000000000007941 */ /* 0x000fea0003800000 */
.L_x_1016:
        /* <DEDUP_REMOVED lines=48> */
.L_x_1019:
[----:B------:R-:W-:Y:S05]  /*2e10*/  BSYNC B0 ;  /* 0x0000000000007941 */ /* 0x000fea0003800000 */
.L_x_1018:
        /* <DEDUP_REMOVED lines=44> */
.L_x_1021:
[----:B------:R-:W-:Y:S05]  /*30e0*/  BSYNC B0 ;  /* 0x0000000000007941 */ /* 0x000fea0003800000 */
.L_x_1020:
        /* <DEDUP_REMOVED lines=45> */
.L_x_1023:
[----:B------:R-:W-:Y:S05]  /*33c0*/  BSYNC B0 ;  /* 0x0000000000007941 */ /* 0x000fea0003800000 */
.L_x_1022:
[C---:B--23--:R-:W-:Y:S01]  /*33d0*/  IADD3 R4, R231.reuse, 0x8, RZ ;  /* 0x00000008e7047810 */ /* 0x04cfe20007ffe0ff */
[----:B------:R-:W-:Y:S01]  /*33e0*/  USHF.R.S32.HI UR12, URZ, 0x1f, UR21 ;  /* 0x0000001f3f0c7899 */ /* 0x000fe20008011415 */
[C---:B------:R-:W-:Y:S01]  /*33f0*/  ISETP.GE.AND P1, PT, R231.reuse, UR11, PT ;  /* 0x0000000be7007c0c */ /* 0x040fe2000bf26270 */
[----:B------:R-:W-:Y:S01]  /*3400*/  ULDC.64 UR14, c[0x0][0x198] ;  /* 0x00006600000e7ab9 */ /* 0x000fe20000000a00 */
[----:B------:R-:W-:Y:S01]  /*3410*/  ISETP.GE.AND P0, PT, R4, UR11, PT ;  /* 0x0000000b04007c0c */ /* 0x000fe2000bf06270 */
[----:B------:R-:W-:Y:S01]  /*3420*/  UIADD3 UR11, -UR21, UR8, URZ ;  /* 0x00000008150b7290 */ /* 0x000fe2000fffe13f */
[----:B------:R-:W-:Y:S01]  /*3430*/  IMAD.MOV.U32 R4, RZ, RZ, 0x4 ;  /* 0x00000004ff047424 */ /* 0x000fe200078e00ff */
[----:B------:R-:W-:Y:S01]  /*3440*/  MOV R238, 0x7f800000 ;  /* 0x7f80000000ee7802 */ /* 0x000fe20000000f00 */
[----:B------:R-:W-:Y:S01]  /*3450*/  IMAD.MOV.U32 R239, RZ, RZ, 0x7f800000 ;  /* 0x7f800000ffef7424 */ /* 0x000fe200078e00ff */
[----:B------:R-:W-:Y:S01]  /*3460*/  UIMAD UR13, UR12, UR14, URZ ;  /* 0x0000000e0c0d72a4 */ /* 0x000fe2000f8e023f */
[----:B------:R-:W-:Y:S01]  /*3470*/  IMAD.WIDE R4, R231, R4, UR6 ;  /* 0x00000006e7047e25 */ /* 0x000fe2000f8e0204 */
[----:B------:R-:W-:-:S02]  /*3480*/  ISETP.GE.AND P5, PT, R245, UR11, PT ;  /* 0x0000000bf5007c0c */ /* 0x000fc4000bfa6270 */
[----:B------:R-:W-:Y:S01]  /*3490*/  MOV R17, UR21 ;  /* 0x0000001500117c02 */ /* 0x000fe20008000f00 */
[----:B------:R-:W-:Y:S01]  /*34a0*/  UIMAD UR13, UR21, UR15, UR13 ;  /* 0x0000000f150d72a4 */ /* 0x000fe2000f8e020d */
[----:B------:R2:W5:Y:S04]  /*34b0*/  @!P1 LDG.E R238, [R4.64] ;  /* 0x0000000404ee9981 */ /* 0x000568000c1e1900 */
[----:B------:R2:W5:Y:S01]  /*34c0*/  @!P0 LDG.E R239, [R4.64+0x20] ;  /* 0x0000200404ef8981 */ /* 0x000562000c1e1900 */
[----:B------:R-:W-:-:S04]  /*34d0*/  IMAD.U32 R6, RZ, RZ, UR13 ;  /* 0x0000000dff067e24 */ /* 0x000fc8000f8e00ff */
[----:B------:R3:W-:Y:S04]  /*34e0*/  @P5 STS.128 [R226+0x10000], RZ ;  /* 0x010000ffe2005388 */ /* 0x0007e80000000c00 */
[----:B------:R3:W-:Y:S04]  /*34f0*/  @P5 STS.128 [R226+0x12000], RZ ;  /* 0x012000ffe2005388 */ /* 0x0007e80000000c00 */
[----:B------:R3:W-:Y:S04]  /*3500*/  @P5 STS.128 [R226+0x14000], RZ ;  /* 0x014000ffe2005388 */ /* 0x0007e80000000c00 */
[----:B------:R3:W-:Y:S01]  /*3510*/  @P5 STS.128 [R226+0x16000], RZ ;  /* 0x016000ffe2005388 */ /* 0x0007e20000000c00 */
[----:B--2---:R-:W-:-:S05]  /*3520*/  IMAD.WIDE.U32 R4, R17, c[0x0][0x198], R232 ;  /* 0x0000660011047a25 */ /* 0x004fca00078e00e8 */
[----:B------:R-:W-:-:S04]  /*3530*/  IADD3 R4, P0, R4, UR23, RZ ;  /* 0x0000001704047c10 */ /* 0x000fc8000ff1e0ff */
[----:B------:R-:W-:Y:S01]  /*3540*/  IADD3.X R5, R5, UR25, R6, P0, !PT ;  /* 0x0000001905057c10 */ /* 0x000fe200087fe406 */
[----:B------:R-:W-:Y:S01]  /*3550*/  IMAD R6, R22, c[0x0][0x1b0], RZ ;  /* 0x00006c0016067a24 */ /* 0x000fe200078e02ff */
[----:B------:R-:W-:Y:S03]  /*3560*/  BSSY B0, `(.L_x_1024) ;  /* 0x0000032000007945 */ /* 0x000fe60003800000 */
        /* <DEDUP_REMOVED lines=49> */
.L_x_1025:
[----:B---3--:R-:W-:Y:S05]  /*3880*/  BSYNC B0 ;  /* 0x0000000000007941 */ /* 0x008fea0003800000 */
.L_x_1024:
        /* <DEDUP_REMOVED lines=19> */
[C---:B------:R-:W-:Y:S01]  /*39c0*/  IMAD.WIDE.U32 R10, R7.reuse, c[0x0][0x198], R10 ;  /* 0x00006600070a7a25 */ /* 0x040fe200078e000a */
        /* <DEDUP_REMOVED lines=35> */
.L_x_1027:
[----:B------:R-:W-:Y:S05]  /*3c00*/  BSYNC B0 ;  /* 0x0000000000007941 */ /* 0x000fea0003800000 */
.L_x_1026:
        /* <DEDUP_REMOVED lines=62> */
.L_x_1029:
[----:B------:R-:W-:Y:S05]  /*3ff0*/  BSYNC B0 ;  /* 0x0000000000007941 */ /* 0x000fea0003800000 */
.L_x_1028:
        /* <DEDUP_REMOVED lines=53> */
.L_x_1031:
[----:B------:R-:W-:Y:S05]  /*4350*/  BSYNC B0 ;  /* 0x0000000000007941 */ /* 0x000fea0003800000 */
.L_x_1030:
[----:B------:R-:W-:Y:S01]  /*4360*/  IMAD.MOV.U32 R6, RZ, RZ, c[0x0][0x308] ;  /* 0x0000c200ff067624 */ /* 0x000fe200078e00ff */
[----:B------:R-:W0:Y:S01]  /*4370*/  LDGDEPBAR ;  /* 0x00000000000079af */ /* 0x000e220000000000 */
[----:B------:R-:W-:-:S05]  /*4380*/  IMAD.MOV.U32 R7, RZ, RZ, c[0x0][0x30c] ;  /* 0x0000c300ff077624 */ /* 0x000fca00078e00ff */
[----:B-12---:R1:W2:Y:S04]  /*4390*/  LDG.E.64 R4, [R6.64+0x8] ;  /* 0x0000080406047981 */ /* 0x0062a8000c1e1b00 */
[----:B-1-3--:R-:W3:Y:S01]  /*43a0*/  LDG.E.64 R6, [R6.64] ;  /* 0x0000000406067981 */ /* 0x00aee2000c1e1b00 */
[----:B------:R-:W-:Y:S01]  /*43b0*/  UIADD3 UR11, UR21, UR10, URZ ;  /* 0x0000000a150b7290 */ /* 0x000fe2000fffe03f */
[----:B------:R-:W-:Y:S01]  /*43c0*/  SHF.R.S32.HI R8, RZ, 0x1f, R21 ;  /* 0x0000001fff087819 */ /* 0x000fe20000011415 */
        /* <DEDUP_REMOVED lines=65> */
[----:B------:R-:W-:Y:S02]  /*47e0*/  UIADD3 UR21, UR11, -UR12, URZ ;  /* 0x8000000c0b157290 */ /* 0x000fe4000fffe03f */
[----:B------:R-:W-:Y:S01]  /*47f0*/  ULDC UR15, c[0x0][0x2e4] ;  /* 0x0000b900000f7ab9 */ /* 0x000fe20000000800 */
[----:B--2---:R-:W-:Y:S02]  /*4800*/  IADD3 R248, P1, P0, R4, UR48, R21 ;  /* 0x0000003004f87c10 */ /* 0x004fe4000f83e015 */
[----:B------:R-:W-:Y:S02]  /*4810*/  CS2R R20, SRZ ;  /* 0x0000000000147805 */ /* 0x000fe4000001ff00 */
[----:B------:R-:W-:Y:S01]  /*4820*/  IADD3.X R249, R5, UR52, R8, P1, P0 ;  /* 0x0000003405f97c10 */ /* 0x000fe20008fe0408 */
        /* <DEDUP_REMOVED lines=14> */
.L_x_1036:
[----:B------:R-:W0:Y:S01]  /*4910*/  LDGDEPBAR ;  /* 0x00000000000079af */ /* 0x000e220000000000 */
[----:B------:R-:W-:Y:S02]  /*4920*/  USHF.L.U32 UR12, UR9, 0x6, URZ ;  /* 0x00000006090c7899 */ /* 0x000fe4000800063f */
[----:B------:R-:W-:Y:S02]  /*4930*/  ULDC UR11, c[0x0][0x2e4] ;  /* 0x0000b900000b7ab9 */ /* 0x000fe40000000800 */
[----:B------:R-:W-:Y:S01]  /*4940*/  UISETP.GE.AND UP0, UPT, UR12, UR21, UPT ;  /* 0x000000150c00728c */ /* 0x000fe2000bf06270 */
        /* <DEDUP_REMOVED lines=8> */
[----:B------:R-:W-:Y:S04]  /*49d0*/  LDSM.16.M88.4 R100, [R219] ;  /* 0x00000000db64783b */ /* 0x000fe80000000200 */
[----:B------:R-:W3:Y:S04]  /*49e0*/  LDSM.16.M88.4 R104, [R212+0x10000] ;  /* 0x01000000d468783b */ /* 0x000ee80000000200 */
        /* <DEDUP_REMOVED lines=11> */
[----:B------:R-:W3:Y:S04]  /*4aa0*/  LDSM.16.M88.4 R88, [R3+0x10800] ;  /* 0x010800000358783b */ /* 0x000ee80000000200 */
[----:B------:R-:W-:Y:S03]  /*4ab0*/  LDSM.16.M88.4 R96, [R213+0x12000] ;  /* 0x01200000d560783b */ /* 0x000fe60000000200 */
[C---:B------:R-:W-:Y:S08]  /*4ac0*/  HMMA.16816.F32 R4, R100.reuse, R104, R4 ;  /* 0x000000686404723c */ /* 0x040ff00000001804 */
[C---:B------:R-:W-:Y:S01]  /*4ad0*/  HMMA.16816.F32 R8, R100.reuse, R106, R8 ;  /* 0x0000006a6408723c */ /* 0x040fe20000001808 */
[----:B------:R-:W-:Y:S07]  /*4ae0*/  LDSM.16.M88.4 R104, [R2+0x12800] ;  /* 0x012800000268783b */ /* 0x000fee0000000200 */
[C---:B-1----:R-:W-:Y:S08]  /*4af0*/  HMMA.16816.F32 R12, R100.reuse, R84, R12 ;  /* 0x00000054640c723c */ /* 0x042ff0000000180c */
[----:B------:R-:W-:Y:S01]  /*4b00*/  HMMA.16816.F32 R16, R100, R86, R16 ;  /* 0x000000566410723c */ /* 0x000fe20000001810 */
[----:B------:R-:W1:Y:S04]  /*4b10*/  LDSM.16.M88.4 R84, [R214+0x2000] ;  /* 0x00200000d654783b */ /* 0x000e680000000200 */
[----:B------:R-:W4:Y:S03]  /*4b20*/  LDSM.16.M88.4 R100, [R213+0x12800] ;  /* 0x01280000d564783b */ /* 0x000f260000000200 */
[C---:B--2---:R-:W-:Y:S08]  /*4b30*/  HMMA.16816.F32 R4, R92.reuse, R108, R4 ;  /* 0x0000006c5c04723c */ /* 0x044ff00000001804 */
[C---:B------:R-:W-:Y:S08]  /*4b40*/  HMMA.16816.F32 R8, R92.reuse, R110, R8 ;  /* 0x0000006e5c08723c */ /* 0x040ff00000001808 */
[C---:B---3--:R-:W-:Y:S07]  /*4b50*/  HMMA.16816.F32 R12, R92.reuse, R88, R12 ;  /* 0x000000585c0c723c */ /* 0x048fee000000180c */
[----:B------:R-:W-:Y:S01]  /*4b60*/  IMAD.U32 R88, RZ, RZ, UR17 ;  /* 0x00000011ff587e24 */ /* 0x000fe2000f8e00ff */
[----:B------:R-:W-:Y:S01]  /*4b70*/  HMMA.16816.F32 R16, R92, R90, R16 ;  /* 0x0000005a5c10723c */ /* 0x000fe20000001810 */
[----:B------:R-:W-:Y:S01]  /*4b80*/  IMAD.U32 R89, RZ, RZ, UR16 ;  /* 0x00000010ff597e24 */ /* 0x000fe2000f8e00ff */
[----:B------:R-:W-:Y:S02]  /*4b90*/  LDSM.16.M88.4 R92, [R2+0x12000] ;  /* 0x01200000025c783b */ /* 0x000fe40000000200 */
[C---:B------:R-:W-:Y:S04]  /*4ba0*/  LEA R108, P0, R231.reuse, R88, 0x2 ;  /* 0x00000058e76c7211 */ /* 0x040fe800078010ff */
[----:B------:R-:W-:Y:S01]  /*4bb0*/  LEA.HI.X.SX32 R109, R231, R89, 0x2, P0 ;  /* 0x00000059e76d7211 */ /* 0x000fe200000f16ff */
[C---:B-1----:R-:W-:Y:S01]  /*4bc0*/  HMMA.16816.F32 R4, R84.reuse, R96, R4 ;  /* 0x000000605404723c */ /* 0x042fe20000001804 */
[----:B------:R-:W1:Y:S01]  /*4bd0*/  LDSM.16.M88.4 R88, [R215+0x2000] ;  /* 0x00200000d758783b */ /* 0x000e620000000200 */
[----:B------:R-:W-:Y:S03]  /*4be0*/  PLOP3.LUT P0, PT, PT, PT, UP0, 0x80, 0x0 ;  /* 0x000000000000781c */ /* 0x000fe60003f0f008 */
[----:B-----5:R2:W5:Y:S03]  /*4bf0*/  LDG.E R113, [R108.64] ;  /* 0x000000046c717981 */ /* 0x020566000c1e1900 */
[C---:B------:R-:W-:Y:S01]  /*4c00*/  HMMA.16816.F32 R8, R84.reuse, R98, R8 ;  /* 0x000000625408723c */ /* 0x040fe20000001808 */
[----:B------:R-:W-:Y:S04]  /*4c10*/  LDSM.16.M88.4 R96, [R212+0x12000] ;  /* 0x01200000d460783b */ /* 0x000fe80000000200 */
[----:B------:R2:W5:Y:S03]  /*4c20*/  LDG.E R112, [R108.64+0x20] ;  /* 0x000020046c707981 */ /* 0x000566000c1e1900 */
[C---:B----4-:R-:W-:Y:S08]  /*4c30*/  HMMA.16816.F32 R12, R84.reuse, R100, R12 ;  /* 0x00000064540c723c */ /* 0x050ff0000000180c */
[----:B------:R-:W-:Y:S01]  /*4c40*/  HMMA.16816.F32 R16, R84, R102, R16 ;  /* 0x000000665410723c */ /* 0x000fe20000001810 */
[----:B------:R-:W3:Y:S04]  /*4c50*/  LDSM.16.M88.4 R84, [R219+0x2000] ;  /* 0x00200000db54783b */ /* 0x000ee80000000200 */
[----:B------:R-:W4:Y:S03]  /*4c60*/  LDSM.16.M88.4 R100, [R212+0x12800] ;  /* 0x01280000d464783b */ /* 0x000f260000000200 */
[C---:B-1----:R-:W-:Y:S08]  /*4c70*/  HMMA.16816.F32 R4, R88.reuse, R92, R4 ;  /* 0x0000005c5804723c */ /* 0x042ff00000001804 */
[C---:B------:R-:W-:Y:S01]  /*4c80*/  HMMA.16816.F32 R8, R88.reuse, R94, R8 ;  /* 0x0000005e5808723c */ /* 0x040fe20000001808 */
[----:B------:R-:W-:Y:S07]  /*4c90*/  LDSM.16.M88.4 R92, [R3+0x12000] ;  /* 0x01200000035c783b */ /* 0x000fee0000000200 */
[C---:B------:R-:W-:Y:S08]  /*4ca0*/  HMMA.16816.F32 R12, R88.reuse, R104, R12 ;  /* 0x00000068580c723c */ /* 0x040ff0000000180c */
        /* <DEDUP_REMOVED lines=60> */
[C---:B------:R-:W-:Y:S08]  /*5070*/  HMMA.16816.F32 R8, R84.reuse, R98, R8 ;  /* 0x000000625408723c */ /* 0x040ff00000001808 */
[C---:B----4-:R-:W-:Y:S08]  /*5080*/  HMMA.16816.F32 R12, R84.reuse, R100, R12 ;  /* 0x00000064540c723c */ /* 0x050ff0000000180c */
[----:B------:R-:W-:Y:S08]  /*5090*/  HMMA.16816.F32 R16, R84, R102, R16 ;  /* 0x000000665410723c */ /* 0x000ff00000001810 */
[C---:B-1----:R-:W-:Y:S08]  /*50a0*/  HMMA.16816.F32 R4, R88.reuse, R92, R4 ;  /* 0x0000005c5804723c */ /* 0x042ff00000001804 */
[C---:B------:R-:W-:Y:S08]  /*50b0*/  HMMA.16816.F32 R8, R88.reuse, R94, R8 ;  /* 0x0000005e5808723c */ /* 0x040ff00000001808 */
[C---:B--2---:R-:W-:Y:S08]  /*50c0*/  HMMA.16816.F32 R12, R88.reuse, R104, R12 ;  /* 0x00000068580c723c */ /* 0x044ff0000000180c */
[----:B------:R-:W-:Y:S01]  /*50d0*/  HMMA.16816.F32 R16, R88, R106, R16 ;  /* 0x0000006a5810723c */ /* 0x000fe20000001810 */
[----:B------:R-:W-:-:S07]  /*50e0*/  @!P0 BRA `(.L_x_1032) ;  /* 0x000000c000008947 */ /* 0x000fce0003800000 */
        /* <DEDUP_REMOVED lines=12> */
.L_x_1032:
[----:B------:R-:W-:Y:S01]  /*51b0*/  IADD3 R84, R231, UR12, RZ ;  /* 0x0000000ce7547c10 */ /* 0x000fe2000fffe0ff */
[----:B------:R-:W-:Y:S02]  /*51c0*/  UIADD3 UR12, -UR11, UR8, -UR10 ;  /* 0x000000080b0c7290 */ /* 0x000fe4000fffe90a */
[----:B------:R-:W-:Y:S01]  /*51d0*/  UMOV UR15, UR11 ;  /* 0x0000000b000f7c82 */ /* 0x000fe20008000000 */
[C---:B------:R-:W-:Y:S03]  /*51e0*/  IADD3 R85, R84.reuse, 0x8, RZ ;  /* 0x0000000854557810 */ /* 0x040fe60007ffe0ff */
[C---:B------:R-:W-:Y:S02]  /*51f0*/  IADD3 R88, R84.reuse, UR12, RZ ;  /* 0x0000000c54587c10 */ /* 0x040fe4000fffe0ff */
[C---:B------:R-:W-:Y:S01]  /*5200*/  IADD3 R86, R85.reuse, UR12, RZ ;  /* 0x0000000c55567c10 */ /* 0x040fe2000fffe0ff */
[----:B------:R-:W-:Y:S01]  /*5210*/  UIADD3 UR12, UR8, 0x1, -UR10 ;  /* 0x00000001080c7890 */ /* 0x000fe2000fffe80a */
[----:B------:R-:W-:Y:S02]  /*5220*/  IMNMX R88, RZ, R88, !PT ;  /* 0x00000058ff587217 */ /* 0x000fe40007800200 */
[----:B------:R-:W-:Y:S01]  /*5230*/  IMNMX R86, RZ, R86, !PT ;  /* 0x00000056ff567217 */ /* 0x000fe20007800200 */
[----:B------:R-:W-:Y:S06]  /*5240*/  UIADD3 UR12, UR12, UR43, URZ ;  /* 0x0000002b0c0c7290 */ /* 0x000fec000fffe03f */
[----:B------:R-:W-:Y:S02]  /*5250*/  IADD3 R87, R84, UR12, RZ ;  /* 0x0000000c54577c10 */ /* 0x000fe4000fffe0ff */
[----:B------:R-:W-:Y:S01]  /*5260*/  IADD3 R89, R85, UR12, RZ ;  /* 0x0000000c55597c10 */ /* 0x000fe2000fffe0ff */
[----:B------:R-:W1:Y:S01]  /*5270*/  S2R R84, SR_TID.X ;  /* 0x0000000000547919 */ /* 0x000e620000002100 */
[----:B------:R-:W-:Y:S01]  /*5280*/  IMNMX R87, R87, UR8, PT ;  /* 0x0000000857577c17 */ /* 0x000fe2000b800200 */
[----:B------:R-:W-:Y:S02]  /*5290*/  IMAD.SHL.U32 R85, R244, 0x20, RZ ;  /* 0x00000020f4557824 */ /* 0x000fe400078e00ff */
[----:B-1----:R-:W-:Y:S05]  /*52a0*/  IMAD.SHL.U32 R84, R84, 0x2, RZ ;  /* 0x0000000254547824 */ /* 0x002fea00078e00ff */
[----:B------:R-:W-:Y:S01]  /*52b0*/  LOP3.LUT R85, R85, 0x6, R84, 0xf8, !PT ;  /* 0x0000000655557812 */ /* 0x000fe200078ef854 */
[----:B------:R-:W-:Y:S04]  /*52c0*/  IMAD.U32 R84, RZ, RZ, UR34 ;  /* 0x00000022ff547e24 */ /* 0x000fe8000f8e00ff */
[----:B------:R-:W-:Y:S01]  /*52d0*/  IMAD R84, R84, 0x40, R85 ;  /* 0x0000004054547824 */ /* 0x000fe200078e0255 */
[----:B------:R-:W-:Y:S04]  /*52e0*/  IMNMX R85, R89, UR8, PT ;  /* 0x0000000859557c17 */ /* 0x000fe8000b800200 */
[C---:B------:R-:W-:Y:S02]  /*52f0*/  ISETP.GE.AND P1, PT, R84.reuse, R88, PT ;  /* 0x000000585400720c */ /* 0x040fe40003f26270 */
[C---:B------:R-:W-:Y:S02]  /*5300*/  ISETP.GE.AND P0, PT, R84.reuse, R86, PT ;  /* 0x000000565400720c */ /* 0x040fe40003f06270 */
[C---:B------:R-:W-:Y:S02]  /*5310*/  IADD3 R94, R84.reuse, 0x1, RZ ;  /* 0x00000001545e7810 */ /* 0x040fe40007ffe0ff */
[C---:B------:R-:W-:Y:S02]  /*5320*/  IADD3 R93, R84.reuse, 0x8, RZ ;  /* 0x00000008545d7810 */ /* 0x040fe40007ffe0ff */
[C---:B------:R-:W-:Y:S02]  /*5330*/  IADD3 R92, R84.reuse, 0x9, RZ ;  /* 0x00000009545c7810 */ /* 0x040fe40007ffe0ff */
[C---:B------:R-:W-:Y:S02]  /*5340*/  IADD3 R91, R84.reuse, 0x10, RZ ;  /* 0x00000010545b7810 */ /* 0x040fe40007ffe0ff */
[C---:B------:R-:W-:Y:S02]  /*5350*/  IADD3 R90, R84.reuse, 0x11, RZ ;  /* 0x00000011545a7810 */ /* 0x040fe40007ffe0ff */
[C---:B------:R-:W-:Y:S02]  /*5360*/  IADD3 R89, R84.reuse, 0x18, RZ ;  /* 0x0000001854597810 */ /* 0x040fe40007ffe0ff */
[C---:B------:R-:W-:Y:S02]  /*5370*/  ISETP.GE.OR P1, PT, R84.reuse, R87, !P1 ;  /* 0x000000575400720c */ /* 0x040fe40004f26670 */
[C---:B------:R-:W-:Y:S02]  /*5380*/  ISETP.GE.OR P0, PT, R84.reuse, R85, !P0 ;  /* 0x000000555400720c */ /* 0x040fe40004706670 */
[----:B------:R-:W-:Y:S02]  /*5390*/  IADD3 R84, R84, 0x19, RZ ;  /* 0x0000001954547810 */ /* 0x000fe40007ffe0ff */
[-C--:B------:R-:W-:Y:S02]  /*53a0*/  ISETP.GE.AND P6, PT, R94, R88.reuse, PT ;  /* 0x000000585e00720c */ /* 0x080fe40003fc6270 */
[-C--:B------:R-:W-:Y:S02]  /*53b0*/  ISETP.GE.AND P5, PT, R93, R88.reuse, PT ;  /* 0x000000585d00720c */ /* 0x080fe40003fa6270 */
[-C--:B------:R-:W-:Y:S02]  /*53c0*/  ISETP.GE.AND P4, PT, R92, R88.reuse, PT ;  /* 0x000000585c00720c */ /* 0x080fe40003f86270 */
[-C--:B------:R-:W-:Y:S02]  /*53d0*/  ISETP.GE.AND P3, PT, R91, R88.reuse, PT ;  /* 0x000000585b00720c */ /* 0x080fe40003f66270 */
        /* <DEDUP_REMOVED lines=40> */
.L_x_1033:
[C---:B------:R-:W-:Y:S01]  /*5660*/  FMUL.FTZ R84, R238.reuse, 1.4426950216293334961 ;  /* 0x3fb8aa3bee547820 */ /* 0x040fe20000410000 */
[----:B------:R-:W-:Y:S01]  /*5670*/  FSETP.NEU.FTZ.AND P0, PT, R238, -INF , PT ;  /* 0xff800000ee00780b */ /* 0x000fe20003f1d000 */
[C---:B------:R-:W-:Y:S01]  /*5680*/  FMUL.FTZ R85, R239.reuse, 1.4426950216293334961 ;  /* 0x3fb8aa3bef557820 */ /* 0x040fe20000410000 */
[----:B------:R-:W-:Y:S01]  /*5690*/  UISETP.GT.AND UP1, UPT, UR9, UR18, UPT ;  /* 0x000000120900728c */ /* 0x000fe2000bf24270 */
[----:B------:R-:W-:Y:S01]  /*56a0*/  IMAD.WIDE.U32 R90, R248, -0x2daee0ad, RZ ;  /* 0xd2511f53f85a7825 */ /* 0x000fe200078e00ff */
[----:B------:R-:W-:Y:S02]  /*56b0*/  FSEL R84, R84, RZ, P0 ;  /* 0x000000ff54547208 */ /* 0x000fe40000000000 */
[----:B------:R-:W-:Y:S01]  /*56c0*/  FSETP.NEU.FTZ.AND P0, PT, R239, -INF , PT ;  /* 0xff800000ef00780b */ /* 0x000fe20003f1d000 */
[----:B------:R-:W-:Y:S02]  /*56d0*/  IMAD.U32 R86, RZ, RZ, UR9 ;  /* 0x00000009ff567e24 */ /* 0x000fe4000f8e00ff */
[--C-:B------:R-:W-:Y:S02]  /*56e0*/  FFMA.FTZ R16, R16, c[0x0][0x23c], -R84.reuse ;  /* 0x00008f0010107a23 */ /* 0x100fe40000010854 */
[--C-:B------:R-:W-:Y:S02]  /*56f0*/  FFMA.FTZ R8, R8, c[0x0][0x23c], -R84.reuse ;  /* 0x00008f0008087a23 */ /* 0x100fe40000010854 */
[----:B------:R1:W2:Y:S01]  /*5700*/  MUFU.EX2 R129, R16 ;  /* 0x0000001000817308 */ /* 0x0002a20000000800 */
[----:B------:R-:W-:Y:S02]  /*5710*/  FFMA.FTZ R9, R9, c[0x0][0x23c], -R84 ;  /* 0x00008f0009097a23 */ /* 0x000fe40000010854 */
[----:B------:R-:W-:Y:S02]  /*5720*/  IMAD R86, R86, 0x4, R250 ;  /* 0x0000000456567824 */ /* 0x000fe400078e02fa */
[--C-:B------:R-:W-:Y:S02]  /*5730*/  FFMA.FTZ R5, R5, c[0x0][0x23c], -R84.reuse ;  /* 0x00008f0005057a23 */ /* 0x100fe40000010854 */
[----:B------:R-:W-:Y:S03]  /*5740*/  IMAD.WIDE.U32 R86, R86, -0x326172a9, RZ ;  /* 0xcd9e8d5756567825 */ /* 0x000fe600078e00ff */
[----:B------:R3:W-:Y:S01]  /*5750*/  MUFU.EX2 R127, R8 ;  /* 0x00000008007f7308 */ /* 0x0007e20000000800 */
[----:B------:R-:W-:Y:S02]  /*5760*/  FFMA.FTZ R12, R12, c[0x0][0x23c], -R84 ;  /* 0x00008f000c0c7a23 */ /* 0x000fe40000010854 */
[----:B------:R-:W-:Y:S04]  /*5770*/  IMAD.MOV.U32 R243, RZ, RZ, c[0x0][0x22c] ;  /* 0x00008b00fff37624 */ /* 0x000fe800078e00ff */
[----:B------:R-:W-:Y:S03]  /*5780*/  IMAD R243, R243, c[0x0][0x1c0], RZ ;  /* 0x00007000f3f37a24 */ /* 0x000fe600078e02ff */
[----:B------:R-:W-:Y:S01]  /*5790*/  MUFU.EX2 R125, R9 ;  /* 0x00000009007d7308 */ /* 0x000fe20000000800 */
[----:B-1----:R-:W-:Y:S05]  /*57a0*/  FSEL R16, R85, RZ, P0 ;  /* 0x000000ff55107208 */ /* 0x002fea0000000000 */
[--C-:B------:R-:W-:Y:S04]  /*57b0*/  FFMA.FTZ R7, R7, c[0x0][0x23c], -R16.reuse ;  /* 0x00008f0007077a23 */ /* 0x100fe80000010810 */
[----:B------:R-:W-:Y:S01]  /*57c0*/  MUFU.EX2 R120, R5 ;  /* 0x0000000500787308 */ /* 0x000fe20000000800 */
[--C-:B------:R-:W-:Y:S02]  /*57d0*/  FFMA.FTZ R11, R11, c[0x0][0x23c], -R16.reuse ;  /* 0x00008f000b0b7a23 */ /* 0x100fe40000010810 */
[----:B------:R-:W-:Y:S02]  /*57e0*/  FFMA.FTZ R19, R19, c[0x0][0x23c], -R16 ;  /* 0x00008f0013137a23 */ /* 0x000fe40000010810 */
[----:B---3--:R-:W-:Y:S02]  /*57f0*/  FFMA.FTZ R8, R4, c[0x0][0x23c], -R84 ;  /* 0x00008f0004087a23 */ /* 0x008fe40000010854 */
[--C-:B------:R-:W-:Y:S02]  /*5800*/  FFMA.FTZ R15, R15, c[0x0][0x23c], -R16.reuse ;  /* 0x00008f000f0f7a23 */ /* 0x100fe40000010810 */
[----:B------:R-:W-:Y:S01]  /*5810*/  FFMA.FTZ R14, R14, c[0x0][0x23c], -R16 ;  /* 0x00008f000e0e7a23 */ /* 0x000fe20000010810 */
[----:B------:R1:W-:Y:S10]  /*5820*/  MUFU.EX2 R126, R7 ;  /* 0x00000007007e7308 */ /* 0x0003f40000000800 */
[----:B------:R-:W-:Y:S10]  /*5830*/  MUFU.EX2 R124, R8 ;  /* 0x00000008007c7308 */ /* 0x000ff40000000800 */
[----:B------:R3:W-:Y:S01]  /*5840*/  MUFU.EX2 R122, R11 ;  /* 0x0000000b007a7308 */ /* 0x0007e20000000800 */
[----:B-1----:R-:W-:Y:S04]  /*5850*/  IMAD.U32 R7, RZ, RZ, UR34 ;  /* 0x00000022ff077e24 */ /* 0x002fe8000f8e00ff */
[----:B------:R-:W-:Y:S02]  /*5860*/  IMAD R4, R7, 0x2, R244 ;  /* 0x0000000207047824 */ /* 0x000fe400078e02f4 */
[----:B------:R-:W-:Y:S01]  /*5870*/  FFMA.FTZ R7, R6, c[0x0][0x23c], -R16 ;  /* 0x00008f0006077a23 */ /* 0x000fe20000010810 */
[----:B------:R-:W-:Y:S02]  /*5880*/  LOP3.LUT R6, R87, UR20, R249, 0x96, !PT ;  /* 0x0000001457067c12 */ /* 0x000fe4000f8e96f9 */
[----:B------:R1:W4:Y:S01]  /*5890*/  MUFU.EX2 R128, R19 ;  /* 0x0000001300807308 */ /* 0x0003220000000800 */
[----:B------:R-:W-:Y:S05]  /*58a0*/  LOP3.LUT R4, R91, UR19, R4, 0x96, !PT ;  /* 0x000000135b047c12 */ /* 0x000fea000f8e9604 */
[----:B------:R-:W-:Y:S04]  /*58b0*/  IMAD.WIDE.U32 R88, R4, -0x326172a9, RZ ;  /* 0xcd9e8d5704587825 */ /* 0x000fe800078e00ff */
[----:B------:R2:W-:Y:S01]  /*58c0*/  MUFU.EX2 R123, R7 ;  /* 0x00000007007b7308 */ /* 0x0005e20000000800 */
[----:B------:R-:W-:Y:S01]  /*58d0*/  LOP3.LUT R86, R89, UR33, R86, 0x96, !PT ;  /* 0x0000002159567c12 */ /* 0x000fe2000f8e9656 */
[--C-:B---3--:R-:W-:Y:S02]  /*58e0*/  FFMA.FTZ R11, R10, c[0x0][0x23c], -R16.reuse ;  /* 0x00008f000a0b7a23 */ /* 0x108fe40000010810 */
[----:B------:R-:W-:Y:S02]  /*58f0*/  FFMA.FTZ R16, R18, c[0x0][0x23c], -R16 ;  /* 0x00008f0012107a23 */ /* 0x000fe40000010810 */
[----:B------:R-:W-:Y:S04]  /*5900*/  IMAD.WIDE.U32 R86, R86, -0x2daee0ad, RZ ;  /* 0xd2511f5356567825 */ /* 0x000fe800078e00ff */
[----:B------:R3:W3:Y:S01]  /*5910*/  MUFU.EX2 R121, R12 ;  /* 0x0000000c00797308 */ /* 0x0006e20000000800 */
[--C-:B-1----:R-:W-:Y:S02]  /*5920*/  FFMA.FTZ R19, R13, c[0x0][0x23c], -R84.reuse ;  /* 0x00008f000d137a23 */ /* 0x102fe40000010854 */
[----:B------:R-:W-:Y:S07]  /*5930*/  FFMA.FTZ R84, R17, c[0x0][0x23c], -R84 ;  /* 0x00008f0011547a23 */ /* 0x000fee0000010854 */
[----:B------:R1:W-:Y:S01]  /*5940*/  MUFU.EX2 R116, R11 ;  /* 0x0000000b00747308 */ /* 0x0003e20000000800 */
[----:B--2---:R-:W-:Y:S05]  /*5950*/  IMAD.WIDE.U32 R6, R6, -0x2daee0ad, RZ ;  /* 0xd2511f5306067825 */ /* 0x004fea00078e00ff */
[----:B------:R-:W-:Y:S04]  /*5960*/  LOP3.LUT R7, R7, UR32, R90, 0x96, !PT ;  /* 0x0000002007077c12 */ /* 0x000fe8000f8e965a */
[----:B------:R-:W-:Y:S01]  /*5970*/  MUFU.EX2 R118, R19 ;  /* 0x0000001300767308 */ /* 0x000fe20000000800 */
[----:B------:R-:W-:Y:S01]  /*5980*/  LOP3.LUT R8, R87, UR30, R6, 0x96, !PT ;  /* 0x0000001e57087c12 */ /* 0x000fe2000f8e9606 */
[----:B------:R-:W-:Y:S04]  /*5990*/  IMAD.WIDE.U32 R6, R7, -0x326172a9, RZ ;  /* 0xcd9e8d5707067825 */ /* 0x000fe800078e00ff */
[----:B------:R-:W-:Y:S01]  /*59a0*/  IMAD.WIDE.U32 R8, R8, -0x326172a9, RZ ;  /* 0xcd9e8d5708087825 */ /* 0x000fe200078e00ff */
[----:B------:R-:W-:Y:S03]  /*59b0*/  LOP3.LUT R4, R7, UR31, R88, 0x96, !PT ;  /* 0x0000001f07047c12 */ /* 0x000fe6000f8e9658 */
[----:B------:R-:W2:Y:S01]  /*59c0*/  MUFU.EX2 R119, R15 ;  /* 0x0000000f00777308 */ /* 0x000ea20000000800 */
[----:B------:R-:W-:Y:S01]  /*59d0*/  LOP3.LUT R88, R9, UR29, R6, 0x96, !PT ;  /* 0x0000001d09587c12 */ /* 0x000fe2000f8e9606 */
[----:B------:R-:W-:Y:S04]  /*59e0*/  IMAD.WIDE.U32 R4, R4, -0x2daee0ad, RZ ;  /* 0xd2511f5304047825 */ /* 0x000fe800078e00ff */
[----:B------:R-:W-:Y:S01]  /*59f0*/  IMAD.WIDE.U32 R88, R88, -0x2daee0ad, RZ ;  /* 0xd2511f5358587825 */ /* 0x000fe200078e00ff */
[----:B------:R-:W-:Y:S03]  /*5a00*/  LOP3.LUT R5, R5, UR28, R86, 0x96, !PT ;  /* 0x0000001c05057c12 */ /* 0x000fe6000f8e9656 */
[----:B------:R-:W-:Y:S01]  /*5a10*/  MUFU.EX2 R115, R14 ;  /* 0x0000000e00737308 */ /* 0x000fe20000000800 */
        /* <DEDUP_REMOVED lines=9> */
[----:B------:R-:W1:Y:S01]  /*5ab0*/  MUFU.EX2 R114, R16 ;  /* 0x0000001000727308 */ /* 0x000e620000000800 */
[----:B------:R-:W-:Y:S01]  /*5ac0*/  LOP3.LUT R10, R6, 0xff, RZ, 0xc0, !PT ;  /* 0x000000ff060a7812 */ /* 0x000fe200078ec0ff */
[----:B------:R-:W-:Y:S01]  /*5ad0*/  IMAD.WIDE.U32 R4, R4, -0x326172a9, RZ ;  /* 0xcd9e8d5704047825 */ /* 0x000fe200078e00ff */
[----:B------:R-:W-:Y:S02]  /*5ae0*/  SHF.R.U32.HI R9, RZ, 0x18, R6 ;  /* 0x00000018ff097819 */ /* 0x000fe40000011606 */
[----:B------:R-:W-:Y:S02]  /*5af0*/  ISETP.LE.U32.AND P6, PT, R10, UR35, PT ;  /* 0x000000230a007c0c */ /* 0x000fe4000bfc3070 */
[----:B------:R-:W-:Y:S02]  /*5b00*/  LOP3.LUT R8, R7, UR22, R8, 0x96, !PT ;  /* 0x0000001607087c12 */ /* 0x000fe4000f8e9608 */
[----:B------:R-:W-:Y:S02]  /*5b10*/  LOP3.LUT R10, R4, 0xffff, RZ, 0xc0, !PT ;  /* 0x0000ffff040a7812 */ /* 0x000fe400078ec0ff */
[----:B---3--:R-:W-:Y:S02]  /*5b20*/  SHF.R.U32.HI R12, RZ, 0x10, R6 ;  /* 0x00000010ff0c7819 */ /* 0x008fe40000011606 */
[----:B------:R-:W-:Y:S02]  /*5b30*/  LOP3.LUT R13, R6, 0xffff, RZ, 0xc0, !PT ;  /* 0x0000ffff060d7812 */ /* 0x000fe400078ec0ff */
[----:B------:R-:W-:Y:S02]  /*5b40*/  LOP3.LUT R6, R5, UR23, R86, 0x96, !PT ;  /* 0x0000001705067c12 */ /* 0x000fe4000f8e9656 */
[----:B------:R-:W-:Y:S02]  /*5b50*/  ISETP.LE.U32.AND P0, PT, R9, UR35, PT ;  /* 0x0000002309007c0c */ /* 0x000fe4000bf03070 */
[----:B------:R-:W-:Y:S02]  /*5b60*/  LOP3.LUT R7, R4, 0xff, RZ, 0xc0, !PT ;  /* 0x000000ff04077812 */ /* 0x000fe400078ec0ff */
[----:B------:R-:W-:Y:S01]  /*5b70*/  LOP3.LUT R5, R8, 0xff, RZ, 0xc0, !PT ;  /* 0x000000ff08057812 */ /* 0x000fe200078ec0ff */
[----:B------:R-:W-:Y:S01]  /*5b80*/  @!P6 FADD.FTZ R129, -R129, -RZ ;  /* 0x800000ff8181e221 */ /* 0x000fe20000010100 */
[--C-:B------:R-:W-:Y:S02]  /*5b90*/  SHF.R.U32.HI R9, RZ, 0x18, R4.reuse ;  /* 0x00000018ff097819 */ /* 0x100fe40000011604 */
[----:B-1----:R-:W-:Y:S02]  /*5ba0*/  SHF.R.U32.HI R11, RZ, 0x10, R4 ;  /* 0x00000010ff0b7819 */ /* 0x002fe40000011604 */
[----:B------:R-:W-:Y:S02]  /*5bb0*/  SHF.R.U32.HI R4, RZ, 0x18, R8 ;  /* 0x00000018ff047819 */ /* 0x000fe40000011608 */
[----:B------:R-:W-:Y:S01]  /*5bc0*/  ISETP.LE.U32.AND P4, PT, R7, UR35, PT ;  /* 0x0000002307007c0c */ /* 0x000fe2000bf83070 */
[----:B----4-:R-:W-:Y:S01]  /*5bd0*/  @!P0 FADD.FTZ R128, -R128, -RZ ;  /* 0x800000ff80808221 */ /* 0x010fe20000010100 */
[----:B------:R-:W-:Y:S02]  /*5be0*/  ISETP.LE.U32.AND P2, PT, R5, UR35, PT ;  /* 0x0000002305007c0c */ /* 0x000fe4000bf43070 */
[----:B------:R-:W-:Y:S02]  /*5bf0*/  LOP3.LUT R5, R6, 0xff, RZ, 0xc0, !PT ;  /* 0x000000ff06057812 */ /* 0x000fe400078ec0ff */
[----:B------:R-:W-:Y:S02]  /*5c00*/  ISETP.LE.U32.AND P1, PT, R4, UR35, PT ;  /* 0x0000002304007c0c */ /* 0x000fe4000bf23070 */
[--C-:B------:R-:W-:Y:S02]  /*5c10*/  SHF.R.U32.HI R4, RZ, 0x10, R6.reuse ;  /* 0x00000010ff047819 */ /* 0x100fe40000011606 */
[----:B------:R-:W-:Y:S02]  /*5c20*/  SHF.R.U32.HI R7, RZ, 0x18, R6 ;  /* 0x00000018ff077819 */ /* 0x000fe40000011606 */
[----:B------:R-:W-:Y:S01]  /*5c30*/  ISETP.LE.U32.AND P6, PT, R5, UR35, PT ;  /* 0x0000002305007c0c */ /* 0x000fe2000bfc3070 */
[----:B------:R-:W-:Y:S01]  /*5c40*/  @!P4 FADD.FTZ R127, -R127, -RZ ;  /* 0x800000ff7f7fc221 */ /* 0x000fe20000010100 */
[----:B------:R-:W-:Y:S01]  /*5c50*/  LOP3.LUT R4, R4, 0xff, RZ, 0xc0, !PT ;  /* 0x000000ff04047812 */ /* 0x000fe200078ec0ff */
[----:B------:R-:W-:Y:S01]  /*5c60*/  @!P2 FADD.FTZ R121, -R121, -RZ ;  /* 0x800000ff7979a221 */ /* 0x000fe20000010100 */
[----:B------:R-:W-:Y:S02]  /*5c70*/  LOP3.LUT R6, R6, 0xffff, RZ, 0xc0, !PT ;  /* 0x0000ffff06067812 */ /* 0x000fe400078ec0ff */
[----:B------:R-:W-:Y:S01]  /*5c80*/  ISETP.LE.U32.AND P5, PT, R7, UR35, PT ;  /* 0x0000002307007c0c */ /* 0x000fe2000bfa3070 */
[----:B--2---:R-:W-:Y:S01]  /*5c90*/  @!P1 FADD.FTZ R119, -R119, -RZ ;  /* 0x800000ff77779221 */ /* 0x004fe20000010100 */
[----:B------:R-:W-:Y:S02]  /*5ca0*/  SHF.R.U32.HI R5, RZ, 0x8, R10 ;  /* 0x00000008ff057819 */ /* 0x000fe4000001160a */
[----:B------:R-:W-:Y:S02]  /*5cb0*/  SHF.R.U32.HI R6, RZ, 0x8, R6 ;  /* 0x00000008ff067819 */ /* 0x000fe40000011606 */
[----:B------:R-:W-:Y:S01]  /*5cc0*/  ISETP.LE.U32.AND P0, PT, R4, UR35, PT ;  /* 0x0000002304007c0c */ /* 0x000fe2000bf03070 */
[----:B------:R-:W-:Y:S01]  /*5cd0*/  @!P6 FADD.FTZ R124, -R124, -RZ ;  /* 0x800000ff7c7ce221 */ /* 0x000fe20000010100 */
[----:B------:R-:W-:Y:S02]  /*5ce0*/  LOP3.LUT R4, R12, 0xff, RZ, 0xc0, !PT ;  /* 0x000000ff0c047812 */ /* 0x000fe400078ec0ff */
[----:B------:R-:W-:Y:S02]  /*5cf0*/  ISETP.LE.U32.AND P3, PT, R9, UR35, PT ;  /* 0x0000002309007c0c */ /* 0x000fe4000bf63070 */
[----:B------:R-:W-:Y:S01]  /*5d00*/  ISETP.LE.U32.AND P4, PT, R4, UR35, PT ;  /* 0x0000002304007c0c */ /* 0x000fe2000bf83070 */
[----:B------:R-:W-:Y:S01]  /*5d10*/  @!P5 FADD.FTZ R126, -R126, -RZ ;  /* 0x800000ff7e7ed221 */ /* 0x000fe20000010100 */
[----:B------:R-:W-:Y:S02]  /*5d20*/  LOP3.LUT R4, R5, 0xffff, RZ, 0xc0, !PT ;  /* 0x0000ffff05047812 */ /* 0x000fe400078ec0ff */
[----:B------:R-:W-:Y:S02]  /*5d30*/  LOP3.LUT R5, R6, 0xffff, RZ, 0xc0, !PT ;  /* 0x0000ffff06057812 */ /* 0x000fe400078ec0ff */
[----:B------:R-:W-:Y:S01]  /*5d40*/  ISETP.LE.U32.AND P5, PT, R4, UR35, PT ;  /* 0x0000002304007c0c */ /* 0x000fe2000bfa3070 */
[----:B------:R-:W-:Y:S01]  /*5d50*/  @!P0 FADD.FTZ R123, -R123, -RZ ;  /* 0x800000ff7b7b8221 */ /* 0x000fe20000010100 */
[----:B------:R-:W-:Y:S02]  /*5d60*/  ISETP.LE.U32.AND P6, PT, R5, UR35, PT ;  /* 0x0000002305007c0c */ /* 0x000fe4000bfc3070 */
[----:B------:R-:W-:Y:S01]  /*5d70*/  LOP3.LUT R5, R11, 0xff, RZ, 0xc0, !PT ;  /* 0x000000ff0b057812 */ /* 0x000fe200078ec0ff */
[----:B------:R-:W-:Y:S01]  /*5d80*/  @!P3 FADD.FTZ R122, -R122, -RZ ;  /* 0x800000ff7a7ab221 */ /* 0x000fe20000010100 */
[----:B------:R-:W-:Y:S01]  /*5d90*/  LOP3.LUT R4, R8, 0xffff, RZ, 0xc0, !PT ;  /* 0x0000ffff08047812 */ /* 0x000fe200078ec0ff */
[----:B------:R-:W-:Y:S01]  /*5da0*/  @!P4 FADD.FTZ R114, -R114, -RZ ;  /* 0x800000ff7272c221 */ /* 0x000fe20000010100 */
[----:B------:R-:W-:Y:S02]  /*5db0*/  ISETP.LE.U32.AND P0, PT, R5, UR35, PT ;  /* 0x0000002305007c0c */ /* 0x000fe4000bf03070 */
[----:B------:R-:W-:Y:S02]  /*5dc0*/  SHF.R.U32.HI R5, RZ, 0x8, R4 ;  /* 0x00000008ff057819 */ /* 0x000fe40000011604 */
[----:B------:R-:W-:Y:S01]  /*5dd0*/  SHF.R.U32.HI R4, RZ, 0x8, R13 ;  /* 0x00000008ff047819 */ /* 0x000fe2000001160d */
[----:B------:R-:W-:Y:S01]  /*5de0*/  @!P5 FADD.FTZ R125, -R125, -RZ ;  /* 0x800000ff7d7dd221 */ /* 0x000fe20000010100 */
[----:B------:R-:W-:Y:S01]  /*5df0*/  LOP3.LUT R5, R5, 0xffff, RZ, 0xc0, !PT ;  /* 0x0000ffff05057812 */ /* 0x000fe200078ec0ff */
[----:B------:R-:W-:Y:S01]  /*5e00*/  @!P6 FADD.FTZ R120, -R120, -RZ ;  /* 0x800000ff7878e221 */ /* 0x000fe20000010100 */
[----:B------:R-:W-:Y:S02]  /*5e10*/  LOP3.LUT R4, R4, 0xffff, RZ, 0xc0, !PT ;  /* 0x0000ffff04047812 */ /* 0x000fe400078ec0ff */
[----:B------:R-:W-:Y:S02]  /*5e20*/  ISETP.LE.U32.AND P6, PT, R5, UR35, PT ;  /* 0x0000002305007c0c */ /* 0x000fe4000bfc3070 */
[----:B------:R-:W-:Y:S01]  /*5e30*/  F2FP.RELU.PACK_AB R5, R126, R123 ;  /* 0x0000007b7e05723e */ /* 0x000fe200000008ff */
[----:B------:R-:W-:Y:S01]  /*5e40*/  @!P0 FADD.FTZ R116, -R116, -RZ ;  /* 0x800000ff74748221 */ /* 0x000fe20000010100 */
[----:B------:R-:W-:Y:S02]  /*5e50*/  F2FP.RELU.PACK_AB R6, R120, R124 ;  /* 0x0000007c7806723e */ /* 0x000fe400000008ff */
[----:B------:R-:W-:Y:S01]  /*5e60*/  ISETP.LE.U32.AND P3, PT, R4, UR35, PT ;  /* 0x0000002304007c0c */ /* 0x000fe2000bf63070 */
[----:B------:R1:W-:Y:S01]  /*5e70*/  STS [R234+0x22400], R5 ;  /* 0x02240005ea007388 */ /* 0x0003e20000000800 */
[----:B------:R-:W-:Y:S02]  /*5e80*/  F2FP.RELU.PACK_AB R4, R125, R127 ;  /* 0x0000007f7d04723e */ /* 0x000fe400000008ff */
[----:B------:R-:W-:Y:S01]  /*5e90*/  SHF.R.U32.HI R8, RZ, 0x10, R8 ;  /* 0x00000010ff087819 */ /* 0x000fe20000011608 */
[----:B------:R2:W-:Y:S01]  /*5ea0*/  STS [R234+0x22000], R6 ;  /* 0x02200006ea007388 */ /* 0x0005e20000000800 */
[----:B------:R-:W-:Y:S01]  /*5eb0*/  FSETP.GE.FTZ.AND P2, PT, R120, RZ, PT ;  /* 0x000000ff7800720b */ /* 0x000fe20003f56000 */
[----:B------:R-:W-:Y:S01]  /*5ec0*/  @!P6 FADD.FTZ R118, -R118, -RZ ;  /* 0x800000ff7676e221 */ /* 0x000fe20000010100 */
[----:B------:R-:W-:Y:S01]  /*5ed0*/  LOP3.LUT R8, R8, 0xff, RZ, 0xc0, !PT ;  /* 0x000000ff08087812 */ /* 0x000fe200078ec0ff */
[----:B------:R3:W-:Y:S01]  /*5ee0*/  STS [R237+0x22000], R4 ;  /* 0x02200004ed007388 */ /* 0x0007e20000000800 */
[----:B------:R-:W-:Y:S02]  /*5ef0*/  FSETP.GE.FTZ.AND P1, PT, R123, RZ, PT ;  /* 0x000000ff7b00720b */ /* 0x000fe40003f36000 */
[----:B------:R-:W-:Y:S01]  /*5f00*/  ISETP.LE.U32.AND P5, PT, R8, UR35, PT ;  /* 0x0000002308007c0c */ /* 0x000fe2000bfa3070 */
[----:B------:R-:W-:Y:S01]  /*5f10*/  @!P3 FADD.FTZ R117, -R117, -RZ ;  /* 0x800000ff7575b221 */ /* 0x000fe20000010100 */
[----:B------:R-:W-:Y:S02]  /*5f20*/  F2FP.RELU.PACK_AB R8, R122, R116 ;  /* 0x000000747a08723e */ /* 0x000fe400000008ff */
[----:B------:R-:W-:Y:S02]  /*5f30*/  F2FP.RELU.PACK_AB R7, R118, R121 ;  /* 0x000000797607723e */ /* 0x000fe400000008ff */
[----:B------:R-:W-:Y:S01]  /*5f40*/  FSETP.GE.FTZ.AND P3, PT, R124, RZ, PT ;  /* 0x000000ff7c00720b */ /* 0x000fe20003f76000 */
[----:B------:R-:W-:Y:S01]  /*5f50*/  STS [R237+0x22400], R8 ;  /* 0x02240008ed007388 */ /* 0x000fe20000000800 */
[----:B------:R-:W-:Y:S03]  /*5f60*/  FSETP.GE.FTZ.AND P0, PT, R126, RZ, PT ;  /* 0x000000ff7e00720b */ /* 0x000fe60003f16000 */
[----:B------:R-:W-:Y:S02]  /*5f70*/  STS [R235+0x22000], R7 ;  /* 0x02200007eb007388 */ /* 0x000fe40000000800 */
[----:B------:R-:W-:Y:S01]  /*5f80*/  @!P5 FADD.FTZ R115, -R115, -RZ ;  /* 0x800000ff7373d221 */ /* 0x000fe20000010100 */
[----:B-1----:R-:W-:Y:S04]  /*5f90*/  F2FP.RELU.PACK_AB R5, R117, R129 ;  /* 0x000000817505723e */ /* 0x002fe800000008ff */
[----:B--2---:R-:W-:Y:S02]  /*5fa0*/  F2FP.RELU.PACK_AB R6, R119, R115 ;  /* 0x000000737706723e */ /* 0x004fe400000008ff */
[----:B---3--:R-:W-:Y:S03]  /*5fb0*/  F2FP.RELU.PACK_AB R4, R128, R114 ;  /* 0x000000728004723e */ /* 0x008fe600000008ff */
[----:B------:R-:W-:Y:S04]  /*5fc0*/  STS [R235+0x22400], R6 ;  /* 0x02240006eb007388 */ /* 0x000fe80000000800 */
[----:B------:R-:W-:Y:S04]  /*5fd0*/  STS [R236+0x22000], R5 ;  /* 0x02200005ec007388 */ /* 0x000fe80000000800 */
[----:B------:R-:W-:Y:S04]  /*5fe0*/  STS [R236+0x22400], R4 ;  /* 0x02240004ec007388 */ /* 0x000fe80000000800 */
[----:B------:R-:W-:Y:S08]  /*5ff0*/  LDSM.16.M88.4 R16, [R214+0x8000] ;  /* 0x00800000d610783b */ /* 0x000ff00000000200 */
[----:B------:R-:W1:Y:S08]  /*6000*/  LDSM.16.M88.4 R8, [R213+0x18000] ;  /* 0x01800000d508783b */ /* 0x000e700000000200 */
[----:B------:R-:W2:Y:S08]  /*6010*/  LDSM.16.M88.4 R84, [R213+0x18800] ;  /* 0x01880000d554783b */ /* 0x000eb00000000200 */
[----:B------:R-:W-:Y:S08]  /*6020*/  LDSM.16.M88.4 R88, [R215+0x8000] ;  /* 0x00800000d758783b */ /* 0x000ff00000000200 */
[----:B------:R-:W3:Y:S08]  /*6030*/  LDSM.16.M88.4 R92, [R2+0x18000] ;  /* 0x01800000025c783b */ /* 0x000ef00000000200 */
[----:B------:R-:W4:Y:S01]  /*6040*/  LDSM.16.M88.4 R96, [R2+0x18800] ;  /* 0x018800000260783b */ /* 0x000f220000000200 */
[C---:B-1----:R-:W-:Y:S07]  /*6050*/  HMMA.16816.F32 R4, R16.reuse, R8, RZ ;  /* 0x000000081004723c */ /* 0x042fee00000018ff */
[----:B------:R-:W-:Y:S01]  /*6060*/  LDSM.16.M88.4 R100, [R219+0x8000] ;  /* 0x00800000db64783b */ /* 0x000fe20000000200 */
[C---:B------:R-:W-:Y:S07]  /*6070*/  HMMA.16816.F32 R8, R16.reuse, R10, RZ ;  /* 0x0000000a1008723c */ /* 0x040fee00000018ff */
[----:B------:R-:W1:Y:S01]  /*6080*/  LDSM.16.M88.4 R104, [R212+0x18000] ;  /* 0x01800000d468783b */ /* 0x000e620000000200 */
[C---:B--2---:R-:W-:Y:S07]  /*6090*/  HMMA.16816.F32 R12, R16.reuse, R84, RZ ;  /* 0x00000054100c723c */ /* 0x044fee00000018ff */
[----:B------:R-:W-:Y:S01]  /*60a0*/  LDSM.16.M88.4 R108, [R3+0x18000] ;  /* 0x01800000036c783b */ /* 0x000fe20000000200 */
[----:B------:R-:W-:Y:S07]  /*60b0*/  HMMA.16816.F32 R16, R16, R86, RZ ;  /* 0x000000561010723c */ /* 0x000fee00000018ff */
[----:B------:R-:W2:Y:S01]  /*60c0*/  LDSM.16.M88.4 R84, [R212+0x18800] ;  /* 0x01880000d454783b */ /* 0x000ea20000000200 */
[C---:B---3--:R-:W-:Y:S08]  /*60d0*/  HMMA.16816.F32 R4, R88.reuse, R92, R4 ;  /* 0x0000005c5804723c */ /* 0x048ff00000001804 */
[C---:B------:R-:W-:Y:S01]  /*60e0*/  HMMA.16816.F32 R8, R88.reuse, R94, R8 ;  /* 0x0000005e5808723c */ /* 0x040fe20000001808 */
[----:B------:R-:W3:Y:S07]  /*60f0*/  LDSM.16.M88.4 R92, [R218+0x8000] ;  /* 0x00800000da5c783b */ /* 0x000eee0000000200 */
[C---:B----4-:R-:W-:Y:S08]  /*6100*/  HMMA.16816.F32 R12, R88.reuse, R96, R12 ;  /* 0x00000060580c723c */ /* 0x050ff0000000180c */
[----:B------:R-:W-:Y:S01]  /*6110*/  HMMA.16816.F32 R16, R88, R98, R16 ;  /* 0x000000625810723c */ /* 0x000fe20000001810 */
[----:B------:R-:W4:Y:S07]  /*6120*/  LDSM.16.M88.4 R88, [R3+0x18800] ;  /* 0x018800000358783b */ /* 0x000f2e0000000200 */
[C---:B-1----:R-:W-:Y:S01]  /*6130*/  HMMA.16816.F32 R4, R100.reuse, R104, R4 ;  /* 0x000000686404723c */ /* 0x042fe20000001804 */
[----:B------:R-:W-:Y:S07]  /*6140*/  LDSM.16.M88.4 R96, [R214+0xa000] ;  /* 0x00a00000d660783b */ /* 0x000fee0000000200 */
[C---:B------:R-:W-:Y:S01]  /*6150*/  HMMA.16816.F32 R8, R100.reuse, R106, R8 ;  /* 0x0000006a6408723c */ /* 0x040fe20000001808 */
[----:B------:R-:W1:Y:S07]  /*6160*/  LDSM.16.M88.4 R104, [R213+0x1a000] ;  /* 0x01a00000d568783b */ /* 0x000e6e0000000200 */
[C---:B--2---:R-:W-:Y:S08]  /*6170*/  HMMA.16816.F32 R12, R100.reuse, R84, R12 ;  /* 0x00000054640c723c */ /* 0x044ff0000000180c */
[----:B------:R-:W-:Y:S01]  /*6180*/  HMMA.16816.F32 R16, R100, R86, R16 ;  /* 0x000000566410723c */ /* 0x000fe20000001810 */
[----:B------:R-:W2:Y:S07]  /*6190*/  LDSM.16.M88.4 R84, [R213+0x1a800] ;  /* 0x01a80000d554783b */ /* 0x000eae0000000200 */
[C---:B---3--:R-:W-:Y:S01]  /*61a0*/  HMMA.16816.F32 R4, R92.reuse, R108, R4 ;  /* 0x0000006c5c04723c */ /* 0x048fe20000001804 */
[----:B------:R-:W-:Y:S07]  /*61b0*/  LDSM.16.M88.4 R100, [R215+0xa000] ;  /* 0x00a00000d764783b */ /* 0x000fee0000000200 */
        /* <DEDUP_REMOVED lines=75> */
[C---:B-1----:R-:W-:Y:S08]  /*6670*/  HMMA.16816.F32 R4, R100.reuse, R104, R4 ;  /* 0x000000686404723c */ /* 0x042ff00000001804 */
[C---:B------:R-:W-:Y:S08]  /*6680*/  HMMA.16816.F32 R8, R100.reuse, R106, R8 ;  /* 0x0000006a6408723c */ /* 0x040ff00000001808 */
[C---:B--2---:R-:W-:Y:S08]  /*6690*/  HMMA.16816.F32 R12, R100.reuse, R84, R12 ;  /* 0x00000054640c723c */ /* 0x044ff0000000180c */
[----:B------:R-:W-:Y:S08]  /*66a0*/  HMMA.16816.F32 R16, R100, R86, R16 ;  /* 0x000000566410723c */ /* 0x000ff00000001810 */
[C---:B---3--:R-:W-:Y:S08]  /*66b0*/  HMMA.16816.F32 R4, R92.reuse, R108, R4 ;  /* 0x0000006c5c04723c */ /* 0x048ff00000001804 */
[C---:B------:R-:W-:Y:S08]  /*66c0*/  HMMA.16816.F32 R8, R92.reuse, R110, R8 ;  /* 0x0000006e5c08723c */ /* 0x040ff00000001808 */
[C---:B----4-:R-:W-:Y:S08]  /*66d0*/  HMMA.16816.F32 R12, R92.reuse, R88, R12 ;  /* 0x000000585c0c723c */ /* 0x050ff0000000180c */
[----:B------:R-:W-:Y:S04]  /*66e0*/  HMMA.16816.F32 R16, R92, R90, R16 ;  /* 0x0000005a5c10723c */ /* 0x000fe80000001810 */
[C---:B-----5:R-:W-:Y:S02]  /*66f0*/  FADD.FTZ R85, -R113.reuse, R4 ;  /* 0x0000000471557221 */ /* 0x060fe40000010100 */
[----:B------:R-:W-:Y:S02]  /*6700*/  FADD.FTZ R84, -R113, R5 ;  /* 0x0000000571547221 */ /* 0x000fe40000010100 */
[C---:B------:R-:W-:Y:S04]  /*6710*/  FADD.FTZ R5, -R112.reuse, R6 ;  /* 0x0000000670057221 */ /* 0x040fe80000010100 */
[C---:B------:R-:W-:Y:S01]  /*6720*/  FADD.FTZ R4, -R112.reuse, R7 ;  /* 0x0000000770047221 */ /* 0x040fe20000010100 */
[-C--:B------:R-:W-:Y:S01]  /*6730*/  FSEL R5, R5, R112.reuse, P1 ;  /* 0x0000007005057208 */ /* 0x080fe20000800000 */
[----:B------:R-:W-:Y:S01]  /*6740*/  FADD.FTZ R7, -R112, R10 ;  /* 0x0000000a70077221 */ /* 0x000fe20000010100 */
[-C--:B------:R-:W-:Y:S01]  /*6750*/  FSEL R10, R84, R113.reuse, P2 ;  /* 0x00000071540a7208 */ /* 0x080fe20001000000 */
[----:B------:R-:W-:Y:S01]  /*6760*/  FADD.FTZ R6, -R112, R11 ;  /* 0x0000000b70067221 */ /* 0x000fe20000010100 */
[----:B------:R-:W-:Y:S01]  /*6770*/  FSEL R11, R85, R113, P3 ;  /* 0x00000071550b7208 */ /* 0x000fe20001800000 */
[----:B------:R-:W-:Y:S01]  /*6780*/  FMUL.FTZ R85, R123, R5 ;  /* 0x000000057b557220 */ /* 0x000fe20000410000 */
[----:B------:R-:W-:Y:S01]  /*6790*/  FSETP.GE.FTZ.AND P1, PT, R116, RZ, PT ;  /* 0x000000ff7400720b */ /* 0x000fe20003f36000 */
[----:B------:R-:W-:Y:S01]  /*67a0*/  FADD.FTZ R86, -R113, R8 ;  /* 0x0000000871567221 */ /* 0x000fe20000010100 */
[-C--:B------:R-:W-:Y:S01]  /*67b0*/  FSEL R4, R4, R112.reuse, P0 ;  /* 0x0000007004047208 */ /* 0x080fe20000000000 */
[----:B------:R-:W-:Y:S01]  /*67c0*/  FMUL.FTZ R11, R124, R11 ;  /* 0x0000000b7c0b7220 */ /* 0x000fe20000410000 */
[----:B------:R-:W-:Y:S01]  /*67d0*/  FSEL R5, R7, R112, P1 ;  /* 0x0000007007057208 */ /* 0x000fe20000800000 */
[----:B------:R-:W-:Y:S01]  /*67e0*/  FMUL.FTZ R10, R120, R10 ;  /* 0x0000000a780a7220 */ /* 0x000fe20000410000 */
[----:B------:R-:W-:Y:S01]  /*67f0*/  FSETP.GE.FTZ.AND P3, PT, R127, RZ, PT ;  /* 0x000000ff7f00720b */ /* 0x000fe20003f76000 */
[C---:B------:R-:W-:Y:S01]  /*6800*/  FADD.FTZ R8, -R113.reuse, R9 ;  /* 0x0000000971087221 */ /* 0x040fe20000010100 */
[----:B------:R-:W-:Y:S01]  /*6810*/  FSETP.GE.FTZ.AND P0, PT, R122, RZ, PT ;  /* 0x000000ff7a00720b */ /* 0x000fe20003f16000 */
[----:B------:R-:W-:Y:S01]  /*6820*/  FMUL.FTZ R84, R126, R4 ;  /* 0x000000047e547220 */ /* 0x000fe20000410000 */
[----:B------:R-:W-:Y:S01]  /*6830*/  FSEL R9, R86, R113, P3 ;  /* 0x0000007156097208 */ /* 0x000fe20001800000 */
[----:B------:R-:W-:Y:S01]  /*6840*/  FMUL.FTZ R86, R116, R5 ;  /* 0x0000000574567220 */ /* 0x000fe20000410000 */
[----:B------:R-:W-:Y:S01]  /*6850*/  F2FP.PACK_AB R5, R10, R11 ;  /* 0x0000000b0a05723e */ /* 0x000fe200000000ff */
[C---:B------:R-:W-:Y:S01]  /*6860*/  FADD.FTZ R7, -R113.reuse, R13 ;  /* 0x0000000d71077221 */ /* 0x040fe20000010100 */
[----:B------:R-:W-:Y:S01]  /*6870*/  FSEL R4, R6, R112, P0 ;  /* 0x0000007006047208 */ /* 0x000fe20000000000 */
[----:B------:R-:W-:Y:S01]  /*6880*/  FADD.FTZ R6, -R113, R12 ;  /* 0x0000000c71067221 */ /* 0x000fe20000010100 */
[----:B------:R-:W-:Y:S01]  /*6890*/  FSETP.GE.FTZ.AND P0, PT, R121, RZ, PT ;  /* 0x000000ff7900720b */ /* 0x000fe20003f16000 */
[----:B------:R1:W-:Y:S01]  /*68a0*/  STS [R234+0x20000], R5 ;  /* 0x02000005ea007388 */ /* 0x0003e20000000800 */
[----:B------:R-:W-:Y:S01]  /*68b0*/  FSETP.GE.FTZ.AND P2, PT, R125, RZ, PT ;  /* 0x000000ff7d00720b */ /* 0x000fe20003f56000 */
[----:B------:R-:W-:Y:S01]  /*68c0*/  FMUL.FTZ R13, R122, R4 ;  /* 0x000000047a0d7220 */ /* 0x000fe20000410000 */
[----:B------:R-:W-:Y:S01]  /*68d0*/  F2FP.PACK_AB R4, R84, R85 ;  /* 0x000000555404723e */ /* 0x000fe200000000ff */
[----:B------:R-:W-:Y:S01]  /*68e0*/  FADD.FTZ R15, -R112, R15 ;  /* 0x0000000f700f7221 */ /* 0x000fe20000010100 */
[-C--:B------:R-:W-:Y:S01]  /*68f0*/  FSEL R6, R6, R113.reuse, P0 ;  /* 0x0000007106067208 */ /* 0x080fe20000000000 */
[----:B------:R-:W-:Y:S01]  /*6900*/  FADD.FTZ R14, -R112, R14 ;  /* 0x0000000e700e7221 */ /* 0x000fe20000010100 */
[----:B------:R-:W-:Y:S01]  /*6910*/  FSEL R8, R8, R113, P2 ;  /* 0x0000007108087208 */ /* 0x000fe20001000000 */
[----:B------:R2:W-:Y:S01]  /*6920*/  STS [R234+0x20400], R4 ;  /* 0x02040004ea007388 */ /* 0x0005e20000000800 */
[----:B------:R-:W-:Y:S01]  /*6930*/  FSETP.GE.FTZ.AND P0, PT, R119, RZ, PT ;  /* 0x000000ff7700720b */ /* 0x000fe20003f16000 */
[----:B------:R-:W-:Y:S01]  /*6940*/  FMUL.FTZ R84, R121, R6 ;  /* 0x0000000679547220 */ /* 0x000fe20000410000 */
[----:B------:R-:W-:Y:S01]  /*6950*/  FSETP.GE.FTZ.AND P2, PT, R118, RZ, PT ;  /* 0x000000ff7600720b */ /* 0x000fe20003f56000 */
[----:B------:R-:W-:Y:S01]  /*6960*/  FADD.FTZ R18, -R112, R18 ;  /* 0x0000001270127221 */ /* 0x000fe20000010100 */
[----:B------:R-:W-:Y:S01]  /*6970*/  FSEL R6, R15, R112, P0 ;  /* 0x000000700f067208 */ /* 0x000fe20000000000 */
[----:B------:R-:W-:Y:S01]  /*6980*/  FMUL.FTZ R9, R127, R9 ;  /* 0x000000097f097220 */ /* 0x000fe20000410000 */
[----:B------:R-:W-:Y:S01]  /*6990*/  FSEL R7, R7, R113, P2 ;  /* 0x0000007107077208 */ /* 0x000fe20001000000 */
[----:B------:R-:W-:Y:S01]  /*69a0*/  FMUL.FTZ R8, R125, R8 ;  /* 0x000000087d087220 */ /* 0x000fe20000410000 */
[----:B------:R-:W-:Y:S01]  /*69b0*/  FSETP.GE.FTZ.AND P2, PT, R117, RZ, PT ;  /* 0x000000ff7500720b */ /* 0x000fe20003f56000 */
[----:B------:R-:W-:Y:S01]  /*69c0*/  FMUL.FTZ R12, R119, R6 ;  /* 0x00000006770c7220 */ /* 0x000fe20000410000 */
[----:B------:R-:W-:Y:S01]  /*69d0*/  FSETP.GE.FTZ.AND P0, PT, R128, RZ, PT ;  /* 0x000000ff8000720b */ /* 0x000fe20003f16000 */
[----:B------:R-:W-:Y:S01]  /*69e0*/  FADD.FTZ R6, -R113, R16 ;  /* 0x0000001071067221 */ /* 0x000fe20000010100 */
[----:B------:R-:W-:Y:S01]  /*69f0*/  FSETP.GE.FTZ.AND P1, PT, R115, RZ, PT ;  /* 0x000000ff7300720b */ /* 0x000fe20003f36000 */
[----:B------:R-:W-:Y:S01]  /*6a00*/  FMUL.FTZ R7, R118, R7 ;  /* 0x0000000776077220 */ /* 0x000fe20000410000 */
[----:B------:R-:W-:Y:S02]  /*6a10*/  FSETP.GE.FTZ.AND P3, PT, R129, RZ, PT ;  /* 0x000000ff8100720b */ /* 0x000fe40003f76000 */
[----:B------:R-:W-:Y:S02]  /*6a20*/  FSEL R14, R14, R112, P1 ;  /* 0x000000700e0e7208 */ /* 0x000fe40000800000 */
[----:B------:R-:W-:Y:S02]  /*6a30*/  FSETP.GE.FTZ.AND P1, PT, R114, RZ, PT ;  /* 0x000000ff7200720b */ /* 0x000fe40003f36000 */
[----:B------:R-:W-:Y:S01]  /*6a40*/  FSEL R6, R6, R113, P3 ;  /* 0x0000007106067208 */ /* 0x000fe20001800000 */
[----:B------:R-:W-:Y:S01]  /*6a50*/  FMUL.FTZ R14, R115, R14 ;  /* 0x0000000e730e7220 */ /* 0x000fe20000410000 */
[----:B-1----:R-:W-:Y:S01]  /*6a60*/  FSEL R5, R18, R112, P1 ;  /* 0x0000007012057208 */ /* 0x002fe20000800000 */
[----:B------:R-:W-:Y:S01]  /*6a70*/  @P2 FADD.FTZ R113, -R113, R17 ;  /* 0x0000001171712221 */ /* 0x000fe20000010100 */
[----:B------:R-:W-:Y:S01]  /*6a80*/  F2FP.PACK_AB R9, R8, R9 ;  /* 0x000000090809723e */ /* 0x000fe200000000ff */
[----:B------:R-:W-:Y:S01]  /*6a90*/  @P0 FADD.FTZ R112, -R112, R19 ;  /* 0x0000001370700221 */ /* 0x000fe20000010100 */
[----:B------:R-:W-:Y:S01]  /*6aa0*/  F2FP.PACK_AB R8, R13, R86 ;  /* 0x000000560d08723e */ /* 0x000fe200000000ff */
[----:B------:R-:W-:Y:S01]  /*6ab0*/  FMUL.FTZ R11, R129, R6 ;  /* 0x00000006810b7220 */ /* 0x000fe20000410000 */
[----:B------:R-:W-:Y:S01]  /*6ac0*/  F2FP.PACK_AB R7, R7, R84 ;  /* 0x000000540707723e */ /* 0x000fe200000000ff */
[----:B------:R-:W-:Y:S01]  /*6ad0*/  FMUL.FTZ R10, R114, R5 ;  /* 0x00000005720a7220 */ /* 0x000fe20000410000 */
[----:B------:R-:W-:Y:S01]  /*6ae0*/  F2FP.PACK_AB R6, R12, R14 ;  /* 0x0000000e0c06723e */ /* 0x000fe200000000ff */
[----:B------:R-:W-:Y:S01]  /*6af0*/  FMUL.FTZ R5, R117, R113 ;  /* 0x0000007175057220 */ /* 0x000fe20000410000 */
[----:B------:R-:W-:Y:S01]  /*6b00*/  STS [R237+0x20000], R9 ;  /* 0x02000009ed007388 */ /* 0x000fe20000000800 */
[----:B--2---:R-:W-:Y:S01]  /*6b10*/  FMUL.FTZ R4, R128, R112 ;  /* 0x0000007080047220 */ /* 0x004fe20000410000 */
[----:B------:R-:W-:Y:S02]  /*6b20*/  PLOP3.LUT P1, PT, PT, PT, UP1, 0x80, 0x0 ;  /* 0x000000000000781c */ /* 0x000fe40003f2f018 */
[----:B------:R-:W-:Y:S01]  /*6b30*/  STS [R237+0x20400], R8 ;  /* 0x02040008ed007388 */ /* 0x000fe20000000800 */
[----:B------:R-:W-:Y:S02]  /*6b40*/  F2FP.PACK_AB R5, R5, R11 ;  /* 0x0000000b0505723e */ /* 0x000fe400000000ff */
[----:B------:R-:W-:Y:S01]  /*6b50*/  F2FP.PACK_AB R4, R4, R10 ;  /* 0x0000000a0404723e */ /* 0x000fe200000000ff */
[----:B------:R-:W-:Y:S04]  /*6b60*/  STS [R235+0x20000], R7 ;  /* 0x02000007eb007388 */ /* 0x000fe80000000800 */
[----:B------:R-:W-:Y:S04]  /*6b70*/  STS [R235+0x20400], R6 ;  /* 0x02040006eb007388 */ /* 0x000fe80000000800 */
[----:B------:R-:W-:Y:S04]  /*6b80*/  STS [R236+0x20000], R5 ;  /* 0x02000005ec007388 */ /* 0x000fe80000000800 */
[----:B------:R-:W-:Y:S04]  /*6b90*/  STS [R236+0x20400], R4 ;  /* 0x02040004ec007388 */ /* 0x000fe80000000800 */
[----:B------:R-:W-:Y:S08]  /*6ba0*/  BAR.SYNC.DEFER_BLOCKING 0x0 ;  /* 0x0000000000007b1d */ /* 0x000ff00000010000 */
[----:B------:R-:W-:Y:S08]  /*6bb0*/  LDSM.16.MT88.4 R4, [R217+0x22000] ;  /* 0x02200000d904783b */ /* 0x000ff00000004200 */
[----:B------:R-:W1:Y:S08]  /*6bc0*/  LDSM.16.MT88.4 R8, [R0+0x8000] ;  /* 0x008000000008783b */ /* 0x000e700000004200 */
[----:B------:R-:W2:Y:S08]  /*6bd0*/  LDSM.16.MT88.4 R12, [R216+0x22000] ;  /* 0x02200000d80c783b */ /* 0x000eb00000004200 */
[----:B------:R-:W3:Y:S08]  /*6be0*/  LDSM.16.MT88.4 R16, [R0+0xa000] ;  /* 0x00a000000010783b */ /* 0x000ef00000004200 */
[----:B------:R-:W4:Y:S08]  /*6bf0*/  LDSM.16.MT88.4 R84, [R0+0xc000] ;  /* 0x00c000000054783b */ /* 0x000f300000004200 */
[----:B------:R-:W3:Y:S01]  /*6c00*/  LDSM.16.MT88.4 R88, [R0+0xe000] ;  /* 0x00e000000058783b */ /* 0x000ee20000004200 */
[-C--:B-1----:R-:W-:Y:S07]  /*6c10*/  HMMA.16816.F32 R20, R4, R8.reuse, R20 ;  /* 0x000000080414723c */ /* 0x082fee0000001814 */
[----:B------:R-:W-:Y:S01]  /*6c20*/  LDSM.16.MT88.4 R92, [R0+0x8800] ;  /* 0x00880000005c783b */ /* 0x000fe20000004200 */
[C---:B--2---:R-:W-:Y:S07]  /*6c30*/  HMMA.16816.F32 R24, R12.reuse, R8, R24 ;  /* 0x000000080c18723c */ /* 0x044fee0000001818 */
[----:B------:R-:W-:Y:S01]  /*6c40*/  LDSM.16.MT88.4 R96, [R216+0x22800] ;  /* 0x02280000d860783b */ /* 0x000fe20000004200 */
[-C--:B------:R-:W-:Y:S07]  /*6c50*/  HMMA.16816.F32 R28, R12, R10.reuse, R28 ;  /* 0x0000000a0c1c723c */ /* 0x080fee000000181c */
[----:B------:R-:W-:Y:S01]  /*6c60*/  LDSM.16.MT88.4 R100, [R0+0xa800] ;  /* 0x00a800000064783b */ /* 0x000fe20000004200 */
[C---:B------:R-:W-:Y:S07]  /*6c70*/  HMMA.16816.F32 R32, R4.reuse, R10, R32 ;  /* 0x0000000a0420723c */ /* 0x040fee0000001820 */
[----:B------:R-:W1:Y:S01]  /*6c80*/  LDSM.16.MT88.4 R8, [R217+0x22800] ;  /* 0x02280000d908783b */ /* 0x000e620000004200 */
[-C--:B---3--:R-:W-:Y:S07]  /*6c90*/  HMMA.16816.F32 R36, R4, R16.reuse, R36 ;  /* 0x000000100424723c */ /* 0x088fee0000001824 */
[----:B------:R-:W2:Y:S01]  /*6ca0*/  LDSM.16.MT88.4 R104, [R0+0xc800] ;  /* 0x00c800000068783b */ /* 0x000ea20000004200 */
[C---:B------:R-:W-:Y:S07]  /*6cb0*/  HMMA.16816.F32 R40, R12.reuse, R16, R40 ;  /* 0x000000100c28723c */ /* 0x040fee0000001828 */
[----:B------:R-:W3:Y:S01]  /*6cc0*/  LDSM.16.MT88.4 R108, [R0+0xe800] ;  /* 0x00e80000006c783b */ /* 0x000ee20000004200 */
        /* <DEDUP_REMOVED lines=13> */
[----:B------:R-:W4:Y:S07]  /*6da0*/  LDSM.16.MT88.4 R4, [R217+0x23000] ;  /* 0x02300000d904783b */ /* 0x000f2e0000004200 */
[-C--:B-1----:R-:W-:Y:S01]  /*6db0*/  HMMA.16816.F32 R20, R8, R92.reuse, R20 ;  /* 0x0000005c0814723c */ /* 0x082fe20000001814 */
[----:B------:R-:W1:Y:S07]  /*6dc0*/  LDSM.16.MT88.4 R88, [R0+0xd000] ;  /* 0x00d000000058783b */ /* 0x000e6e0000004200 */
        /* <DEDUP_REMOVED lines=19> */
[----:B------:R-:W2:Y:S07]  /*6f00*/  LDSM.16.MT88.4 R8, [R217+0x23800] ;  /* 0x02380000d908783b */ /* 0x000eae0000004200 */
[-C--:B----4-:R-:W-:Y:S01]  /*6f10*/  HMMA.16816.F32 R20, R4, R12.reuse, R20 ;  /* 0x0000000c0414723c */ /* 0x090fe20000001814 */
[----:B------:R-:W3:Y:S07]  /*6f20*/  LDSM.16.MT88.4 R108, [R0+0xd800] ;  /* 0x00d80000006c783b */ /* 0x000eee0000004200 */
[C---:B------:R-:W-:Y:S08]  /*6f30*/  HMMA.16816.F32 R24, R16.reuse, R12, R24 ;  /* 0x0000000c1018723c */ /* 0x040ff00000001818 */
[-C--:B------:R-:W-:Y:S08]  /*6f40*/  HMMA.16816.F32 R28, R16, R14.reuse, R28 ;  /* 0x0000000e101c723c */ /* 0x080ff0000000181c */
[C---:B------:R-:W-:Y:S01]  /*6f50*/  HMMA.16816.F32 R32, R4.reuse, R14, R32 ;  /* 0x0000000e0420723c */ /* 0x040fe20000001820 */
[----:B------:R-:W4:Y:S07]  /*6f60*/  LDSM.16.MT88.4 R12, [R0+0xf800] ;  /* 0x00f80000000c783b */ /* 0x000f2e0000004200 */
[-C--:B------:R-:W-:Y:S01]  /*6f70*/  HMMA.16816.F32 R36, R4, R84.reuse, R36 ;  /* 0x000000540424723c */ /* 0x080fe20000001824 */
[----:B------:R-:W-:Y:S07]  /*6f80*/  BAR.SYNC.DEFER_BLOCKING 0x0 ;  /* 0x0000000000007b1d */ /* 0x000fee0000010000 */
[C---:B------:R-:W-:Y:S08]  /*6f90*/  HMMA.16816.F32 R40, R16.reuse, R84, R40 ;  /* 0x000000541028723c */ /* 0x040ff00000001828 */
[-C--:B------:R-:W-:Y:S08]  /*6fa0*/  HMMA.16816.F32 R44, R16, R86.reuse, R44 ;  /* 0x00000056102c723c */ /* 0x080ff0000000182c */
[C---:B------:R-:W-:Y:S08]  /*6fb0*/  HMMA.16816.F32 R48, R4.reuse, R86, R48 ;  /* 0x000000560430723c */ /* 0x040ff00000001830 */
[-C--:B-1----:R-:W-:Y:S08]  /*6fc0*/  HMMA.16816.F32 R52, R4, R88.reuse, R52 ;  /* 0x000000580434723c */ /* 0x082ff00000001834 */
[C---:B------:R-:W-:Y:S08]  /*6fd0*/  HMMA.16816.F32 R56, R16.reuse, R88, R56 ;  /* 0x000000581038723c */ /* 0x040ff00000001838 */
[-C--:B------:R-:W-:Y:S08]  /*6fe0*/  HMMA.16816.F32 R60, R16, R90.reuse, R60 ;  /* 0x0000005a103c723c */ /* 0x080ff0000000183c */
[C---:B------:R-:W-:Y:S08]  /*6ff0*/  HMMA.16816.F32 R64, R4.reuse, R90, R64 ;  /* 0x0000005a0440723c */ /* 0x040ff00000001840 */
[-C--:B------:R-:W-:Y:S08]  /*7000*/  HMMA.16816.F32 R68, R4, R92.reuse, R68 ;  /* 0x0000005c0444723c */ /* 0x080ff00000001844 */
[C---:B------:R-:W-:Y:S08]  /*7010*/  HMMA.16816.F32 R72, R16.reuse, R92, R72 ;  /* 0x0000005c1048723c */ /* 0x040ff00000001848 */
[-C--:B------:R-:W-:Y:S08]  /*7020*/  HMMA.16816.F32 R76, R16, R94.reuse, R76 ;  /* 0x0000005e104c723c */ /* 0x080ff0000000184c */
[----:B------:R-:W-:Y:S07]  /*7030*/  HMMA.16816.F32 R80, R4, R94, R80 ;  /* 0x0000005e0450723c */ /* 0x000fee0000001850 */
[----:B------:R-:W-:Y:S01]  /*7040*/  IMAD.U32 R4, R243, -0x40, RZ ;  /* 0xffffffc0f3047824 */ /* 0x000fe200078e00ff */
[-C--:B--2---:R-:W-:Y:S05]  /*7050*/  HMMA.16816.F32 R20, R8, R96.reuse, R20 ;  /* 0x000000600814723c */ /* 0x084fea0000001814 */
        /* <DEDUP_REMOVED lines=83> */
.L_x_1034:
[----:B------:R-:W-:Y:S01]  /*7590*/  LDSM.16.M88.4 R128, [R220] ;  /* 0x00000000dc80783b */ /* 0x000fe20000000200 */
[----:B------:R-:W-:Y:S04]  /*75a0*/  @UP1 UIADD3 UR12, UP0, UR6, -0x100, URZ ;  /* 0xffffff00060c1890 */ /* 0x000fe8000ff1e03f */
        /* <DEDUP_REMOVED lines=48> */
[----:B------:R-:W-:Y:S07]  /*78b0*/  LDSM.16.MT88.4 R208, [R0+0x13000] ;  /* 0x0130000000d0783b */ /* 0x000fee0000004200 */
        /* <DEDUP_REMOVED lines=36> */
[C---:B------:R-:W-:Y:S07]  /*7b00*/  HMMA.16816.F32 R104, R204.reuse, R200, R104 ;  /* 0x000000c8cc68723c */ /* 0x040fee0000001868 */
[----:B------:R-:W-:Y:S01]  /*7b10*/  IMAD.MOV.U32 R200, RZ, RZ, 0x4 ;  /* 0x00000004ffc87424 */ /* 0x000fe200078e00ff */
[-C--:B------:R-:W-:Y:S04]  /*7b20*/  HMMA.16816.F32 R108, R204, R202.reuse, R108 ;  /* 0x000000cacc6c723c */ /* 0x080fe8000000186c */
[----:B------:R-:W-:Y:S04]  /*7b30*/  @P1 IMAD.WIDE R200, R231, R200, UR6 ;  /* 0x00000006e7c81e25 */ /* 0x000fe8000f8e02c8 */
[C---:B------:R-:W-:Y:S01]  /*7b40*/  HMMA.16816.F32 R112, R196.reuse, R202, R112 ;  /* 0x000000cac470723c */ /* 0x040fe20000001870 */
[----:B------:R1:W5:Y:S05]  /*7b50*/  @P1 LDG.E R238, [R200.64] ;  /* 0x00000004c8ee1981 */ /* 0x00036a000c1e1900 */
[----:B------:R1:W5:Y:S01]  /*7b60*/  @P1 LDG.E R239, [R200.64+0x20] ;  /* 0x00002004c8ef1981 */ /* 0x000362000c1e1900 */
[C---:B------:R-:W-:Y:S01]  /*7b70*/  IMAD.SHL.U32 R202, R243.reuse, 0x8, RZ ;  /* 0x00000008f3ca7824 */ /* 0x040fe200078e00ff */
[-C--:B--2---:R-:W-:Y:S03]  /*7b80*/  HMMA.16816.F32 R116, R196, R208.reuse, R116 ;  /* 0x000000d0c474723c */ /* 0x084fe60000001874 */
[----:B------:R2:W-:Y:S01]  /*7b90*/  RED.E.ADD.F32.FTZ.RN.STRONG.GPU [R224.64], R4 ;  /* 0x00000004e000798e */ /* 0x0005e2000c10e784 */
[C---:B------:R-:W-:Y:S04]  /*7ba0*/  IMAD.SHL.U32 R203, R243.reuse, 0x10, RZ ;  /* 0x00000010f3cb7824 */ /* 0x040fe800078e00ff */
[C---:B------:R-:W-:Y:S08]  /*7bb0*/  HMMA.16816.F32 R120, R204.reuse, R208, R120 ;  /* 0x000000d0cc78723c */ /* 0x040ff00000001878 */
[-C--:B------:R-:W-:Y:S04]  /*7bc0*/  HMMA.16816.F32 R124, R204, R210.reuse, R124 ;  /* 0x000000d2cc7c723c */ /* 0x080fe8000000187c */
[CC--:B-1----:R-:W-:Y:S04]  /*7bd0*/  LEA R200, P0, R202.reuse, R224.reuse, 0x2 ;  /* 0x000000e0cac87211 */ /* 0x0c2fe800078010ff */
[----:B------:R-:W-:Y:S04]  /*7be0*/  HMMA.16816.F32 R128, R196, R210, R128 ;  /* 0x000000d2c480723c */ /* 0x000fe80000001880 */
[-C--:B------:R-:W-:Y:S01]  /*7bf0*/  LEA.HI.X.SX32 R201, R202, R225.reuse, 0x2, P0 ;  /* 0x000000e1cac97211 */ /* 0x080fe200000f16ff */
[----:B------:R-:W-:Y:S02]  /*7c00*/  IMAD.SHL.U32 R205, R243, 0x20, RZ ;  /* 0x00000020f3cd7824 */ /* 0x000fe400078e00ff */
[-C--:B------:R-:W-:Y:S01]  /*7c10*/  LEA R196, P2, R203, R224.reuse, 0x2 ;  /* 0x000000e0cbc47211 */ /* 0x080fe200078410ff */
[----:B------:R-:W-:Y:S01]  /*7c20*/  IMAD R199, R243, 0x18, RZ ;  /* 0x00000018f3c77824 */ /* 0x000fe200078e02ff */
[----:B------:R1:W-:Y:S03]  /*7c30*/  RED.E.ADD.F32.FTZ.RN.STRONG.GPU [R200.64], R5 ;  /* 0x00000005c800798e */ /* 0x0003e6000c10e784 */
[-C--:B------:R-:W-:Y:S01]  /*7c40*/  LEA.HI.X.SX32 R197, R203, R225.reuse, 0x2, P2 ;  /* 0x000000e1cbc57211 */ /* 0x080fe200010f16ff */
[----:B------:R-:W-:Y:S01]  /*7c50*/  IMAD R206, R243, 0x28, RZ ;  /* 0x00000028f3ce7824 */ /* 0x000fe200078e02ff */
[-C--:B--2---:R-:W-:Y:S01]  /*7c60*/  LEA R4, P0, R199, R224.reuse, 0x2 ;  /* 0x000000e0c7047211 */ /* 0x084fe200078010ff */
[----:B------:R-:W-:Y:S01]  /*7c70*/  IMAD R204, R243, 0x30, RZ ;  /* 0x00000030f3cc7824 */ /* 0x000fe200078e02ff */
[-C--:B------:R-:W-:Y:S01]  /*7c80*/  LEA R198, P2, R205, R224.reuse, 0x2 ;  /* 0x000000e0cdc67211 */ /* 0x080fe200078410ff */
[----:B------:R2:W-:Y:S01]  /*7c90*/  RED.E.ADD.F32.FTZ.RN.STRONG.GPU [R196.64], R6 ;  /* 0x00000006c400798e */ /* 0x0005e2000c10e784 */
[----:B------:R-:W-:Y:S01]  /*7ca0*/  IMAD R243, R243, 0x38, RZ ;  /* 0x00000038f3f37824 */ /* 0x000fe200078e02ff */
[-C--:B-1----:R-:W-:Y:S02]  /*7cb0*/  LEA.HI.X.SX32 R5, R199, R225.reuse, 0x2, P0 ;  /* 0x000000e1c7057211 */ /* 0x082fe400000f16ff */
[-C--:B------:R-:W-:Y:S03]  /*7cc0*/  LEA.HI.X.SX32 R199, R205, R225.reuse, 0x2, P2 ;  /* 0x000000e1cdc77211 */ /* 0x080fe600010f16ff */
[----:B------:R1:W-:Y:S01]  /*7cd0*/  RED.E.ADD.F32.FTZ.RN.STRONG.GPU [R4.64], R7 ;  /* 0x000000070400798e */ /* 0x0003e2000c10e784 */
[CC--:B--2---:R-:W-:Y:S04]  /*7ce0*/  LEA R196, P0, R206.reuse, R224.reuse, 0x2 ;  /* 0x000000e0cec47211 */ /* 0x0c4fe800078010ff */
[----:B------:R-:W-:Y:S01]  /*7cf0*/  RED.E.ADD.F32.FTZ.RN.STRONG.GPU [R198.64], R8 ;  /* 0x00000008c600798e */ /* 0x000fe2000c10e784 */
[-C--:B------:R-:W-:Y:S02]  /*7d00*/  LEA.HI.X.SX32 R197, R206, R225.reuse, 0x2, P0 ;  /* 0x000000e1cec57211 */ /* 0x080fe400000f16ff */
[CC--:B------:R-:W-:Y:S03]  /*7d10*/  LEA R6, P0, R243.reuse, R224.reuse, 0x2 ;  /* 0x000000e0f3067211 */ /* 0x0c0fe600078010ff */
[----:B------:R2:W-:Y:S01]  /*7d20*/  RED.E.ADD.F32.FTZ.RN.STRONG.GPU [R196.64], R9 ;  /* 0x00000009c400798e */ /* 0x0005e2000c10e784 */
[CC--:B-1----:R-:W-:Y:S02]  /*7d30*/  LEA R4, P2, R204.reuse, R224.reuse, 0x2 ;  /* 0x000000e0cc047211 */ /* 0x0c2fe400078410ff */
[-C--:B------:R-:W-:Y:S02]  /*7d40*/  LEA.HI.X.SX32 R7, R243, R225.reuse, 0x2, P0 ;  /* 0x000000e1f3077211 */ /* 0x080fe400000f16ff */
[-C--:B------:R-:W-:Y:S05]  /*7d50*/  LEA.HI.X.SX32 R5, R204, R225.reuse, 0x2, P2 ;  /* 0x000000e1cc057211 */ /* 0x080fea00010f16ff */
[----:B------:R1:W-:Y:S01]  /*7d60*/  RED.E.ADD.F32.FTZ.RN.STRONG.GPU [R4.64], R10 ;  /* 0x0000000a0400798e */ /* 0x0003e2000c10e784 */
[----:B--2---:R-:W-:Y:S04]  /*7d70*/  IADD3 R9, R203, 0x20, RZ ;  /* 0x00000020cb097810 */ /* 0x004fe80007ffe0ff */
        /* <DEDUP_REMOVED lines=285> */
[C---:B------:R-:W-:Y:S02]  /*8f50*/  @!P4 LEA R12, P6, R6.reuse, R228, 0x1 ;  /* 0x000000e4060cc211 */ /* 0x040fe400078c08ff */
        /* <DEDUP_REMOVED lines=51> */
.L_x_1035:
[----:B------:R-:W-:Y:S02]  /*9290*/  UISETP.GT.AND UP0, UPT, UR9, UR18, UPT ;  /* 0x000000120900728c */ /* 0x000fe4000bf04270 */
[----:B------:R-:W-:Y:S04]  /*92a0*/  UIADD3 UR9, UR9, -0x1, URZ ;  /* 0xffffffff09097890 */ /* 0x000fe8000fffe03f */
[----:B------:R-:W-:Y:S11]  /*92b0*/  PLOP3.LUT P0, PT, PT, PT, UP0, 0x80, 0x0 ;  /* 0x000000000000781c */ /* 0x000ff60003f0f008 */
[----:B------:R-:W-:Y:S02]  /*92c0*/  @!UPT UIADD3 URZ, URZ, URZ, URZ ;  /* 0x0000003f3f3ff290 */ /* 0x000fe4000fffe03f */
        /* <DEDUP_REMOVED lines=279> */
.L_x_1037:
        /* <DEDUP_REMOVED lines=19> */
.L_x_1038:
        /* <DEDUP_REMOVED lines=12> */
[----:B------:R-:W-:Y:S01]  /*a630*/  USHF.R.S32.HI UR9, URZ, 0x1f, UR39 ;  /* 0x0000001f3f097899 */ /* 0x000fe20008011427 */
[----:B------:R-:W-:Y:S01]  /*a640*/  ISETP.GE.AND P5, PT, R245, UR8, PT ;  /* 0x00000008f5007c0c */ /* 0x000fe2000bfa6270 */
[----:B------:R-:W-:-:S02]  /*a650*/  UIMAD UR7, UR6, UR11, UR7 ;  /* 0x0000000b060772a4 */ /* 0x000fc4000f8e0207 */
[----:B------:R-:W-:Y:S01]  /*a660*/  IADD3 R4, P0, R4, UR15, RZ ;  /* 0x0000000f04047c10 */ /* 0x000fe2000ff1e0ff */
[----:B------:R-:W-:-:S03]  /*a670*/  ULDC.64 UR10, c[0x0][0x3b8] ;  /* 0x0000ee00000a7ab9 */ /* 0x000fc60000000a00 */
[----:B------:R-:W-:Y:S01]  /*a680*/  IMAD.U32 R8, RZ, RZ, UR7 ;  /* 0x00000007ff087e24 */ /* 0x000fe2000f8e00ff */
[----:B------:R-:W-:Y:S01]  /*a690*/  UIMAD UR7, UR9, UR10, URZ ;  /* 0x0000000a090772a4 */ /* 0x000fe2000f8e023f */
[----:B------:R1:W2:Y:S03]  /*a6a0*/  LDS.128 R44, [R226+0x11000] ;  /* 0x01100000e22c7984 */ /* 0x0002a60000000c00 */
        /* <DEDUP_REMOVED lines=37> */
.L_x_1040:
[----:B--23--:R-:W-:Y:S05]  /*a900*/  BSYNC B0 ;  /* 0x0000000000007941 */ /* 0x00cfea0003800000 */
.L_x_1039:
        /* <DEDUP_REMOVED lines=21> */
.L_x_1042:
[----:B------:R-:W-:Y:S05]  /*aa60*/  BSYNC B0 ;  /* 0x0000000000007941 */ /* 0x000fea0003800000 */
.L_x_1041:
[----:B------:R-:W-:Y:S01]  /*aa70*/  ULDC.64 UR8, c[0x0][0x3a8] ;  /* 0x0000ea0000087ab9 */ /* 0x000fe20000000a00 */
[----:B------:R-:W-:Y:S01]  /*aa80*/  IMAD.WIDE.U32 R6, R13, c[0x0][0x3a8], R6 ;  /* 0x0000ea000d067a25 */ /* 0x000fe200078e0006 */
[----:B------:R-:W-:Y:S01]  /*aa90*/  UIMAD UR7, UR12, UR8, URZ ;  /* 0x000000080c0772a4 */ /* 0x000fe2000f8e023f */
[----:B------:R-:W-:Y:S01]  /*aaa0*/  BSSY B0, `(.L_x_1043) ;  /* 0x000001d000007945 */ /* 0x000fe20003800000 */
[----:B------:R-:W-:-:S02]  /*aab0*/  USHF.R.S32.HI UR10, URZ, 0x1f, UR39 ;  /* 0x0000001f3f0a7899 */ /* 0x000fc40008011427 */
        /* <DEDUP_REMOVED lines=27> */
.L_x_1044:
[----:B------:R-:W-:Y:S05]  /*ac70*/  BSYNC B0 ;  /* 0x0000000000007941 */ /* 0x000fea0003800000 */
.L_x_1043:
        /* <DEDUP_REMOVED lines=18> */
.L_x_1015:
[----:B------:R-:W-:Y:S05]  /*ada0*/  BSYNC B1 ;  /* 0x0000000000017941 */ /* 0x000fea0003800000 */
.L_x_1001:
        /* <DEDUP_REMOVED lines=12> */
.L_x_1045:
[----:B------:R-:W-:Y:S05]  /*ae70*/  EXIT ;  /* 0x000000000000794d */ /* 0x000fea0003800000 */
.L_x_1047:
        /* <DEDUP_REMOVED lines=16> */
.L_x_2027:


//--------------------- .text._ZN5flash44flash_bwd_dq_dk_dv_loop_seqk_parallel_kernelI23Flash_bwd_kernel_traitsILi256ELi64ELi64ELi8ELi4ELi2ELi2ELb0ELb1EN7cutlass6half_tE19Flash_kernel_traitsILi256ELi64ELi64ELi8ES3_EELb0ELb0ELb1ELb0ELb0ELb0ELb1EEEvNS_16Flash_bwd_paramsE --------------------------
	.section	.text._ZN5flash44flash_bwd_dq_dk_dv_loop_seqk_parallel_kernelI23Flash_bwd_kernel_traitsILi256ELi64ELi64ELi8ELi4ELi2ELi2ELb0ELb1EN7cutlass6half_tE19Flash_kernel_traitsILi256ELi64ELi64ELi8ES3_EELb0ELb0ELb1ELb0ELb0ELb0ELb1EEEvNS_16Flash_bwd_paramsE,"ax",@progbits
	.sectioninfo	@"SHI_REGISTERS=254"
	.align	128
        .global         _ZN5flash44flash_bwd_dq_dk_dv_loop_seqk_parallel_kernelI23Flash_bwd_kernel_traitsILi256ELi64ELi64ELi8ELi4ELi2ELi2ELb0ELb1EN7cutlass6half_tE19Flash_kernel_traitsILi256ELi64ELi64ELi8ES3_EELb0ELb0ELb1ELb0ELb0ELb0ELb1EEEvNS_16Flash_bwd_paramsE
        .type           _ZN5flash44flash_bwd_dq_dk_dv_loop_seqk_parallel_kernelI23Flash_bwd_kernel_traitsILi256ELi64ELi64ELi8ELi4ELi2ELi2ELb0ELb1EN7cutlass6half_tE19Flash_kernel_traitsILi256ELi64ELi64ELi8ES3_EELb0ELb0ELb1ELb0ELb0ELb0ELb1EEEvNS_16Flash_bwd_paramsE,@function
        .size           _ZN5flash44flash_bwd_dq_dk_dv_loop_seqk_parallel_kernelI23Flash_bwd_kernel_traitsILi256ELi64ELi64ELi8ELi4ELi2ELi2ELb0ELb1EN7cutlass6half_tE19Flash_kernel_traitsILi256ELi64ELi64ELi8ES3_EELb0ELb0ELb1ELb0ELb0ELb0ELb1EEEvNS_16Flash_bwd_paramsE,(.L_x_2028 - _ZN5flash44flash_bwd_dq_dk_dv_loop_seqk_parallel_kernelI23Flash_bwd_kernel_traitsILi256ELi64ELi64ELi8ELi4ELi2ELi2ELb0ELb1EN7cutlass6half_tE19Flash_kernel_traitsILi256ELi64ELi64ELi8ES3_EELb0ELb0ELb1ELb0ELb0ELb0ELb1EEEvNS_16Flash_bwd_paramsE)
        .other          _ZN5flash44flash_bwd_dq_dk_dv_loop_seqk_parallel_kernelI23Flash_bwd_kernel_traitsILi256ELi64ELi64ELi8ELi4ELi2ELi2ELb0ELb1EN7cutlass6half_tE19Flash_kernel_traitsILi256ELi64ELi64ELi8ES3_EELb0ELb0ELb1ELb0ELb0ELb0ELb1EEEvNS_16Flash_bwd_paramsE,@"STO_CUDA_ENTRY STV_DEFAULT"
_ZN5flash44flash_bwd_dq_dk_dv_loop_seqk_parallel_kernelI23Flash_bwd_kernel_traitsILi256ELi64ELi64ELi8ELi4ELi2ELi2ELb0ELb1EN7cutlass6half_tE19Flash_kernel_traitsILi256ELi64ELi64ELi8ES3_EELb0ELb0ELb1ELb0ELb0ELb0ELb1EEEvNS_16Flash_bwd_paramsE:
.text._ZN5flash44flash_bwd_dq_dk_dv_loop_seqk_parallel_kernelI23Flash_bwd_kernel_traitsILi256ELi64ELi64ELi8ELi4ELi2ELi2ELb0ELb1EN7cutlass6half_tE19Flash_kernel_traitsILi256ELi64ELi64ELi8ES3_EELb0ELb0ELb1ELb0ELb0ELb0ELb1EEEvNS_16Flash_bwd_paramsE:
        /* <DEDUP_REMOVED lines=191> */
.L_x_1094:
        /* <DEDUP_REMOVED lines=62> */
.L_x_1048:
        /* <DEDUP_REMOVED lines=67> */
.L_x_1050:
        /* <DEDUP_REMOVED lines=41> */
.L_x_1051:
        /* <DEDUP_REMOVED lines=45> */
.L_x_1052:
[----:B------:R-:W-:Y:S02]  /*1960*/  UMOV UR13, UR52 ;  /* 0x00000034000d7c82 */ /* 0x000fe40008000000 */
.L_x_1053:
[----:B------:R-:W-:Y:S01]  /*1970*/  UIADD3 UR8, UP4, UP3, UR8, UR43, UR49 ;  /* 0x0000002b08087290 */ /* 0x000fe2000fb9e031 */
[----:B------:R-:W1:Y:S01]  /*1980*/  S2R R9, SR_TID.X ;  /* 0x0000000000097919 */ /* 0x000e620000002100 */
[----:B------:R-:W-:Y:S01]  /*1990*/  IMAD.U32 R6, RZ, RZ, UR5 ;  /* 0x00000005ff067e24 */ /* 0x000fe2000f8e00ff */
[----:B------:R-:W-:Y:S01]  /*19a0*/  IADD3 R15, P0, R230, UR17, RZ ;  /* 0x00000011e60f7c10 */ /* 0x000fe2000ff1e0ff */
[----:B------:R-:W-:Y:S01]  /*19b0*/  UIADD3 UR32, UP2, UP1, UR15, UR8, UR30 ;  /* 0x000000080f207290 */ /* 0x000fe2000f95e01e */
[----:B------:R-:W-:Y:S01]  /*19c0*/  IMAD.U32 R5, RZ, RZ, UR4 ;  /* 0x00000004ff057e24 */ /* 0x000fe2000f8e00ff */
[----:B------:R-:W-:Y:S01]  /*19d0*/  UIADD3.X UR7, UR10, UR50, UR55, UP4, UP3 ;  /* 0x000000320a077290 */ /* 0x000fe2000a7e6437 */
[----:B------:R-:W-:Y:S01]  /*19e0*/  IMAD.U32 R20, RZ, RZ, UR17 ;  /* 0x00000011ff147e24 */ /* 0x000fe2000f8e00ff */
[----:B------:R-:W-:Y:S01]  /*19f0*/  ULDC.64 UR8, c[0x0][0x1a8] ;  /* 0x00006a0000087ab9 */ /* 0x000fe20000000a00 */
[--C-:B------:R-:W-:Y:S01]  /*1a00*/  SHF.R.S32.HI R233, RZ, 0x1f, R232.reuse ;  /* 0x0000001fffe97819 */ /* 0x100fe200000114e8 */
[----:B------:R-:W-:Y:S01]  /*1a10*/  UIADD3.X UR30, UR12, UR7, UR14, UP2, UP1 ;  /* 0x000000070c1e7290 */ /* 0x000fe200097e240e */
[----:B------:R-:W-:Y:S01]  /*1a20*/  IADD3 R16, P2, R232, UR18, RZ ;  /* 0x00000012e8107c10 */ /* 0x000fe2000ff5e0ff */
[----:B------:R-:W-:Y:S01]  /*1a30*/  UIMAD UR7, UR59, UR8, URZ ;  /* 0x000000083b0772a4 */ /* 0x000fe2000f8e023f */
[----:B------:R-:W-:Y:S01]  /*1a40*/  BSSY B1, `(.L_x_1049) ;  /* 0x00008b3000017945 */ /* 0x000fe20003800000 */
[----:B------:R-:W-:Y:S01]  /*1a50*/  UMOV UR14, 0x4 ;  /* 0x00000004000e7882 */ /* 0x000fe20000000000 */
[----:B------:R-:W-:Y:S01]  /*1a60*/  IADD3.X R17, R233, UR20, RZ, P2, !PT ;  /* 0x00000014e9117c10 */ /* 0x000fe200097fe4ff */
[----:B------:R-:W-:Y:S01]  /*1a70*/  UIMAD UR12, UR37, UR9, UR7 ;  /* 0x00000009250c72a4 */ /* 0x000fe2000f8e0207 */
[----:B------:R-:W-:Y:S01]  /*1a80*/  IMAD.WIDE.U32 R22, R15, c[0x0][0x190], R232 ;  /* 0x000064000f167a25 */ /* 0x000fe200078e00e8 */
[----:B------:R-:W-:-:S02]  /*1a90*/  ULDC.64 UR4, c[0x0][0x3c8] ;  /* 0x0000f20000047ab9 */ /* 0x000fc40000000a00 */
        /* <DEDUP_REMOVED lines=15> */
[----:B------:R-:W-:Y:S01]  /*1b90*/  IADD3 R17, R17, UR10, RZ ;  /* 0x0000000a11117c10 */ /* 0x000fe2000fffe0ff */
[----:B------:R-:W-:Y:S02]  /*1ba0*/  UMOV UR16, UR8 ;  /* 0x0000000800107c82 */ /* 0x000fe40008000000 */
[----:B------:R-:W-:Y:S02]  /*1bb0*/  UIADD3 UR8, UR17, UR21, URZ ;  /* 0x0000001511087290 */ /* 0x000fe4000fffe03f */
[----:B------:R-:W-:Y:S01]  /*1bc0*/  UMOV UR15, UR9 ;  /* 0x00000009000f7c82 */ /* 0x000fe20008000000 */
[----:B------:R-:W-:Y:S01]  /*1bd0*/  IMAD.WIDE.U32 R16, R230, c[0x0][0x370], R16 ;  /* 0x0000dc00e6107a25 */ /* 0x000fe200078e0010 */
[----:B------:R-:W-:Y:S01]  /*1be0*/  UIMAD.WIDE UR8, UR8, UR14, UR4 ;  /* 0x0000000e080872a5 */ /* 0x000fe2000f8e0204 */
[----:B------:R1:W2:Y:S01]  /*1bf0*/  R2UR UR5, R6 ;  /* 0x00000000060573c2 */ /* 0x0002a200000e0000 */
[----:B------:R-:W-:-:S02]  /*1c00*/  ULDC UR21, c[0x0][0x2e8] ;  /* 0x0000ba0000157ab9 */ /* 0x000fc40000000800 */
[----:B------:R-:W-:Y:S01]  /*1c10*/  UIADD3 UR7, UR7, -UR21, URZ ;  /* 0x8000001507077290 */ /* 0x000fe2000fffe03f */
[----:B------:R-:W-:Y:S02]  /*1c20*/  LEA R242, P3, R16, c[0x0][0x330], 0x1 ;  /* 0x0000cc0010f27a11 */ /* 0x000fe400078608ff */
[----:B------:R-:W-:Y:S02]  /*1c30*/  UMOV UR14, UR8 ;  /* 0x00000008000e7c82 */ /* 0x000fe40008000000 */
[----:B------:R-:W-:Y:S01]  /*1c40*/  USHF.R.S32.HI UR17, URZ, 0x1f, UR7 ;  /* 0x0000001f3f117899 */ /* 0x000fe20008011407 */
[----:B------:R3:W4:Y:S01]  /*1c50*/  R2UR UR4, R5 ;  /* 0x00000000050473c2 */ /* 0x00072200000e0000 */
        /* <DEDUP_REMOVED lines=9> */
[----:B------:R-:W-:Y:S02]  /*1cf0*/  LOP3.LUT R6, R7, 0xffffffe0, RZ, 0xc0, !PT ;  /* 0xffffffe007067812 */ /* 0x000fe400078ec0ff */
[----:B------:R-:W-:Y:S02]  /*1d00*/  SHF.R.S32.HI R7, RZ, 0x5, R7 ;  /* 0x00000005ff077819 */ /* 0x000fe40000011407 */
[C---:B---3--:R-:W-:Y:S01]  /*1d10*/  IADD3.X R5, R4.reuse, UR34, RZ, P0, !PT ;  /* 0x0000002204057c10 */ /* 0x048fe200087fe4ff */
[----:B------:R-:W-:Y:S02]  /*1d20*/  IMAD.IADD R6, R9, 0x1, -R6 ;  /* 0x0000000109067824 */ /* 0x000fe400078e0a06 */
[----:B------:R-:W-:Y:S02]  /*1d30*/  IMAD R9, R4, c[0x0][0x370], RZ ;  /* 0x0000dc0004097a24 */ /* 0x000fe400078e02ff */
[----:B------:R-:W-:-:S02]  /*1d40*/  IMAD R6, R7, UR48, R6 ;  /* 0x0000003007067c24 */ /* 0x000fc4000f8e0206 */
[----:B------:R-:W-:Y:S02]  /*1d50*/  IMAD R18, R5, c[0x0][0x190], RZ ;  /* 0x0000640005127a24 */ /* 0x000fe400078e02ff */
[----:B------:R-:W-:Y:S01]  /*1d60*/  IMAD R9, R230, c[0x0][0x374], R9 ;  /* 0x0000dd00e6097a24 */ /* 0x000fe200078e0209 */
[C---:B------:R-:W-:Y:S01]  /*1d70*/  IADD3 R7, P0, R6.reuse, UR32, RZ ;  /* 0x0000002006077c10 */ /* 0x040fe2000ff1e0ff */
[----:B------:R-:W-:Y:S02]  /*1d80*/  IMAD R18, R15, c[0x0][0x194], R18 ;  /* 0x000065000f127a24 */ /* 0x000fe400078e0212 */
[----:B------:R-:W-:Y:S01]  /*1d90*/  IMAD.IADD R9, R17, 0x1, R9 ;  /* 0x0000000111097824 */ /* 0x000fe200078e0209 */
[----:B------:R-:W-:Y:S02]  /*1da0*/  LEA.HI.X.SX32 R6, R6, UR30, 0x1, P0 ;  /* 0x0000001e06067c11 */ /* 0x000fe400080f0eff */
[----:B------:R-:W-:Y:S02]  /*1db0*/  IADD3 R22, P0, R22, UR33, RZ ;  /* 0x0000002116167c10 */ /* 0x000fe4000ff1e0ff */
[----:B------:R-:W-:-:S02]  /*1dc0*/  LEA R248, P2, R7, c[0x0][0x350], 0x2 ;  /* 0x0000d40007f87a11 */ /* 0x000fc400078410ff */
        /* <DEDUP_REMOVED lines=27> */
.L_x_1055:
        /* <DEDUP_REMOVED lines=18> */
.L_x_1056:
        /* <DEDUP_REMOVED lines=34> */
.L_x_1058:
[----:B------:R-:W-:Y:S05]  /*22c0*/  BSYNC B0 ;  /* 0x0000000000007941 */ /* 0x000fea0003800000 */
.L_x_1057:
        /* <DEDUP_REMOVED lines=21> */
.L_x_1060:
[----:B------:R-:W-:Y:S05]  /*2420*/  BSYNC B0 ;  /* 0x0000000000007941 */ /* 0x000fea0003800000 */
.L_x_1059:
        /* <DEDUP_REMOVED lines=31> */
.L_x_1062:
[----:B------:R-:W-:Y:S05]  /*2620*/  BSYNC B0 ;  /* 0x0000000000007941 */ /* 0x000fea0003800000 */
.L_x_1061:
        /* <DEDUP_REMOVED lines=20> */
.L_x_1054:
        /* <DEDUP_REMOVED lines=49> */
.L_x_1065:
[----:B------:R-:W-:Y:S05]  /*2a80*/  BSYNC B0 ;  /* 0x0000000000007941 */ /* 0x000fea0003800000 */
.L_x_1064:
        /* <DEDUP_REMOVED lines=48> */
.L_x_1067:
[----:B------:R-:W-:Y:S05]  /*2d90*/  BSYNC B0 ;  /* 0x0000000000007941 */ /* 0x000fea0003800000 */
.L_x_1066:
        /* <DEDUP_REMOVED lines=42> */
.L_x_1069:
[----:B------:R-:W-:Y:S05]  /*3040*/  BSYNC B0 ;  /* 0x0000000000007941 */ /* 0x000fea0003800000 */
.L_x_1068:
        /* <DEDUP_REMOVED lines=45> */
.L_x_1071:
[----:B------:R-:W-:Y:S05]  /*3320*/  BSYNC B0 ;  /* 0x0000000000007941 */ /* 0x000fea0003800000 */
.L_x_1070:
        /* <DEDUP_REMOVED lines=22> */
[----:B------:R-:W-:-:S04]  /*3490*/  IADD3 R16, P0, R14, UR26, RZ ;  /* 0x0000001a0e107c10 */ /* 0x000fc8000ff1e0ff */
[----:B------:R-:W-:Y:S01]  /*34a0*/  IADD3.X R17, R15, UR27, R7, P0, !PT ;  /* 0x0000001b0f117c10 */ /* 0x000fe200087fe407 */
[----:B------:R-:W-:-:S04]  /*34b0*/  IMAD R7, R8, c[0x0][0x1b0], RZ ;  /* 0x00006c0008077a24 */ /* 0x000fc800078e02ff */
[----:B------:R1:W-:Y:S01]  /*34c0*/  @P5 STS.128 [R226+0x10000], RZ ;  /* 0x010000ffe2005388 */ /* 0x0003e20000000c00 */
[C---:B------:R-:W-:Y:S02]  /*34d0*/  IMAD R14, R10.reuse, c[0x0][0x1b4], R7 ;  /* 0x00006d000a0e7a24 */ /* 0x040fe400078e0207 */
[----:B------:R-:W-:Y:S01]  /*34e0*/  IMAD.WIDE.U32 R16, R10, c[0x0][0x1b0], R16 ;  /* 0x00006c000a107a25 */ /* 0x000fe200078e0010 */
[----:B------:R1:W-:Y:S03]  /*34f0*/  @P5 STS.128 [R226+0x12000], RZ ;  /* 0x012000ffe2005388 */ /* 0x0003e60000000c00 */
[----:B------:R-:W-:Y:S01]  /*3500*/  IMAD.IADD R9, R17, 0x1, R14 ;  /* 0x0000000111097824 */ /* 0x000fe200078e020e */
[----:B------:R1:W-:Y:S04]  /*3510*/  @P5 STS.128 [R226+0x14000], RZ ;  /* 0x014000ffe2005388 */ /* 0x0003e80000000c00 */
[----:B------:R1:W-:Y:S01]  /*3520*/  @P5 STS.128 [R226+0x16000], RZ ;  /* 0x016000ffe2005388 */ /* 0x0003e20000000c00 */
[----:B------:R-:W-:Y:S05]  /*3530*/  @P5 BRA `(.L_x_1073) ;  /* 0x000002e000005947 */ /* 0x000fea0003800000 */
[----:B------:R-:W-:Y:S01]  /*3540*/  ISETP.GE.AND P3, PT, R232, c[0x0][0x220], PT ;  /* 0x00008800e8007a0c */ /* 0x000fe20003f66270 */
[----:B------:R-:W-:Y:S01]  /*3550*/  IMAD R7, R11, c[0x0][0x198], RZ ;  /* 0x000066000b077a24 */ /* 0x000fe200078e02ff */
[----:B-1----:R-:W-:-:S02]  /*3560*/  MOV R18, UR26 ;  /* 0x0000001a00127c02 */ /* 0x002fc40008000f00 */
[----:B------:R-:W-:Y:S01]  /*3570*/  MOV R19, UR27 ;  /* 0x0000001b00137c02 */ /* 0x000fe20008000f00 */
[C---:B------:R-:W-:Y:S01]  /*3580*/  IMAD R20, R12.reuse, c[0x0][0x19c], R7 ;  /* 0x000067000c147a24 */ /* 0x040fe200078e0207 */
[----:B------:R-:W-:Y:S02]  /*3590*/  MOV R7, 0x2 ;  /* 0x0000000200077802 */ /* 0x000fe40000000f00 */
[----:B------:R-:W-:Y:S01]  /*35a0*/  ISETP.GE.AND P2, PT, R229, c[0x0][0x220], PT ;  /* 0x00008800e5007a0c */ /* 0x000fe20003f46270 */
[----:B------:R-:W-:Y:S01]  /*35b0*/  IMAD.WIDE.U32 R18, R12, c[0x0][0x198], R18 ;  /* 0x000066000c127a25 */ /* 0x000fe200078e0012 */
[----:B------:R-:W-:Y:S02]  /*35c0*/  ISETP.GE.AND P1, PT, R228, c[0x0][0x220], PT ;  /* 0x00008800e4007a0c */ /* 0x000fe40003f26270 */
[----:B------:R-:W-:Y:S01]  /*35d0*/  ISETP.GE.AND P0, PT, R227, c[0x0][0x220], PT ;  /* 0x00008800e3007a0c */ /* 0x000fe20003f06270 */
[----:B------:R-:W-:Y:S01]  /*35e0*/  IMAD.IADD R21, R19, 0x1, R20 ;  /* 0x0000000113157824 */ /* 0x000fe200078e0214 */
[----:B------:R1:W-:Y:S01]  /*35f0*/  @P3 STS.128 [R226+0x10000], RZ ;  /* 0x010000ffe2003388 */ /* 0x0003e20000000c00 */
[----:B------:R-:W-:Y:S01]  /*3600*/  IMAD.MOV.U32 R20, RZ, RZ, R18 ;  /* 0x000000ffff147224 */ /* 0x000fe200078e0012 */
[----:B------:R-:W-:Y:S01]  /*3610*/  @!P3 MOV R18, R16 ;  /* 0x000000100012b202 */ /* 0x000fe20000000f00 */
[----:B------:R-:W-:-:S02]  /*3620*/  @!P3 IMAD R13, R4, c[0x0][0x198], RZ ;  /* 0x00006600040dba24 */ /* 0x000fc400078e02ff */
        /* <DEDUP_REMOVED lines=31> */
.L_x_1073:
[----:B------:R-:W-:Y:S05]  /*3820*/  BSYNC B0 ;  /* 0x0000000000007941 */ /* 0x000fea0003800000 */
.L_x_1072:
        /* <DEDUP_REMOVED lines=55> */
.L_x_1075:
[----:B------:R-:W-:Y:S05]  /*3ba0*/  BSYNC B0 ;  /* 0x0000000000007941 */ /* 0x000fea0003800000 */
.L_x_1074:
        /* <DEDUP_REMOVED lines=62> */
.L_x_1077:
[----:B------:R-:W-:Y:S05]  /*3f90*/  BSYNC B0 ;  /* 0x0000000000007941 */ /* 0x000fea0003800000 */
.L_x_1076:
        /* <DEDUP_REMOVED lines=54> */
.L_x_1079:
[----:B------:R-:W-:Y:S05]  /*4300*/  BSYNC B0 ;  /* 0x0000000000007941 */ /* 0x000fea0003800000 */
.L_x_1078:
        /* <DEDUP_REMOVED lines=66> */
[----:B-1----:R-:W-:Y:S01]  /*4730*/  CS2R R20, SRZ ;  /* 0x0000000000147805 */ /* 0x002fe2000001ff00 */
[----:B------:R-:W-:-:S02]  /*4740*/  ULDC UR9, c[0x0][0x2e8] ;  /* 0x0000ba0000097ab9 */ /* 0x000fc40000000800 */
[----:B------:R-:W-:Y:S02]  /*4750*/  UIADD3 UR18, UR8, -UR9, URZ ;  /* 0x8000000908127290 */ /* 0x000fe4000fffe03f */
[----:B------:R-:W-:Y:S02]  /*4760*/  ULDC UR12, c[0x0][0x2e4] ;  /* 0x0000b900000c7ab9 */ /* 0x000fe40000000800 */
.L_x_1084:
        /* <DEDUP_REMOVED lines=9> */
[----:B------:R-:W-:Y:S05]  /*4800*/  LDSM.16.M88.4 R84, [R223] ;  /* 0x00000000df54783b */ /* 0x000fea0000000200 */
[----:B-1----:R-:W1:Y:S05]  /*4810*/  LDSM.16.M88.4 R88, [R222+0x10000] ;  /* 0x01000000de58783b */ /* 0x002e6a0000000200 */
[----:B------:R-:W3:Y:S05]  /*4820*/  LDSM.16.M88.4 R92, [R222+0x10800] ;  /* 0x01080000de5c783b */ /* 0x000eea0000000200 */
[----:B------:R-:W-:Y:S05]  /*4830*/  LDSM.16.M88.4 R96, [R221] ;  /* 0x00000000dd60783b */ /* 0x000fea0000000200 */
[----:B------:R-:W2:Y:S05]  /*4840*/  LDSM.16.M88.4 R100, [R212+0x10000] ;  /* 0x01000000d464783b */ /* 0x000eaa0000000200 */
        /* <DEDUP_REMOVED lines=8> */
[C---:B---3--:R-:W-:Y:S08]  /*48d0*/  HMMA.16816.F32 R12, R84.reuse, R92, RZ ;  /* 0x0000005c540c723c */ /* 0x048ff000000018ff */
[----:B------:R-:W-:Y:S01]  /*48e0*/  HMMA.16816.F32 R16, R84, R94, RZ ;  /* 0x0000005e5410723c */ /* 0x000fe200000018ff */
[----:B------:R-:W-:Y:S05]  /*48f0*/  LDSM.16.M88.4 R84, [R219] ;  /* 0x00000000db54783b */ /* 0x000fea0000000200 */
[----:B------:R-:W3:Y:S02]  /*4900*/  LDSM.16.M88.4 R92, [R2+0x10000] ;  /* 0x01000000025c783b */ /* 0x000ee40000000200 */
[C---:B--2---:R-:W-:Y:S08]  /*4910*/  HMMA.16816.F32 R4, R96.reuse, R100, R4 ;  /* 0x000000646004723c */ /* 0x044ff00000001804 */
[C---:B------:R-:W-:Y:S01]  /*4920*/  HMMA.16816.F32 R8, R96.reuse, R102, R8 ;  /* 0x000000666008723c */ /* 0x040fe20000001808 */
[----:B------:R-:W2:Y:S07]  /*4930*/  LDSM.16.M88.4 R100, [R2+0x10800] ;  /* 0x010800000264783b */ /* 0x000eae0000000200 */
[C---:B----4-:R-:W-:Y:S08]  /*4940*/  HMMA.16816.F32 R12, R96.reuse, R104, R12 ;  /* 0x00000068600c723c */ /* 0x050ff0000000180c */
[----:B------:R-:W-:Y:S01]  /*4950*/  HMMA.16816.F32 R16, R96, R106, R16 ;  /* 0x0000006a6010723c */ /* 0x000fe20000001810 */
[----:B------:R-:W-:Y:S05]  /*4960*/  LDSM.16.M88.4 R96, [R223+0x2000] ;  /* 0x00200000df60783b */ /* 0x000fea0000000200 */
[----:B------:R-:W4:Y:S02]  /*4970*/  LDSM.16.M88.4 R104, [R222+0x12000] ;  /* 0x01200000de68783b */ /* 0x000f240000000200 */
[C---:B-1----:R-:W-:Y:S08]  /*4980*/  HMMA.16816.F32 R4, R88.reuse, R108, R4 ;  /* 0x0000006c5804723c */ /* 0x042ff00000001804 */
[C---:B------:R-:W-:Y:S01]  /*4990*/  HMMA.16816.F32 R8, R88.reuse, R110, R8 ;  /* 0x0000006e5808723c */ /* 0x040fe20000001808 */
[----:B------:R-:W1:Y:S07]  /*49a0*/  LDSM.16.M88.4 R108, [R222+0x12800] ;  /* 0x01280000de6c783b */ /* 0x000e6e0000000200 */
[C---:B------:R-:W-:Y:S08]  /*49b0*/  HMMA.16816.F32 R12, R88.reuse, R112, R12 ;  /* 0x00000070580c723c */ /* 0x040ff0000000180c */
[----:B------:R-:W-:Y:S01]  /*49c0*/  HMMA.16816.F32 R16, R88, R114, R16 ;  /* 0x000000725810723c */ /* 0x000fe20000001810 */
[----:B------:R-:W-:Y:S05]  /*49d0*/  LDSM.16.M88.4 R88, [R221+0x2000] ;  /* 0x00200000dd58783b */ /* 0x000fea0000000200 */
[----:B------:R-:W-:Y:S02]  /*49e0*/  LDSM.16.M88.4 R112, [R212+0x12800] ;  /* 0x01280000d470783b */ /* 0x000fe40000000200 */
[C---:B---3--:R-:W-:Y:S08]  /*49f0*/  HMMA.16816.F32 R4, R84.reuse, R92, R4 ;  /* 0x0000005c5404723c */ /* 0x048ff00000001804 */
[C---:B------:R-:W-:Y:S01]  /*4a00*/  HMMA.16816.F32 R8, R84.reuse, R94, R8 ;  /* 0x0000005e5408723c */ /* 0x040fe20000001808 */
[----:B------:R-:W3:Y:S07]  /*4a10*/  LDSM.16.M88.4 R92, [R212+0x12000] ;  /* 0x01200000d45c783b */ /* 0x000eee0000000200 */
[C---:B--2---:R-:W-:Y:S08]  /*4a20*/  HMMA.16816.F32 R12, R84.reuse, R100, R12 ;  /* 0x00000064540c723c */ /* 0x044ff0000000180c */
[----:B------:R-:W-:Y:S01]  /*4a30*/  HMMA.16816.F32 R16, R84, R102, R16 ;  /* 0x000000665410723c */ /* 0x000fe20000001810 */
[----:B------:R-:W-:Y:S05]  /*4a40*/  LDSM.16.M88.4 R84, [R220+0x2000] ;  /* 0x00200000dc54783b */ /* 0x000fea0000000200 */
[----:B------:R-:W2:Y:S02]  /*4a50*/  LDSM.16.M88.4 R100, [R3+0x12000] ;  /* 0x012000000364783b */ /* 0x000ea40000000200 */
[C---:B----4-:R-:W-:Y:S08]  /*4a60*/  HMMA.16816.F32 R4, R96.reuse, R104, R4 ;  /* 0x000000686004723c */ /* 0x050ff00000001804 */
[C---:B------:R-:W-:Y:S01]  /*4a70*/  HMMA.16816.F32 R8, R96.reuse, R106, R8 ;  /* 0x0000006a6008723c */ /* 0x040fe20000001808 */
[----:B------:R-:W4:Y:S07]  /*4a80*/  LDSM.16.M88.4 R104, [R3+0x12800] ;  /* 0x012800000368783b */ /* 0x000f2e0000000200 */
[C---:B-1----:R-:W-:Y:S08]  /*4a90*/  HMMA.16816.F32 R12, R96.reuse, R108, R12 ;  /* 0x0000006c600c723c */ /* 0x042ff0000000180c */
[----:B------:R-:W-:Y:S01]  /*4aa0*/  HMMA.16816.F32 R16, R96, R110, R16 ;  /* 0x0000006e6010723c */ /* 0x000fe20000001810 */
[----:B------:R-:W-:Y:S05]  /*4ab0*/  LDSM.16.M88.4 R96, [R2+0x12000] ;  /* 0x012000000260783b */ /* 0x000fea0000000200 */
[----:B------:R-:W-:Y:S02]  /*4ac0*/  LDSM.16.M88.4 R108, [R2+0x12800] ;  /* 0x01280000026c783b */ /* 0x000fe40000000200 */
[C---:B---3--:R-:W-:Y:S08]  /*4ad0*/  HMMA.16816.F32 R4, R88.reuse, R92, R4 ;  /* 0x0000005c5804723c */ /* 0x048ff00000001804 */
[C---:B------:R-:W-:Y:S01]  /*4ae0*/  HMMA.16816.F32 R8, R88.reuse, R94, R8 ;  /* 0x0000005e5808723c */ /* 0x040fe20000001808 */
[----:B------:R-:W1:Y:S07]  /*4af0*/  LDSM.16.M88.4 R92, [R219+0x2000] ;  /* 0x00200000db5c783b */ /* 0x000e6e0000000200 */
[C---:B------:R-:W-:Y:S08]  /*4b00*/  HMMA.16816.F32 R12, R88.reuse, R112, R12 ;  /* 0x00000070580c723c */ /* 0x040ff0000000180c */
[----:B------:R-:W-:Y:S01]  /*4b10*/  HMMA.16816.F32 R16, R88, R114, R16 ;  /* 0x000000725810723c */ /* 0x000fe20000001810 */
[----:B------:R-:W-:Y:S05]  /*4b20*/  LDSM.16.M88.4 R88, [R223+0x4000] ;  /* 0x00400000df58783b */ /* 0x000fea0000000200 */
[----:B------:R-:W-:Y:S02]  /*4b30*/  LDSM.16.M88.4 R112, [R3+0x14000] ;  /* 0x014000000370783b */ /* 0x000fe40000000200 */
[C---:B--2---:R-:W-:Y:S08]  /*4b40*/  HMMA.16816.F32 R4, R84.reuse, R100, R4 ;  /* 0x000000645404723c */ /* 0x044ff00000001804 */
        /* <DEDUP_REMOVED lines=12> */
[----:B------:R-:W4:Y:S02]  /*4c10*/  LDSM.16.M88.4 R108, [R220+0x4000] ;  /* 0x00400000dc6c783b */ /* 0x000f240000000200 */
[C---:B--2---:R-:W-:Y:S08]  /*4c20*/  HMMA.16816.F32 R4, R88.reuse, R100, R4 ;  /* 0x000000645804723c */ /* 0x044ff00000001804 */
[C---:B------:R-:W-:Y:S01]  /*4c30*/  HMMA.16816.F32 R8, R88.reuse, R102, R8 ;  /* 0x000000665808723c */ /* 0x040fe20000001808 */
[----:B------:R-:W-:Y:S07]  /*4c40*/  LDSM.16.M88.4 R100, [R2+0x14000] ;  /* 0x014000000264783b */ /* 0x000fee0000000200 */
[C---:B---3--:R-:W-:Y:S08]  /*4c50*/  HMMA.16816.F32 R12, R88.reuse, R84, R12 ;  /* 0x00000054580c723c */ /* 0x048ff0000000180c */
[----:B------:R-:W-:Y:S01]  /*4c60*/  HMMA.16816.F32 R16, R88, R86, R16 ;  /* 0x000000565810723c */ /* 0x000fe20000001810 */
[----:B------:R-:W2:Y:S05]  /*4c70*/  LDSM.16.M88.4 R84, [R3+0x14800] ;  /* 0x014800000354783b */ /* 0x000eaa0000000200 */
[----:B------:R-:W3:Y:S02]  /*4c80*/  LDSM.16.M88.4 R88, [R219+0x4000] ;  /* 0x00400000db58783b */ /* 0x000ee40000000200 */
[C---:B-1----:R-:W-:Y:S08]  /*4c90*/  HMMA.16816.F32 R4, R96.reuse, R104, R4 ;  /* 0x000000686004723c */ /* 0x042ff00000001804 */
[C---:B------:R-:W-:Y:S01]  /*4ca0*/  HMMA.16816.F32 R8, R96.reuse, R106, R8 ;  /* 0x0000006a6008723c */ /* 0x040fe20000001808 */
[----:B------:R-:W-:Y:S07]  /*4cb0*/  LDSM.16.M88.4 R104, [R222+0x16000] ;  /* 0x01600000de68783b */ /* 0x000fee0000000200 */
[C---:B----4-:R-:W-:Y:S08]  /*4cc0*/  HMMA.16816.F32 R12, R96.reuse, R92, R12 ;  /* 0x0000005c600c723c */ /* 0x050ff0000000180c */
[----:B------:R-:W-:Y:S01]  /*4cd0*/  HMMA.16816.F32 R16, R96, R94, R16 ;  /* 0x0000005e6010723c */ /* 0x000fe20000001810 */
[----:B------:R-:W1:Y:S05]  /*4ce0*/  LDSM.16.M88.4 R92, [R2+0x14800] ;  /* 0x01480000025c783b */ /* 0x000e6a0000000200 */
[----:B------:R-:W4:Y:S02]  /*4cf0*/  LDSM.16.M88.4 R96, [R223+0x6000] ;  /* 0x00600000df60783b */ /* 0x000f240000000200 */
[C---:B------:R-:W-:Y:S08]  /*4d00*/  HMMA.16816.F32 R4, R108.reuse, R112, R4 ;  /* 0x000000706c04723c */ /* 0x040ff00000001804 */
[C---:B------:R-:W-:Y:S01]  /*4d10*/  HMMA.16816.F32 R8, R108.reuse, R114, R8 ;  /* 0x000000726c08723c */ /* 0x040fe20000001808 */
[----:B------:R-:W-:Y:S07]  /*4d20*/  LDSM.16.M88.4 R112, [R212+0x16000] ;  /* 0x01600000d470783b */ /* 0x000fee0000000200 */
[C---:B--2---:R-:W-:Y:S08]  /*4d30*/  HMMA.16816.F32 R12, R108.reuse, R84, R12 ;  /* 0x000000546c0c723c */ /* 0x044ff0000000180c */
[----:B------:R-:W-:Y:S01]  /*4d40*/  HMMA.16816.F32 R16, R108, R86, R16 ;  /* 0x000000566c10723c */ /* 0x000fe20000001810 */
[----:B------:R-:W2:Y:S05]  /*4d50*/  LDSM.16.M88.4 R84, [R222+0x16800] ;  /* 0x01680000de54783b */ /* 0x000eaa0000000200 */
[----:B------:R-:W2:Y:S02]  /*4d60*/  LDSM.16.M88.4 R108, [R221+0x6000] ;  /* 0x00600000dd6c783b */ /* 0x000ea40000000200 */
[C---:B---3--:R-:W-:Y:S08]  /*4d70*/  HMMA.16816.F32 R4, R88.reuse, R100, R4 ;  /* 0x000000645804723c */ /* 0x048ff00000001804 */
[C---:B------:R-:W-:Y:S01]  /*4d80*/  HMMA.16816.F32 R8, R88.reuse, R102, R8 ;  /* 0x000000665808723c */ /* 0x040fe20000001808 */
[----:B------:R-:W-:Y:S07]  /*4d90*/  LDSM.16.M88.4 R100, [R3+0x16000] ;  /* 0x016000000364783b */ /* 0x000fee0000000200 */
[C---:B-1----:R-:W-:Y:S08]  /*4da0*/  HMMA.16816.F32 R12, R88.reuse, R92, R12 ;  /* 0x0000005c580c723c */ /* 0x042ff0000000180c */
[----:B------:R-:W-:Y:S01]  /*4db0*/  HMMA.16816.F32 R16, R88, R94, R16 ;  /* 0x0000005e5810723c */ /* 0x000fe20000001810 */
[----:B------:R-:W1:Y:S05]  /*4dc0*/  LDSM.16.M88.4 R88, [R212+0x16800] ;  /* 0x01680000d458783b */ /* 0x000e6a0000000200 */
[----:B------:R-:W3:Y:S02]  /*4dd0*/  LDSM.16.M88.4 R92, [R220+0x6000] ;  /* 0x00600000dc5c783b */ /* 0x000ee40000000200 */
[C---:B----4-:R-:W-:Y:S08]  /*4de0*/  HMMA.16816.F32 R4, R96.reuse, R104, R4 ;  /* 0x000000686004723c */ /* 0x050ff00000001804 */
[C---:B------:R-:W-:Y:S01]  /*4df0*/  HMMA.16816.F32 R8, R96.reuse, R106, R8 ;  /* 0x0000006a6008723c */ /* 0x040fe20000001808 */
[----:B------:R-:W-:Y:S07]  /*4e00*/  LDSM.16.M88.4 R104, [R2+0x16000] ;  /* 0x016000000268783b */ /* 0x000fee0000000200 */
[C---:B--2---:R-:W-:Y:S08]  /*4e10*/  HMMA.16816.F32 R12, R96.reuse, R84, R12 ;  /* 0x00000054600c723c */ /* 0x044ff0000000180c */
[----:B------:R-:W-:Y:S01]  /*4e20*/  HMMA.16816.F32 R16, R96, R86, R16 ;  /* 0x000000566010723c */ /* 0x000fe20000001810 */
[----:B------:R-:W2:Y:S05]  /*4e30*/  LDSM.16.M88.4 R84, [R3+0x16800] ;  /* 0x016800000354783b */ /* 0x000eaa0000000200 */
[----:B------:R-:W4:Y:S02]  /*4e40*/  LDSM.16.M88.4 R96, [R219+0x6000] ;  /* 0x00600000db60783b */ /* 0x000f240000000200 */
[C---:B------:R-:W-:Y:S08]  /*4e50*/  HMMA.16816.F32 R4, R108.reuse, R112, R4 ;  /* 0x000000706c04723c */ /* 0x040ff00000001804 */
[C---:B------:R-:W-:Y:S08]  /*4e60*/  HMMA.16816.F32 R8, R108.reuse, R114, R8 ;  /* 0x000000726c08723c */ /* 0x040ff00000001808 */
[C---:B-1----:R-:W-:Y:S08]  /*4e70*/  HMMA.16816.F32 R12, R108.reuse, R88, R12 ;  /* 0x000000586c0c723c */ /* 0x042ff0000000180c */
[----:B------:R-:W-:Y:S08]  /*4e80*/  HMMA.16816.F32 R16, R108, R90, R16 ;  /* 0x0000005a6c10723c */ /* 0x000ff00000001810 */
[C---:B---3--:R-:W-:Y:S08]  /*4e90*/  HMMA.16816.F32 R4, R92.reuse, R100, R4 ;  /* 0x000000645c04723c */ /* 0x048ff00000001804 */
[C---:B------:R-:W-:Y:S08]  /*4ea0*/  HMMA.16816.F32 R8, R92.reuse, R102, R8 ;  /* 0x000000665c08723c */ /* 0x040ff00000001808 */
[C---:B--2---:R-:W-:Y:S08]  /*4eb0*/  HMMA.16816.F32 R12, R92.reuse, R84, R12 ;  /* 0x000000545c0c723c */ /* 0x044ff0000000180c */
[----:B------:R-:W-:Y:S01]  /*4ec0*/  HMMA.16816.F32 R16, R92, R86, R16 ;  /* 0x000000565c10723c */ /* 0x000fe20000001810 */
[----:B------:R-:W1:Y:S07]  /*4ed0*/  LDSM.16.M88.4 R84, [R2+0x16800] ;  /* 0x016800000254783b */ /* 0x000e6e0000000200 */
[C---:B----4-:R-:W-:Y:S08]  /*4ee0*/  HMMA.16816.F32 R4, R96.reuse, R104, R4 ;  /* 0x000000686004723c */ /* 0x050ff00000001804 */
        /* <DEDUP_REMOVED lines=14> */
[----:B------:R-:W3:Y:S06]  /*4fd0*/  MUFU.TANH R120, R120 ;  /* 0x0000007800787308 */ /* 0x000eec0000002400 */
[----:B------:R-:W-:Y:S02]  /*4fe0*/  FMUL.FTZ R126, R12, c[0x0][0x2ec] ;  /* 0x0000bb000c7e7a20 */ /* 0x000fe40000410000 */
[----:B------:R-:W-:Y:S02]  /*4ff0*/  FMUL.FTZ R127, R13, c[0x0][0x2ec] ;  /* 0x0000bb000d7f7a20 */ /* 0x000fe40000410000 */
[----:B------:R-:W4:Y:S01]  /*5000*/  MUFU.TANH R121, R121 ;  /* 0x0000007900797308 */ /* 0x000f220000002400 */
[----:B------:R-:W-:Y:S02]  /*5010*/  FMUL.FTZ R128, R14, c[0x0][0x2ec] ;  /* 0x0000bb000e807a20 */ /* 0x000fe40000410000 */
[----:B------:R-:W-:Y:S02]  /*5020*/  FMUL.FTZ R129, R15, c[0x0][0x2ec] ;  /* 0x0000bb000f817a20 */ /* 0x000fe40000410000 */
[----:B------:R-:W-:Y:S02]  /*5030*/  FMUL.FTZ R130, R16, c[0x0][0x2ec] ;  /* 0x0000bb0010827a20 */ /* 0x000fe40000410000 */
[----:B------:R-:W-:Y:S02]  /*5040*/  FMUL.FTZ R131, R17, c[0x0][0x2ec] ;  /* 0x0000bb0011837a20 */ /* 0x000fe40000410000 */
[----:B------:R-:W-:Y:S01]  /*5050*/  FMUL.FTZ R196, R18, c[0x0][0x2ec] ;  /* 0x0000bb0012c47a20 */ /* 0x000fe20000410000 */
[----:B------:R-:W1:Y:S01]  /*5060*/  MUFU.TANH R122, R122 ;  /* 0x0000007a007a7308 */ /* 0x000e620000002400 */
[----:B------:R-:W-:Y:S09]  /*5070*/  FMUL.FTZ R209, R19, c[0x0][0x2ec] ;  /* 0x0000bb0013d17a20 */ /* 0x000ff20000410000 */
[----:B------:R-:W1:Y:S10]  /*5080*/  MUFU.TANH R123, R123 ;  /* 0x0000007b007b7308 */ /* 0x000e740000002400 */
        /* <DEDUP_REMOVED lines=9> */
[----:B------:R-:W1:Y:S01]  /*5120*/  MUFU.TANH R209, R209 ;  /* 0x000000d100d17308 */ /* 0x000e620000002400 */
[----:B------:R-:W-:-:S05]  /*5130*/  @!P0 BRA `(.L_x_1080) ;  /* 0x000001c000008947 */ /* 0x000fca0003800000 */
[----:B-1234-:R-:W-:Y:S01]  /*5140*/  MOV R5, R209 ;  /* 0x000000d100057202 */ /* 0x01efe20000000f00 */
[----:B------:R-:W-:Y:S01]  /*5150*/  USHF.L.U32 UR8, UR19, 0x6, URZ ;  /* 0x0000000613087899 */ /* 0x000fe2000800063f */
[----:B------:R-:W-:Y:S01]  /*5160*/  MOV R9, R131 ;  /* 0x0000008300097202 */ /* 0x000fe20000000f00 */
[----:B------:R-:W-:Y:S01]  /*5170*/  IMAD.MOV.U32 R7, RZ, RZ, R196 ;  /* 0x000000ffff077224 */ /* 0x000fe200078e00c4 */
[----:B------:R-:W-:Y:S01]  /*5180*/  MOV R13, R129 ;  /* 0x00000081000d7202 */ /* 0x000fe20000000f00 */
[----:B------:R-:W-:Y:S01]  /*5190*/  IMAD.MOV.U32 R11, RZ, RZ, R130 ;  /* 0x000000ffff0b7224 */ /* 0x000fe200078e0082 */
[----:B------:R-:W-:Y:S01]  /*51a0*/  MOV R17, R127 ;  /* 0x0000007f00117202 */ /* 0x000fe20000000f00 */
[----:B------:R-:W-:Y:S01]  /*51b0*/  IMAD.MOV.U32 R15, RZ, RZ, R128 ;  /* 0x000000ffff0f7224 */ /* 0x000fe200078e0080 */
[----:B------:R-:W-:Y:S01]  /*51c0*/  UIADD3 UR10, UR8, 0x40, URZ ;  /* 0x00000040080a7890 */ /* 0x000fe2000fffe03f */
[----:B------:R-:W-:Y:S01]  /*51d0*/  MOV R85, R125 ;  /* 0x0000007d00557202 */ /* 0x000fe20000000f00 */
[----:B------:R-:W-:Y:S01]  /*51e0*/  IMAD.MOV.U32 R19, RZ, RZ, R126 ;  /* 0x000000ffff137224 */ /* 0x000fe200078e007e */
[----:B------:R-:W-:Y:S01]  /*51f0*/  UIADD3 UR8, UR8, UR11, URZ ;  /* 0x0000000b08087290 */ /* 0x000fe2000fffe03f */
[----:B------:R-:W-:Y:S01]  /*5200*/  MOV R89, R123 ;  /* 0x0000007b00597202 */ /* 0x000fe20000000f00 */
[----:B------:R-:W-:Y:S01]  /*5210*/  IMAD.MOV.U32 R87, RZ, RZ, R124 ;  /* 0x000000ffff577224 */ /* 0x000fe200078e007c */
[----:B------:R-:W-:Y:S01]  /*5220*/  MOV R93, R121 ;  /* 0x00000079005d7202 */ /* 0x000fe20000000f00 */
[----:B------:R-:W-:Y:S01]  /*5230*/  UIADD3 UR8, UR12, UR8, -UR6 ;  /* 0x000000080c087290 */ /* 0x000fe2000fffe806 */
[----:B------:R-:W-:Y:S01]  /*5240*/  IMAD.U32 R4, RZ, RZ, UR10 ;  /* 0x0000000aff047e24 */ /* 0x000fe2000f8e00ff */
[----:B------:R-:W-:Y:S01]  /*5250*/  UIADD3 UR10, UR9, 0x40, URZ ;  /* 0x00000040090a7890 */ /* 0x000fe2000fffe03f */
[----:B------:R-:W-:Y:S01]  /*5260*/  MOV R97, R119 ;  /* 0x0000007700617202 */ /* 0x000fe20000000f00 */
[----:B------:R-:W-:Y:S02]  /*5270*/  IMAD.MOV.U32 R91, RZ, RZ, R122 ;  /* 0x000000ffff5b7224 */ /* 0x000fe400078e007a */
[----:B------:R-:W-:Y:S01]  /*5280*/  UISETP.GE.AND UP0, UPT, UR10, UR8, UPT ;  /* 0x000000080a00728c */ /* 0x000fe2000bf06270 */
[----:B------:R-:W-:Y:S01]  /*5290*/  ISETP.LT.AND P0, PT, R4, UR6, PT ;  /* 0x0000000604007c0c */ /* 0x000fe2000bf01270 */
[----:B------:R-:W-:Y:S01]  /*52a0*/  IMAD.MOV.U32 R95, RZ, RZ, R120 ;  /* 0x000000ffff5f7224 */ /* 0x000fe200078e0078 */
[----:B------:R-:W-:Y:S01]  /*52b0*/  UMOV UR8, UR12 ;  /* 0x0000000c00087c82 */ /* 0x000fe20008000000 */
[----:B------:R-:W-:Y:S02]  /*52c0*/  IMAD.MOV.U32 R99, RZ, RZ, R118 ;  /* 0x000000ffff637224 */ /* 0x000fe400078e0076 */
[----:B------:R-:W-:Y:S11]  /*52d0*/  PLOP3.LUT P1, PT, PT, PT, UP0, 0x80, 0x0 ;  /* 0x000000000000781c */ /* 0x000ff60003f2f008 */
[----:B------:R-:W-:Y:S02]  /*52e0*/  @!UPT UIADD3 URZ, URZ, URZ, URZ ;  /* 0x0000003f3f3ff290 */ /* 0x000fe4000fffe03f */
[----:B------:R-:W-:-:S05]  /*52f0*/  @!P1 BRA P0, `(.L_x_1081) ;  /* 0x0000047000009947 */ /* 0x000fca0000000000 */
.L_x_1080:
[----:B--234-:R-:W-:Y:S01]  /*5300*/  IADD3 R11, R225, UR9, RZ ;  /* 0x00000009e10b7c10 */ /* 0x01cfe2000fffe0ff */
        /* <DEDUP_REMOVED lines=33> */
[----:B-1----:R-:W-:Y:S02]  /*5520*/  FSEL R97, R119, -INF , !P0 ;  /* 0xff80000077617808 */ /* 0x002fe40004000000 */
        /* <DEDUP_REMOVED lines=36> */
.L_x_1081:
[C---:B------:R-:W-:Y:S01]  /*5770*/  FMUL.FTZ R6, R246.reuse, 1.4426950216293334961 ;  /* 0x3fb8aa3bf6067820 */ /* 0x040fe20000410000 */
[----:B------:R-:W-:Y:S01]  /*5780*/  FSETP.NEU.FTZ.AND P0, PT, R246, -INF , PT ;  /* 0xff800000f600780b */ /* 0x000fe20003f1d000 */
[----:B------:R-:W-:Y:S01]  /*5790*/  FMUL.FTZ R4, R247, 1.4426950216293334961 ;  /* 0x3fb8aa3bf7047820 */ /* 0x000fe20000410000 */
[----:B------:R-:W-:Y:S01]  /*57a0*/  UISETP.GT.AND UP0, UPT, UR7, UR17, UPT ;  /* 0x000000110700728c */ /* 0x000fe2000bf04270 */
[----:B------:R-:W-:Y:S01]  /*57b0*/  FFMA.FTZ R119, -R119, R119, 1 ;  /* 0x3f80000077777423 */ /* 0x000fe20000010177 */
[----:B------:R-:W-:Y:S01]  /*57c0*/  FSEL R6, R6, RZ, P0 ;  /* 0x000000ff06067208 */ /* 0x000fe20000000000 */
[----:B------:R-:W-:Y:S01]  /*57d0*/  FFMA.FTZ R120, -R120, R120, 1 ;  /* 0x3f80000078787423 */ /* 0x000fe20000010178 */
[----:B------:R-:W-:Y:S01]  /*57e0*/  FSETP.NEU.FTZ.AND P0, PT, R247, -INF , PT ;  /* 0xff800000f700780b */ /* 0x000fe20003f1d000 */
[----:B------:R-:W-:Y:S01]  /*57f0*/  FFMA.FTZ R121, -R121, R121, 1 ;  /* 0x3f80000079797423 */ /* 0x000fe20000010179 */
[----:B------:R-:W-:Y:S01]  /*5800*/  PLOP3.LUT P1, PT, PT, PT, UP0, 0x80, 0x0 ;  /* 0x000000000000781c */ /* 0x000fe20003f2f008 */
[--C-:B------:R-:W-:Y:S01]  /*5810*/  FFMA.FTZ R251, R99, c[0x0][0x23c], -R6.reuse ;  /* 0x00008f0063fb7a23 */ /* 0x100fe20000010806 */
[----:B------:R-:W-:Y:S01]  /*5820*/  FSEL R4, R4, RZ, P0 ;  /* 0x000000ff04047208 */ /* 0x000fe20000000000 */
[--C-:B------:R-:W-:Y:S02]  /*5830*/  FFMA.FTZ R250, R97, c[0x0][0x23c], -R6.reuse ;  /* 0x00008f0061fa7a23 */ /* 0x100fe40000010806 */
[----:B------:R-:W-:Y:S02]  /*5840*/  FFMA.FTZ R208, R91, c[0x0][0x23c], -R6 ;  /* 0x00008f005bd07a23 */ /* 0x000fe40000010806 */
[--C-:B------:R-:W-:Y:S01]  /*5850*/  FFMA.FTZ R211, R95, c[0x0][0x23c], -R4.reuse ;  /* 0x00008f005fd37a23 */ /* 0x100fe20000010804 */
[----:B------:R-:W-:Y:S01]  /*5860*/  MUFU.EX2 R251, R251 ;  /* 0x000000fb00fb7308 */ /* 0x000fe20000000800 */
[----:B------:R-:W-:Y:S02]  /*5870*/  FFMA.FTZ R210, R93, c[0x0][0x23c], -R4 ;  /* 0x00008f005dd27a23 */ /* 0x000fe40000010804 */
[----:B------:R-:W-:Y:S02]  /*5880*/  FFMA.FTZ R207, R89, c[0x0][0x23c], -R6 ;  /* 0x00008f0059cf7a23 */ /* 0x000fe40000010806 */
[--C-:B------:R-:W-:Y:S02]  /*5890*/  FFMA.FTZ R202, R87, c[0x0][0x23c], -R4.reuse ;  /* 0x00008f0057ca7a23 */ /* 0x100fe40000010804 */
[----:B------:R-:W-:Y:S02]  /*58a0*/  FFMA.FTZ R201, R85, c[0x0][0x23c], -R4 ;  /* 0x00008f0055c97a23 */ /* 0x000fe40000010804 */
[--C-:B------:R-:W-:Y:S01]  /*58b0*/  FFMA.FTZ R206, R19, c[0x0][0x23c], -R6.reuse ;  /* 0x00008f0013ce7a23 */ /* 0x100fe20000010806 */
[----:B------:R-:W-:Y:S01]  /*58c0*/  MUFU.EX2 R250, R250 ;  /* 0x000000fa00fa7308 */ /* 0x000fe20000000800 */
[--C-:B------:R-:W-:Y:S02]  /*58d0*/  FFMA.FTZ R205, R17, c[0x0][0x23c], -R6.reuse ;  /* 0x00008f0011cd7a23 */ /* 0x100fe40000010806 */
[--C-:B------:R-:W-:Y:S02]  /*58e0*/  FFMA.FTZ R204, R11, c[0x0][0x23c], -R6.reuse ;  /* 0x00008f000bcc7a23 */ /* 0x100fe40000010806 */
[----:B------:R-:W-:Y:S02]  /*58f0*/  FFMA.FTZ R6, R9, c[0x0][0x23c], -R6 ;  /* 0x00008f0009067a23 */ /* 0x000fe40000010806 */
[--C-:B------:R-:W-:Y:S02]  /*5900*/  FFMA.FTZ R200, R15, c[0x0][0x23c], -R4.reuse ;  /* 0x00008f000fc87a23 */ /* 0x100fe40000010804 */
[--C-:B------:R-:W-:Y:S01]  /*5910*/  FFMA.FTZ R199, R13, c[0x0][0x23c], -R4.reuse ;  /* 0x00008f000dc77a23 */ /* 0x100fe20000010804 */
[----:B------:R-:W-:Y:S01]  /*5920*/  MUFU.EX2 R211, R211 ;  /* 0x000000d300d37308 */ /* 0x000fe20000000800 */
[--C-:B------:R-:W-:Y:S02]  /*5930*/  FFMA.FTZ R198, R7, c[0x0][0x23c], -R4.reuse ;  /* 0x00008f0007c67a23 */ /* 0x100fe40000010804 */
[----:B------:R-:W-:Y:S02]  /*5940*/  FFMA.FTZ R4, R5, c[0x0][0x23c], -R4 ;  /* 0x00008f0005047a23 */ /* 0x000fe40000010804 */
[----:B------:R-:W-:Y:S02]  /*5950*/  FFMA.FTZ R123, -R123, R123, 1 ;  /* 0x3f8000007b7b7423 */ /* 0x000fe4000001017b */
[----:B------:R-:W-:Y:S02]  /*5960*/  FFMA.FTZ R124, -R124, R124, 1 ;  /* 0x3f8000007c7c7423 */ /* 0x000fe4000001017c */
[----:B------:R-:W-:Y:S01]  /*5970*/  FMUL.FTZ R123, R123, c[0x0][0x2ec] ;  /* 0x0000bb007b7b7a20 */ /* 0x000fe20000410000 */
[----:B------:R-:W-:Y:S01]  /*5980*/  MUFU.EX2 R210, R210 ;  /* 0x000000d200d27308 */ /* 0x000fe20000000800 */
[----:B------:R-:W-:Y:S02]  /*5990*/  FMUL.FTZ R124, R124, c[0x0][0x2ec] ;  /* 0x0000bb007c7c7a20 */ /* 0x000fe40000410000 */
[----:B------:R-:W-:Y:S02]  /*59a0*/  FFMA.FTZ R125, -R125, R125, 1 ;  /* 0x3f8000007d7d7423 */ /* 0x000fe4000001017d */
[----:B------:R-:W-:Y:S02]  /*59b0*/  FFMA.FTZ R126, -R126, R126, 1 ;  /* 0x3f8000007e7e7423 */ /* 0x000fe4000001017e */
[----:B------:R-:W-:Y:S02]  /*59c0*/  FMUL.FTZ R125, R125, c[0x0][0x2ec] ;  /* 0x0000bb007d7d7a20 */ /* 0x000fe40000410000 */
[----:B------:R-:W-:Y:S01]  /*59d0*/  FMUL.FTZ R126, R126, c[0x0][0x2ec] ;  /* 0x0000bb007e7e7a20 */ /* 0x000fe20000410000 */
[----:B------:R-:W-:Y:S01]  /*59e0*/  MUFU.EX2 R203, R6 ;  /* 0x0000000600cb7308 */ /* 0x000fe20000000800 */
[----:B------:R-:W-:Y:S02]  /*59f0*/  FFMA.FTZ R127, -R127, R127, 1 ;  /* 0x3f8000007f7f7423 */ /* 0x000fe4000001017f */
[----:B------:R-:W-:Y:S02]  /*5a00*/  FFMA.FTZ R128, -R128, R128, 1 ;  /* 0x3f80000080807423 */ /* 0x000fe40000010180 */
[----:B------:R-:W-:Y:S02]  /*5a10*/  FMUL.FTZ R127, R127, c[0x0][0x2ec] ;  /* 0x0000bb007f7f7a20 */ /* 0x000fe40000410000 */
[----:B------:R-:W-:Y:S02]  /*5a20*/  FMUL.FTZ R128, R128, c[0x0][0x2ec] ;  /* 0x0000bb0080807a20 */ /* 0x000fe40000410000 */
[----:B------:R-:W-:Y:S01]  /*5a30*/  FFMA.FTZ R129, -R129, R129, 1 ;  /* 0x3f80000081817423 */ /* 0x000fe20000010181 */
[----:B------:R-:W-:Y:S01]  /*5a40*/  MUFU.EX2 R197, R4 ;  /* 0x0000000400c57308 */ /* 0x000fe20000000800 */
[----:B------:R-:W-:Y:S02]  /*5a50*/  FFMA.FTZ R130, -R130, R130, 1 ;  /* 0x3f80000082827423 */ /* 0x000fe40000010182 */
[----:B------:R-:W-:Y:S02]  /*5a60*/  FMUL.FTZ R129, R129, c[0x0][0x2ec] ;  /* 0x0000bb0081817a20 */ /* 0x000fe40000410000 */
[----:B------:R-:W-:Y:S02]  /*5a70*/  FMUL.FTZ R130, R130, c[0x0][0x2ec] ;  /* 0x0000bb0082827a20 */ /* 0x000fe40000410000 */
[----:B------:R-:W-:Y:S02]  /*5a80*/  FFMA.FTZ R131, -R131, R131, 1 ;  /* 0x3f80000083837423 */ /* 0x000fe40000010183 */
[----:B------:R-:W-:Y:S01]  /*5a90*/  FFMA.FTZ R196, -R196, R196, 1 ;  /* 0x3f800000c4c47423 */ /* 0x000fe200000101c4 */
[----:B------:R-:W-:Y:S01]  /*5aa0*/  MUFU.EX2 R208, R208 ;  /* 0x000000d000d07308 */ /* 0x000fe20000000800 */
[----:B------:R-:W-:Y:S02]  /*5ab0*/  FMUL.FTZ R131, R131, c[0x0][0x2ec] ;  /* 0x0000bb0083837a20 */ /* 0x000fe40000410000 */
[----:B------:R-:W-:Y:S02]  /*5ac0*/  FMUL.FTZ R196, R196, c[0x0][0x2ec] ;  /* 0x0000bb00c4c47a20 */ /* 0x000fe40000410000 */
[----:B------:R-:W-:Y:S02]  /*5ad0*/  FFMA.FTZ R118, -R118, R118, 1 ;  /* 0x3f80000076767423 */ /* 0x000fe40000010176 */
[----:B------:R-:W-:Y:S02]  /*5ae0*/  FFMA.FTZ R122, -R122, R122, 1 ;  /* 0x3f8000007a7a7423 */ /* 0x000fe4000001017a */
[----:B------:R-:W-:Y:S01]  /*5af0*/  FFMA.FTZ R209, -R209, R209, 1 ;  /* 0x3f800000d1d17423 */ /* 0x000fe200000101d1 */
[----:B------:R-:W-:Y:S01]  /*5b00*/  MUFU.EX2 R207, R207 ;  /* 0x000000cf00cf7308 */ /* 0x000fe20000000800 */
[----:B------:R-:W-:Y:S02]  /*5b10*/  FMUL.FTZ R122, R122, c[0x0][0x2ec] ;  /* 0x0000bb007a7a7a20 */ /* 0x000fe40000410000 */
[----:B------:R-:W-:Y:S07]  /*5b20*/  FMUL.FTZ R209, R209, c[0x0][0x2ec] ;  /* 0x0000bb00d1d17a20 */ /* 0x000fee0000410000 */
        /* <DEDUP_REMOVED lines=124> */
[C---:B------:R-:W-:Y:S08]  /*62f0*/  HMMA.16816.F32 R8, R92.reuse, R98, R8 ;  /* 0x000000625c08723c */ /* 0x040ff00000001808 */
[C---:B--2---:R-:W-:Y:S08]  /*6300*/  HMMA.16816.F32 R12, R92.reuse, R88, R12 ;  /* 0x000000585c0c723c */ /* 0x044ff0000000180c */
[----:B------:R-:W-:Y:S01]  /*6310*/  HMMA.16816.F32 R16, R92, R90, R16 ;  /* 0x0000005a5c10723c */ /* 0x000fe20000001810 */
[----:B------:R-:W2:Y:S07]  /*6320*/  LDSM.16.M88.4 R88, [R2+0x1e800] ;  /* 0x01e800000258783b */ /* 0x000eae0000000200 */
[C---:B----4-:R-:W-:Y:S08]  /*6330*/  HMMA.16816.F32 R4, R100.reuse, R104, R4 ;  /* 0x000000686404723c */ /* 0x050ff00000001804 */
[C---:B------:R-:W-:Y:S08]  /*6340*/  HMMA.16816.F32 R8, R100.reuse, R106, R8 ;  /* 0x0000006a6408723c */ /* 0x040ff00000001808 */
[C---:B-1----:R-:W-:Y:S07]  /*6350*/  HMMA.16816.F32 R12, R100.reuse, R84, R12 ;  /* 0x00000054640c723c */ /* 0x042fee000000180c */
[----:B------:R-:W-:Y:S01]  /*6360*/  FMUL.FTZ R84, R119, c[0x0][0x2ec] ;  /* 0x0000bb0077547a20 */ /* 0x000fe20000410000 */
[----:B------:R-:W-:Y:S07]  /*6370*/  HMMA.16816.F32 R16, R100, R86, R16 ;  /* 0x000000566410723c */ /* 0x000fee0000001810 */
[----:B------:R-:W-:Y:S01]  /*6380*/  FMUL.FTZ R87, R120, c[0x0][0x2ec] ;  /* 0x0000bb0078577a20 */ /* 0x000fe20000410000 */
[C---:B------:R-:W-:Y:S05]  /*6390*/  HMMA.16816.F32 R4, R108.reuse, R112, R4 ;  /* 0x000000706c04723c */ /* 0x040fea0000001804 */
[----:B------:R-:W-:Y:S03]  /*63a0*/  FMUL.FTZ R86, R121, c[0x0][0x2ec] ;  /* 0x0000bb0079567a20 */ /* 0x000fe60000410000 */
[C---:B------:R-:W-:Y:S08]  /*63b0*/  HMMA.16816.F32 R8, R108.reuse, R114, R8 ;  /* 0x000000726c08723c */ /* 0x040ff00000001808 */
[C---:B--2---:R-:W-:Y:S08]  /*63c0*/  HMMA.16816.F32 R12, R108.reuse, R88, R12 ;  /* 0x000000586c0c723c */ /* 0x044ff0000000180c */
[----:B------:R-:W-:Y:S04]  /*63d0*/  HMMA.16816.F32 R16, R108, R90, R16 ;  /* 0x0000005a6c10723c */ /* 0x000fe80000001810 */
[C---:B-----5:R-:W-:Y:S02]  /*63e0*/  FADD.FTZ R6, -R116.reuse, R6 ;  /* 0x0000000674067221 */ /* 0x060fe40000010100 */
[----:B------:R-:W-:Y:S02]  /*63f0*/  FADD.FTZ R7, -R116, R7 ;  /* 0x0000000774077221 */ /* 0x000fe40000010100 */
[C---:B------:R-:W-:Y:S04]  /*6400*/  FADD.FTZ R5, -R117.reuse, R5 ;  /* 0x0000000575057221 */ /* 0x040fe80000010100 */
[----:B------:R-:W-:Y:S02]  /*6410*/  FADD.FTZ R4, -R117, R4 ;  /* 0x0000000475047221 */ /* 0x000fe40000010100 */
[----:B------:R-:W-:Y:S01]  /*6420*/  FMUL.FTZ R5, R250, R5 ;  /* 0x00000005fa057220 */ /* 0x000fe20000410000 */
[----:B------:R-:W-:Y:S01]  /*6430*/  MOV R250, c[0x0][0x22c] ;  /* 0x00008b0000fa7a02 */ /* 0x000fe20000000f00 */
[----:B------:R-:W-:Y:S02]  /*6440*/  FMUL.FTZ R6, R211, R6 ;  /* 0x00000006d3067220 */ /* 0x000fe40000410000 */
[----:B------:R-:W-:Y:S02]  /*6450*/  FMUL.FTZ R7, R210, R7 ;  /* 0x00000007d2077220 */ /* 0x000fe40000410000 */
[----:B------:R-:W-:Y:S02]  /*6460*/  FMUL.FTZ R4, R251, R4 ;  /* 0x00000004fb047220 */ /* 0x000fe40000410000 */
[C---:B------:R-:W-:Y:S02]  /*6470*/  FADD.FTZ R85, -R117.reuse, R8 ;  /* 0x0000000875557221 */ /* 0x040fe40000010100 */
[----:B------:R-:W-:Y:S02]  /*6480*/  FADD.FTZ R8, -R117, R9 ;  /* 0x0000000975087221 */ /* 0x000fe40000010100 */
[C---:B------:R-:W-:Y:S02]  /*6490*/  FADD.FTZ R9, -R116.reuse, R10 ;  /* 0x0000000a74097221 */ /* 0x040fe40000010100 */
[----:B------:R-:W-:Y:S02]  /*64a0*/  FADD.FTZ R10, -R116, R11 ;  /* 0x0000000b740a7221 */ /* 0x000fe40000010100 */
[----:B------:R-:W-:Y:S02]  /*64b0*/  FMUL.FTZ R11, R118, c[0x0][0x2ec] ;  /* 0x0000bb00760b7a20 */ /* 0x000fe40000410000 */
[----:B------:R-:W-:Y:S02]  /*64c0*/  FMUL.FTZ R5, R5, R84 ;  /* 0x0000005405057220 */ /* 0x000fe40000410000 */
[----:B------:R-:W-:Y:S02]  /*64d0*/  FMUL.FTZ R6, R6, R87 ;  /* 0x0000005706067220 */ /* 0x000fe40000410000 */
[----:B------:R-:W-:Y:S02]  /*64e0*/  FMUL.FTZ R7, R7, R86 ;  /* 0x0000005607077220 */ /* 0x000fe40000410000 */
[----:B------:R-:W-:Y:S02]  /*64f0*/  FMUL.FTZ R4, R4, R11 ;  /* 0x0000000b04047220 */ /* 0x000fe40000410000 */
[----:B------:R-:W-:Y:S01]  /*6500*/  FMUL.FTZ R8, R207, R8 ;  /* 0x00000008cf087220 */ /* 0x000fe20000410000 */
[----:B------:R-:W-:Y:S01]  /*6510*/  F2FP.PACK_AB R6, R7, R6 ;  /* 0x000000060706723e */ /* 0x000fe200000000ff */
[----:B------:R-:W-:Y:S01]  /*6520*/  FMUL.FTZ R9, R202, R9 ;  /* 0x00000009ca097220 */ /* 0x000fe20000410000 */
[----:B------:R-:W-:Y:S01]  /*6530*/  F2FP.PACK_AB R4, R5, R4 ;  /* 0x000000040504723e */ /* 0x000fe200000000ff */
[----:B------:R-:W-:Y:S02]  /*6540*/  FMUL.FTZ R10, R201, R10 ;  /* 0x0000000ac90a7220 */ /* 0x000fe40000410000 */
[----:B------:R-:W-:Y:S01]  /*6550*/  FMUL.FTZ R85, R208, R85 ;  /* 0x00000055d0557220 */ /* 0x000fe20000410000 */
[----:B------:R-:W-:Y:S01]  /*6560*/  STS [R235+0x20400], R6 ;  /* 0x02040006eb007388 */ /* 0x000fe20000000800 */
[C---:B------:R-:W-:Y:S02]  /*6570*/  FADD.FTZ R11, -R117.reuse, R12 ;  /* 0x0000000c750b7221 */ /* 0x040fe40000010100 */
[----:B------:R-:W-:Y:S02]  /*6580*/  FADD.FTZ R12, -R117, R13 ;  /* 0x0000000d750c7221 */ /* 0x000fe40000010100 */
[C---:B------:R-:W-:Y:S01]  /*6590*/  FADD.FTZ R13, -R116.reuse, R14 ;  /* 0x0000000e740d7221 */ /* 0x040fe20000010100 */
[----:B------:R-:W-:Y:S01]  /*65a0*/  STS [R235+0x20000], R4 ;  /* 0x02000004eb007388 */ /* 0x000fe20000000800 */
[----:B------:R-:W-:Y:S02]  /*65b0*/  FADD.FTZ R14, -R116, R15 ;  /* 0x0000000f740e7221 */ /* 0x000fe40000010100 */
        /* <DEDUP_REMOVED lines=24> */
[----:B------:R-:W-:Y:S01]  /*6740*/  FMUL.FTZ R17, R198, R17 ;  /* 0x00000011c6117220 */ /* 0x000fe20000410000 */
[----:B------:R-:W-:Y:S01]  /*6750*/  STS [R237+0x20000], R92 ;  /* 0x0200005ced007388 */ /* 0x000fe20000000800 */
[----:B------:R-:W-:Y:S02]  /*6760*/  FMUL.FTZ R116, R197, R116 ;  /* 0x00000074c5747220 */ /* 0x000fe40000410000 */
[----:B------:R-:W-:Y:S02]  /*6770*/  FMUL.FTZ R15, R15, R130 ;  /* 0x000000820f0f7220 */ /* 0x000fe40000410000 */
[----:B------:R-:W-:Y:S01]  /*6780*/  FMUL.FTZ R16, R16, R131 ;  /* 0x0000008310107220 */ /* 0x000fe20000410000 */
[----:B------:R-:W-:Y:S01]  /*6790*/  STS [R237+0x20400], R94 ;  /* 0x0204005eed007388 */ /* 0x000fe20000000800 */
[----:B------:R-:W-:Y:S02]  /*67a0*/  FMUL.FTZ R17, R17, R196 ;  /* 0x000000c411117220 */ /* 0x000fe40000410000 */
[----:B------:R-:W-:Y:S01]  /*67b0*/  FMUL.FTZ R116, R116, R209 ;  /* 0x000000d174747220 */ /* 0x000fe20000410000 */
[----:B------:R-:W-:Y:S01]  /*67c0*/  F2FP.PACK_AB R96, R16, R15 ;  /* 0x0000000f1060723e */ /* 0x000fe200000000ff */
[----:B------:R-:W-:Y:S03]  /*67d0*/  IMAD R250, R250, c[0x0][0x1c0], RZ ;  /* 0x00007000fafa7a24 */ /* 0x000fe600078e02ff */
        /* <DEDUP_REMOVED lines=160> */
.L_x_1082:
        /* <DEDUP_REMOVED lines=462> */
.L_x_1083:
        /* <DEDUP_REMOVED lines=218> */
.L_x_1085:
        /* <DEDUP_REMOVED lines=18> */
.L_x_1086:
        /* <DEDUP_REMOVED lines=55> */
.L_x_1088:
[----:B---34-:R-:W-:Y:S05]  /*a0f0*/  BSYNC B0 ;  /* 0x0000000000007941 */ /* 0x018fea0003800000 */
.L_x_1087:
        /* <DEDUP_REMOVED lines=21> */
.L_x_1090:
[----:B------:R-:W-:Y:S05]  /*a250*/  BSYNC B0 ;  /* 0x0000000000007941 */ /* 0x000fea0003800000 */
.L_x_1089:
        /* <DEDUP_REMOVED lines=30> */
.L_x_1092:
[----:B------:R-:W-:Y:S05]  /*a440*/  BSYNC B0 ;  /* 0x0000000000007941 */ /* 0x000fea0003800000 */
.L_x_1091:
        /* <DEDUP_REMOVED lines=18> */
.L_x_1063:
[----:B------:R-:W-:Y:S05]  /*a570*/  BSYNC B1 ;  /* 0x0000000000017941 */ /* 0x000fea0003800000 */
.L_x_1049:
        /* <DEDUP_REMOVED lines=12> */
.L_x_1093:
[----:B------:R-:W-:Y:S05]  /*a640*/  EXIT ;  /* 0x000000000000794d */ /* 0x000fea0003800000 */
.L_x_1095:
        /* <DEDUP_REMOVED lines=11> */
.L_x_2028:


//--------------------- .text._ZN5flash44flash_bwd_dq_dk_dv_loop_seqk_parallel_kernelI23Flash_bwd_kernel_traitsILi256ELi64ELi64ELi8ELi4ELi2ELi2ELb0ELb1EN7cutlass6half_tE19Flash_kernel_traitsILi256ELi64ELi64ELi8ES3_EELb1ELb0ELb0ELb0ELb0ELb1ELb0EEEvNS_16Flash_bwd_paramsE --------------------------
	.section	.text._ZN5flash44flash_bwd_dq_dk_dv_loop_seqk_parallel_kernelI23Flash_bwd_kernel_traitsILi256ELi64ELi64ELi8ELi4ELi2ELi2ELb0ELb1EN7cutlass6half_tE19Flash_kernel_traitsILi256ELi64ELi64ELi8ES3_EELb1ELb0ELb0ELb0ELb0ELb1ELb0EEEvNS_16Flash_bwd_paramsE,"ax",@progbits
	.sectioninfo	@"SHI_REGISTERS=255"
	.align	128
        .global         _ZN5flash44flash_bwd_dq_dk_dv_loop_seqk_parallel_kernelI23Flash_bwd_kernel_traitsILi256ELi64ELi64ELi8ELi4ELi2ELi2ELb0ELb1EN7cutlass6half_tE19Flash_kernel_traitsILi256ELi64ELi64ELi8ES3_EELb1ELb0ELb0ELb0ELb0ELb1ELb0EEEvNS_16Flash_bwd_paramsE
        .type           _ZN5flash44flash_bwd_dq_dk_dv_loop_seqk_parallel_kernelI23Flash_bwd_kernel_traitsILi256ELi64ELi64ELi8ELi4ELi2ELi2ELb0ELb1EN7cutlass6half_tE19Flash_kernel_traitsILi256ELi64ELi64ELi8ES3_EELb1ELb0ELb0ELb0ELb0ELb1ELb0EEEvNS_16Flash_bwd_paramsE,@function
        .size           _ZN5flash44flash_bwd_dq_dk_dv_loop_seqk_parallel_kernelI23Flash_bwd_kernel_traitsILi256ELi64ELi64ELi8ELi4ELi2ELi2ELb0ELb1EN7cutlass6half_tE19Flash_kernel_traitsILi256ELi64ELi64ELi8ES3_EELb1ELb0ELb0ELb0ELb0ELb1ELb0EEEvNS_16Flash_bwd_paramsE,(.L_x_2029 - _ZN5flash44flash_bwd_dq_dk_dv_loop_seqk_parallel_kernelI23Flash_bwd_kernel_traitsILi256ELi64ELi64ELi8ELi4ELi2ELi2ELb0ELb1EN7cutlass6half_tE19Flash_kernel_traitsILi256ELi64ELi64ELi8ES3_EELb1ELb0ELb0ELb0ELb0ELb1ELb0EEEvNS_16Flash_bwd_paramsE)
        .other          _ZN5flash44flash_bwd_dq_dk_dv_loop_seqk_parallel_kernelI23Flash_bwd_kernel_traitsILi256ELi64ELi64ELi8ELi4ELi2ELi2ELb0ELb1EN7cutlass6half_tE19Flash_kernel_traitsILi256ELi64ELi64ELi8ES3_EELb1ELb0ELb0ELb0ELb0ELb1ELb0EEEvNS_16Flash_bwd_paramsE,@"STO_CUDA_ENTRY STV_DEFAULT"
_ZN5flash44flash_bwd_dq_dk_dv_loop_seqk_parallel_kernelI23Flash_bwd_kernel_traitsILi256ELi64ELi64ELi8ELi4ELi2ELi2ELb0ELb1EN7cutlass6half_tE19Flash_kernel_traitsILi256ELi64ELi64ELi8ES3_EELb1ELb0ELb0ELb0ELb0ELb1ELb0EEEvNS_16Flash_bwd_paramsE:
.text._ZN5flash44flash_bwd_dq_dk_dv_loop_seqk_parallel_kernelI23Flash_bwd_kernel_traitsILi256ELi64ELi64ELi8ELi4ELi2ELi2ELb0ELb1EN7cutlass6half_tE19Flash_kernel_traitsILi256ELi64ELi64ELi8ES3_EELb1ELb0ELb0ELb0ELb0ELb1ELb0EEEvNS_16Flash_bwd_paramsE:
        /* <DEDUP_REMOVED lines=15> */
[----:B------:R-:W-:Y:S01]  /*00f0*/  UISETP.NE.AND UP2, UPT, UR9, URZ, UPT ;  /* 0x0000003f0900728c */ /* 0x000fe2000bf45270 */
[----:B------:R-:W-:Y:S01]  /*0100*/  IMAD.MOV.U32 R233, RZ, RZ, -0x10 ;  /* 0xfffffff0ffe97424 */ /* 0x000fe200078e00ff */
[----:B------:R-:W-:Y:S02]  /*0110*/  ULDC UR15, c[0x0][0x224] ;  /* 0x00008900000f7ab9 */ /* 0x000fe40000000800 */
[----:B------:R-:W3:Y:S01]  /*0120*/  S2UR UR32, SR_CTAID.Y ;  /* 0x00000000002079c3 */ /* 0x000ee20000002600 */
[----:B------:R-:W-:-:S02]  /*0130*/  ULDC UR47, c[0x0][0x22c] ;  /* 0x00008b00002f7ab9 */ /* 0x000fc40000000800 */
[----:B------:R-:W-:Y:S02]  /*0140*/  ULDC UR36, c[0x0][0x1c0] ;  /* 0x0000700000247ab9 */ /* 0x000fe40000000800 */
[----:B------:R-:W-:Y:S02]  /*0150*/  UMOV UR7, 0x80 ;  /* 0x0000008000077882 */ /* 0x000fe40000000000 */
[----:B------:R-:W-:Y:S02]  /*0160*/  ULDC UR6, c[0x0][0x210] ;  /* 0x0000840000067ab9 */ /* 0x000fe40000000800 */
[----:B------:R-:W-:Y:S02]  /*0170*/  ULDC UR57, c[0x0][0x234] ;  /* 0x00008d0000397ab9 */ /* 0x000fe40000000800 */
[----:B------:R-:W-:Y:S02]  /*0180*/  ULDC UR12, c[0x0][0x1c0] ;  /* 0x00007000000c7ab9 */ /* 0x000fe40000000800 */
[----:B------:R-:W-:Y:S01]  /*0190*/  ULDC UR13, c[0x0][0x1c0] ;  /* 0x00007000000d7ab9 */ /* 0x000fe20000000800 */
[----:B-1----:R-:W-:Y:S01]  /*01a0*/  SHF.R.S32.HI R5, RZ, 0x1f, R11 ;  /* 0x0000001fff057819 */ /* 0x002fe2000001140b */
[----:B--2---:R-:W-:-:S02]  /*01b0*/  USHF.R.S32.HI UR16, URZ, 0x1f, UR38 ;  /* 0x0000001f3f107899 */ /* 0x004fc40008011426 */
[----:B------:R-:W-:Y:S01]  /*01c0*/  USHF.R.S32.HI UR8, URZ, 0x1f, UR15 ;  /* 0x0000001f3f087899 */ /* 0x000fe2000801140f */
[CC--:B------:R-:W-:Y:S01]  /*01d0*/  LEA.HI R3, R5.reuse, R11.reuse, RZ, 0x5 ;  /* 0x0000000b05037211 */ /* 0x0c0fe200078f28ff */
[----:B------:R-:W-:Y:S01]  /*01e0*/  UIMAD.WIDE UR36, UR47, UR36, URZ ;  /* 0x000000242f2472a5 */ /* 0x000fe2000f8e023f */
[-C--:B------:R-:W-:Y:S01]  /*01f0*/  LEA.HI R9, R5, R11.reuse, RZ, 0x3 ;  /* 0x0000000b05097211 */ /* 0x080fe200078f18ff */
[----:B------:R-:W-:Y:S01]  /*0200*/  UIMAD UR48, UR38, UR47, URZ ;  /* 0x0000002f263072a4 */ /* 0x000fe2000f8e023f */
[--C-:B------:R-:W-:Y:S01]  /*0210*/  SHF.R.S32.HI R0, RZ, 0x5, R3.reuse ;  /* 0x00000005ff007819 */ /* 0x100fe20000011403 */
[----:B---3--:R-:W-:Y:S01]  /*0220*/  UIMAD.WIDE.U32 UR44, UR32, UR15, URZ ;  /* 0x0000000f202c72a5 */ /* 0x008fe2000f8e003f */
[----:B------:R-:W-:Y:S01]  /*0230*/  SHF.R.S32.HI R4, RZ, 0x1f, R3 ;  /* 0x0000001fff047819 */ /* 0x000fe20000011403 */
[----:B------:R-:W-:Y:S01]  /*0240*/  USHF.L.U32 UR15, UR32, 0x7, URZ ;  /* 0x00000007200f7899 */ /* 0x000fe2000800063f */
[C---:B------:R-:W-:Y:S01]  /*0250*/  LOP3.LUT R6, R3.reuse, 0xffffffe0, RZ, 0xc0, !PT ;  /* 0xffffffe003067812 */ /* 0x040fe200078ec0ff */
[----:B------:R-:W-:Y:S01]  /*0260*/  UIMAD UR57, UR7, UR6, UR57 ;  /* 0x00000006073972a4 */ /* 0x000fe2000f8e0239 */
[-C--:B------:R-:W-:Y:S01]  /*0270*/  LEA.HI R4, R4, R0.reuse, RZ, 0x2 ;  /* 0x0000000004047211 */ /* 0x080fe200078f10ff */
[----:B------:R-:W-:Y:S01]  /*0280*/  USHF.R.S32.HI UR9, URZ, 0x1f, UR32 ;  /* 0x0000001f3f097899 */ /* 0x000fe20008011420 */
[----:B------:R-:W-:Y:S01]  /*0290*/  LEA.HI R3, R3, R0, RZ, 0x1 ;  /* 0x0000000003037211 */ /* 0x000fe200078f08ff */
[----:B------:R-:W-:Y:S01]  /*02a0*/  IMAD.IADD R8, R11, 0x1, -R6 ;  /* 0x000000010b087824 */ /* 0x000fe200078e0a06 */
[----:B------:R-:W-:Y:S01]  /*02b0*/  LOP3.LUT R4, R4, 0xfffffffc, RZ, 0xc0, !PT ;  /* 0xfffffffc04047812 */ /* 0x000fe200078ec0ff */
[----:B------:R-:W-:Y:S01]  /*02c0*/  UIMAD UR47, UR47, UR12, URZ ;  /* 0x0000000c2f2f72a4 */ /* 0x000fe2000f8e023f */
[----:B------:R-:W-:Y:S01]  /*02d0*/  LOP3.LUT R3, R3, 0xfffffffe, RZ, 0xc0, !PT ;  /* 0xfffffffe03037812 */ /* 0x000fe200078ec0ff */
[----:B------:R-:W-:Y:S01]  /*02e0*/  UIMAD UR6, UR32, UR13, UR38 ;  /* 0x0000000d200672a4 */ /* 0x000fe2000f8e0226 */
[CC--:B------:R-:W-:Y:S01]  /*02f0*/  LEA.HI R2, R5.reuse, R11.reuse, RZ, 0x4 ;  /* 0x0000000b05027211 */ /* 0x0c0fe200078f20ff */
[C---:B------:R-:W-:Y:S01]  /*0300*/  IMAD.IADD R245, R0.reuse, 0x1, -R4 ;  /* 0x0000000100f57824 */ /* 0x040fe200078e0a04 */
[CC--:B------:R-:W-:Y:S01]  /*0310*/  LEA.HI R244, R5.reuse, R11.reuse, RZ, 0x7 ;  /* 0x0000000b05f47211 */ /* 0x0c0fe200078f38ff */
[----:B------:R-:W-:Y:S01]  /*0320*/  IMAD.IADD R220, R0, 0x1, -R3 ;  /* 0x0000000100dc7824 */ /* 0x000fe200078e0a03 */
[CC--:B------:R-:W-:Y:S01]  /*0330*/  LEA.HI R13, R5.reuse, R11.reuse, RZ, 0x6 ;  /* 0x0000000b050d7211 */ /* 0x0c0fe200078f30ff */
[----:B------:R-:W-:Y:S01]  /*0340*/  ULDC UR14, c[0x0][0x1c0] ;  /* 0x00007000000e7ab9 */ /* 0x000fe20000000800 */
[----:B------:R-:W-:Y:S01]  /*0350*/  LEA.HI R5, R5, R11, RZ, 0x2 ;  /* 0x0000000b05057211 */ /* 0x000fe200078f10ff */
[----:B------:R-:W-:Y:S01]  /*0360*/  ULDC UR11, c[0x0][0x1c0] ;  /* 0x00007000000b7ab9 */ /* 0x000fe20000000800 */
[----:B------:R-:W-:Y:S01]  /*0370*/  SHF.R.S32.HI R4, RZ, 0x4, R2 ;  /* 0x00000004ff047819 */ /* 0x000fe20000011402 */
[----:B------:R-:W-:Y:S01]  /*0380*/  UIMAD UR54, UR8, UR32, URZ ;  /* 0x00000020083672a4 */ /* 0x000fe2000f8e023f */
[--C-:B------:R-:W-:Y:S01]  /*0390*/  SHF.R.S32.HI R3, RZ, 0x2, R5.reuse ;  /* 0x00000002ff037819 */ /* 0x100fe20000011405 */
[----:B------:R-:W-:Y:S01]  /*03a0*/  UIMAD UR7, UR32, UR11, UR38 ;  /* 0x0000000b200772a4 */ /* 0x000fe2000f8e0226 */
[----:B------:R-:W-:Y:S01]  /*03b0*/  SHF.R.S32.HI R0, RZ, 0x1f, R5 ;  /* 0x0000001fff007819 */ /* 0x000fe20000011405 */
[----:B------:R-:W-:Y:S01]  /*03c0*/  @!UP2 UIMAD UR8, UR32, UR14, UR38 ;  /* 0x0000000e2008a2a4 */ /* 0x000fe2000f8e0226 */
[----:B------:R-:W-:Y:S01]  /*03d0*/  SHF.R.S32.HI R240, RZ, 0x3, R9 ;  /* 0x00000003fff07819 */ /* 0x000fe20000011409 */
[----:B------:R-:W-:Y:S01]  /*03e0*/  USHF.L.U32 UR46, UR47, 0x6, URZ ;  /* 0x000000062f2e7899 */ /* 0x000fe2000800063f */
[----:B------:R-:W-:Y:S01]  /*03f0*/  LEA.HI R0, R0, R3, RZ, 0x3 ;  /* 0x0000000300007211 */ /* 0x000fe200078f18ff */
[----:B------:R-:W-:Y:S01]  /*0400*/  USHF.L.U32 UR41, UR6, 0x5, URZ ;  /* 0x0000000506297899 */ /* 0x000fe2000800063f */
[----:B------:R-:W-:Y:S01]  /*0410*/  LOP3.LUT R7, R9, 0xfffffff8, RZ, 0xc0, !PT ;  /* 0xfffffff809077812 */ /* 0x000fe200078ec0ff */
[----:B------:R-:W-:Y:S01]  /*0420*/  ULDC UR51, c[0x0][0x214] ;  /* 0x0000850000337ab9 */ /* 0x000fe20000000800 */
[----:B------:R-:W-:Y:S01]  /*0430*/  LOP3.LUT R0, R0, 0xfffffff8, RZ, 0xc0, !PT ;  /* 0xfffffff800007812 */ /* 0x000fe200078ec0ff */
[----:B------:R-:W-:Y:S01]  /*0440*/  IMAD.U32 R252, RZ, RZ, UR15 ;  /* 0x0000000ffffc7e24 */ /* 0x000fe2000f8e00ff */
[C---:B------:R-:W-:Y:S01]  /*0450*/  LOP3.LUT R10, R2.reuse, 0xfffffff0, RZ, 0xc0, !PT ;  /* 0xfffffff0020a7812 */ /* 0x040fe200078ec0ff */
[----:B------:R-:W-:Y:S01]  /*0460*/  IMAD.IADD R6, R11, 0x1, -R7 ;  /* 0x000000010b067824 */ /* 0x000fe200078e0a07 */
[----:B------:R-:W-:Y:S01]  /*0470*/  LEA.HI R2, R2, R4, RZ, 0x1 ;  /* 0x0000000402027211 */ /* 0x000fe200078f08ff */
[----:B------:R-:W-:Y:S01]  /*0480*/  IMAD.U32 R251, RZ, RZ, UR9 ;  /* 0x00000009fffb7e24 */ /* 0x000fe2000f8e00ff */
[----:B------:R-:W-:Y:S01]  /*0490*/  LOP3.LUT R12, R5, 0x7ffffffc, RZ, 0xc0, !PT ;  /* 0x7ffffffc050c7812 */ /* 0x000fe200078ec0ff */
[----:B------:R-:W-:Y:S01]  /*04a0*/  IMAD.IADD R5, R3, 0x1, -R0 ;  /* 0x0000000103057824 */ /* 0x000fe200078e0a00 */
[----:B------:R-:W-:Y:S01]  /*04b0*/  LOP3.LUT R2, R2, 0xfffffffe, RZ, 0xc0, !PT ;  /* 0xfffffffe02027812 */ /* 0x000fe200078ec0ff */
[----:B------:R-:W-:Y:S01]  /*04c0*/  IMAD.SHL.U32 R0, R240, 0x40, RZ ;  /* 0x00000040f0007824 */ /* 0x000fe200078e00ff */
[----:B------:R-:W-:Y:S01]  /*04d0*/  SHF.R.S32.HI R3, RZ, 0x1f, R8 ;  /* 0x0000001fff037819 */ /* 0x000fe20000011408 */
[C---:B------:R-:W-:Y:S01]  /*04e0*/  IMAD.IADD R7, R11.reuse, 0x1, -R10 ;  /* 0x000000010b077824 */ /* 0x040fe200078e0a0a */
[----:B------:R-:W-:Y:S01]  /*04f0*/  SHF.R.S32.HI R244, RZ, 0x7, R244 ;  /* 0x00000007fff47819 */ /* 0x000fe200000114f4 */
[----:B------:R-:W-:Y:S01]  /*0500*/  IMAD.SHL.U32 R246, R6, 0x8, RZ ;  /* 0x0000000806f67824 */ /* 0x000fe200078e00ff */
[----:B------:R-:W-:Y:S01]  /*0510*/  LOP3.LUT R0, R0, 0x1c0, RZ, 0xc0, !PT ;  /* 0x000001c000007812 */ /* 0x000fe200078ec0ff */
[----:B------:R-:W-:Y:S01]  /*0520*/  IMAD.IADD R10, R4, 0x1, -R2 ;  /* 0x00000001040a7824 */ /* 0x000fe200078e0a02 */
[----:B------:R-:W-:Y:S01]  /*0530*/  SHF.R.S32.HI R4, RZ, 0x1f, R7 ;  /* 0x0000001fff047819 */ /* 0x000fe20000011407 */
[----:B------:R-:W-:Y:S01]  /*0540*/  IMAD.IADD R12, R11, 0x1, -R12 ;  /* 0x000000010b0c7824 */ /* 0x000fe200078e0a0c */
[----:B------:R-:W-:Y:S01]  /*0550*/  SHF.R.U32.HI R2, RZ, 0x3, R0 ;  /* 0x00000003ff027819 */ /* 0x000fe20000011600 */
[----:B------:R-:W-:Y:S01]  /*0560*/  IMAD.SHL.U32 R217, R10, 0x200, RZ ;  /* 0x000002000ad97824 */ /* 0x000fe200078e00ff */
[----:B------:R-:W-:Y:S01]  /*0570*/  LOP3.LUT R0, R0, 0x38, R246, 0xf8, !PT ;  /* 0x0000003800007812 */ /* 0x000fe200078ef8f6 */
[----:B------:R-:W-:Y:S01]  /*0580*/  IMAD.SHL.U32 R250, R244, 0x20, RZ ;  /* 0x00000020f4fa7824 */ /* 0x000fe200078e00ff */
[----:B------:R-:W-:Y:S01]  /*0590*/  LEA.HI R11, R4, R7, RZ, 0x3 ;  /* 0x00000007040b7211 */ /* 0x000fe200078f18ff */
[----:B------:R-:W-:Y:S01]  /*05a0*/  ULDC UR58, c[0x0][0x1c8] ;  /* 0x00007200003a7ab9 */ /* 0x000fe20000000800 */
[----:B------:R-:W-:Y:S01]  /*05b0*/  LEA.HI R237, R3, R8, RZ, 0x2 ;  /* 0x0000000803ed7211 */ /* 0x000fe200078f10ff */
[----:B------:R-:W-:Y:S01]  /*05c0*/  ULDC.U8 UR10, c[0x0][0x3d0] ;  /* 0x0000f400000a7ab9 */ /* 0x000fe20000000000 */
[----:B------:R-:W-:Y:S01]  /*05d0*/  LOP3.LUT R8, R0, R2, RZ, 0x3c, !PT ;  /* 0x0000000200087212 */ /* 0x000fe200078e3cff */
[----:B------:R-:W-:Y:S01]  /*05e0*/  IMAD.SHL.U32 R0, R6, 0x40, RZ ;  /* 0x0000004006007824 */ /* 0x000fe200078e00ff */
[----:B------:R-:W-:Y:S01]  /*05f0*/  LOP3.LUT R2, R11, 0xfffffff8, RZ, 0xc0, !PT ;  /* 0xfffffff80b027812 */ /* 0x000fe200078ec0ff */
[----:B------:R-:W-:Y:S01]  /*0600*/  ULDC UR52, c[0x0][0x224] ;  /* 0x0000890000347ab9 */ /* 0x000fe20000000800 */
[----:B------:R-:W-:Y:S01]  /*0610*/  LOP3.LUT R3, R5, 0x1, RZ, 0xc0, !PT ;  /* 0x0000000105037812 */ /* 0x000fe200078ec0ff */
[----:B------:R-:W-:Y:S01]  /*0620*/  @UP2 UIMAD UR56, UR32, UR51, URZ ;  /* 0x00000033203822a4 */ /* 0x000fe2000f8e023f */
[----:B------:R-:W-:Y:S01]  /*0630*/  LOP3.LUT R0, R0, 0x1c0, RZ, 0xc0, !PT ;  /* 0x000001c000007812 */ /* 0x000fe200078ec0ff */
[----:B------:R-:W-:Y:S01]  /*0640*/  IMAD.IADD R7, R7, 0x1, -R2 ;  /* 0x0000000107077824 */ /* 0x000fe200078e0a02 */
[----:B------:R-:W-:Y:S01]  /*0650*/  ISETP.NE.U32.AND P0, PT, R3, 0x1, PT ;  /* 0x000000010300780c */ /* 0x000fe20003f05070 */
[----:B------:R-:W-:Y:S01]  /*0660*/  IMAD.U32 R2, RZ, RZ, UR16 ;  /* 0x00000010ff027e24 */ /* 0x000fe2000f8e00ff */
[----:B------:R-:W-:Y:S01]  /*0670*/  LOP3.LUT R212, R0, 0x8, R9, 0xf8, !PT ;  /* 0x0000000800d47812 */ /* 0x000fe200078ef809 */
[----:B------:R-:W-:Y:S01]  /*0680*/  IMAD.SHL.U32 R2, R220, 0x10, RZ ;  /* 0x00000010dc027824 */ /* 0x000fe200078e00ff */
[C---:B------:R-:W-:Y:S01]  /*0690*/  LOP3.LUT P4, RZ, R6.reuse, 0x2, RZ, 0xc0, !PT ;  /* 0x0000000206ff7812 */ /* 0x040fe2000788c0ff */
[----:B------:R-:W-:Y:S01]  /*06a0*/  ULDC.64 UR4, c[0x0][0x118] ;  /* 0x0000460000047ab9 */ /* 0x000fe20000000a00 */
[----:B------:R-:W-:Y:S01]  /*06b0*/  LOP3.LUT P3, RZ, R6, 0x4, RZ, 0xc0, !PT ;  /* 0x0000000406ff7812 */ /* 0x000fe2000786c0ff */
[----:B------:R-:W-:Y:S01]  /*06c0*/  ULOP3.LUT UR58, UR38, UR58, URZ, 0x3c, !UPT ;  /* 0x0000003a263a7292 */ /* 0x000fe2000f8e3c3f */
[----:B------:R-:W-:Y:S01]  /*06d0*/  LOP3.LUT R4, R0, 0x10, R2, 0xf8, !PT ;  /* 0x0000001000047812 */ /* 0x000fe200078ef802 */
[----:B------:R-:W-:Y:S01]  /*06e0*/  IMAD R2, R244, 0x800, R217 ;  /* 0x00000800f4027824 */ /* 0x000fe200078e02d9 */
[----:B------:R-:W-:Y:S01]  /*06f0*/  SHF.R.U32.HI R0, RZ, 0x3, R0 ;  /* 0x00000003ff007819 */ /* 0x000fe20000011600 */
[----:B------:R-:W-:Y:S01]  /*0700*/  UISETP.NE.AND UP3, UPT, UR10, URZ, UPT ;  /* 0x0000003f0a00728c */ /* 0x000fe2000bf65270 */
[----:B------:R-:W-:Y:S01]  /*0710*/  LOP3.LUT R3, R4, 0x8, R9, 0xf8, !PT ;  /* 0x0000000804037812 */ /* 0x000fe200078ef809 */
[----:B------:R-:W-:Y:S01]  /*0720*/  IMAD.SHL.U32 R4, R10, 0x20, RZ ;  /* 0x000000200a047824 */ /* 0x000fe200078e00ff */
[----:B------:R-:W-:Y:S01]  /*0730*/  LOP3.LUT R212, R212, R0, RZ, 0x3c, !PT ;  /* 0x00000000d4d47212 */ /* 0x000fe200078e3cff */
[----:B------:R-:W-:Y:S01]  /*0740*/  USHF.R.S32.HI UR61, URZ, 0x1f, UR38 ;  /* 0x0000001f3f3d7899 */ /* 0x000fe20008011426 */
[----:B------:R-:W-:Y:S01]  /*0750*/  LOP3.LUT R217, R217, R3, R0, 0xf6, !PT ;  /* 0x00000003d9d97212 */ /* 0x000fe200078ef600 */
[C---:B------:R-:W-:Y:S01]  /*0760*/  IMAD.SHL.U32 R3, R5.reuse, 0x40, RZ ;  /* 0x0000004005037824 */ /* 0x040fe200078e00ff */
[----:B------:R-:W-:Y:S01]  /*0770*/  SHF.R.S32.HI R0, RZ, 0x6, R13 ;  /* 0x00000006ff007819 */ /* 0x000fe2000001140d */
[----:B------:R-:W-:Y:S01]  /*0780*/  IMAD.IADD R212, R2, 0x1, R212 ;  /* 0x0000000102d47824 */ /* 0x000fe200078e02d4 */
[----:B------:R-:W-:Y:S01]  /*0790*/  R2P PR, R5, 0x6 ;  /* 0x0000000605007804 */ /* 0x000fe20000000000 */
[C---:B------:R-:W-:Y:S01]  /*07a0*/  IMAD.SHL.U32 R5, R7.reuse, 0x40, RZ ;  /* 0x0000004007057824 */ /* 0x040fe200078e00ff */
[C---:B------:R-:W-:Y:S01]  /*07b0*/  LOP3.LUT P6, RZ, R7.reuse, 0x2, RZ, 0xc0, !PT ;  /* 0x0000000207ff7812 */ /* 0x040fe200078cc0ff */
[C---:B------:R-:W-:Y:S01]  /*07c0*/  IMAD R226, R0.reuse, 0x200, R8 ;  /* 0x0000020000e27824 */ /* 0x040fe200078e0208 */
[----:B------:R-:W-:Y:S01]  /*07d0*/  LOP3.LUT P5, RZ, R7, 0x4, RZ, 0xc0, !PT ;  /* 0x0000000407ff7812 */ /* 0x000fe200078ac0ff */
[----:B------:R-:W-:Y:S01]  /*07e0*/  IMAD.SHL.U32 R2, R0, 0x8, RZ ;  /* 0x0000000800027824 */ /* 0x000fe200078e00ff */
[----:B------:R-:W-:Y:S01]  /*07f0*/  LOP3.LUT R0, R3, 0x1c0, RZ, 0xc0, !PT ;  /* 0x000001c003007812 */ /* 0x000fe200078ec0ff */
[----:B------:R-:W-:Y:S01]  /*0800*/  IMAD.SHL.U32 R213, R212, 0x2, RZ ;  /* 0x00000002d4d57824 */ /* 0x000fe200078e00ff */
[----:B------:R-:W-:Y:S01]  /*0810*/  SEL R216, R218, 0xffffffc0, !P3 ;  /* 0xffffffc0dad87807 */ /* 0x000fe20005800000 */
[----:B------:R-:W-:Y:S01]  /*0820*/  IMAD.SHL.U32 R226, R226, 0x2, RZ ;  /* 0x00000002e2e27824 */ /* 0x000fe200078e00ff */
[----:B------:R-:W-:Y:S01]  /*0830*/  LOP3.LUT R2, R2, 0x18, RZ, 0xc0, !PT ;  /* 0x0000001802027812 */ /* 0x000fe200078ec0ff */
[----:B------:R-:W-:Y:S01]  /*0840*/  USHF.R.S32.HI UR60, URZ, 0x1f, UR32 ;  /* 0x0000001f3f3c7899 */ /* 0x000fe20008011420 */
[----:B------:R-:W-:Y:S01]  /*0850*/  SHF.R.U32.HI R3, RZ, 0x3, R0 ;  /* 0x00000003ff037819 */ /* 0x000fe20000011600 */
[----:B------:R-:W-:Y:S01]  /*0860*/  USHF.R.S32.HI UR59, URZ, 0x1f, UR38 ;  /* 0x0000001f3f3b7899 */ /* 0x000fe20008011426 */
[----:B------:R-:W-:Y:S01]  /*0870*/  LOP3.LUT R8, R2, 0x20, R4, 0xf8, !PT ;  /* 0x0000002002087812 */ /* 0x000fe200078ef804 */
[----:B------:R-:W-:Y:S01]  /*0880*/  UIMAD.WIDE.U32 UR42, UR36, UR44, URZ ;  /* 0x0000002c242a72a5 */ /* 0x000fe2000f8e003f */
[----:B------:R-:W-:Y:S01]  /*0890*/  LOP3.LUT R6, R3, R0, R2, 0x1e, !PT ;  /* 0x0000000003067212 */ /* 0x000fe200078e1e02 */
[----:B------:R-:W-:Y:S01]  /*08a0*/  UIMAD UR53, UR37, UR44, URZ ;  /* 0x0000002c253572a4 */ /* 0x000fe2000f8e023f */
[----:B------:R-:W-:Y:S01]  /*08b0*/  LOP3.LUT R2, R0, 0x20, R250, 0xf8, !PT ;  /* 0x0000002000027812 */ /* 0x000fe200078ef8fa */
[----:B------:R-:W-:Y:S01]  /*08c0*/  IMAD.SHL.U32 R0, R12, 0x2, RZ ;  /* 0x000000020c007824 */ /* 0x000fe200078e00ff */
[----:B------:R-:W-:Y:S01]  /*08d0*/  SEL R218, R218, 0xffffffc0, !P5 ;  /* 0xffffffc0dada7807 */ /* 0x000fe20006800000 */
[----:B------:R-:W-:Y:S01]  /*08e0*/  USHF.R.S32.HI UR55, URZ, 0x1f, UR48 ;  /* 0x0000001f3f377899 */ /* 0x000fe20008011430 */
[----:B------:R-:W-:Y:S01]  /*08f0*/  LOP3.LUT R3, R2, R3, RZ, 0x3c, !PT ;  /* 0x0000000302037212 */ /* 0x000fe200078e3cff */
        /* <DEDUP_REMOVED lines=9> */
[----:B------:R-:W-:Y:S01]  /*0990*/  UIMAD UR52, UR7, UR52, URZ ;  /* 0x00000034073472a4 */ /* 0x000fe2000f8e023f */
        /* <DEDUP_REMOVED lines=8> */
[----:B------:R-:W-:Y:S01]  /*0a20*/  @!UP2 UIMAD UR51, UR8, UR51, URZ ;  /* 0x000000330833a2a4 */ /* 0x000fe2000f8e023f */
        /* <DEDUP_REMOVED lines=14> */
[C---:B------:R-:W-:Y:S01]  /*0b10*/  IADD3 R242, R241.reuse, 0x40, RZ ;  /* 0x00000040f1f27810 */ /* 0x040fe20007ffe0ff */
[----:B------:R-:W-:Y:S01]  /*0b20*/  IMAD.IADD R215, R214, 0x1, R222 ;  /* 0x00000001d6d77824 */ /* 0x000fe200078e02de */
[----:B------:R-:W-:Y:S01]  /*0b30*/  @P2 IADD3 R242, R241, -0x40, RZ ;  /* 0xffffffc0f1f22810 */ /* 0x000fe20007ffe0ff */
[----:B------:R-:W-:Y:S01]  /*0b40*/  IMAD.IADD R221, R218, 0x1, R220 ;  /* 0x00000001dadd7824 */ /* 0x000fe200078e02dc */
[----:B------:R-:W-:Y:S01]  /*0b50*/  USHF.R.S32.HI UR50, URZ, 0x1f, UR46 ;  /* 0x0000001f3f327899 */ /* 0x000fe2000801142e */
[----:B------:R-:W-:Y:S01]  /*0b60*/  IMAD R212, R212, 0x2, R216 ;  /* 0x00000002d4d47824 */ /* 0x000fe200078e02d8 */
[----:B------:R-:W-:Y:S01]  /*0b70*/  USHF.R.S32.HI UR49, URZ, 0x1f, UR41 ;  /* 0x0000001f3f317899 */ /* 0x000fe20008011429 */
[----:B------:R-:W-:Y:S01]  /*0b80*/  IMAD.IADD R3, R216, 0x1, R2 ;  /* 0x00000001d8037824 */ /* 0x000fe200078e0202 */
[----:B------:R-:W-:Y:S01]  /*0b90*/  ULDC.U8 UR30, c[0x0][0x2d8] ;  /* 0x0000b600001e7ab9 */ /* 0x000fe20000000000 */
[----:B------:R-:W-:-:S02]  /*0ba0*/  IMAD R216, R217, 0x2, R216 ;  /* 0x00000002d9d87824 */ /* 0x000fc400078e02d8 */
[----:B------:R-:W-:Y:S02]  /*0bb0*/  IMAD.IADD R219, R214, 0x1, R218 ;  /* 0x00000001d6db7824 */ /* 0x000fe400078e02da */
[C---:B------:R-:W-:Y:S02]  /*0bc0*/  IMAD.IADD R223, R222.reuse, 0x1, R220 ;  /* 0x00000001dedf7824 */ /* 0x040fe400078e02dc */
[----:B------:R-:W-:Y:S02]  /*0bd0*/  IMAD.SHL.U32 R217, R217, 0x2, RZ ;  /* 0x00000002d9d97824 */ /* 0x000fe400078e00ff */
[----:B------:R-:W-:Y:S02]  /*0be0*/  IMAD.IADD R233, R233, 0x1, R232 ;  /* 0x00000001e9e97824 */ /* 0x000fe400078e02e8 */
[----:B------:R-:W-:Y:S02]  /*0bf0*/  IMAD.IADD R218, R215, 0x1, R218 ;  /* 0x00000001d7da7824 */ /* 0x000fe400078e02da */
[----:B------:R-:W-:-:S02]  /*0c00*/  IMAD.IADD R222, R222, 0x1, R221 ;  /* 0x00000001dede7824 */ /* 0x000fc400078e02dd */
.L_x_1124:
        /* <DEDUP_REMOVED lines=53> */
.L_x_1096:
        /* <DEDUP_REMOVED lines=58> */
.L_x_1098:
        /* <DEDUP_REMOVED lines=18> */
.L_x_1099:
        /* <DEDUP_REMOVED lines=38> */
[----:B------:R-:W-:-:S03]  /*1680*/  USEL UR8, UR12, URZ, UP6 ;  /* 0x0000003f0c087287 */ /* 0x000fc6000b000000 */
[----:B------:R-:W-:Y:S01]  /*1690*/  IMAD.HI.U32 R4, R5, R6, R4 ;  /* 0x0000000605047227 */ /* 0x000fe200078e0004 */
[----:B------:R-:W-:Y:S02]  /*16a0*/  UIADD3 UR8, UP0, UR16, UR8, URZ ;  /* 0x0000000810087290 */ /* 0x000fe4000ff1e03f */
        /* <DEDUP_REMOVED lines=11> */
[----:B------:R-:W-:Y:S02]  /*1760*/  USEL UR12, UR11, URZ, UP3 ;  /* 0x0000003f0b0c7287 */ /* 0x000fe40009800000 */
[----:B------:R-:W-:Y:S01]  /*1770*/  ISETP.GT.U32.AND P0, PT, R8, R5, PT ;  /* 0x000000050800720c */ /* 0x000fe20003f04070 */
[----:B------:R-:W-:-:S02]  /*1780*/  UIADD3 UR10, UR9, UR10, URZ ;  /* 0x0000000a090a7290 */ /* 0x000fc4000fffe03f */
        /* <DEDUP_REMOVED lines=16> */
.L_x_1100:
[----:B------:R-:W-:Y:S02]  /*1890*/  UMOV UR11, UR52 ;  /* 0x00000034000b7c82 */ /* 0x000fe40008000000 */
.L_x_1101:
[----:B------:R-:W-:Y:S01]  /*18a0*/  UIADD3 UR8, UP5, UP4, UR8, UR46, UR48 ;  /* 0x0000002e08087290 */ /* 0x000fe2000fcbe030 */
[----:B------:R-:W-:Y:S01]  /*18b0*/  SHF.R.S32.HI R22, RZ, 0x1f, R240 ;  /* 0x0000001fff167819 */ /* 0x000fe200000114f0 */
[----:B------:R-:W-:Y:S01]  /*18c0*/  USHF.R.S32.HI UR14, URZ, 0x1f, UR38 ;  /* 0x0000001f3f0e7899 */ /* 0x000fe20008011426 */
[----:B------:R-:W-:Y:S01]  /*18d0*/  IADD3 R5, P1, R240, UR16, RZ ;  /* 0x00000010f0057c10 */ /* 0x000fe2000ff3e0ff */
[----:B------:R-:W-:Y:S01]  /*18e0*/  UIADD3 UR17, UP1, UP0, UR17, UR8, UR19 ;  /* 0x0000000811117290 */ /* 0x000fe2000f83e013 */
[--C-:B------:R-:W-:Y:S01]  /*18f0*/  SHF.R.S32.HI R247, RZ, 0x1f, R246.reuse ;  /* 0x0000001ffff77819 */ /* 0x100fe200000114f6 */
[----:B------:R-:W-:Y:S01]  /*1900*/  UIADD3.X UR7, UR10, UR50, UR55, UP5, UP4 ;  /* 0x000000320a077290 */ /* 0x000fe2000afe8437 */
[----:B------:R-:W-:Y:S01]  /*1910*/  IADD3.X R7, R22, UR24, RZ, P1, !PT ;  /* 0x0000001816077c10 */ /* 0x000fe20008ffe4ff */
[----:B------:R-:W-:Y:S01]  /*1920*/  ULDC.64 UR8, c[0x0][0x1a8] ;  /* 0x00006a0000087ab9 */ /* 0x000fe20000000a00 */
[----:B------:R-:W1:Y:S01]  /*1930*/  S2R R25, SR_TID.X ;  /* 0x0000000000197919 */ /* 0x000e620000002100 */
[----:B------:R-:W-:Y:S01]  /*1940*/  UIADD3.X UR13, UR12, UR7, UR13, UP1, UP0 ;  /* 0x000000070c0d7290 */ /* 0x000fe20008fe040d */
[----:B------:R-:W-:Y:S01]  /*1950*/  IMAD.WIDE.U32 R8, R5, c[0x0][0x190], R246 ;  /* 0x0000640005087a25 */ /* 0x000fe200078e00f6 */
[----:B------:R-:W-:Y:S01]  /*1960*/  UIMAD UR7, UR14, UR8, URZ ;  /* 0x000000080e0772a4 */ /* 0x000fe2000f8e023f */
[----:B------:R-:W-:Y:S01]  /*1970*/  IADD3 R6, P0, R246, UR21, RZ ;  /* 0x00000015f6067c10 */ /* 0x000fe2000ff1e0ff */
[----:B------:R-:W-:Y:S01]  /*1980*/  UISETP.GE.AND UP0, UPT, UR23, 0x1, UPT ;  /* 0x000000011700788c */ /* 0x000fe2000bf06270 */
[----:B------:R-:W-:Y:S01]  /*1990*/  IMAD R7, R7, c[0x0][0x190], RZ ;  /* 0x0000640007077a24 */ /* 0x000fe200078e02ff */
[----:B------:R-:W-:Y:S01]  /*19a0*/  UIMAD UR12, UR38, UR9, UR7 ;  /* 0x00000009260c72a4 */ /* 0x000fe2000f8e0207 */
[----:B------:R-:W-:Y:S01]  /*19b0*/  IADD3 R8, P1, R8, UR40, RZ ;  /* 0x0000002808087c10 */ /* 0x000fe2000ff3e0ff */
[----:B------:R-:W-:Y:S01]  /*19c0*/  IMAD.U32 R11, RZ, RZ, UR38 ;  /* 0x00000026ff0b7e24 */ /* 0x000fe2000f8e00ff */
[----:B------:R-:W-:Y:S01]  /*19d0*/  ULDC.64 UR8, c[0x0][0x378] ;  /* 0x0000de0000087ab9 */ /* 0x000fe20000000a00 */
[----:B------:R-:W-:Y:S01]  /*19e0*/  IMAD R5, R5, c[0x0][0x194], R7 ;  /* 0x0000650005057a24 */ /* 0x000fe200078e0207 */
[----:B------:R-:W-:Y:S01]  /*19f0*/  UIMAD UR7, UR14, UR8, URZ ;  /* 0x000000080e0772a4 */ /* 0x000fe2000f8e023f */
[----:B------:R-:W-:Y:S01]  /*1a00*/  IADD3.X R7, R247, UR22, RZ, P0, !PT ;  /* 0x00000016f7077c10 */ /* 0x000fe200087fe4ff */
[----:B------:R-:W-:Y:S01]  /*1a10*/  UMOV UR19, 0x4 ;  /* 0x0000000400137882 */ /* 0x000fe20000000000 */
[----:B------:R-:W-:Y:S01]  /*1a20*/  BSSY B1, `(.L_x_1097) ;  /* 0x0000782000017945 */ /* 0x000fe20003800000 */
[----:B------:R-:W-:Y:S01]  /*1a30*/  UIMAD UR10, UR38, UR9, UR7 ;  /* 0x00000009260a72a4 */ /* 0x000fe2000f8e0207 */
[----:B------:R-:W-:Y:S01]  /*1a40*/  IADD3.X R9, R9, UR35, R5, P1, !PT ;  /* 0x0000002309097c10 */ /* 0x000fe20008ffe405 */
[----:B------:R-:W-:Y:S01]  /*1a50*/  IMAD.U32 R5, RZ, RZ, UR16 ;  /* 0x00000010ff057e24 */ /* 0x000fe2000f8e00ff */
[----:B------:R-:W-:-:S02]  /*1a60*/  ULDC.64 UR8, c[0x0][0x370] ;  /* 0x0000dc0000087ab9 */ /* 0x000fc40000000a00 */
[----:B------:R-:W-:Y:S01]  /*1a70*/  UIMAD UR7, UR24, UR8, URZ ;  /* 0x00000008180772a4 */ /* 0x000fe2000f8e023f */
[----:B------:R-:W-:Y:S01]  /*1a80*/  IMAD.WIDE.U32 R6, R5, c[0x0][0x370], R6 ;  /* 0x0000dc0005067a25 */ /* 0x000fe200078e0006 */
[----:B------:R-:W-:Y:S02]  /*1a90*/  UIADD3 UR8, UR16, UR15, URZ ;  /* 0x0000000f10087290 */ /* 0x000fe4000fffe03f */
[----:B------:R-:W-:Y:S01]  /*1aa0*/  UIMAD UR7, UR16, UR9, UR7 ;  /* 0x00000009100772a4 */ /* 0x000fe2000f8e0207 */
[----:B------:R-:W-:Y:S01]  /*1ab0*/  IMAD.U32 R5, RZ, RZ, UR38 ;  /* 0x00000026ff057e24 */ /* 0x000fe2000f8e00ff */
[----:B------:R-:W-:Y:S01]  /*1ac0*/  UIADD3 UR9, UR16, UR11, URZ ;  /* 0x0000000b10097290 */ /* 0x000fe2000fffe03f */
[----:B------:R-:W-:Y:S01]  /*1ad0*/  IMAD.WIDE.U32 R8, R11, c[0x0][0x1a8], R8 ;  /* 0x00006a000b087a25 */ /* 0x000fe200078e0008 */
[----:B------:R-:W-:Y:S02]  /*1ae0*/  ULDC.64 UR14, c[0x0][0x200] ;  /* 0x00008000000e7ab9 */ /* 0x000fe40000000a00 */
[----:B------:R-:W-:Y:S01]  /*1af0*/  IADD3 R7, R7, UR7, RZ ;  /* 0x0000000707077c10 */ /* 0x000fe2000fffe0ff */
[----:B------:R-:W-:Y:S01]  /*1b00*/  IMAD R11, R22, c[0x0][0x370], RZ ;  /* 0x0000dc00160b7a24 */ /* 0x000fe200078e02ff */
[----:B------:R-:W-:Y:S01]  /*1b10*/  IADD3 R12, R9, UR12, RZ ;  /* 0x0000000c090c7c10 */ /* 0x000fe2000fffe0ff */
[----:B------:R-:W-:-:S02]  /*1b20*/  ULEA.HI.SX32 UR16, UR27, 0xffffffff, 0x1a ;  /* 0xffffffff1b107891 */ /* 0x000fc4000f8fd23f */
[----:B------:R-:W-:Y:S01]  /*1b30*/  IMAD.WIDE.U32 R6, R5, c[0x0][0x378], R6 ;  /* 0x0000de0005067a25 */ /* 0x000fe200078e0006 */
[----:B-1----:R-:W-:Y:S01]  /*1b40*/  SHF.R.S32.HI R5, RZ, 0x1f, R25 ;  /* 0x0000001fff057819 */ /* 0x002fe20000011419 */
[----:B------:R-:W-:Y:S02]  /*1b50*/  UIMAD.WIDE UR14, UR8, UR19, UR14 ;  /* 0x00000013080e72a5 */ /* 0x000fe4000f8e020e */
[C---:B------:R-:W-:Y:S01]  /*1b60*/  IMAD R13, R240.reuse, c[0x0][0x374], R11 ;  /* 0x0000dd00f00d7a24 */ /* 0x040fe200078e020b */
[----:B------:R-:W-:Y:S02]  /*1b70*/  LEA.HI R5, R5, R25, RZ, 0x5 ;  /* 0x0000001905057211 */ /* 0x000fe400078f28ff */
[----:B------:R-:W-:Y:S01]  /*1b80*/  IADD3 R7, R7, UR10, RZ ;  /* 0x0000000a07077c10 */ /* 0x000fe2000fffe0ff */
[----:B------:R-:W-:Y:S01]  /*1b90*/  ULDC.64 UR10, c[0x0][0x3c8] ;  /* 0x0000f200000a7ab9 */ /* 0x000fe20000000a00 */
[----:B------:R-:W-:Y:S02]  /*1ba0*/  LOP3.LUT R10, R5, 0xffffffe0, RZ, 0xc0, !PT ;  /* 0xffffffe0050a7812 */ /* 0x000fe400078ec0ff */
[----:B------:R-:W-:Y:S01]  /*1bb0*/  SHF.R.S32.HI R5, RZ, 0x5, R5 ;  /* 0x00000005ff057819 */ /* 0x000fe20000011405 */
[----:B------:R-:W-:-:S04]  /*1bc0*/  IMAD.WIDE.U32 R6, R240, c[0x0][0x370], R6 ;  /* 0x0000dc00f0067a25 */ /* 0x000fc800078e0006 */
[----:B------:R-:W-:Y:S01]  /*1bd0*/  IMAD.IADD R25, R25, 0x1, -R10 ;  /* 0x0000000119197824 */ /* 0x000fe200078e0a0a */
[----:B------:R-:W-:-:S03]  /*1be0*/  LEA R10, P1, R8, c[0x0][0x160], 0x1 ;  /* 0x00005800080a7a11 */ /* 0x000fc600078208ff */
[----:B------:R-:W-:Y:S01]  /*1bf0*/  IMAD R5, R5, UR47, R25 ;  /* 0x0000002f05057c24 */ /* 0x000fe2000f8e0219 */
[----:B------:R-:W-:Y:S02]  /*1c00*/  LEA.HI.X R11, R8, c[0x0][0x164], R12, 0x1, P1 ;  /* 0x00005900080b7a11 */ /* 0x000fe400008f0c0c */
[----:B------:R-:W-:Y:S02]  /*1c10*/  LEA R8, P2, R6, c[0x0][0x330], 0x1 ;  /* 0x0000cc0006087a11 */ /* 0x000fe400078408ff */
[----:B------:R-:W-:-:S04]  /*1c20*/  IADD3 R9, P0, R5, UR17, RZ ;  /* 0x0000001105097c10 */ /* 0x000fc8000ff1e0ff */
[----:B------:R-:W-:Y:S01]  /*1c30*/  LEA.HI.X.SX32 R12, R5, UR13, 0x1, P0 ;  /* 0x0000000d050c7c11 */ /* 0x000fe200080f0eff */
[----:B------:R-:W-:Y:S01]  /*1c40*/  IMAD.IADD R5, R7, 0x1, R13 ;  /* 0x0000000107057824 */ /* 0x000fe200078e020d */
[----:B------:R-:W-:Y:S01]  /*1c50*/  PLOP3.LUT P0, PT, PT, PT, UP0, 0x80, 0x0 ;  /* 0x000000000000781c */ /* 0x000fe20003f0f008 */
[----:B------:R-:W-:Y:S01]  /*1c60*/  UIMAD.WIDE UR12, UR9, UR19, UR10 ;  /* 0x00000013090c72a5 */ /* 0x000fe2000f8e020a */
[----:B------:R-:W-:-:S04]  /*1c70*/  LEA R224, P1, R9, c[0x0][0x350], 0x2 ;  /* 0x0000d40009e07a11 */ /* 0x000fc800078210ff */
[----:B------:R-:W-:Y:S02]  /*1c80*/  LEA.HI.X R225, R9, c[0x0][0x354], R12, 0x2, P1 ;  /* 0x0000d50009e17a11 */ /* 0x000fe400008f140c */
[----:B------:R-:W-:-:S05]  /*1c90*/  LEA.HI.X R9, R6, c[0x0][0x334], R5, 0x1, P2 ;  /* 0x0000cd0006097a11 */ /* 0x000fca00010f0c05 */
[----:B------:R-:W-:Y:S05]  /*1ca0*/  @!P0 BRA `(.L_x_1102) ;  /* 0x00006d5000008947 */ /* 0x000fea0003800000 */
[----:B------:R-:W-:Y:S01]  /*1cb0*/  ULDC.64 UR8, c[0x0][0x1a0] ;  /* 0x0000680000087ab9 */ /* 0x000fe20000000a00 */
[----:B------:R-:W-:Y:S01]  /*1cc0*/  IADD3 R12, R240, 0x20, RZ ;  /* 0x00000020f00c7810 */ /* 0x000fe20007ffe0ff */
[----:B------:R-:W-:Y:S01]  /*1cd0*/  ULDC.64 UR10, c[0x0][0x198] ;  /* 0x00006600000a7ab9 */ /* 0x000fe20000000a00 */
[----:B------:R-:W-:Y:S01]  /*1ce0*/  IMAD.MOV.U32 R17, RZ, RZ, 0x40 ;  /* 0x00000040ff117424 */ /* 0x000fe200078e00ff */
[----:B------:R-:W-:Y:S01]  /*1cf0*/  UIMAD UR7, UR18, UR8, URZ ;  /* 0x00000008120772a4 */ /* 0x000fe2000f8e023f */
[----:B------:R-:W-:Y:S01]  /*1d00*/  IMAD.MOV.U32 R230, RZ, RZ, R8 ;  /* 0x000000ffffe67224 */ /* 0x000fe200078e0008 */
[----:B------:R-:W-:Y:S01]  /*1d10*/  UIMAD UR10, UR18, UR10, URZ ;  /* 0x0000000a120a72a4 */ /* 0x000fe2000f8e023f */
[----:B------:R-:W-:Y:S01]  /*1d20*/  IMAD.WIDE.U32 R14, R17, c[0x0][0x370], RZ ;  /* 0x0000dc00110e7a25 */ /* 0x000fe200078e00ff */
[----:B------:R-:W-:Y:S02]  /*1d30*/  MOV R231, R9 ;  /* 0x0000000900e77202 */ /* 0x000fe40000000f00 */
[----:B------:R-:W-:Y:S01]  /*1d40*/  UIMAD UR11, UR20, UR11, UR10 ;  /* 0x0000000b140b72a4 */ /* 0x000fe2000f8e020a */
[----:B------:R-:W-:Y:S01]  /*1d50*/  IMAD.U32 R5, RZ, RZ, UR20 ;  /* 0x00000014ff057e24 */ /* 0x000fe2000f8e00ff */
[----:B------:R-:W-:Y:S01]  /*1d60*/  UIMAD UR10, UR20, UR9, UR7 ;  /* 0x00000009140a72a4 */ /* 0x000fe2000f8e0207 */
[----:B------:R-:W-:Y:S01]  /*1d70*/  MOV R228, R10 ;  /* 0x0000000a00e47202 */ /* 0x000fe20000000f00 */
[----:B------:R-:W-:Y:S01]  /*1d80*/  UIMAD UR9, UR28, -0x40, UR6 ;  /* 0xffffffc01c0978a4 */ /* 0x000fe2000f8e0206 */
[C-C-:B------:R-:W-:Y:S01]  /*1d90*/  IMAD.WIDE.U32 R6, R5.reuse, c[0x0][0x198], R246.reuse ;  /* 0x0000660005067a25 */ /* 0x140fe200078e00f6 */
[----:B------:R-:W-:Y:S01]  /*1da0*/  UMOV UR7, UR16 ;  /* 0x0000001000077c82 */ /* 0x000fe20008000000 */
[----:B------:R-:W-:Y:S01]  /*1db0*/  MOV R13, UR11 ;  /* 0x0000000b000d7c02 */ /* 0x000fe20008000f00 */
[----:B------:R-:W-:Y:S01]  /*1dc0*/  UIMAD UR8, UR7, -0x40, UR23 ;  /* 0xffffffc0070878a4 */ /* 0x000fe2000f8e0217 */
[----:B------:R-:W-:Y:S01]  /*1dd0*/  IMAD.WIDE.U32 R8, R5, c[0x0][0x1a0], R246 ;  /* 0x0000680005087a25 */ /* 0x000fe200078e00f6 */
[----:B------:R-:W-:-:S02]  /*1de0*/  ISETP.GE.AND P1, PT, R12, UR9, PT ;  /* 0x000000090c007c0c */ /* 0x000fc4000bf26270 */
[----:B------:R-:W-:Y:S01]  /*1df0*/  IADD3 R6, P2, R6, UR33, RZ ;  /* 0x0000002106067c10 */ /* 0x000fe2000ff5e0ff */
[----:B------:R-:W-:Y:S01]  /*1e00*/  IMAD.U32 R5, RZ, RZ, UR10 ;  /* 0x0000000aff057e24 */ /* 0x000fe2000f8e00ff */
[----:B------:R-:W-:Y:S01]  /*1e10*/  ISETP.GE.AND P3, PT, R12, UR8, PT ;  /* 0x000000080c007c0c */ /* 0x000fe2000bf66270 */
[----:B------:R-:W-:Y:S01]  /*1e20*/  IMAD R12, R17, c[0x0][0x374], RZ ;  /* 0x0000dd00110c7a24 */ /* 0x000fe200078e02ff */
[----:B------:R-:W-:Y:S01]  /*1e30*/  IADD3 R8, P0, R8, UR25, RZ ;  /* 0x0000001908087c10 */ /* 0x000fe2000ff1e0ff */
[----:B------:R-:W-:Y:S01]  /*1e40*/  IMAD.MOV.U32 R229, RZ, RZ, R11 ;  /* 0x000000ffffe57224 */ /* 0x000fe200078e000b */
[----:B------:R-:W-:Y:S02]  /*1e50*/  IADD3.X R7, R7, UR34, R13, P2, !PT ;  /* 0x0000002207077c10 */ /* 0x000fe400097fe40d */
[----:B------:R-:W-:Y:S01]  /*1e60*/  IADD3.X R9, R9, UR26, R5, P0, !PT ;  /* 0x0000001a09097c10 */ /* 0x000fe200087fe405 */
[----:B------:R-:W-:Y:S01]  /*1e70*/  IMAD R5, R16, c[0x0][0x1b8], RZ ;  /* 0x00006e0010057a24 */ /* 0x000fe200078e02ff */
[----:B------:R-:W-:Y:S01]  /*1e80*/  ISETP.GE.AND P2, PT, R240, UR9, PT ;  /* 0x00000009f0007c0c */ /* 0x000fe2000bf46270 */
[----:B------:R-:W-:-:S04]  /*1e90*/  IMAD.WIDE.U32 R6, R4, c[0x0][0x1b0], R6 ;  /* 0x00006c0004067a25 */ /* 0x000fc800078e0006 */
[----:B------:R-:W-:Y:S01]  /*1ea0*/  @!P3 IADD3 R14, P4, R230, R14, RZ ;  /* 0x0000000ee60eb210 */ /* 0x000fe20007f9e0ff */
[----:B------:R-:W-:-:S03]  /*1eb0*/  IMAD R11, R4, c[0x0][0x1bc], R5 ;  /* 0x00006f00040b7a24 */ /* 0x000fc600078e0205 */
[----:B------:R-:W-:Y:S01]  /*1ec0*/  @!P3 IADD3.X R15, R231, R15, R12, P4, !PT ;  /* 0x0000000fe70fb210 */ /* 0x000fe200027fe40c */
[----:B------:R-:W-:Y:S01]  /*1ed0*/  IMAD R12, R16, c[0x0][0x1b0], RZ ;  /* 0x00006c00100c7a24 */ /* 0x000fe200078e02ff */
[----:B------:R-:W-:Y:S01]  /*1ee0*/  @!P1 IADD3 R18, P4, R240, 0x20, RZ ;  /* 0x00000020f0129810 */ /* 0x000fe20007f9e0ff */
[C---:B------:R-:W-:Y:S02]  /*1ef0*/  IMAD R16, R17.reuse, c[0x0][0x194], RZ ;  /* 0x0000650011107a24 */ /* 0x040fe400078e02ff */
[----:B------:R-:W-:Y:S02]  /*1f00*/  IMAD R10, R4, c[0x0][0x1b4], R12 ;  /* 0x00006d00040a7a24 */ /* 0x000fe400078e020c */
[----:B------:R-:W-:-:S03]  /*1f10*/  IMAD.WIDE.U32 R12, R17, c[0x0][0x190], RZ ;  /* 0x00006400110c7a25 */ /* 0x000fc600078e00ff */
[----:B------:R-:W-:Y:S01]  /*1f20*/  IADD3 R7, R7, R10, RZ ;  /* 0x0000000a07077210 */ /* 0x000fe20007ffe0ff */
[----:B------:R-:W-:Y:S01]  /*1f30*/  @!P1 IMAD.X R10, RZ, RZ, R22, P4 ;  /* 0x000000ffff0a9224 */ /* 0x000fe200020e0616 */
[----:B------:R-:W-:Y:S01]  /*1f40*/  @!P3 IADD3 R12, P0, R228, R12, RZ ;  /* 0x0000000ce40cb210 */ /* 0x000fe20007f1e0ff */
[----:B------:R-:W-:Y:S01]  /*1f50*/  IMAD.WIDE.U32 R4, R4, c[0x0][0x1b8], R8 ;  /* 0x00006e0004047a25 */ /* 0x000fe200078e0008 */
[----:B------:R-:W-:Y:S02]  /*1f60*/  ISETP.GE.AND P4, PT, R240, UR8, PT ;  /* 0x00000008f0007c0c */ /* 0x000fe4000bf86270 */
[----:B------:R-:W-:Y:S01]  /*1f70*/  @!P3 IADD3.X R13, R229, R13, R16, P0, !PT ;  /* 0x0000000de50db210 */ /* 0x000fe200007fe410 */
[----:B------:R-:W-:Y:S01]  /*1f80*/  @!P1 IMAD R17, R10, c[0x0][0x198], RZ ;  /* 0x000066000a119a24 */ /* 0x000fe200078e02ff */
[----:B------:R-:W-:Y:S01]  /*1f90*/  @!P1 IADD3 R20, P0, R240, 0x20, RZ ;  /* 0x00000020f0149810 */ /* 0x000fe20007f1e0ff */
[----:B------:R-:W-:Y:S01]  /*1fa0*/  @!P1 IMAD.MOV.U32 R8, RZ, RZ, R6 ;  /* 0x000000ffff089224 */ /* 0x000fe200078e0006 */
[----:B------:R-:W-:Y:S01]  /*1fb0*/  @!P1 MOV R9, R7 ;  /* 0x0000000700099202 */ /* 0x000fe20000000f00 */
[----:B------:R-:W-:Y:S01]  /*1fc0*/  @!P2 IMAD R21, R22, c[0x0][0x198], RZ ;  /* 0x000066001615aa24 */ /* 0x000fe200078e02ff */
[----:B------:R-:W-:Y:S01]  /*1fd0*/  IADD3 R5, R5, R11, RZ ;  /* 0x0000000b05057210 */ /* 0x000fe20007ffe0ff */
[----:B------:R-:W-:Y:S01]  /*1fe0*/  @!P1 IMAD.X R16, RZ, RZ, R22, P0 ;  /* 0x000000ffff109224 */ /* 0x000fe200000e0616 */
[----:B------:R-:W-:Y:S01]  /*1ff0*/  PLOP3.LUT P0, PT, PT, PT, UP3, 0x80, 0x0 ;  /* 0x000000000000781c */ /* 0x000fe20003f0f038 */
[----:B------:R-:W-:Y:S01]  /*2000*/  @!P1 IMAD R23, R18, c[0x0][0x19c], R17 ;  /* 0x0000670012179a24 */ /* 0x000fe200078e0211 */
[----:B------:R-:W-:Y:S01]  /*2010*/  @!P1 MOV R10, R4 ;  /* 0x00000004000a9202 */ /* 0x000fe20000000f00 */
[----:B------:R-:W-:-:S02]  /*2020*/  @!P1 IMAD R16, R16, c[0x0][0x1a0], RZ ;  /* 0x0000680010109a24 */ /* 0x000fc400078e02ff */
[----:B------:R-:W-:-:S04]  /*2030*/  @!P1 IMAD.WIDE.U32 R18, R18, c[0x0][0x198], R8 ;  /* 0x0000660012129a25 */ /* 0x000fc800078e0008 */
[----:B------:R-:W-:Y:S02]  /*2040*/  @!P1 IMAD.MOV.U32 R11, RZ, RZ, R5 ;  /* 0x000000ffff0b9224 */ /* 0x000fe400078e0005 */
[C---:B------:R-:W-:Y:S02]  /*2050*/  @!P2 IMAD R9, R240.reuse, c[0x0][0x19c], R21 ;  /* 0x00006700f009aa24 */ /* 0x040fe400078e0215 */
[----:B------:R-:W-:Y:S01]  /*2060*/  @P0 BAR.SYNC.DEFER_BLOCKING 0x0 ;  /* 0x0000000000000b1d */ /* 0x000fe20000010000 */
[----:B------:R-:W-:-:S04]  /*2070*/  @!P2 IMAD.WIDE.U32 R6, R240, c[0x0][0x198], R6 ;  /* 0x00006600f006aa25 */ /* 0x000fc800078e0006 */
[C---:B------:R-:W-:Y:S02]  /*2080*/  @!P1 IMAD R24, R20.reuse, c[0x0][0x1a4], R16 ;  /* 0x0000690014189a24 */ /* 0x040fe400078e0210 */
[----:B------:R-:W-:Y:S01]  /*2090*/  @!P1 IMAD.WIDE.U32 R20, R20, c[0x0][0x1a0], R10 ;  /* 0x0000680014149a25 */ /* 0x000fe200078e000a */
[----:B------:R-:W-:-:S03]  /*20a0*/  @!P2 LEA R10, P6, R6, c[0x0][0x168], 0x1 ;  /* 0x00005a00060aaa11 */ /* 0x000fc600078c08ff */
[----:B------:R-:W-:Y:S01]  /*20b0*/  @!P2 IMAD.WIDE.U32 R16, R240, c[0x0][0x1a0], R4 ;  /* 0x00006800f010aa25 */ /* 0x000fe200078e0004 */
[----:B------:R-:W-:-:S03]  /*20c0*/  @!P2 IADD3 R4, R7, R9, RZ ;  /* 0x000000090704a210 */ /* 0x000fc60007ffe0ff */
[----:B------:R-:W-:Y:S01]  /*20d0*/  @!P2 IMAD R8, R22, c[0x0][0x1a0], RZ ;  /* 0x000068001608aa24 */ /* 0x000fe200078e02ff */
[----:B------:R-:W-:Y:S01]  /*20e0*/  @!P2 LEA.HI.X R11, R6, c[0x0][0x16c], R4, 0x1, P6 ;  /* 0x00005b00060baa11 */ /* 0x000fe200030f0c04 */
[----:B------:R-:W-:Y:S01]  /*20f0*/  @!P1 IMAD.IADD R5, R19, 0x1, R23 ;  /* 0x0000000113059824 */ /* 0x000fe200078e0217 */
[----:B------:R-:W-:Y:S01]  /*2100*/  @!P2 LEA R6, P6, R16, c[0x0][0x170], 0x1 ;  /* 0x00005c001006aa11 */ /* 0x000fe200078c08ff */
[----:B------:R-:W-:Y:S01]  /*2110*/  @!P2 IMAD R22, R240, c[0x0][0x1a4], R8 ;  /* 0x00006900f016aa24 */ /* 0x000fe200078e0208 */
[C---:B------:R-:W-:Y:S01]  /*2120*/  @!P1 LEA R8, P5, R18.reuse, c[0x0][0x168], 0x1 ;  /* 0x00005a0012089a11 */ /* 0x040fe200078a08ff */
[----:B------:R1:W-:Y:S03]  /*2130*/  @P4 STS.128 [R226+0x8000], RZ ;  /* 0x008000ffe2004388 */ /* 0x0003e60000000c00 */
[----:B------:R-:W-:Y:S02]  /*2140*/  @!P1 LEA.HI.X R9, R18, c[0x0][0x16c], R5, 0x1, P5 ;  /* 0x00005b0012099a11 */ /* 0x000fe400028f0c05 */
[----:B------:R-:W-:Y:S01]  /*2150*/  @!P2 IADD3 R5, R17, R22, RZ ;  /* 0x000000161105a210 */ /* 0x000fe20007ffe0ff */
[----:B------:R1:W-:Y:S01]  /*2160*/  @P4 STS.128 [R226+0xa000], RZ ;  /* 0x00a000ffe2004388 */ /* 0x0003e20000000c00 */
[----:B------:R-:W-:Y:S01]  /*2170*/  @!P1 IMAD.IADD R17, R21, 0x1, R24 ;  /* 0x0000000115119824 */ /* 0x000fe200078e0218 */
[----:B------:R-:W-:-:S02]  /*2180*/  @!P1 LEA R4, P5, R20, c[0x0][0x170], 0x1 ;  /* 0x00005c0014049a11 */ /* 0x000fc400078a08ff */
[----:B------:R1:W-:Y:S01]  /*2190*/  @P4 STS.128 [R226+0xc000], RZ ;  /* 0x00c000ffe2004388 */ /* 0x0003e20000000c00 */
[----:B------:R-:W-:Y:S02]  /*21a0*/  @!P2 LEA.HI.X R7, R16, c[0x0][0x174], R5, 0x1, P6 ;  /* 0x00005d001007aa11 */ /* 0x000fe400030f0c05 */
[----:B------:R-:W-:Y:S01]  /*21b0*/  @!P1 LEA.HI.X R5, R20, c[0x0][0x174], R17, 0x1, P5 ;  /* 0x00005d0014059a11 */ /* 0x000fe200028f0c11 */
        /* <DEDUP_REMOVED lines=72> */
[----:B--2---:R-:W-:Y:S01]  /*2640*/  MOV R8, c[0x0][0x308] ;  /* 0x0000c20000087a02 */ /* 0x004fe20000000f00 */
[----:B------:R-:W-:-:S02]  /*2650*/  IMAD.MOV.U32 R9, RZ, RZ, c[0x0][0x30c] ;  /* 0x0000c300ff097624 */ /* 0x000fc400078e00ff */
        /* <DEDUP_REMOVED lines=14> */
[----:B------:R-:W0:Y:S04]  /*2740*/  LDGDEPBAR ;  /* 0x00000000000079af */ /* 0x000e280000000000 */
[----:B---3--:R3:W4:Y:S04]  /*2750*/  LDG.E.64 R6, [R8.64+0x8] ;  /* 0x0000080408067981 */ /* 0x008728000c1e1b00 */
[----:B---3--:R-:W3:Y:S01]  /*2760*/  LDG.E.64 R8, [R8.64] ;  /* 0x0000000408087981 */ /* 0x008ee2000c1e1b00 */
[----:B--2---:R-:W-:Y:S01]  /*2770*/  IADD3 R4, R237, 0x8, RZ ;  /* 0x00000008ed047810 */ /* 0x004fe20007ffe0ff */
[----:B------:R-:W-:Y:S01]  /*2780*/  UMOV UR9, UR15 ;  /* 0x0000000f00097c82 */ /* 0x000fe20008000000 */
[----:B------:R-:W-:Y:S01]  /*2790*/  IMAD.MOV.U32 R235, RZ, RZ, 0x7f800000 ;  /* 0x7f800000ffeb7424 */ /* 0x000fe200078e00ff */
[----:B------:R-:W-:-:S02]  /*27a0*/  MOV R236, 0x7f800000 ;  /* 0x7f80000000ec7802 */ /* 0x000fc40000000f00 */
[----:B------:R-:W-:Y:S01]  /*27b0*/  ISETP.GE.AND P0, PT, R4, UR8, PT ;  /* 0x0000000804007c0c */ /* 0x000fe2000bf06270 */
[----:B------:R-:W-:Y:S01]  /*27c0*/  UMOV UR8, UR14 ;  /* 0x0000000e00087c82 */ /* 0x000fe20008000000 */
[----:B------:R-:W-:Y:S01]  /*27d0*/  MOV R4, 0x4 ;  /* 0x0000000400047802 */ /* 0x000fe20000000f00 */
[----:B------:R-:W-:-:S04]  /*27e0*/  IMAD.MOV.U32 R248, RZ, RZ, c[0x0][0x22c] ;  /* 0x00008b00fff87624 */ /* 0x000fc800078e00ff */
[----:B------:R-:W-:Y:S01]  /*27f0*/  IMAD.WIDE R4, R237, R4, UR8 ;  /* 0x00000008ed047e25 */ /* 0x000fe2000f8e0204 */
[----:B------:R-:W-:-:S03]  /*2800*/  UMOV UR11, UR12 ;  /* 0x0000000c000b7c82 */ /* 0x000fc60008000000 */
[----:B------:R-:W-:Y:S01]  /*2810*/  IMAD R248, R248, c[0x0][0x1c0], RZ ;  /* 0x00007000f8f87a24 */ /* 0x000fe200078e02ff */
[----:B------:R2:W5:Y:S04]  /*2820*/  @!P1 LDG.E R235, [R4.64] ;  /* 0x0000000404eb9981 */ /* 0x000568000c1e1900 */
[----:B------:R2:W5:Y:S01]  /*2830*/  @!P0 LDG.E R236, [R4.64+0x20] ;  /* 0x0000200404ec8981 */ /* 0x000562000c1e1900 */
        /* <DEDUP_REMOVED lines=24> */
[----:B--2---:R-:W-:Y:S01]  /*29c0*/  SHF.R.S32.HI R4, RZ, 0x1f, R25 ;  /* 0x0000001fff047819 */ /* 0x004fe20000011419 */
        /* <DEDUP_REMOVED lines=41> */
[----:B------:R-:W-:-:S02]  /*2c60*/  UMOV UR10, UR13 ;  /* 0x0000000d000a7c82 */ /* 0x000fc40008000000 */
[----:B------:R-:W-:Y:S01]  /*2c70*/  UISETP.GE.AND UP0, UPT, UR12, UR6, UPT ;  /* 0x000000060c00728c */ /* 0x000fe2000bf06270 */
[----:B----4-:R-:W-:Y:S02]  /*2c80*/  IADD3 R238, P1, P0, R6, UR41, R25 ;  /* 0x0000002906ee7c10 */ /* 0x010fe4000f83e019 */
[----:B------:R-:W-:Y:S02]  /*2c90*/  CS2R R24, SRZ ;  /* 0x0000000000187805 */ /* 0x000fe4000001ff00 */
[----:B------:R-:W-:Y:S01]  /*2ca0*/  IADD3.X R243, R7, UR49, R4, P1, P0 ;  /* 0x0000003107f37c10 */ /* 0x000fe20008fe0404 */
[----:B------:R-:W-:Y:S01]  /*2cb0*/  IMAD.WIDE.U32 R238, R238, -0x2daee0ad, RZ ;  /* 0xd2511f53eeee7825 */ /* 0x000fe200078e00ff */
[----:B---3--:R-:W2:Y:S08]  /*2cc0*/  R2UR UR14, R9 ;  /* 0x00000000090e73c2 */ /* 0x008eb000000e0000 */
[----:B------:R-:W3:Y:S01]  /*2cd0*/  R2UR UR15, R8 ;  /* 0x00000000080f73c2 */ /* 0x000ee200000e0000 */
[----:B--2---:R-:W-:-:S02]  /*2ce0*/  UIADD3 UR26, UR14, -0x4498517b, URZ ;  /* 0xbb67ae850e1a7890 */ /* 0x004fc4000fffe03f */
[----:B------:R-:W-:Y:S02]  /*2cf0*/  UIADD3 UR24, UR14, 0x76cf5d0a, URZ ;  /* 0x76cf5d0a0e187890 */ /* 0x000fe4000fffe03f */
[----:B------:R-:W-:Y:S02]  /*2d00*/  UIADD3 UR22, UR14, 0x32370b8f, URZ ;  /* 0x32370b8f0e167890 */ /* 0x000fe4000fffe03f */
[----:B------:R-:W-:Y:S02]  /*2d10*/  UIADD3 UR20, UR14, -0x126145ec, URZ ;  /* 0xed9eba140e147890 */ /* 0x000fe4000fffe03f */
[----:B---3--:R-:W-:Y:S02]  /*2d20*/  UIADD3 UR27, UR15, -0x61c88647, URZ ;  /* 0x9e3779b90f1b7890 */ /* 0x008fe4000fffe03f */
[----:B------:R-:W-:Y:S02]  /*2d30*/  UIADD3 UR25, UR15, 0x3c6ef372, URZ ;  /* 0x3c6ef3720f197890 */ /* 0x000fe4000fffe03f */
[----:B------:R-:W-:-:S02]  /*2d40*/  UIADD3 UR23, UR15, -0x255992d5, URZ ;  /* 0xdaa66d2b0f177890 */ /* 0x000fc4000fffe03f */
[----:B------:R-:W-:Y:S02]  /*2d50*/  UIADD3 UR21, UR15, 0x78dde6e4, URZ ;  /* 0x78dde6e40f157890 */ /* 0x000fe4000fffe03f */
[----:B------:R-:W-:Y:S02]  /*2d60*/  UIADD3 UR19, UR15, 0x1715609d, URZ ;  /* 0x1715609d0f137890 */ /* 0x000fe4000fffe03f */
[----:B------:R-:W-:Y:S02]  /*2d70*/  UIADD3 UR18, UR14, -0x56f99767, URZ ;  /* 0xa90668990e127890 */ /* 0x000fe4000fffe03f */
[----:B------:R-:W-:Y:S02]  /*2d80*/  UIADD3 UR17, UR15, -0x4ab325aa, URZ ;  /* 0xb54cda560f117890 */ /* 0x000fe4000fffe03f */
[----:B-1----:R-:W-:Y:S02]  /*2d90*/  UIADD3 UR16, UR14, 0x646e171e, URZ ;  /* 0x646e171e0e107890 */ /* 0x002fe4000fffe03f */
.L_x_1105:
        /* <DEDUP_REMOVED lines=643> */
.L_x_1103:
        /* <DEDUP_REMOVED lines=97> */
[----:B------:R-:W-:Y:S04]  /*5be0*/  IMAD.SHL.U32 R203, R248, 0x10, RZ ;  /* 0x00000010f8cb7824 */ /* 0x000fe800078e00ff */
[C---:B------:R-:W-:Y:S08]  /*5bf0*/  HMMA.16816.F32 R120, R204.reuse, R208, R120 ;  /* 0x000000d0cc78723c */ /* 0x040ff00000001878 */
[-C--:B------:R-:W-:Y:S04]  /*5c00*/  HMMA.16816.F32 R124, R204, R210.reuse, R124 ;  /* 0x000000d2cc7c723c */ /* 0x080fe8000000187c */
[CC--:B-1----:R-:W-:Y:S04]  /*5c10*/  LEA R200, P0, R202.reuse, R224.reuse, 0x2 ;  /* 0x000000e0cac87211 */ /* 0x0c2fe800078010ff */
[----:B------:R-:W-:Y:S04]  /*5c20*/  HMMA.16816.F32 R128, R196, R210, R128 ;  /* 0x000000d2c480723c */ /* 0x000fe80000001880 */
[-C--:B------:R-:W-:Y:S01]  /*5c30*/  LEA.HI.X.SX32 R201, R202, R225.reuse, 0x2, P0 ;  /* 0x000000e1cac97211 */ /* 0x080fe200000f16ff */
[C---:B------:R-:W-:Y:S02]  /*5c40*/  IMAD.SHL.U32 R205, R248.reuse, 0x20, RZ ;  /* 0x00000020f8cd7824 */ /* 0x040fe400078e00ff */
[CC--:B------:R-:W-:Y:S01]  /*5c50*/  LEA R196, P1, R203.reuse, R224.reuse, 0x2 ;  /* 0x000000e0cbc47211 */ /* 0x0c0fe200078210ff */
[C---:B------:R-:W-:Y:S01]  /*5c60*/  IMAD R199, R248.reuse, 0x18, RZ ;  /* 0x00000018f8c77824 */ /* 0x040fe200078e02ff */
[----:B------:R1:W-:Y:S03]  /*5c70*/  RED.E.ADD.F32.FTZ.RN.STRONG.GPU [R200.64], R5 ;  /* 0x00000005c800798e */ /* 0x0003e6000c10e784 */
[-C--:B------:R-:W-:Y:S01]  /*5c80*/  LEA.HI.X.SX32 R197, R203, R225.reuse, 0x2, P1 ;  /* 0x000000e1cbc57211 */ /* 0x080fe200008f16ff */
[C---:B------:R-:W-:Y:S01]  /*5c90*/  IMAD R206, R248.reuse, 0x28, RZ ;  /* 0x00000028f8ce7824 */ /* 0x040fe200078e02ff */
[-C--:B--2---:R-:W-:Y:S01]  /*5ca0*/  LEA R4, P0, R199, R224.reuse, 0x2 ;  /* 0x000000e0c7047211 */ /* 0x084fe200078010ff */
[----:B------:R-:W-:Y:S01]  /*5cb0*/  IMAD R204, R248, 0x30, RZ ;  /* 0x00000030f8cc7824 */ /* 0x000fe200078e02ff */
[-C--:B------:R-:W-:Y:S01]  /*5cc0*/  LEA R198, P1, R205, R224.reuse, 0x2 ;  /* 0x000000e0cdc67211 */ /* 0x080fe200078210ff */
        /* <DEDUP_REMOVED lines=308> */
.L_x_1104:
        /* <DEDUP_REMOVED lines=8> */
[----:B------:R-:W-:Y:S01]  /*7090*/  FMUL.FTZ R12, R63, c[0x0][0x2dc] ;  /* 0x0000b7003f0c7a20 */ /* 0x000fe20000410000 */
        /* <DEDUP_REMOVED lines=226> */
[----:B-1----:R-:W-:Y:S01]  /*7ec0*/  FMUL.FTZ R5, R77, c[0x0][0x2dc] ;  /* 0x0000b7004d057a20 */ /* 0x002fe20000410000 */
        /* <DEDUP_REMOVED lines=46> */
.L_x_1106:
        /* <DEDUP_REMOVED lines=19> */
.L_x_1107:
        /* <DEDUP_REMOVED lines=52> */
.L_x_1109:
[----:B--23--:R-:W-:Y:S05]  /*8620*/  BSYNC B0 ;  /* 0x0000000000007941 */ /* 0x00cfea0003800000 */
.L_x_1108:
        /* <DEDUP_REMOVED lines=17> */
.L_x_1111:
[----:B------:R-:W-:Y:S05]  /*8740*/  BSYNC B0 ;  /* 0x0000000000007941 */ /* 0x000fea0003800000 */
.L_x_1110:
        /* <DEDUP_REMOVED lines=27> */
.L_x_1113:
[----:B------:R-:W-:Y:S05]  /*8900*/  BSYNC B0 ;  /* 0x0000000000007941 */ /* 0x000fea0003800000 */
.L_x_1112:
        /* <DEDUP_REMOVED lines=15> */
.L_x_1102:
        /* <DEDUP_REMOVED lines=20> */
.L_x_1115:
        /* <DEDUP_REMOVED lines=18> */
.L_x_1116:
        /* <DEDUP_REMOVED lines=33> */
.L_x_1118:
[----:B------:R-:W-:Y:S05]  /*8e70*/  BSYNC B0 ;  /* 0x0000000000007941 */ /* 0x000fea0003800000 */
.L_x_1117:
        /* <DEDUP_REMOVED lines=17> */
.L_x_1120:
[----:B------:R-:W-:Y:S05]  /*8f90*/  BSYNC B0 ;  /* 0x0000000000007941 */ /* 0x000fea0003800000 */
.L_x_1119:
        /* <DEDUP_REMOVED lines=27> */
.L_x_1122:
[----:B------:R-:W-:Y:S05]  /*9150*/  BSYNC B0 ;  /* 0x0000000000007941 */ /* 0x000fea0003800000 */
.L_x_1121:
        /* <DEDUP_REMOVED lines=14> */
.L_x_1114:
[----:B------:R-:W-:Y:S05]  /*9240*/  BSYNC B1 ;  /* 0x0000000000017941 */ /* 0x000fea0003800000 */
.L_x_1097:
        /* <DEDUP_REMOVED lines=11> */
.L_x_1123:
[----:B------:R-:W-:Y:S05]  /*9300*/  EXIT ;  /* 0x000000000000794d */ /* 0x000fea0003800000 */
.L_x_1125:
        /* <DEDUP_REMOVED lines=15> */
.L_x_2029:


//--------------------- .text._ZN5flash44flash_bwd_dq_dk_dv_loop_seqk_parallel_kernelI23Flash_bwd_kernel_traitsILi256ELi64ELi64ELi8ELi4ELi2ELi2ELb0ELb1EN7cutlass6half_tE19Flash_kernel_traitsILi256ELi64ELi64ELi8ES3_EELb0ELb0ELb0ELb0ELb0ELb1ELb1EEEvNS_16Flash_bwd_paramsE --------------------------
	.section	.text._ZN5flash44flash_bwd_dq_dk_dv_loop_seqk_parallel_kernelI23Flash_bwd_kernel_traitsILi256ELi64ELi64ELi8ELi4ELi2ELi2ELb0ELb1EN7cutlass6half_tE19Flash_kernel_traitsILi256ELi64ELi64ELi8ES3_EELb0ELb0ELb0ELb0ELb0ELb1ELb1EEEvNS_16Flash_bwd_paramsE,"ax",@progbits
	.sectioninfo	@"SHI_REGISTERS=255"
	.align	128
        .global         _ZN5flash44flash_bwd_dq_dk_dv_loop_seqk_parallel_kernelI23Flash_bwd_kernel_traitsILi256ELi64ELi64ELi8ELi4ELi2ELi2ELb0ELb1EN7cutlass6half_tE19Flash_kernel_traitsILi256ELi64ELi64ELi8ES3_EELb0ELb0ELb0ELb0ELb0ELb1ELb1EEEvNS_16Flash_bwd_paramsE
        .type           _ZN5flash44flash_bwd_dq_dk_dv_loop_seqk_parallel_kernelI23Flash_bwd_kernel_traitsILi256ELi64ELi64ELi8ELi4ELi2ELi2ELb0ELb1EN7cutlass6half_tE19Flash_kernel_traitsILi256ELi64ELi64ELi8ES3_EELb0ELb0ELb0ELb0ELb0ELb1ELb1EEEvNS_16Flash_bwd_paramsE,@function
        .size           _ZN5flash44flash_bwd_dq_dk_dv_loop_seqk_parallel_kernelI23Flash_bwd_kernel_traitsILi256ELi64ELi64ELi8ELi4ELi2ELi2ELb0ELb1EN7cutlass6half_tE19Flash_kernel_traitsILi256ELi64ELi64ELi8ES3_EELb0ELb0ELb0ELb0ELb0ELb1ELb1EEEvNS_16Flash_bwd_paramsE,(.L_x_2030 - _ZN5flash44flash_bwd_dq_dk_dv_loop_seqk_parallel_kernelI23Flash_bwd_kernel_traitsILi256ELi64ELi64ELi8ELi4ELi2ELi2ELb0ELb1EN7cutlass6half_tE19Flash_kernel_traitsILi256ELi64ELi64ELi8ES3_EELb0ELb0ELb0ELb0ELb0ELb1ELb1EEEvNS_16Flash_bwd_paramsE)
        .other          _ZN5flash44flash_bwd_dq_dk_dv_loop_seqk_parallel_kernelI23Flash_bwd_kernel_traitsILi256ELi64ELi64ELi8ELi4ELi2ELi2ELb0ELb1EN7cutlass6half_tE19Flash_kernel_traitsILi256ELi64ELi64ELi8ES3_EELb0ELb0ELb0ELb0ELb0ELb1ELb1EEEvNS_16Flash_bwd_paramsE,@"STO_CUDA_ENTRY STV_DEFAULT"
_ZN5flash44flash_bwd_dq_dk_dv_loop_seqk_parallel_kernelI23Flash_bwd_kernel_traitsILi256ELi64ELi64ELi8ELi4ELi2ELi2ELb0ELb1EN7cutlass6half_tE19Flash_kernel_traitsILi256ELi64ELi64ELi8ES3_EELb0ELb0ELb0ELb0ELb0ELb1ELb1EEEvNS_16Flash_bwd_paramsE:
.text._ZN5flash44flash_bwd_dq_dk_dv_loop_seqk_parallel_kernelI23Flash_bwd_kernel_traitsILi256ELi64ELi64ELi8ELi4ELi2ELi2ELb0ELb1EN7cutlass6half_tE19Flash_kernel_traitsILi256ELi64ELi64ELi8ES3_EELb0ELb0ELb0ELb0ELb0ELb1ELb1EEEvNS_16Flash_bwd_paramsE:
        /* <DEDUP_REMOVED lines=188> */
.L_x_1154:
        /* <DEDUP_REMOVED lines=53> */
.L_x_1126:
        /* <DEDUP_REMOVED lines=58> */
.L_x_1128:
        /* <DEDUP_REMOVED lines=18> */
.L_x_1129:
        /* <DEDUP_REMOVED lines=71> */
.L_x_1130:
[----:B------:R-:W-:Y:S02]  /*1840*/  UMOV UR11, UR50 ;  /* 0x00000032000b7c82 */ /* 0x000fe40008000000 */
.L_x_1131:
        /* <DEDUP_REMOVED lines=49> */
[C---:B------:R-:W-:Y:S01]  /*1b60*/  IADD3 R5, P0, R10.reuse, UR15, RZ ;  /* 0x0000000f0a057c10 */ /* 0x040fe2000ff1e0ff */
[----:B------:R-:W-:Y:S01]  /*1b70*/  UIMAD.WIDE UR14, UR9, UR39, UR32 ;  /* 0x00000027090e72a5 */ /* 0x000fe2000f8e0220 */
[----:B------:R-:W-:Y:S02]  /*1b80*/  IADD3 R7, R7, UR10, RZ ;  /* 0x0000000a07077c10 */ /* 0x000fe4000fffe0ff */
[----:B------:R-:W-:Y:S01]  /*1b90*/  LEA.HI.X.SX32 R10, R10, UR7, 0x1, P0 ;  /* 0x000000070a0a7c11 */ /* 0x000fe200080f0eff */
[----:B------:R-:W-:Y:S01]  /*1ba0*/  ULDC.64 UR32, c[0x0][0x3c8] ;  /* 0x0000f20000207ab9 */ /* 0x000fe20000000a00 */
[----:B------:R-:W-:Y:S01]  /*1bb0*/  PLOP3.LUT P0, PT, PT, PT, UP4, 0x80, 0x0 ;  /* 0x000000000000781c */ /* 0x000fe20003f0f048 */
[----:B------:R-:W-:Y:S01]  /*1bc0*/  IMAD.WIDE.U32 R6, R243, c[0x0][0x370], R6 ;  /* 0x0000dc00f3067a25 */ /* 0x000fe200078e0006 */
[----:B------:R-:W-:Y:S01]  /*1bd0*/  LEA.HI.X R13, R8, c[0x0][0x164], R11, 0x1, P1 ;  /* 0x00005900080d7a11 */ /* 0x000fe200008f0c0b */
[----:B------:R-:W-:Y:S01]  /*1be0*/  UIMAD.WIDE UR16, UR11, UR39, UR32 ;  /* 0x000000270b1072a5 */ /* 0x000fe2000f8e0220 */
[----:B------:R-:W-:Y:S01]  /*1bf0*/  LEA R228, P1, R5, c[0x0][0x350], 0x2 ;  /* 0x0000d40005e47a11 */ /* 0x000fe200078210ff */
[----:B------:R-:W-:Y:S01]  /*1c00*/  IMAD.IADD R7, R7, 0x1, R9 ;  /* 0x0000000107077824 */ /* 0x000fe200078e0209 */
[----:B------:R-:W-:-:S02]  /*1c10*/  LEA R8, P2, R6, c[0x0][0x330], 0x1 ;  /* 0x0000cc0006087a11 */ /* 0x000fc400078408ff */
[----:B------:R-:W-:Y:S02]  /*1c20*/  LEA.HI.X R229, R5, c[0x0][0x354], R10, 0x2, P1 ;  /* 0x0000d50005e57a11 */ /* 0x000fe400008f140a */
[----:B------:R-:W-:-:S03]  /*1c30*/  LEA.HI.X R9, R6, c[0x0][0x334], R7, 0x1, P2 ;  /* 0x0000cd0006097a11 */ /* 0x000fc600010f0c07 */
[----:B------:R-:W-:Y:S05]  /*1c40*/  @!P0 BRA `(.L_x_1132) ;  /* 0x0000665000008947 */ /* 0x000fea0003800000 */
[----:B------:R-:W-:Y:S01]  /*1c50*/  UMOV UR7, UR8 ;  /* 0x0000000800077c82 */ /* 0x000fe20008000000 */
[----:B------:R-:W-:Y:S01]  /*1c60*/  IADD3 R5, R243, 0x20, RZ ;  /* 0x00000020f3057810 */ /* 0x000fe20007ffe0ff */
[----:B------:R-:W-:Y:S01]  /*1c70*/  UIMAD UR10, UR7, -0x40, UR27 ;  /* 0xffffffc0070a78a4 */ /* 0x000fe2000f8e021b */
[----:B------:R-:W-:Y:S01]  /*1c80*/  MOV R18, 0x40 ;  /* 0x0000004000127802 */ /* 0x000fe20000000f00 */
[----:B------:R-:W-:Y:S01]  /*1c90*/  ULDC.64 UR8, c[0x0][0x198] ;  /* 0x0000660000087ab9 */ /* 0x000fe20000000a00 */
[----:B------:R-:W-:Y:S01]  /*1ca0*/  IMAD.U32 R6, RZ, RZ, UR23 ;  /* 0x00000017ff067e24 */ /* 0x000fe2000f8e00ff */
[----:B------:R-:W-:Y:S01]  /*1cb0*/  UIMAD UR8, UR19, UR8, URZ ;  /* 0x00000008130872a4 */ /* 0x000fe2000f8e023f */
[----:B------:R-:W-:Y:S01]  /*1cc0*/  IMAD.U32 R10, RZ, RZ, UR23 ;  /* 0x00000017ff0a7e24 */ /* 0x000fe2000f8e00ff */
[----:B------:R-:W-:Y:S01]  /*1cd0*/  ISETP.GE.AND P3, PT, R5, UR10, PT ;  /* 0x0000000a05007c0c */ /* 0x000fe2000bf66270 */
[----:B------:R-:W-:Y:S01]  /*1ce0*/  ULDC.64 UR12, c[0x0][0x1a0] ;  /* 0x00006800000c7ab9 */ /* 0x000fe20000000a00 */
[----:B------:R-:W-:Y:S01]  /*1cf0*/  IMAD.WIDE.U32 R14, R18, c[0x0][0x370], RZ ;  /* 0x0000dc00120e7a25 */ /* 0x000fe200078e00ff */
[----:B------:R-:W-:Y:S01]  /*1d00*/  UIMAD UR11, UR23, UR9, UR8 ;  /* 0x00000009170b72a4 */ /* 0x000fe2000f8e0208 */
[----:B------:R-:W-:Y:S01]  /*1d10*/  MOV R233, R13 ;  /* 0x0000000d00e97202 */ /* 0x000fe20000000f00 */
[----:B------:R-:W-:Y:S01]  /*1d20*/  UIMAD UR9, UR19, UR12, URZ ;  /* 0x0000000c130972a4 */ /* 0x000fe2000f8e023f */
[----:B------:R-:W-:Y:S01]  /*1d30*/  IMAD.MOV.U32 R234, RZ, RZ, R8 ;  /* 0x000000ffffea7224 */ /* 0x000fe200078e0008 */
[----:B------:R-:W-:Y:S01]  /*1d40*/  UIMAD UR8, UR22, -0x40, UR6 ;  /* 0xffffffc0160878a4 */ /* 0x000fe2000f8e0206 */
[----:B------:R-:W-:Y:S01]  /*1d50*/  IMAD.WIDE.U32 R6, R6, c[0x0][0x198], R248 ;  /* 0x0000660006067a25 */ /* 0x000fe200078e00f8 */
[----:B------:R-:W-:Y:S01]  /*1d60*/  UIMAD UR9, UR23, UR13, UR9 ;  /* 0x0000000d170972a4 */ /* 0x000fe2000f8e0209 */
[----:B------:R-:W-:-:S02]  /*1d70*/  SHF.L.U32 R242, R250, 0x2, RZ ;  /* 0x00000002faf27819 */ /* 0x000fc400000006ff */
[----:B------:R-:W-:Y:S01]  /*1d80*/  IMAD.WIDE.U32 R10, R10, c[0x0][0x1a0], R248 ;  /* 0x000068000a0a7a25 */ /* 0x000fe200078e00f8 */
[----:B------:R-:W-:Y:S02]  /*1d90*/  ISETP.GE.AND P1, PT, R5, UR8, PT ;  /* 0x0000000805007c0c */ /* 0x000fe4000bf26270 */
[----:B------:R-:W-:Y:S01]  /*1da0*/  @!P3 IADD3 R14, P4, R234, R14, RZ ;  /* 0x0000000eea0eb210 */ /* 0x000fe20007f9e0ff */
[----:B------:R-:W-:Y:S01]  /*1db0*/  IMAD.MOV.U32 R235, RZ, RZ, R9 ;  /* 0x000000ffffeb7224 */ /* 0x000fe200078e0009 */
[----:B------:R-:W-:Y:S01]  /*1dc0*/  IADD3 R8, P2, R6, UR34, RZ ;  /* 0x0000002206087c10 */ /* 0x000fe2000ff5e0ff */
[----:B------:R-:W-:Y:S01]  /*1dd0*/  IMAD R9, R18, c[0x0][0x374], RZ ;  /* 0x0000dd0012097a24 */ /* 0x000fe200078e02ff */
[----:B------:R-:W-:Y:S01]  /*1de0*/  MOV R5, UR11 ;  /* 0x0000000b00057c02 */ /* 0x000fe20008000f00 */
[----:B------:R-:W-:Y:S01]  /*1df0*/  IMAD.U32 R17, RZ, RZ, UR9 ;  /* 0x00000009ff117e24 */ /* 0x000fe2000f8e00ff */
[----:B------:R-:W-:Y:S01]  /*1e00*/  IADD3 R6, P0, R10, UR29, RZ ;  /* 0x0000001d0a067c10 */ /* 0x000fe2000ff1e0ff */
[----:B------:R-:W-:Y:S01]  /*1e10*/  IMAD.MOV.U32 R232, RZ, RZ, R12 ;  /* 0x000000ffffe87224 */ /* 0x000fe200078e000c */
[----:B------:R-:W-:Y:S01]  /*1e20*/  @!P3 IADD3.X R15, R235, R15, R9, P4, !PT ;  /* 0x0000000feb0fb210 */ /* 0x000fe200027fe409 */
[----:B------:R-:W-:Y:S01]  /*1e30*/  IMAD.WIDE.U32 R12, R18, c[0x0][0x190], RZ ;  /* 0x00006400120c7a25 */ /* 0x000fe200078e00ff */
[----:B------:R-:W-:Y:S01]  /*1e40*/  IADD3.X R9, R7, UR35, R5, P2, !PT ;  /* 0x0000002307097c10 */ /* 0x000fe200097fe405 */
[----:B------:R-:W-:Y:S01]  /*1e50*/  UMOV UR9, UR14 ;  /* 0x0000000e00097c82 */ /* 0x000fe20008000000 */
[----:B------:R-:W-:Y:S01]  /*1e60*/  IADD3.X R7, R11, UR30, R17, P0, !PT ;  /* 0x0000001e0b077c10 */ /* 0x000fe200087fe411 */
[----:B------:R-:W-:Y:S01]  /*1e70*/  IMAD R10, R16, c[0x0][0x1b0], RZ ;  /* 0x00006c00100a7a24 */ /* 0x000fe200078e02ff */
[----:B------:R-:W-:Y:S01]  /*1e80*/  @!P3 IADD3 R12, P0, R232, R12, RZ ;  /* 0x0000000ce80cb210 */ /* 0x000fe20007f1e0ff */
[----:B------:R-:W-:Y:S01]  /*1e90*/  IMAD R5, R16, c[0x0][0x1b8], RZ ;  /* 0x00006e0010057a24 */ /* 0x000fe200078e02ff */
[C---:B------:R-:W-:Y:S01]  /*1ea0*/  ISETP.GE.AND P2, PT, R243.reuse, UR8, PT ;  /* 0x00000008f3007c0c */ /* 0x040fe2000bf46270 */
[----:B------:R-:W-:Y:S01]  /*1eb0*/  IMAD R16, R18, c[0x0][0x194], RZ ;  /* 0x0000650012107a24 */ /* 0x000fe200078e02ff */
[----:B------:R-:W-:Y:S01]  /*1ec0*/  @!P1 IADD3 R18, P4, R243, 0x20, RZ ;  /* 0x00000020f3129810 */ /* 0x000fe20007f9e0ff */
        /* <DEDUP_REMOVED lines=8> */
[----:B------:R-:W-:Y:S01]  /*1f50*/  MOV R240, 0x7f800000 ;  /* 0x7f80000000f07802 */ /* 0x000fe20000000f00 */
[----:B------:R-:W-:Y:S01]  /*1f60*/  @!P1 IMAD.X R21, RZ, RZ, R22, P0 ;  /* 0x000000ffff159224 */ /* 0x000fe200000e0616 */
[----:B------:R-:W-:Y:S01]  /*1f70*/  PLOP3.LUT P0, PT, PT, PT, UP3, 0x80, 0x0 ;  /* 0x000000000000781c */ /* 0x000fe20003f0f038 */
[----:B------:R-:W-:Y:S02]  /*1f80*/  IMAD.IADD R5, R9, 0x1, R10 ;  /* 0x0000000109057824 */ /* 0x000fe400078e020a */
[----:B------:R-:W-:-:S03]  /*1f90*/  IMAD.WIDE.U32 R6, R4, c[0x0][0x1b8], R6 ;  /* 0x00006e0004067a25 */ /* 0x000fc600078e0006 */
[----:B------:R-:W-:Y:S01]  /*1fa0*/  @!P1 MOV R9, R5 ;  /* 0x0000000500099202 */ /* 0x000fe20000000f00 */
[----:B------:R-:W-:Y:S01]  /*1fb0*/  @!P1 IMAD R16, R16, c[0x0][0x198], RZ ;  /* 0x0000660010109a24 */ /* 0x000fe200078e02ff */
[----:B------:R-:W-:Y:S01]  /*1fc0*/  IADD3 R7, R7, R11, RZ ;  /* 0x0000000b07077210 */ /* 0x000fe20007ffe0ff */
[----:B------:R-:W-:Y:S01]  /*1fd0*/  @!P2 IMAD.MOV.U32 R4, RZ, RZ, R8 ;  /* 0x000000ffff04a224 */ /* 0x000fe200078e0008 */
[----:B------:R-:W-:Y:S01]  /*1fe0*/  @!P1 MOV R10, R6 ;  /* 0x00000006000a9202 */ /* 0x000fe20000000f00 */
[----:B------:R-:W-:Y:S02]  /*1ff0*/  @!P2 IMAD R17, R22, c[0x0][0x198], RZ ;  /* 0x000066001611aa24 */ /* 0x000fe400078e02ff */
[----:B------:R-:W-:Y:S01]  /*2000*/  @P0 BAR.SYNC.DEFER_BLOCKING 0x0 ;  /* 0x0000000000000b1d */ /* 0x000fe20000010000 */
[C---:B------:R-:W-:Y:S02]  /*2010*/  @!P1 IMAD R23, R18.reuse, c[0x0][0x19c], R16 ;  /* 0x0000670012179a24 */ /* 0x040fe400078e0210 */
        /* <DEDUP_REMOVED lines=11> */
[----:B------:R1:W-:Y:S01]  /*20d0*/  @P4 STS.128 [R230+0x8000], RZ ;  /* 0x008000ffe6004388 */ /* 0x0003e20000000c00 */
[----:B------:R-:W-:Y:S01]  /*20e0*/  @!P1 IMAD.IADD R5, R19, 0x1, R23 ;  /* 0x0000000113059824 */ /* 0x000fe200078e0217 */
[----:B------:R-:W-:Y:S01]  /*20f0*/  @!P2 LEA.HI.X R11, R4, c[0x0][0x16c], R9, 0x1, P6 ;  /* 0x00005b00040baa11 */ /* 0x000fe200030f0c09 */
[C---:B------:R-:W-:Y:S01]  /*2100*/  @!P2 IMAD R22, R243.reuse, c[0x0][0x1a4], R16 ;  /* 0x00006900f316aa24 */ /* 0x040fe200078e0210 */
[----:B------:R1:W-:Y:S01]  /*2110*/  @P4 STS.128 [R230+0xa000], RZ ;  /* 0x00a000ffe6004388 */ /* 0x0003e20000000c00 */
[----:B------:R-:W-:Y:S01]  /*2120*/  @!P2 IMAD.WIDE.U32 R16, R243, c[0x0][0x1a0], R6 ;  /* 0x00006800f310aa25 */ /* 0x000fe200078e0006 */
[----:B------:R-:W-:-:S02]  /*2130*/  @!P1 LEA.HI.X R9, R18, c[0x0][0x16c], R5, 0x1, P5 ;  /* 0x00005b0012099a11 */ /* 0x000fc400028f0c05 */
[----:B------:R1:W-:Y:S01]  /*2140*/  @P4 STS.128 [R230+0xc000], RZ ;  /* 0x00c000ffe6004388 */ /* 0x0003e20000000c00 */
[----:B------:R-:W-:Y:S01]  /*2150*/  IADD3 R5, R250, 0x8, RZ ;  /* 0x00000008fa057810 */ /* 0x000fe20007ffe0ff */
[----:B------:R-:W-:Y:S01]  /*2160*/  IMAD.MOV.U32 R239, RZ, RZ, 0x7f800000 ;  /* 0x7f800000ffef7424 */ /* 0x000fe200078e00ff */
[----:B------:R-:W-:Y:S01]  /*2170*/  @!P2 IADD3 R7, R17, R22, RZ ;  /* 0x000000161107a210 */ /* 0x000fe20007ffe0ff */
[----:B------:R1:W-:Y:S01]  /*2180*/  @P4 STS.128 [R230+0xe000], RZ ;  /* 0x00e000ffe6004388 */ /* 0x0003e20000000c00 */
[----:B------:R-:W-:Y:S01]  /*2190*/  @!P2 LEA R6, P6, R16, c[0x0][0x170], 0x1 ;  /* 0x00005c001006aa11 */ /* 0x000fe200078c08ff */
[----:B------:R-:W-:Y:S01]  /*21a0*/  @!P1 IMAD.IADD R17, R21, 0x1, R24 ;  /* 0x0000000115119824 */ /* 0x000fe200078e0218 */
[----:B------:R-:W-:Y:S01]  /*21b0*/  @!P1 LEA R4, P5, R20, c[0x0][0x170], 0x1 ;  /* 0x00005c0014049a11 */ /* 0x000fe200078a08ff */
        /* <DEDUP_REMOVED lines=163> */
[----:B------:R-:W-:Y:S02]  /*2bf0*/  UIADD3 UR14, UR23, 0x40, URZ ;  /* 0x00000040170e7890 */ /* 0x000fe4000fffe03f */
[----:B-1----:R-:W-:Y:S02]  /*2c00*/  UMOV UR10, UR17 ;  /* 0x00000011000a7c82 */ /* 0x002fe40008000000 */
.L_x_1135:
[----:B------:R-:W0:Y:S01]  /*2c10*/  LDGDEPBAR ;  /* 0x00000000000079af */ /* 0x000e220000000000 */
[----:B------:R-:W-:Y:S02]  /*2c20*/  UISETP.GE.AND UP0, UPT, UR14, UR6, UPT ;  /* 0x000000060e00728c */ /* 0x000fe4000bf06270 */
[----:B------:R-:W-:Y:S04]  /*2c30*/  UISETP.GE.AND UP4, UPT, UR7, 0x1, UPT ;  /* 0x000000010700788c */ /* 0x000fe8000bf86270 */
[----:B------:R-:W-:Y:S02]  /*2c40*/  PLOP3.LUT P0, PT, PT, PT, UP0, 0x80, 0x0 ;  /* 0x000000000000781c */ /* 0x000fe40003f0f008 */
[----:B------:R-:W-:Y:S02]  /*2c50*/  PLOP3.LUT P5, PT, PT, PT, UP0, 0x80, 0x0 ;  /* 0x000000000000781c */ /* 0x000fe40003faf008 */
[----:B------:R-:W-:Y:S02]  /*2c60*/  PLOP3.LUT P1, PT, PT, PT, UP0, 0x80, 0x0 ;  /* 0x000000000000781c */ /* 0x000fe40003f2f008 */
[----:B------:R-:W-:Y:S02]  /*2c70*/  PLOP3.LUT P4, PT, PT, PT, UP0, 0x80, 0x0 ;  /* 0x000000000000781c */ /* 0x000fe40003f8f008 */
[----:B------:R-:W-:Y:S02]  /*2c80*/  PLOP3.LUT P2, PT, PT, PT, UP0, 0x80, 0x0 ;  /* 0x000000000000781c */ /* 0x000fe40003f4f008 */
        /* <DEDUP_REMOVED lines=13> */
[----:B------:R-:W-:Y:S03]  /*2d60*/  LDSM.16.M88.4 R108, [R222] ;  /* 0x00000000de6c783b */ /* 0x000fe60000000200 */
        /* <DEDUP_REMOVED lines=92> */
[----:B------:R-:W-:Y:S08]  /*3330*/  HMMA.16816.F32 R16, R92, R90, R16 ;  /* 0x0000005a5c10723c */ /* 0x000ff00000001810 */
[C---:B----4-:R-:W-:Y:S08]  /*3340*/  HMMA.16816.F32 R4, R100.reuse, R104, R4 ;  /* 0x000000686404723c */ /* 0x050ff00000001804 */
[C---:B------:R-:W-:Y:S08]  /*3350*/  HMMA.16816.F32 R8, R100.reuse, R106, R8 ;  /* 0x0000006a6408723c */ /* 0x040ff00000001808 */
[C---:B-1----:R-:W-:Y:S08]  /*3360*/  HMMA.16816.F32 R12, R100.reuse, R84, R12 ;  /* 0x00000054640c723c */ /* 0x042ff0000000180c */
[----:B------:R-:W-:Y:S01]  /*3370*/  HMMA.16816.F32 R16, R100, R86, R16 ;  /* 0x000000566410723c */ /* 0x000fe20000001810 */
[----:B------:R-:W1:Y:S07]  /*3380*/  LDSM.16.M88.4 R84, [R216+0x16800] ;  /* 0x01680000d854783b */ /* 0x000e6e0000000200 */
[C---:B------:R-:W-:Y:S08]  /*3390*/  HMMA.16816.F32 R4, R108.reuse, R112, R4 ;  /* 0x000000706c04723c */ /* 0x040ff00000001804 */
[C---:B------:R-:W-:Y:S11]  /*33a0*/  HMMA.16816.F32 R8, R108.reuse, R114, R8 ;  /* 0x000000726c08723c */ /* 0x040ff60000001808 */
[----:B------:R-:W-:Y:S05]  /*33b0*/  @!UPT UIADD3 URZ, URZ, URZ, URZ ;  /* 0x0000003f3f3ff290 */ /* 0x000fea000fffe03f */
[----:B------:R-:W-:Y:S02]  /*33c0*/  FMUL.FTZ R6, R6, c[0x0][0x2ec] ;  /* 0x0000bb0006067a20 */ /* 0x000fe40000410000 */
[----:B------:R-:W-:Y:S02]  /*33d0*/  FMUL.FTZ R5, R5, c[0x0][0x2ec] ;  /* 0x0000bb0005057a20 */ /* 0x000fe40000410000 */
[----:B------:R2:W-:Y:S01]  /*33e0*/  MUFU.TANH R131, R6 ;  /* 0x0000000600837308 */ /* 0x0005e20000002400 */
[----:B------:R-:W-:Y:S02]  /*33f0*/  FMUL.FTZ R4, R4, c[0x0][0x2ec] ;  /* 0x0000bb0004047a20 */ /* 0x000fe40000410000 */
[----:B------:R-:W-:Y:S01]  /*3400*/  FMUL.FTZ R7, R7, c[0x0][0x2ec] ;  /* 0x0000bb0007077a20 */ /* 0x000fe20000410000 */
[C---:B-1----:R-:W-:Y:S03]  /*3410*/  HMMA.16816.F32 R12, R108.reuse, R84, R12 ;  /* 0x000000546c0c723c */ /* 0x042fe6000000180c */
[----:B------:R-:W-:Y:S03]  /*3420*/  FMUL.FTZ R8, R8, c[0x0][0x2ec] ;  /* 0x0000bb0008087a20 */ /* 0x000fe60000410000 */
[----:B------:R1:W3:Y:S01]  /*3430*/  MUFU.TANH R123, R4 ;  /* 0x00000004007b7308 */ /* 0x0002e20000002400 */
[----:B------:R-:W-:Y:S01]  /*3440*/  FMUL.FTZ R9, R9, c[0x0][0x2ec] ;  /* 0x0000bb0009097a20 */ /* 0x000fe20000410000 */
[----:B------:R-:W-:Y:S04]  /*3450*/  HMMA.16816.F32 R16, R108, R86, R16 ;  /* 0x000000566c10723c */ /* 0x000fe80000001810 */
[----:B------:R-:W-:Y:S02]  /*3460*/  FMUL.FTZ R10, R10, c[0x0][0x2ec] ;  /* 0x0000bb000a0a7a20 */ /* 0x000fe40000410000 */
[----:B------:R-:W-:Y:S02]  /*3470*/  FMUL.FTZ R11, R11, c[0x0][0x2ec] ;  /* 0x0000bb000b0b7a20 */ /* 0x000fe40000410000 */
[----:B------:R4:W4:Y:S01]  /*3480*/  MUFU.TANH R121, R5 ;  /* 0x0000000500797308 */ /* 0x0009220000002400 */
[----:B--2---:R-:W-:Y:S04]  /*3490*/  MOV R6, UR22 ;  /* 0x0000001600067c02 */ /* 0x004fe80008000f00 */
[----:B------:R-:W-:Y:S05]  /*34a0*/  @P0 LEA R6, R6, R246, 0x6 ;  /* 0x000000f606060211 */ /* 0x000fea00078e30ff */
[----:B------:R2:W-:Y:S01]  /*34b0*/  MUFU.TANH R120, R8 ;  /* 0x0000000800787308 */ /* 0x0005e20000002400 */
[----:B------:R-:W-:Y:S01]  /*34c0*/  PLOP3.LUT P0, PT, PT, PT, UP0, 0x80, 0x0 ;  /* 0x000000000000781c */ /* 0x000fe20003f0f008 */
[----:B------:R-:W-:Y:S01]  /*34d0*/  FMUL.FTZ R12, R12, c[0x0][0x2ec] ;  /* 0x0000bb000c0c7a20 */ /* 0x000fe20000410000 */
[C---:B------:R-:W-:Y:S01]  /*34e0*/  @P5 ISETP.GE.AND P5, PT, R6.reuse, UR6, PT ;  /* 0x0000000606005c0c */ /* 0x040fe2000bfa6270 */
[----:B------:R-:W-:Y:S01]  /*34f0*/  FMUL.FTZ R13, R13, c[0x0][0x2ec] ;  /* 0x0000bb000d0d7a20 */ /* 0x000fe20000410000 */
[----:B-1----:R-:W-:Y:S01]  /*3500*/  @P1 IADD3 R4, R6, 0x1, RZ ;  /* 0x0000000106041810 */ /* 0x002fe20007ffe0ff */
[----:B------:R-:W-:Y:S01]  /*3510*/  FMUL.FTZ R14, R14, c[0x0][0x2ec] ;  /* 0x0000bb000e0e7a20 */ /* 0x000fe20000410000 */
[----:B-----5:R-:W-:Y:S01]  /*3520*/  FSETP.NEU.FTZ.AND P1, PT, R239, -INF , PT ;  /* 0xff800000ef00780b */ /* 0x020fe20003f3d000 */
[----:B------:R-:W-:Y:S01]  /*3530*/  FMUL.FTZ R15, R15, c[0x0][0x2ec] ;  /* 0x0000bb000f0f7a20 */ /* 0x000fe20000410000 */
[----:B------:R-:W-:Y:S01]  /*3540*/  @P4 ISETP.GE.AND P4, PT, R4, UR6, PT ;  /* 0x0000000604004c0c */ /* 0x000fe2000bf86270 */
[----:B------:R1:W1:Y:S01]  /*3550*/  MUFU.TANH R130, R7 ;  /* 0x0000000700827308 */ /* 0x0002620000002400 */
[----:B---3--:R-:W-:Y:S01]  /*3560*/  MOV R4, R123 ;  /* 0x0000007b00047202 */ /* 0x008fe20000000f00 */
[----:B------:R-:W-:Y:S02]  /*3570*/  FMUL.FTZ R16, R16, c[0x0][0x2ec] ;  /* 0x0000bb0010107a20 */ /* 0x000fe40000410000 */
[----:B----4-:R-:W-:Y:S02]  /*3580*/  FMUL.FTZ R5, R239, 1.4426950216293334961 ;  /* 0x3fb8aa3bef057820 */ /* 0x010fe40000410000 */
[----:B------:R-:W-:Y:S01]  /*3590*/  @P0 FSEL R4, R123, -INF , !P5 ;  /* 0xff8000007b040808 */ /* 0x000fe20006800000 */
[----:B------:R-:W-:Y:S01]  /*35a0*/  FMUL.FTZ R17, R17, c[0x0][0x2ec] ;  /* 0x0000bb0011117a20 */ /* 0x000fe20000410000 */
[----:B------:R-:W-:Y:S01]  /*35b0*/  PLOP3.LUT P0, PT, PT, PT, UP0, 0x80, 0x0 ;  /* 0x000000000000781c */ /* 0x000fe20003f0f008 */
[----:B------:R-:W-:Y:S01]  /*35c0*/  FMUL.FTZ R18, R18, c[0x0][0x2ec] ;  /* 0x0000bb0012127a20 */ /* 0x000fe20000410000 */
[----:B------:R-:W-:Y:S01]  /*35d0*/  FSEL R5, R5, RZ, P1 ;  /* 0x000000ff05057208 */ /* 0x000fe20000800000 */
[----:B------:R3:W4:Y:S01]  /*35e0*/  MUFU.TANH R119, R9 ;  /* 0x0000000900777308 */ /* 0x0007220000002400 */
[----:B------:R-:W-:Y:S01]  /*35f0*/  FSETP.NEU.FTZ.AND P1, PT, R240, -INF , PT ;  /* 0xff800000f000780b */ /* 0x000fe20003f3d000 */
[----:B------:R-:W-:Y:S02]  /*3600*/  FMUL.FTZ R19, R19, c[0x0][0x2ec] ;  /* 0x0000bb0013137a20 */ /* 0x000fe40000410000 */
[--C-:B--2---:R-:W-:Y:S02]  /*3610*/  FFMA.FTZ R8, R4, c[0x0][0x23c], -R5.reuse ;  /* 0x00008f0004087a23 */ /* 0x104fe40000010805 */
[----:B------:R-:W-:Y:S04]  /*3620*/  FMUL.FTZ R4, R240, 1.4426950216293334961 ;  /* 0x3fb8aa3bf0047820 */ /* 0x000fe80000410000 */
[----:B------:R2:W-:Y:S01]  /*3630*/  MUFU.EX2 R203, R8 ;  /* 0x0000000800cb7308 */ /* 0x0005e20000000800 */
[----:B------:R-:W-:Y:S02]  /*3640*/  FSEL R4, R4, RZ, P1 ;  /* 0x000000ff04047208 */ /* 0x000fe40000800000 */
[----:B-1----:R-:W-:Y:S02]  /*3650*/  MOV R7, R121 ;  /* 0x0000007900077202 */ /* 0x002fe40000000f00 */
[----:B------:R-:W-:Y:S02]  /*3660*/  @P2 FSEL R7, R121, -INF , !P4 ;  /* 0xff80000079072808 */ /* 0x000fe40006000000 */
[----:B------:R-:W-:Y:S02]  /*3670*/  PLOP3.LUT P1, PT, PT, PT, UP0, 0x80, 0x0 ;  /* 0x000000000000781c */ /* 0x000fe40003f2f008 */
[----:B------:R-:W-:Y:S01]  /*3680*/  PLOP3.LUT P2, PT, PT, PT, UP0, 0x80, 0x0 ;  /* 0x000000000000781c */ /* 0x000fe20003f4f008 */
[----:B------:R-:W1:Y:S01]  /*3690*/  MUFU.TANH R129, R10 ;  /* 0x0000000a00817308 */ /* 0x000e620000002400 */
[C---:B---3--:R-:W-:Y:S02]  /*36a0*/  @P3 IADD3 R9, R6.reuse, 0x8, RZ ;  /* 0x0000000806093810 */ /* 0x048fe40007ffe0ff */
[----:B------:R-:W-:Y:S02]  /*36b0*/  PLOP3.LUT P3, PT, PT, PT, UP0, 0x80, 0x0 ;  /* 0x000000000000781c */ /* 0x000fe40003f6f008 */
[----:B------:R-:W-:Y:S05]  /*36c0*/  @P6 ISETP.GE.AND P6, PT, R9, UR6, PT ;  /* 0x0000000609006c0c */ /* 0x000fea000bfc6270 */
[----:B------:R-:W3:Y:S02]  /*36d0*/  MUFU.TANH R128, R11 ;  /* 0x0000000b00807308 */ /* 0x000ee40000002400 */
[----:B------:R-:W-:Y:S01]  /*36e0*/  @P2 IADD3 R9, R6, 0x9, RZ ;  /* 0x0000000906092810 */ /* 0x000fe20007ffe0ff */
[--C-:B--2---:R-:W-:Y:S01]  /*36f0*/  FFMA.FTZ R8, R7, c[0x0][0x23c], -R5.reuse ;  /* 0x00008f0007087a23 */ /* 0x104fe20000010805 */
[----:B------:R-:W-:Y:S02]  /*3700*/  MOV R7, R131 ;  /* 0x0000008300077202 */ /* 0x000fe40000000f00 */
[----:B------:R-:W-:Y:S02]  /*3710*/  @P0 FSEL R7, R131, -INF , !P5 ;  /* 0xff80000083070808 */ /* 0x000fe40006800000 */
[----:B------:R-:W-:Y:S02]  /*3720*/  PLOP3.LUT P0, PT, PT, PT, UP0, 0x80, 0x0 ;  /* 0x000000000000781c */ /* 0x000fe40003f0f008 */
[----:B------:R2:W-:Y:S01]  /*3730*/  MUFU.EX2 R201, R8 ;  /* 0x0000000800c97308 */ /* 0x0005e20000000800 */
[----:B------:R-:W-:Y:S02]  /*3740*/  @P3 ISETP.GE.AND P3, PT, R9, UR6, PT ;  /* 0x0000000609003c0c */ /* 0x000fe4000bf66270 */
[----:B------:R-:W-:Y:S02]  /*3750*/  PLOP3.LUT P5, PT, PT, PT, UP0, 0x80, 0x0 ;  /* 0x000000000000781c */ /* 0x000fe40003faf008 */
[----:B------:R-:W-:Y:S05]  /*3760*/  PLOP3.LUT P2, PT, PT, PT, UP0, 0x80, 0x0 ;  /* 0x000000000000781c */ /* 0x000fea0003f4f008 */
[----:B------:R-:W1:Y:S10]  /*3770*/  MUFU.TANH R122, R12 ;  /* 0x0000000c007a7308 */ /* 0x000e740000002400 */
[----:B------:R-:W1:Y:S01]  /*3780*/  MUFU.TANH R118, R13 ;  /* 0x0000000d00767308 */ /* 0x000e620000002400 */
[--C-:B--2---:R-:W-:Y:S01]  /*3790*/  FFMA.FTZ R8, R7, c[0x0][0x23c], -R4.reuse ;  /* 0x00008f0007087a23 */ /* 0x104fe20000010804 */
[----:B------:R-:W-:Y:S02]  /*37a0*/  MOV R7, R130 ;  /* 0x0000008200077202 */ /* 0x000fe40000000f00 */
[----:B------:R-:W-:Y:S02]  /*37b0*/  @P1 FSEL R7, R130, -INF , !P4 ;  /* 0xff80000082071808 */ /* 0x000fe40006000000 */
[----:B------:R-:W-:Y:S04]  /*37c0*/  PLOP3.LUT P1, PT, PT, PT, UP0, 0x80, 0x0 ;  /* 0x000000000000781c */ /* 0x000fe80003f2f008 */
[----:B------:R2:W-:Y:S01]  /*37d0*/  MUFU.EX2 R211, R8 ;  /* 0x0000000800d37308 */ /* 0x0005e20000000800 */
[----:B------:R-:W-:Y:S09]  /*37e0*/  PLOP3.LUT P4, PT, PT, PT, UP0, 0x80, 0x0 ;  /* 0x000000000000781c */ /* 0x000ff20003f8f008 */
[----:B------:R-:W1:Y:S04]  /*37f0*/  MUFU.TANH R127, R14 ;  /* 0x0000000e007f7308 */ /* 0x000e680000002400 */
[C---:B------:R-:W-:Y:S02]  /*3800*/  @P4 IADD3 R9, R6.reuse, 0x10, RZ ;  /* 0x0000001006094810 */ /* 0x040fe40007ffe0ff */
[----:B------:R-:W-:Y:S02]  /*3810*/  PLOP3.LUT P4, PT, PT, PT, UP0, 0x80, 0x0 ;  /* 0x000000000000781c */ /* 0x000fe40003f8f008 */
[----:B------:R-:W-:Y:S02]  /*3820*/  @P5 ISETP.GE.AND P5, PT, R9, UR6, PT ;  /* 0x0000000609005c0c */ /* 0x000fe4000bfa6270 */
[----:B------:R-:W-:Y:S01]  /*3830*/  @P2 IADD3 R9, R6, 0x11, RZ ;  /* 0x0000001106092810 */ /* 0x000fe20007ffe0ff */
[----:B------:R-:W-:Y:S01]  /*3840*/  MUFU.TANH R126, R15 ;  /* 0x0000000f007e7308 */ /* 0x000fe20000002400 */
[----:B------:R-:W-:Y:S01]  /*3850*/  PLOP3.LUT P2, PT, PT, PT, UP0, 0x80, 0x0 ;  /* 0x000000000000781c */ /* 0x000fe20003f4f008 */
[--C-:B--2---:R-:W-:Y:S01]  /*3860*/  FFMA.FTZ R8, R7, c[0x0][0x23c], -R4.reuse ;  /* 0x00008f0007087a23 */ /* 0x104fe20000010804 */
[----:B------:R-:W-:Y:S02]  /*3870*/  MOV R7, R120 ;  /* 0x0000007800077202 */ /* 0x000fe40000000f00 */
[----:B------:R-:W-:Y:S02]  /*3880*/  @P0 FSEL R7, R120, -INF , !P6 ;  /* 0xff80000078070808 */ /* 0x000fe40007000000 */
[----:B------:R-:W-:Y:S03]  /*3890*/  PLOP3.LUT P0, PT, PT, PT, UP0, 0x80, 0x0 ;  /* 0x000000000000781c */ /* 0x000fe60003f0f008 */
[----:B------:R2:W-:Y:S10]  /*38a0*/  MUFU.EX2 R209, R8 ;  /* 0x0000000800d17308 */ /* 0x0005f40000000800 */
[----:B------:R-:W1:Y:S10]  /*38b0*/  MUFU.TANH R117, R16 ;  /* 0x0000001000757308 */ /* 0x000e740000002400 */
[----:B------:R-:W-:Y:S01]  /*38c0*/  MUFU.TANH R116, R17 ;  /* 0x0000001100747308 */ /* 0x000fe20000002400 */
[--C-:B--2---:R-:W-:Y:S01]  /*38d0*/  FFMA.FTZ R8, R7, c[0x0][0x23c], -R5.reuse ;  /* 0x00008f0007087a23 */ /* 0x104fe20000010805 */
[----:B----4-:R-:W-:Y:S02]  /*38e0*/  MOV R7, R119 ;  /* 0x0000007700077202 */ /* 0x010fe40000000f00 */
[----:B------:R-:W-:Y:S02]  /*38f0*/  @P1 FSEL R7, R119, -INF , !P3 ;  /* 0xff80000077071808 */ /* 0x000fe40005800000 */
[----:B------:R-:W-:Y:S04]  /*3900*/  PLOP3.LUT P1, PT, PT, PT, UP0, 0x80, 0x0 ;  /* 0x000000000000781c */ /* 0x000fe80003f2f008 */
[----:B------:R2:W-:Y:S10]  /*3910*/  MUFU.EX2 R199, R8 ;  /* 0x0000000800c77308 */ /* 0x0005f40000000800 */
[----:B------:R-:W-:Y:S10]  /*3920*/  MUFU.TANH R125, R18 ;  /* 0x00000012007d7308 */ /* 0x000ff40000002400 */
[----:B------:R-:W-:Y:S01]  /*3930*/  MUFU.TANH R124, R19 ;  /* 0x00000013007c7308 */ /* 0x000fe20000002400 */
[--C-:B--2---:R-:W-:Y:S01]  /*3940*/  FFMA.FTZ R8, R7, c[0x0][0x23c], -R5.reuse ;  /* 0x00008f0007087a23 */ /* 0x104fe20000010805 */
[----:B-1----:R-:W-:Y:S02]  /*3950*/  MOV R7, R129 ;  /* 0x0000008100077202 */ /* 0x002fe40000000f00 */
[----:B------:R-:W-:Y:S02]  /*3960*/  @P0 FSEL R7, R129, -INF , !P6 ;  /* 0xff80000081070808 */ /* 0x000fe40007000000 */
[----:B------:R-:W-:Y:S04]  /*3970*/  PLOP3.LUT P0, PT, PT, PT, UP0, 0x80, 0x0 ;  /* 0x000000000000781c */ /* 0x000fe80003f0f008 */
[----:B------:R1:W-:Y:S01]  /*3980*/  MUFU.EX2 R198, R8 ;  /* 0x0000000800c67308 */ /* 0x0003e20000000800 */
[----:B------:R-:W-:Y:S11]  /*3990*/  PLOP3.LUT P6, PT, PT, PT, UP0, 0x80, 0x0 ;  /* 0x000000000000781c */ /* 0x000ff60003fcf008 */
[----:B------:R-:W-:Y:S02]  /*39a0*/  @!UPT UIADD3 URZ, URZ, URZ, URZ ;  /* 0x0000003f3f3ff290 */ /* 0x000fe4000fffe03f */
[----:B------:R-:W-:Y:S01]  /*39b0*/  @P6 ISETP.GE.AND P6, PT, R9, UR6, PT ;  /* 0x0000000609006c0c */ /* 0x000fe2000bfc6270 */
[--C-:B-1----:R-:W-:Y:S01]  /*39c0*/  FFMA.FTZ R8, R7, c[0x0][0x23c], -R4.reuse ;  /* 0x00008f0007087a23 */ /* 0x102fe20000010804 */
[----:B---3--:R-:W-:Y:S02]  /*39d0*/  MOV R7, R128 ;  /* 0x0000008000077202 */ /* 0x008fe40000000f00 */
[----:B------:R-:W-:Y:S01]  /*39e0*/  @P1 FSEL R7, R128, -INF , !P3 ;  /* 0xff80000080071808 */ /* 0x000fe20005800000 */
[----:B------:R1:W-:Y:S01]  /*39f0*/  MUFU.EX2 R208, R8 ;  /* 0x0000000800d07308 */ /* 0x0003e20000000800 */
[----:B------:R-:W-:Y:S02]  /*3a00*/  PLOP3.LUT P1, PT, PT, PT, UP0, 0x80, 0x0 ;  /* 0x000000000000781c */ /* 0x000fe40003f2f008 */
[----:B------:R-:W-:Y:S11]  /*3a10*/  PLOP3.LUT P3, PT, PT, PT, UP0, 0x80, 0x0 ;  /* 0x000000000000781c */ /* 0x000ff60003f6f008 */
[----:B------:R-:W-:Y:S02]  /*3a20*/  @!UPT UIADD3 URZ, URZ, URZ, URZ ;  /* 0x0000003f3f3ff290 */ /* 0x000fe4000fffe03f */
[C---:B------:R-:W-:Y:S02]  /*3a30*/  @P3 IADD3 R9, R6.reuse, 0x18, RZ ;  /* 0x0000001806093810 */ /* 0x040fe40007ffe0ff */
[----:B------:R-:W-:Y:S01]  /*3a40*/  @P4 IADD3 R6, R6, 0x19, RZ ;  /* 0x0000001906064810 */ /* 0x000fe20007ffe0ff */
[--C-:B-1----:R-:W-:Y:S01]  /*3a50*/  FFMA.FTZ R8, R7, c[0x0][0x23c], -R4.reuse ;  /* 0x00008f0007087a23 */ /* 0x102fe20000010804 */
[----:B------:R-:W-:Y:S02]  /*3a60*/  MOV R7, R122 ;  /* 0x0000007a00077202 */ /* 0x000fe40000000f00 */
[----:B------:R-:W-:Y:S01]  /*3a70*/  @P0 FSEL R7, R122, -INF , !P5 ;  /* 0xff8000007a070808 */ /* 0x000fe20006800000 */
[----:B------:R1:W2:Y:S01]  /*3a80*/  MUFU.EX2 R206, R8 ;  /* 0x0000000800ce7308 */ /* 0x0002a20000000800 */
[----:B------:R-:W-:Y:S03]  /*3a90*/  PLOP3.LUT P0, PT, PT, PT, UP0, 0x80, 0x0 ;  /* 0x000000000000781c */ /* 0x000fe60003f0f008 */
[--C-:B-1----:R-:W-:Y:S01]  /*3aa0*/  FFMA.FTZ R8, R7, c[0x0][0x23c], -R5.reuse ;  /* 0x00008f0007087a23 */ /* 0x102fe20000010805 */
[----:B------:R-:W-:Y:S02]  /*3ab0*/  MOV R7, R118 ;  /* 0x0000007600077202 */ /* 0x000fe40000000f00 */
[----:B------:R-:W-:Y:S03]  /*3ac0*/  @P2 FSEL R7, R118, -INF , !P6 ;  /* 0xff80000076072808 */ /* 0x000fe60007000000 */
[----:B------:R1:W-:Y:S01]  /*3ad0*/  MUFU.EX2 R202, R8 ;  /* 0x0000000800ca7308 */ /* 0x0003e20000000800 */
[----:B------:R-:W-:Y:S11]  /*3ae0*/  PLOP3.LUT P2, PT, PT, PT, UP0, 0x80, 0x0 ;  /* 0x000000000000781c */ /* 0x000ff60003f4f008 */
[----:B------:R-:W-:Y:S02]  /*3af0*/  @!UPT UIADD3 URZ, URZ, URZ, URZ ;  /* 0x0000003f3f3ff290 */ /* 0x000fe4000fffe03f */
[----:B------:R-:W-:Y:S02]  /*3b00*/  @P2 ISETP.GE.AND P3, PT, R9, UR6, PT ;  /* 0x0000000609002c0c */ /* 0x000fe4000bf66270 */
[----:B------:R-:W-:Y:S01]  /*3b10*/  PLOP3.LUT P2, PT, PT, PT, UP0, 0x80, 0x0 ;  /* 0x000000000000781c */ /* 0x000fe20003f4f008 */
[--C-:B-1----:R-:W-:Y:S01]  /*3b20*/  FFMA.FTZ R8, R7, c[0x0][0x23c], -R5.reuse ;  /* 0x00008f0007087a23 */ /* 0x102fe20000010805 */
[----:B------:R-:W-:Y:S02]  /*3b30*/  MOV R7, R127 ;  /* 0x0000007f00077202 */ /* 0x000fe40000000f00 */
[----:B------:R-:W-:Y:S01]  /*3b40*/  @P1 FSEL R7, R127, -INF , !P5 ;  /* 0xff8000007f071808 */ /* 0x000fe20006800000 */
[----:B------:R1:W3:Y:S01]  /*3b50*/  MUFU.EX2 R200, R8 ;  /* 0x0000000800c87308 */ /* 0x0002e20000000800 */
[----:B------:R-:W-:Y:S11]  /*3b60*/  PLOP3.LUT P1, PT, PT, PT, UP0, 0x80, 0x0 ;  /* 0x000000000000781c */ /* 0x000ff60003f2f008 */
[----:B------:R-:W-:Y:S02]  /*3b70*/  @!UPT UIADD3 URZ, URZ, URZ, URZ ;  /* 0x0000003f3f3ff290 */ /* 0x000fe4000fffe03f */
[----:B------:R-:W-:Y:S02]  /*3b80*/  @P1 ISETP.GE.AND P1, PT, R6, UR6, PT ;  /* 0x0000000606001c0c */ /* 0x000fe4000bf26270 */
[----:B------:R-:W-:Y:S02]  /*3b90*/  MOV R6, R117 ;  /* 0x0000007500067202 */ /* 0x000fe40000000f00 */
[----:B------:R-:W-:Y:S02]  /*3ba0*/  @P2 FSEL R6, R117, -INF , !P3 ;  /* 0xff80000075062808 */ /* 0x000fe40005800000 */
[----:B------:R-:W-:Y:S01]  /*3bb0*/  PLOP3.LUT P2, PT, PT, PT, UP0, 0x80, 0x0 ;  /* 0x000000000000781c */ /* 0x000fe20003f4f008 */
[--C-:B-1----:R-:W-:Y:S01]  /*3bc0*/  FFMA.FTZ R8, R7, c[0x0][0x23c], -R4.reuse ;  /* 0x00008f0007087a23 */ /* 0x102fe20000010804 */
[----:B------:R-:W-:Y:S02]  /*3bd0*/  MOV R7, R126 ;  /* 0x0000007e00077202 */ /* 0x000fe40000000f00 */
[----:B------:R-:W-:Y:S01]  /*3be0*/  @P0 FSEL R7, R126, -INF , !P6 ;  /* 0xff8000007e070808 */ /* 0x000fe20007000000 */
[----:B------:R2:W-:Y:S01]  /*3bf0*/  MUFU.EX2 R210, R8 ;  /* 0x0000000800d27308 */ /* 0x0005e20000000800 */
[----:B------:R-:W-:Y:S03]  /*3c00*/  PLOP3.LUT P0, PT, PT, PT, UP0, 0x80, 0x0 ;  /* 0x000000000000781c */ /* 0x000fe60003f0f008 */
[--C-:B------:R-:W-:Y:S06]  /*3c10*/  FFMA.FTZ R7, R7, c[0x0][0x23c], -R4.reuse ;  /* 0x00008f0007077a23 */ /* 0x100fec0000010804 */
[----:B------:R1:W-:Y:S01]  /*3c20*/  MUFU.EX2 R207, R7 ;  /* 0x0000000700cf7308 */ /* 0x0003e20000000800 */
[----:B--2---:R-:W-:Y:S01]  /*3c30*/  F2FP.PACK_AB R8, R206, R208 ;  /* 0x000000d0ce08723e */ /* 0x004fe200000000ff */
[--C-:B-1----:R-:W-:Y:S01]  /*3c40*/  FFMA.FTZ R7, R6, c[0x0][0x23c], -R5.reuse ;  /* 0x00008f0006077a23 */ /* 0x102fe20000010805 */
[----:B------:R-:W-:Y:S02]  /*3c50*/  MOV R6, R116 ;  /* 0x0000007400067202 */ /* 0x000fe40000000f00 */
[----:B------:R-:W-:Y:S05]  /*3c60*/  @P0 FSEL R6, R116, -INF , !P1 ;  /* 0xff80000074060808 */ /* 0x000fea0004800000 */
[----:B------:R3:W-:Y:S01]  /*3c70*/  MUFU.EX2 R197, R7 ;  /* 0x0000000700c57308 */ /* 0x0007e20000000800 */
[----:B------:R-:W-:Y:S01]  /*3c80*/  PLOP3.LUT P0, PT, PT, PT, UP0, 0x80, 0x0 ;  /* 0x000000000000781c */ /* 0x000fe20003f0f008 */
[----:B------:R-:W-:Y:S01]  /*3c90*/  FFMA.FTZ R5, R6, c[0x0][0x23c], -R5 ;  /* 0x00008f0006057a23 */ /* 0x000fe20000010805 */
[----:B------:R-:W-:Y:S02]  /*3ca0*/  MOV R6, R125 ;  /* 0x0000007d00067202 */ /* 0x000fe40000000f00 */
[----:B------:R-:W-:Y:S02]  /*3cb0*/  @P2 FSEL R6, R125, -INF , !P3 ;  /* 0xff8000007d062808 */ /* 0x000fe40005800000 */
[----:B------:R-:W-:Y:S03]  /*3cc0*/  PLOP3.LUT P3, PT, PT, PT, UP4, 0x80, 0x0 ;  /* 0x000000000000781c */ /* 0x000fe60003f6f048 */
[----:B------:R1:W2:Y:S01]  /*3cd0*/  MUFU.EX2 R196, R5 ;  /* 0x0000000500c47308 */ /* 0x0002a20000000800 */
[--C-:B------:R-:W-:Y:S09]  /*3ce0*/  FFMA.FTZ R6, R6, c[0x0][0x23c], -R4.reuse ;  /* 0x00008f0006067a23 */ /* 0x100ff20000010804 */
[----:B------:R4:W-:Y:S01]  /*3cf0*/  MUFU.EX2 R205, R6 ;  /* 0x0000000600cd7308 */ /* 0x0009e20000000800 */
[----:B---3--:R-:W-:Y:S02]  /*3d00*/  F2FP.PACK_AB R7, R200, R202 ;  /* 0x000000cac807723e */ /* 0x008fe400000000ff */
[----:B-1----:R-:W-:Y:S02]  /*3d10*/  MOV R5, R124 ;  /* 0x0000007c00057202 */ /* 0x002fe40000000f00 */
[----:B------:R-:W-:Y:S02]  /*3d20*/  @P0 FSEL R5, R124, -INF , !P1 ;  /* 0xff8000007c050808 */ /* 0x000fe40004800000 */
[----:B------:R-:W-:Y:S03]  /*3d30*/  IADD3 R114, P0, R242, UR11, RZ ;  /* 0x0000000bf2727c10 */ /* 0x000fe6000ff1e0ff */
[----:B------:R-:W-:Y:S01]  /*3d40*/  FFMA.FTZ R4, R5, c[0x0][0x23c], -R4 ;  /* 0x00008f0005047a23 */ /* 0x000fe20000010804 */
[----:B------:R-:W-:Y:S02]  /*3d50*/  F2FP.PACK_AB R5, R209, R211 ;  /* 0x000000d3d105723e */ /* 0x000fe400000000ff */
[----:B----4-:R-:W-:Y:S01]  /*3d60*/  F2FP.PACK_AB R6, R201, R203 ;  /* 0x000000cbc906723e */ /* 0x010fe200000000ff */
[----:B------:R1:W2:Y:S01]  /*3d70*/  MUFU.EX2 R204, R4 ;  /* 0x0000000400cc7308 */ /* 0x0002a20000000800 */
[----:B------:R-:W-:Y:S01]  /*3d80*/  IADD3.X R115, R241, UR10, RZ, P0, !PT ;  /* 0x0000000af1737c10 */ /* 0x000fe200087fe4ff */
[----:B------:R2:W-:Y:S01]  /*3d90*/  STS [R231+0x22400], R5 ;  /* 0x02240005e7007388 */ /* 0x0005e20000000800 */
[C---:B------:R-:W-:Y:S04]  /*3da0*/  LEA R228, P0, R251.reuse, R228, 0x2 ;  /* 0x000000e4fbe47211 */ /* 0x040fe800078010ff */
[----:B------:R-:W-:Y:S01]  /*3db0*/  LEA.HI.X.SX32 R229, R251, R229, 0x2, P0 ;  /* 0x000000e5fbe57211 */ /* 0x000fe200000f16ff */
[----:B------:R4:W-:Y:S06]  /*3dc0*/  STS [R231+0x22000], R6 ;  /* 0x02200006e7007388 */ /* 0x0009ec0000000800 */
[----:B------:R-:W-:Y:S06]  /*3dd0*/  STS [R238+0x22400], R8 ;  /* 0x02240008ee007388 */ /* 0x000fec0000000800 */
[----:B------:R-:W3:Y:S01]  /*3de0*/  LDG.E R113, [R114.64] ;  /* 0x0000000472717981 */ /* 0x000ee2000c1e1900 */
[----:B-1----:R-:W-:Y:S05]  /*3df0*/  F2FP.PACK_AB R4, R198, R199 ;  /* 0x000000c7c604723e */ /* 0x002fea00000000ff */
[----:B------:R-:W3:Y:S01]  /*3e00*/  LDG.E R112, [R114.64+0x20] ;  /* 0x0000200472707981 */ /* 0x000ee2000c1e1900 */
[----:B--2---:R-:W-:Y:S05]  /*3e10*/  F2FP.PACK_AB R5, R196, R197 ;  /* 0x000000c5c405723e */ /* 0x004fea00000000ff */
[----:B------:R1:W-:Y:S01]  /*3e20*/  STS [R238+0x22000], R4 ;  /* 0x02200004ee007388 */ /* 0x0003e20000000800 */
[----:B----4-:R-:W-:Y:S05]  /*3e30*/  F2FP.PACK_AB R6, R207, R210 ;  /* 0x000000d2cf06723e */ /* 0x010fea00000000ff */
[----:B------:R-:W-:Y:S06]  /*3e40*/  STS [R236+0x22000], R7 ;  /* 0x02200007ec007388 */ /* 0x000fec0000000800 */
[----:B------:R-:W-:Y:S06]  /*3e50*/  STS [R236+0x22400], R6 ;  /* 0x02240006ec007388 */ /* 0x000fec0000000800 */
[----:B------:R-:W-:Y:S01]  /*3e60*/  STS [R237+0x22000], R5 ;  /* 0x02200005ed007388 */ /* 0x000fe20000000800 */
[----:B-1----:R-:W-:Y:S05]  /*3e70*/  F2FP.PACK_AB R4, R204, R205 ;  /* 0x000000cdcc04723e */ /* 0x002fea00000000ff */
[----:B------:R-:W-:Y:S06]  /*3e80*/  STS [R237+0x22400], R4 ;  /* 0x02240004ed007388 */ /* 0x000fec0000000800 */
[----:B------:R-:W-:Y:S06]  /*3e90*/  LDSM.16.M88.4 R16, [R218+0x8000] ;  /* 0x00800000da10783b */ /* 0x000fec0000000200 */
[----:B------:R-:W1:Y:S06]  /*3ea0*/  LDSM.16.M88.4 R8, [R2+0x18000] ;  /* 0x018000000208783b */ /* 0x000e6c0000000200 */
[----:B------:R-:W2:Y:S06]  /*3eb0*/  LDSM.16.M88.4 R84, [R2+0x18800] ;  /* 0x018800000254783b */ /* 0x000eac0000000200 */
[----:B------:R-:W-:Y:S06]  /*3ec0*/  LDSM.16.M88.4 R88, [R219+0x8000] ;  /* 0x00800000db58783b */ /* 0x000fec0000000200 */
[----:B------:R-:W4:Y:S06]  /*3ed0*/  LDSM.16.M88.4 R92, [R3+0x18000] ;  /* 0x01800000035c783b */ /* 0x000f2c0000000200 */
        /* <DEDUP_REMOVED lines=9> */
[C---:B----4-:R-:W-:Y:S08]  /*3f70*/  HMMA.16816.F32 R4, R88.reuse, R92, R4 ;  /* 0x0000005c5804723c */ /* 0x050ff00000001804 */
[C---:B------:R-:W-:Y:S01]  /*3f80*/  HMMA.16816.F32 R8, R88.reuse, R94, R8 ;  /* 0x0000005e5808723c */ /* 0x040fe20000001808 */
[----:B------:R-:W2:Y:S07]  /*3f90*/  LDSM.16.M88.4 R92, [R222+0x8000] ;  /* 0x00800000de5c783b */ /* 0x000eae0000000200 */
        /* <DEDUP_REMOVED lines=14> */
[C---:B----4-:R-:W-:Y:S08]  /*4080*/  HMMA.16816.F32 R12, R92.reuse, R88, R12 ;  /* 0x000000585c0c723c */ /* 0x050ff0000000180c */
        /* <DEDUP_REMOVED lines=31> */
[C---:B---3--:R-:W-:Y:S08]  /*4280*/  HMMA.16816.F32 R4, R100.reuse, R104, R4 ;  /* 0x000000686404723c */ /* 0x048ff00000001804 */
        /* <DEDUP_REMOVED lines=39> */
[----:B------:R-:W4:Y:S07]  /*4500*/  LDSM.16.M88.4 R88, [R216+0x1e800] ;  /* 0x01e80000d858783b */ /* 0x000f2e0000000200 */
[C---:B---3--:R-:W-:Y:S08]  /*4510*/  HMMA.16816.F32 R4, R100.reuse, R104, R4 ;  /* 0x000000686404723c */ /* 0x048ff00000001804 */
[C---:B------:R-:W-:Y:S08]  /*4520*/  HMMA.16816.F32 R8, R100.reuse, R106, R8 ;  /* 0x0000006a6408723c */ /* 0x040ff00000001808 */
[C---:B-1----:R-:W-:Y:S08]  /*4530*/  HMMA.16816.F32 R12, R100.reuse, R84, R12 ;  /* 0x00000054640c723c */ /* 0x042ff0000000180c */
[----:B------:R-:W-:Y:S08]  /*4540*/  HMMA.16816.F32 R16, R100, R86, R16 ;  /* 0x000000566410723c */ /* 0x000ff00000001810 */
[C---:B--2---:R-:W-:Y:S08]  /*4550*/  HMMA.16816.F32 R4, R92.reuse, R108, R4 ;  /* 0x0000006c5c04723c */ /* 0x044ff00000001804 */
[C---:B------:R-:W-:Y:S08]  /*4560*/  HMMA.16816.F32 R8, R92.reuse, R110, R8 ;  /* 0x0000006e5c08723c */ /* 0x040ff00000001808 */
[C---:B----4-:R-:W-:Y:S08]  /*4570*/  HMMA.16816.F32 R12, R92.reuse, R88, R12 ;  /* 0x000000585c0c723c */ /* 0x050ff0000000180c */
[----:B------:R-:W-:Y:S04]  /*4580*/  HMMA.16816.F32 R16, R92, R90, R16 ;  /* 0x0000005a5c10723c */ /* 0x000fe80000001810 */
[C---:B------:R-:W-:Y:S02]  /*4590*/  FADD.FTZ R4, -R113.reuse, R4 ;  /* 0x0000000471047221 */ /* 0x040fe40000010100 */
[----:B------:R-:W-:Y:S02]  /*45a0*/  FADD.FTZ R5, -R113, R5 ;  /* 0x0000000571057221 */ /* 0x000fe40000010100 */
[----:B------:R-:W-:Y:S04]  /*45b0*/  FMUL.FTZ R84, R203, R4 ;  /* 0x00000004cb547220 */ /* 0x000fe80000410000 */
[----:B------:R-:W-:Y:S02]  /*45c0*/  FMUL.FTZ R85, R201, R5 ;  /* 0x00000005c9557220 */ /* 0x000fe40000410000 */
[----:B------:R-:W-:Y:S02]  /*45d0*/  FFMA.FTZ R4, -R123, R123, 1 ;  /* 0x3f8000007b047423 */ /* 0x000fe4000001017b */
[----:B------:R-:W-:Y:S02]  /*45e0*/  FFMA.FTZ R5, -R121, R121, 1 ;  /* 0x3f80000079057423 */ /* 0x000fe40000010179 */
[----:B------:R-:W-:Y:S02]  /*45f0*/  FADD.FTZ R86, -R113, R8 ;  /* 0x0000000871567221 */ /* 0x000fe40000010100 */
[----:B------:R-:W-:Y:S02]  /*4600*/  FMUL.FTZ R8, R4, c[0x0][0x2ec] ;  /* 0x0000bb0004087a20 */ /* 0x000fe40000410000 */
[----:B------:R-:W-:Y:S02]  /*4610*/  FMUL.FTZ R4, R5, c[0x0][0x2ec] ;  /* 0x0000bb0005047a20 */ /* 0x000fe40000410000 */
[----:B------:R-:W-:Y:S02]  /*4620*/  FMUL.FTZ R8, R84, R8 ;  /* 0x0000000854087220 */ /* 0x000fe40000410000 */
[----:B------:R-:W-:Y:S02]  /*4630*/  FMUL.FTZ R4, R85, R4 ;  /* 0x0000000455047220 */ /* 0x000fe40000410000 */
[----:B------:R-:W-:Y:S02]  /*4640*/  FADD.FTZ R9, -R113, R9 ;  /* 0x0000000971097221 */ /* 0x000fe40000010100 */
[----:B------:R-:W-:Y:S01]  /*4650*/  FFMA.FTZ R5, -R120, R120, 1 ;  /* 0x3f80000078057423 */ /* 0x000fe20000010178 */
[----:B------:R-:W-:Y:S01]  /*4660*/  F2FP.PACK_AB R4, R4, R8 ;  /* 0x000000080404723e */ /* 0x000fe200000000ff */
[----:B------:R-:W-:Y:S02]  /*4670*/  FMUL.FTZ R87, R198, R9 ;  /* 0x00000009c6577220 */ /* 0x000fe40000410000 */
[----:B------:R-:W-:Y:S02]  /*4680*/  FFMA.FTZ R9, -R119, R119, 1 ;  /* 0x3f80000077097423 */ /* 0x000fe40000010177 */
[----:B------:R1:W-:Y:S01]  /*4690*/  STS [R231+0x20000], R4 ;  /* 0x02000004e7007388 */ /* 0x0003e20000000800 */
[C---:B------:R-:W-:Y:S02]  /*46a0*/  FADD.FTZ R16, -R113.reuse, R16 ;  /* 0x0000001071107221 */ /* 0x040fe40000010100 */
[----:B------:R-:W-:Y:S02]  /*46b0*/  FADD.FTZ R12, -R113, R12 ;  /* 0x0000000c710c7221 */ /* 0x000fe40000010100 */
[----:B------:R-:W-:Y:S02]  /*46c0*/  FMUL.FTZ R86, R199, R86 ;  /* 0x00000056c7567220 */ /* 0x000fe40000410000 */
[----:B------:R-:W-:Y:S02]  /*46d0*/  FMUL.FTZ R5, R5, c[0x0][0x2ec] ;  /* 0x0000bb0005057a20 */ /* 0x000fe40000410000 */
[----:B------:R-:W-:Y:S02]  /*46e0*/  FMUL.FTZ R9, R9, c[0x0][0x2ec] ;  /* 0x0000bb0009097a20 */ /* 0x000fe40000410000 */
[----:B------:R-:W-:Y:S02]  /*46f0*/  FMUL.FTZ R84, R197, R16 ;  /* 0x00000010c5547220 */ /* 0x000fe40000410000 */
[----:B------:R-:W-:Y:S02]  /*4700*/  FADD.FTZ R85, -R113, R17 ;  /* 0x0000001171557221 */ /* 0x000fe40000010100 */
[----:B------:R-:W-:Y:S02]  /*4710*/  FMUL.FTZ R17, R202, R12 ;  /* 0x0000000cca117220 */ /* 0x000fe40000410000 */
[----:B------:R-:W-:Y:S02]  /*4720*/  FFMA.FTZ R12, -R117, R117, 1 ;  /* 0x3f800000750c7423 */ /* 0x000fe40000010175 */
[----:B------:R-:W-:Y:S02]  /*4730*/  FFMA.FTZ R16, -R116, R116, 1 ;  /* 0x3f80000074107423 */ /* 0x000fe40000010174 */
[----:B------:R-:W-:Y:S02]  /*4740*/  FMUL.FTZ R5, R86, R5 ;  /* 0x0000000556057220 */ /* 0x000fe40000410000 */
[----:B------:R-:W-:Y:S02]  /*4750*/  FMUL.FTZ R9, R87, R9 ;  /* 0x0000000957097220 */ /* 0x000fe40000410000 */
[----:B------:R-:W-:Y:S02]  /*4760*/  FMUL.FTZ R85, R196, R85 ;  /* 0x00000055c4557220 */ /* 0x000fe40000410000 */
[----:B------:R-:W-:Y:S01]  /*4770*/  FMUL.FTZ R12, R12, c[0x0][0x2ec] ;  /* 0x0000bb000c0c7a20 */ /* 0x000fe20000410000 */
[----:B------:R-:W-:Y:S01]  /*4780*/  F2FP.PACK_AB R9, R9, R5 ;  /* 0x000000050909723e */ /* 0x000fe200000000ff */
[----:B------:R-:W-:Y:S02]  /*4790*/  FMUL.FTZ R16, R16, c[0x0][0x2ec] ;  /* 0x0000bb0010107a20 */ /* 0x000fe40000410000 */
[----:B------:R-:W-:Y:S02]  /*47a0*/  FMUL.FTZ R12, R84, R12 ;  /* 0x0000000c540c7220 */ /* 0x000fe40000410000 */
[----:B------:R-:W-:Y:S02]  /*47b0*/  FMUL.FTZ R5, R85, R16 ;  /* 0x0000001055057220 */ /* 0x000fe40000410000 */
[C---:B-1----:R-:W-:Y:S02]  /*47c0*/  FADD.FTZ R4, -R112.reuse, R7 ;  /* 0x0000000770047221 */ /* 0x042fe40000010100 */
[----:B------:R-:W-:Y:S01]  /*47d0*/  FADD.FTZ R6, -R112, R6 ;  /* 0x0000000670067221 */ /* 0x000fe20000010100 */
[----:B------:R-:W-:Y:S01]  /*47e0*/  F2FP.PACK_AB R7, R5, R12 ;  /* 0x0000000c0507723e */ /* 0x000fe200000000ff */
[----:B------:R-:W-:Y:S02]  /*47f0*/  FMUL.FTZ R12, R209, R4 ;  /* 0x00000004d10c7220 */ /* 0x000fe40000410000 */
[----:B------:R-:W-:Y:S02]  /*4800*/  FFMA.FTZ R4, -R131, R131, 1 ;  /* 0x3f80000083047423 */ /* 0x000fe40000010183 */
[----:B------:R-:W-:Y:S02]  /*4810*/  FFMA.FTZ R5, -R130, R130, 1 ;  /* 0x3f80000082057423 */ /* 0x000fe40000010182 */
[----:B------:R-:W-:Y:S02]  /*4820*/  FADD.FTZ R13, -R113, R13 ;  /* 0x0000000d710d7221 */ /* 0x000fe40000010100 */
[----:B------:R-:W-:Y:S02]  /*4830*/  FADD.FTZ R16, -R112, R10 ;  /* 0x0000000a70107221 */ /* 0x000fe40000010100 */
[----:B------:R-:W-:Y:S02]  /*4840*/  FMUL.FTZ R6, R211, R6 ;  /* 0x00000006d3067220 */ /* 0x000fe40000410000 */
[----:B------:R-:W-:Y:S02]  /*4850*/  FMUL.FTZ R10, R4, c[0x0][0x2ec] ;  /* 0x0000bb00040a7a20 */ /* 0x000fe40000410000 */
[----:B------:R-:W-:Y:S02]  /*4860*/  FMUL.FTZ R4, R5, c[0x0][0x2ec] ;  /* 0x0000bb0005047a20 */ /* 0x000fe40000410000 */
[----:B------:R-:W-:Y:S02]  /*4870*/  FMUL.FTZ R88, R200, R13 ;  /* 0x0000000dc8587220 */ /* 0x000fe40000410000 */
[----:B------:R-:W-:Y:S02]  /*4880*/  FFMA.FTZ R8, -R118, R118, 1 ;  /* 0x3f80000076087423 */ /* 0x000fe40000010176 */
[----:B------:R-:W-:Y:S02]  /*4890*/  FFMA.FTZ R13, -R122, R122, 1 ;  /* 0x3f8000007a0d7423 */ /* 0x000fe4000001017a */
[----:B------:R-:W-:Y:S02]  /*48a0*/  FMUL.FTZ R10, R6, R10 ;  /* 0x0000000a060a7220 */ /* 0x000fe40000410000 */
[----:B------:R-:W-:Y:S02]  /*48b0*/  FMUL.FTZ R4, R12, R4 ;  /* 0x000000040c047220 */ /* 0x000fe40000410000 */
[----:B------:R-:W-:Y:S02]  /*48c0*/  FMUL.FTZ R8, R8, c[0x0][0x2ec] ;  /* 0x0000bb0008087a20 */ /* 0x000fe40000410000 */
[----:B------:R-:W-:Y:S01]  /*48d0*/  FMUL.FTZ R13, R13, c[0x0][0x2ec] ;  /* 0x0000bb000d0d7a20 */ /* 0x000fe20000410000 */
[----:B------:R-:W-:Y:S01]  /*48e0*/  F2FP.PACK_AB R4, R4, R10 ;  /* 0x0000000a0404723e */ /* 0x000fe200000000ff */
[----:B------:R-:W-:Y:S02]  /*48f0*/  FMUL.FTZ R8, R88, R8 ;  /* 0x0000000858087220 */ /* 0x000fe40000410000 */
[----:B------:R-:W-:Y:S02]  /*4900*/  FMUL.FTZ R13, R17, R13 ;  /* 0x0000000d110d7220 */ /* 0x000fe40000410000 */
[----:B------:R-:W-:Y:S01]  /*4910*/  FFMA.FTZ R5, -R129, R129, 1 ;  /* 0x3f80000081057423 */ /* 0x000fe20000010181 */
[----:B------:R1:W-:Y:S01]  /*4920*/  STS [R231+0x20400], R4 ;  /* 0x02040004e7007388 */ /* 0x0003e20000000800 */
[----:B------:R-:W-:Y:S01]  /*4930*/  FFMA.FTZ R6, -R128, R128, 1 ;  /* 0x3f80000080067423 */ /* 0x000fe20000010180 */
[----:B------:R-:W-:Y:S01]  /*4940*/  F2FP.PACK_AB R8, R8, R13 ;  /* 0x0000000d0808723e */ /* 0x000fe200000000ff */
[----:B------:R-:W-:Y:S02]  /*4950*/  FADD.FTZ R13, -R112, R11 ;  /* 0x0000000b700d7221 */ /* 0x000fe40000010100 */
[----:B------:R-:W-:Y:S01]  /*4960*/  FMUL.FTZ R11, R208, R16 ;  /* 0x00000010d00b7220 */ /* 0x000fe20000410000 */
[----:B------:R-:W-:Y:S01]  /*4970*/  STS [R238+0x20000], R9 ;  /* 0x02000009ee007388 */ /* 0x000fe20000000800 */
[----:B------:R-:W-:Y:S02]  /*4980*/  FMUL.FTZ R5, R5, c[0x0][0x2ec] ;  /* 0x0000bb0005057a20 */ /* 0x000fe40000410000 */
[----:B------:R-:W-:Y:S02]  /*4990*/  FMUL.FTZ R13, R206, R13 ;  /* 0x0000000dce0d7220 */ /* 0x000fe40000410000 */
[----:B------:R-:W-:Y:S02]  /*49a0*/  FMUL.FTZ R6, R6, c[0x0][0x2ec] ;  /* 0x0000bb0006067a20 */ /* 0x000fe40000410000 */
[C---:B------:R-:W-:Y:S02]  /*49b0*/  FADD.FTZ R14, -R112.reuse, R14 ;  /* 0x0000000e700e7221 */ /* 0x040fe40000010100 */
[----:B------:R-:W-:Y:S02]  /*49c0*/  FADD.FTZ R15, -R112, R15 ;  /* 0x0000000f700f7221 */ /* 0x000fe40000010100 */
[----:B------:R-:W-:Y:S02]  /*49d0*/  FMUL.FTZ R5, R11, R5 ;  /* 0x000000050b057220 */ /* 0x000fe40000410000 */
[----:B------:R-:W-:Y:S02]  /*49e0*/  FFMA.FTZ R11, -R127, R127, 1 ;  /* 0x3f8000007f0b7423 */ /* 0x000fe4000001017f */
[----:B------:R-:W-:Y:S02]  /*49f0*/  FFMA.FTZ R10, -R126, R126, 1 ;  /* 0x3f8000007e0a7423 */ /* 0x000fe4000001017e */
[----:B------:R-:W-:Y:S02]  /*4a00*/  FMUL.FTZ R6, R13, R6 ;  /* 0x000000060d067220 */ /* 0x000fe40000410000 */
[----:B------:R-:W-:Y:S02]  /*4a10*/  FMUL.FTZ R16, R210, R14 ;  /* 0x0000000ed2107220 */ /* 0x000fe40000410000 */
[----:B------:R-:W-:Y:S01]  /*4a20*/  FMUL.FTZ R17, R207, R15 ;  /* 0x0000000fcf117220 */ /* 0x000fe20000410000 */
[----:B------:R-:W-:Y:S01]  /*4a30*/  F2FP.PACK_AB R6, R6, R5 ;  /* 0x000000050606723e */ /* 0x000fe200000000ff */
[----:B------:R-:W-:Y:S02]  /*4a40*/  FMUL.FTZ R11, R11, c[0x0][0x2ec] ;  /* 0x0000bb000b0b7a20 */ /* 0x000fe40000410000 */
[----:B------:R-:W-:Y:S02]  /*4a50*/  FMUL.FTZ R10, R10, c[0x0][0x2ec] ;  /* 0x0000bb000a0a7a20 */ /* 0x000fe40000410000 */
[C---:B------:R-:W-:Y:S01]  /*4a60*/  FADD.FTZ R18, -R112.reuse, R18 ;  /* 0x0000001270127221 */ /* 0x040fe20000010100 */
[----:B------:R-:W-:Y:S01]  /*4a70*/  STS [R238+0x20400], R6 ;  /* 0x02040006ee007388 */ /* 0x000fe20000000800 */
[----:B------:R-:W-:Y:S02]  /*4a80*/  FADD.FTZ R19, -R112, R19 ;  /* 0x0000001370137221 */ /* 0x000fe40000010100 */
[----:B------:R-:W-:Y:S02]  /*4a90*/  FFMA.FTZ R13, -R125, R125, 1 ;  /* 0x3f8000007d0d7423 */ /* 0x000fe4000001017d */
[----:B------:R-:W-:Y:S01]  /*4aa0*/  FFMA.FTZ R12, -R124, R124, 1 ;  /* 0x3f8000007c0c7423 */ /* 0x000fe2000001017c */
[----:B------:R-:W-:Y:S01]  /*4ab0*/  STS [R236+0x20000], R8 ;  /* 0x02000008ec007388 */ /* 0x000fe20000000800 */
[----:B------:R-:W-:Y:S02]  /*4ac0*/  FMUL.FTZ R11, R16, R11 ;  /* 0x0000000b100b7220 */ /* 0x000fe40000410000 */
[----:B------:R-:W-:Y:S02]  /*4ad0*/  FMUL.FTZ R10, R17, R10 ;  /* 0x0000000a110a7220 */ /* 0x000fe40000410000 */
[----:B------:R-:W-:Y:S02]  /*4ae0*/  FMUL.FTZ R14, R205, R18 ;  /* 0x00000012cd0e7220 */ /* 0x000fe40000410000 */
[----:B------:R-:W-:Y:S01]  /*4af0*/  FMUL.FTZ R15, R204, R19 ;  /* 0x00000013cc0f7220 */ /* 0x000fe20000410000 */
[----:B------:R-:W-:Y:S01]  /*4b00*/  F2FP.PACK_AB R5, R10, R11 ;  /* 0x0000000b0a05723e */ /* 0x000fe200000000ff */
[----:B------:R-:W-:Y:S02]  /*4b10*/  FMUL.FTZ R13, R13, c[0x0][0x2ec] ;  /* 0x0000bb000d0d7a20 */ /* 0x000fe40000410000 */
[----:B------:R-:W-:Y:S02]  /*4b20*/  FMUL.FTZ R12, R12, c[0x0][0x2ec] ;  /* 0x0000bb000c0c7a20 */ /* 0x000fe40000410000 */
[----:B------:R-:W-:Y:S01]  /*4b30*/  FMUL.FTZ R13, R14, R13 ;  /* 0x0000000d0e0d7220 */ /* 0x000fe20000410000 */
[----:B------:R-:W-:Y:S01]  /*4b40*/  STS [R236+0x20400], R5 ;  /* 0x02040005ec007388 */ /* 0x000fe20000000800 */
[----:B------:R-:W-:Y:S05]  /*4b50*/  FMUL.FTZ R12, R15, R12 ;  /* 0x0000000c0f0c7220 */ /* 0x000fea0000410000 */
[----:B-1----:R-:W-:Y:S01]  /*4b60*/  F2FP.PACK_AB R4, R12, R13 ;  /* 0x0000000d0c04723e */ /* 0x002fe200000000ff */
        /* <DEDUP_REMOVED lines=114> */
.L_x_1133:
        /* <DEDUP_REMOVED lines=420> */
.L_x_1134:
        /* <DEDUP_REMOVED lines=217> */
.L_x_1136:
        /* <DEDUP_REMOVED lines=18> */
.L_x_1137:
[----:B------:R-:W-:Y:S01]  /*7b80*/  BAR.SYNC.DEFER_BLOCKING 0x0 ;  /* 0x0000000000007b1d */ /* 0x000fe20000010000 */
[----:B------:R-:W-:Y:S01]  /*7b90*/  USHF.R.S32.HI UR10, URZ, 0x1f, UR23 ;  /* 0x0000001f3f0a7899 */ /* 0x000fe20008011417 */
[--C-:B--2---:R-:W-:Y:S01]  /*7ba0*/  SHF.R.S32.HI R7, RZ, 0x1f, R248.reuse ;  /* 0x0000001fff077819 */ /* 0x104fe200000114f8 */
        /* <DEDUP_REMOVED lines=48> */
.L_x_1139:
[----:B--23--:R-:W-:Y:S05]  /*7eb0*/  BSYNC B0 ;  /* 0x0000000000007941 */ /* 0x00cfea0003800000 */
.L_x_1138:
        /* <DEDUP_REMOVED lines=17> */
.L_x_1141:
[----:B------:R-:W-:Y:S05]  /*7fd0*/  BSYNC B0 ;  /* 0x0000000000007941 */ /* 0x000fea0003800000 */
.L_x_1140:
[----:B------:R-:W-:Y:S01]  /*7fe0*/  ULDC.64 UR6, c[0x0][0x3a8] ;  /* 0x0000ea0000067ab9 */ /* 0x000fe20000000a00 */
[----:B--2---:R-:W-:Y:S01]  /*7ff0*/  IMAD.U32 R4, RZ, RZ, UR23 ;  /* 0x00000017ff047e24 */ /* 0x004fe2000f8e00ff */
        /* <DEDUP_REMOVED lines=26> */
.L_x_1143:
[----:B------:R-:W-:Y:S05]  /*81a0*/  BSYNC B0 ;  /* 0x0000000000007941 */ /* 0x000fea0003800000 */
.L_x_1142:
        /* <DEDUP_REMOVED lines=15> */
.L_x_1132:
        /* <DEDUP_REMOVED lines=20> */
.L_x_1145:
        /* <DEDUP_REMOVED lines=18> */
.L_x_1146:
[----:B------:R-:W-:Y:S01]  /*8500*/  USHF.R.S32.HI UR10, URZ, 0x1f, UR23 ;  /* 0x0000001f3f0a7899 */ /* 0x000fe20008011417 */
[----:B------:R-:W-:Y:S01]  /*8510*/  IMAD.U32 R4, RZ, RZ, UR23 ;  /* 0x00000017ff047e24 */ /* 0x000fe2000f8e00ff */
[----:B------:R-:W-:Y:S01]  /*8520*/  ULDC.64 UR8, c[0x0][0x3a0] ;  /* 0x0000e80000087ab9 */ /* 0x000fe20000000a00 */
[----:B------:R-:W-:Y:S01]  /*8530*/  BSSY B0, `(.L_x_1147) ;  /* 0x000001d000007945 */ /* 0x000fe20003800000 */
[----:B------:R-:W-:Y:S01]  /*8540*/  UIMAD UR7, UR10, UR8, URZ ;  /* 0x000000080a0772a4 */ /* 0x000fe2000f8e023f */
[----:B------:R-:W-:Y:S01]  /*8550*/  IMAD.WIDE.U32 R4, R4, c[0x0][0x3a0], R248 ;  /* 0x0000e80004047a25 */ /* 0x000fe200078e00f8 */
[----:B------:R-:W-:Y:S01]  /*8560*/  UIMAD UR6, UR22, -0x40, UR6 ;  /* 0xffffffc0160678a4 */ /* 0x000fe2000f8e0206 */
[----:B------:R-:W-:Y:S01]  /*8570*/  SHF.R.S32.HI R12, RZ, 0x1f, R243 ;  /* 0x0000001fff0c7819 */ /* 0x000fe200000114f3 */
[----:B------:R-:W-:-:S02]  /*8580*/  UIMAD UR7, UR23, UR9, UR7 ;  /* 0x00000009170772a4 */ /* 0x000fc4000f8e0207 */
[----:B------:R-:W-:Y:S01]  /*8590*/  IADD3 R6, P0, R4, UR14, RZ ;  /* 0x0000000e04067c10 */ /* 0x000fe2000ff1e0ff */
[----:B------:R-:W-:Y:S01]  /*85a0*/  ULDC.64 UR8, c[0x0][0x3b8] ;  /* 0x0000ee0000087ab9 */ /* 0x000fe20000000a00 */
[----:B------:R-:W-:Y:S02]  /*85b0*/  ISETP.GE.AND P2, PT, R243, UR6, PT ;  /* 0x00000006f3007c0c */ /* 0x000fe4000bf46270 */
        /* <DEDUP_REMOVED lines=20> */
.L_x_1148:
[----:B------:R-:W-:Y:S05]  /*8700*/  BSYNC B0 ;  /* 0x0000000000007941 */ /* 0x000fea0003800000 */
.L_x_1147:
        /* <DEDUP_REMOVED lines=17> */
.L_x_1150:
[----:B------:R-:W-:Y:S05]  /*8820*/  BSYNC B0 ;  /* 0x0000000000007941 */ /* 0x000fea0003800000 */
.L_x_1149:
[----:B------:R-:W-:Y:S01]  /*8830*/  ULDC.64 UR6, c[0x0][0x3a8] ;  /* 0x0000ea0000067ab9 */ /* 0x000fe20000000a00 */
[----:B-1----:R-:W-:Y:S01]  /*8840*/  IMAD.U32 R4, RZ, RZ, UR23 ;  /* 0x00000017ff047e24 */ /* 0x002fe2000f8e00ff */
        /* <DEDUP_REMOVED lines=26> */
.L_x_1152:
[----:B------:R-:W-:Y:S05]  /*89f0*/  BSYNC B0 ;  /* 0x0000000000007941 */ /* 0x000fea0003800000 */
.L_x_1151:
        /* <DEDUP_REMOVED lines=14> */
.L_x_1144:
[----:B------:R-:W-:Y:S05]  /*8ae0*/  BSYNC B1 ;  /* 0x0000000000017941 */ /* 0x000fea0003800000 */
.L_x_1127:
        /* <DEDUP_REMOVED lines=11> */
.L_x_1153:
[----:B------:R-:W-:Y:S05]  /*8ba0*/  EXIT ;  /* 0x000000000000794d */ /* 0x000fea0003800000 */
.L_x_1155:
        /* <DEDUP_REMOVED lines=13> */
.L_x_2030:


//--------------------- .text._ZN5flash44flash_bwd_dq_dk_dv_loop_seqk_parallel_kernelI23Flash_bwd_kernel_traitsILi256ELi64ELi64ELi8ELi4ELi2ELi2ELb0ELb1EN7cutlass6half_tE19Flash_kernel_traitsILi256ELi64ELi64ELi8ES3_EELb1ELb0ELb0ELb1ELb0ELb0ELb0EEEvNS_16Flash_bwd_paramsE --------------------------
	.section	.text._ZN5flash44flash_bwd_dq_dk_dv_loop_seqk_parallel_kernelI23Flash_bwd_kernel_traitsILi256ELi64ELi64ELi8ELi4ELi2ELi2ELb0ELb1EN7cutlass6half_tE19Flash_kernel_traitsILi256ELi64ELi64ELi8ES3_EELb1ELb0ELb0ELb1ELb0ELb0ELb0EEEvNS_16Flash_bwd_paramsE,"ax",@progbits
	.sectioninfo	@"SHI_REGISTERS=255"
	.align	128
        .global         _ZN5flash44flash_bwd_dq_dk_dv_loop_seqk_parallel_kernelI23Flash_bwd_kernel_traitsILi256ELi64ELi64ELi8ELi4ELi2ELi2ELb0ELb1EN7cutlass6half_tE19Flash_kernel_traitsILi256ELi64ELi64ELi8ES3_EELb1ELb0ELb0ELb1ELb0ELb0ELb0EEEvNS_16Flash_bwd_paramsE
        .type           _ZN5flash44flash_bwd_dq_dk_dv_loop_seqk_parallel_kernelI23Flash_bwd_kernel_traitsILi256ELi64ELi64ELi8ELi4ELi2ELi2ELb0ELb1EN7cutlass6half_tE19Flash_kernel_traitsILi256ELi64ELi64ELi8ES3_EELb1ELb0ELb0ELb1ELb0ELb0ELb0EEEvNS_16Flash_bwd_paramsE,@function
        .size           _ZN5flash44flash_bwd_dq_dk_dv_loop_seqk_parallel_kernelI23Flash_bwd_kernel_traitsILi256ELi64ELi64ELi8ELi4ELi2ELi2ELb0ELb1EN7cutlass6half_tE19Flash_kernel_traitsILi256ELi64ELi64ELi8ES3_EELb1ELb0ELb0ELb1ELb0ELb0ELb0EEEvNS_16Flash_bwd_paramsE,(.L_x_2031 - _ZN5flash44flash_bwd_dq_dk_dv_loop_seqk_parallel_kernelI23Flash_bwd_kernel_traitsILi256ELi64ELi64ELi8ELi4ELi2ELi2ELb0ELb1EN7cutlass6half_tE19Flash_kernel_traitsILi256ELi64ELi64ELi8ES3_EELb1ELb0ELb0ELb1ELb0ELb0ELb0EEEvNS_16Flash_bwd_paramsE)
        .other          _ZN5flash44flash_bwd_dq_dk_dv_loop_seqk_parallel_kernelI23Flash_bwd_kernel_traitsILi256ELi64ELi64ELi8ELi4ELi2ELi2ELb0ELb1EN7cutlass6half_tE19Flash_kernel_traitsILi256ELi64ELi64ELi8ES3_EELb1ELb0ELb0ELb1ELb0ELb0ELb0EEEvNS_16Flash_bwd_paramsE,@"STO_CUDA_ENTRY STV_DEFAULT"
_ZN5flash44flash_bwd_dq_dk_dv_loop_seqk_parallel_kernelI23Flash_bwd_kernel_traitsILi256ELi64ELi64ELi8ELi4ELi2ELi2ELb0ELb1EN7cutlass6half_tE19Flash_kernel_traitsILi256ELi64ELi64ELi8ES3_EELb1ELb0ELb0ELb1ELb0ELb0ELb0EEEvNS_16Flash_bwd_paramsE:
.text._ZN5flash44flash_bwd_dq_dk_dv_loop_seqk_parallel_kernelI23Flash_bwd_kernel_traitsILi256ELi64ELi64ELi8ELi4ELi2ELi2ELb0ELb1EN7cutlass6half_tE19Flash_kernel_traitsILi256ELi64ELi64ELi8ES3_EELb1ELb0ELb0ELb1ELb0ELb0ELb0EEEvNS_16Flash_bwd_paramsE:
        /* <DEDUP_REMOVED lines=28> */
[----:B--2---:R-:W-:-:S02]  /*01c0*/  UIMAD.WIDE.U32 UR42, UR32, UR15, URZ ;  /* 0x0000000f202a72a5 */ /* 0x004fc4000f8e003f */
[----:B------:R-:W-:Y:S01]  /*01d0*/  USHF.L.U32 UR15, UR32, 0x7, URZ ;  /* 0x00000007200f7899 */ /* 0x000fe2000800063f */
[CC--:B------:R-:W-:Y:S01]  /*01e0*/  LEA.HI R2, R6.reuse, R5.reuse, RZ, 0x5 ;  /* 0x0000000506027211 */ /* 0x0c0fe200078f28ff */
[----:B------:R-:W-:Y:S01]  /*01f0*/  UIMAD.WIDE UR36, UR46, UR36, URZ ;  /* 0x000000242e2472a5 */ /* 0x000fe2000f8e023f */
[CC--:B------:R-:W-:Y:S01]  /*0200*/  LEA.HI R10, R6.reuse, R5.reuse, RZ, 0x3 ;  /* 0x00000005060a7211 */ /* 0x0c0fe200078f18ff */
[----:B------:R-:W-:Y:S01]  /*0210*/  UIMAD UR56, UR7, UR6, UR56 ;  /* 0x00000006073872a4 */ /* 0x000fe2000f8e0238 */
[CC--:B------:R-:W-:Y:S01]  /*0220*/  LEA.HI R3, R6.reuse, R5.reuse, RZ, 0x4 ;  /* 0x0000000506037211 */ /* 0x0c0fe200078f20ff */
[----:B---3--:R-:W-:Y:S01]  /*0230*/  UIMAD UR47, UR34, UR46, URZ ;  /* 0x0000002e222f72a4 */ /* 0x008fe2000f8e023f */
[CC--:B------:R-:W-:Y:S01]  /*0240*/  LEA.HI R13, R6.reuse, R5.reuse, RZ, 0x7 ;  /* 0x00000005060d7211 */ /* 0x0c0fe200078f38ff */
[----:B------:R-:W-:Y:S01]  /*0250*/  USHF.R.S32.HI UR9, URZ, 0x1f, UR32 ;  /* 0x0000001f3f097899 */ /* 0x000fe20008011420 */
[CC--:B------:R-:W-:Y:S01]  /*0260*/  LEA.HI R14, R6.reuse, R5.reuse, RZ, 0x6 ;  /* 0x00000005060e7211 */ /* 0x0c0fe200078f30ff */
[----:B------:R-:W-:Y:S01]  /*0270*/  UIMAD UR46, UR46, UR12, URZ ;  /* 0x0000000c2e2e72a4 */ /* 0x000fe2000f8e023f */
[----:B------:R-:W-:Y:S01]  /*0280*/  LEA.HI R6, R6, R5, RZ, 0x2 ;  /* 0x0000000506067211 */ /* 0x000fe200078f10ff */
[----:B------:R-:W-:Y:S01]  /*0290*/  UIMAD UR6, UR32, UR13, UR34 ;  /* 0x0000000d200672a4 */ /* 0x000fe2000f8e0222 */
[----:B------:R-:W-:Y:S01]  /*02a0*/  LOP3.LUT R4, R2, 0xffffffe0, RZ, 0xc0, !PT ;  /* 0xffffffe002047812 */ /* 0x000fe200078ec0ff */
[----:B------:R-:W-:Y:S01]  /*02b0*/  ULDC UR14, c[0x0][0x1c0] ;  /* 0x00007000000e7ab9 */ /* 0x000fe20000000800 */
[--C-:B------:R-:W-:Y:S01]  /*02c0*/  SHF.R.S32.HI R0, RZ, 0x5, R2.reuse ;  /* 0x00000005ff007819 */ /* 0x100fe20000011402 */
[----:B------:R-:W-:Y:S01]  /*02d0*/  ULDC UR11, c[0x0][0x1c0] ;  /* 0x00007000000b7ab9 */ /* 0x000fe20000000800 */
[----:B------:R-:W-:Y:S01]  /*02e0*/  SHF.R.S32.HI R12, RZ, 0x1f, R2 ;  /* 0x0000001fff0c7819 */ /* 0x000fe20000011402 */
[----:B------:R-:W-:Y:S01]  /*02f0*/  IMAD.IADD R9, R5, 0x1, -R4 ;  /* 0x0000000105097824 */ /* 0x000fe200078e0a04 */
[----:B------:R-:W-:Y:S01]  /*0300*/  LOP3.LUT R7, R10, 0xfffffff8, RZ, 0xc0, !PT ;  /* 0xfffffff80a077812 */ /* 0x000fe200078ec0ff */
[----:B------:R-:W-:Y:S01]  /*0310*/  UIMAD UR53, UR8, UR32, URZ ;  /* 0x00000020083572a4 */ /* 0x000fe2000f8e023f */
[----:B------:R-:W-:Y:S01]  /*0320*/  LOP3.LUT R8, R3, 0xfffffff0, RZ, 0xc0, !PT ;  /* 0xfffffff003087812 */ /* 0x000fe200078ec0ff */
[----:B------:R-:W-:Y:S01]  /*0330*/  UIMAD UR7, UR32, UR11, UR34 ;  /* 0x0000000b200772a4 */ /* 0x000fe2000f8e0222 */
        /* <DEDUP_REMOVED lines=9> */
[----:B------:R-:W-:Y:S01]  /*03d0*/  @!UP2 UIMAD UR8, UR32, UR14, UR34 ;  /* 0x0000000e2008a2a4 */ /* 0x000fe2000f8e0222 */
[----:B------:R-:W-:Y:S01]  /*03e0*/  SHF.R.S32.HI R4, RZ, 0x4, R3 ;  /* 0x00000004ff047819 */ /* 0x000fe20000011403 */
[C---:B------:R-:W-:Y:S01]  /*03f0*/  IMAD.IADD R249, R0.reuse, 0x1, -R5 ;  /* 0x0000000100f97824 */ /* 0x040fe200078e0a05 */
[----:B------:R-:W-:Y:S01]  /*0400*/  SHF.R.S32.HI R242, RZ, 0x3, R10 ;  /* 0x00000003fff27819 */ /* 0x000fe2000001140a */
[----:B------:R-:W-:Y:S01]  /*0410*/  IMAD.IADD R216, R0, 0x1, -R2 ;  /* 0x0000000100d87824 */ /* 0x000fe200078e0a02 */
[----:B------:R-:W-:Y:S01]  /*0420*/  LEA.HI R0, R3, R4, RZ, 0x1 ;  /* 0x0000000403007211 */ /* 0x000fe200078f08ff */
[----:B------:R-:W-:Y:S01]  /*0430*/  USHF.L.U32 UR45, UR46, 0x6, URZ ;  /* 0x000000062e2d7899 */ /* 0x000fe2000800063f */
[--C-:B------:R-:W-:Y:S01]  /*0440*/  SHF.R.S32.HI R3, RZ, 0x2, R6.reuse ;  /* 0x00000002ff037819 */ /* 0x100fe20000011406 */
[----:B------:R-:W-:Y:S01]  /*0450*/  USHF.L.U32 UR44, UR6, 0x5, URZ ;  /* 0x00000005062c7899 */ /* 0x000fe2000800063f */
[----:B------:R-:W-:Y:S01]  /*0460*/  LOP3.LUT R2, R0, 0xfffffffe, RZ, 0xc0, !PT ;  /* 0xfffffffe00027812 */ /* 0x000fe200078ec0ff */
[----:B------:R-:W-:Y:S01]  /*0470*/  ULDC UR50, c[0x0][0x214] ;  /* 0x0000850000327ab9 */ /* 0x000fe20000000800 */
[----:B------:R-:W-:Y:S01]  /*0480*/  SHF.R.S32.HI R0, RZ, 0x1f, R6 ;  /* 0x0000001fff007819 */ /* 0x000fe20000011406 */
[----:B------:R-:W-:Y:S01]  /*0490*/  IMAD.U32 R252, RZ, RZ, UR9 ;  /* 0x00000009fffc7e24 */ /* 0x000fe2000f8e00ff */
[----:B------:R-:W-:Y:S01]  /*04a0*/  SHF.R.S32.HI R5, RZ, 0x1f, R8 ;  /* 0x0000001fff057819 */ /* 0x000fe20000011408 */
[----:B------:R-:W-:Y:S01]  /*04b0*/  IMAD.IADD R11, R4, 0x1, -R2 ;  /* 0x00000001040b7824 */ /* 0x000fe200078e0a02 */
[----:B------:R-:W-:Y:S01]  /*04c0*/  LEA.HI R0, R0, R3, RZ, 0x3 ;  /* 0x0000000300007211 */ /* 0x000fe200078f18ff */
[----:B------:R-:W-:Y:S01]  /*04d0*/  IMAD.SHL.U32 R2, R242, 0x40, RZ ;  /* 0x00000040f2027824 */ /* 0x000fe200078e00ff */
[----:B------:R-:W-:Y:S01]  /*04e0*/  LEA.HI R12, R5, R8, RZ, 0x3 ;  /* 0x00000008050c7211 */ /* 0x000fe200078f18ff */
[----:B------:R-:W-:Y:S01]  /*04f0*/  IMAD.SHL.U32 R213, R11, 0x200, RZ ;  /* 0x000002000bd57824 */ /* 0x000fe200078e00ff */
[----:B------:R-:W-:Y:S01]  /*0500*/  LOP3.LUT R0, R0, 0xfffffff8, RZ, 0xc0, !PT ;  /* 0xfffffff800007812 */ /* 0x000fe200078ec0ff */
[----:B------:R-:W-:Y:S01]  /*0510*/  ULDC UR57, c[0x0][0x1c8] ;  /* 0x0000720000397ab9 */ /* 0x000fe20000000800 */
[----:B------:R-:W-:Y:S01]  /*0520*/  SHF.R.S32.HI R6, RZ, 0x7, R13 ;  /* 0x00000007ff067819 */ /* 0x000fe2000001140d */
[----:B------:R-:W-:Y:S01]  /*0530*/  ULDC.U8 UR10, c[0x0][0x3d0] ;  /* 0x0000f400000a7ab9 */ /* 0x000fe20000000000 */
[----:B------:R-:W-:Y:S01]  /*0540*/  LOP3.LUT P4, RZ, R7, 0x4, RZ, 0xc0, !PT ;  /* 0x0000000407ff7812 */ /* 0x000fe2000788c0ff */
[----:B------:R-:W-:Y:S01]  /*0550*/  IMAD.IADD R4, R3, 0x1, -R0 ;  /* 0x0000000103047824 */ /* 0x000fe200078e0a00 */
[----:B------:R-:W-:Y:S01]  /*0560*/  LOP3.LUT R0, R2, 0x1c0, RZ, 0xc0, !PT ;  /* 0x000001c002007812 */ /* 0x000fe200078ec0ff */
[----:B------:R-:W-:Y:S01]  /*0570*/  ULDC UR51, c[0x0][0x224] ;  /* 0x0000890000337ab9 */ /* 0x000fe20000000800 */
[----:B------:R-:W-:Y:S01]  /*0580*/  SHF.R.S32.HI R3, RZ, 0x1f, R9 ;  /* 0x0000001fff037819 */ /* 0x000fe20000011409 */
[----:B------:R-:W-:Y:S01]  /*0590*/  @UP2 UIMAD UR55, UR32, UR50, URZ ;  /* 0x00000032203722a4 */ /* 0x000fe2000f8e023f */
[----:B------:R-:W-:Y:S01]  /*05a0*/  LOP3.LUT R2, R0, 0x38, R228, 0xf8, !PT ;  /* 0x0000003800027812 */ /* 0x000fe200078ef8e4 */
[----:B------:R-:W-:Y:S01]  /*05b0*/  UMOV UR39, URZ ;  /* 0x0000003f00277c82 */ /* 0x000fe20008000000 */
[----:B------:R-:W-:Y:S01]  /*05c0*/  SHF.R.U32.HI R0, RZ, 0x3, R0 ;  /* 0x00000003ff007819 */ /* 0x000fe20000011600 */
[----:B------:R-:W-:Y:S01]  /*05d0*/  ULDC.64 UR4, c[0x0][0x118] ;  /* 0x0000460000047ab9 */ /* 0x000fe20000000a00 */
[----:B------:R-:W-:Y:S01]  /*05e0*/  LEA.HI R239, R3, R9, RZ, 0x2 ;  /* 0x0000000903ef7211 */ /* 0x000fe200078f10ff */
[----:B------:R-:W-:Y:S01]  /*05f0*/  IMAD.U32 R3, RZ, RZ, UR15 ;  /* 0x0000000fff037e24 */ /* 0x000fe2000f8e00ff */
[----:B------:R-:W-:Y:S01]  /*0600*/  LOP3.LUT R9, R2, R0, RZ, 0x3c, !PT ;  /* 0x0000000002097212 */ /* 0x000fe200078e3cff */
[----:B------:R-:W-:Y:S01]  /*0610*/  IMAD.SHL.U32 R0, R7, 0x40, RZ ;  /* 0x0000004007007824 */ /* 0x000fe200078e00ff */
[----:B------:R-:W-:Y:S01]  /*0620*/  LOP3.LUT R2, R12, 0xfffffff8, RZ, 0xc0, !PT ;  /* 0xfffffff80c027812 */ /* 0x000fe200078ec0ff */
[----:B------:R-:W-:Y:S01]  /*0630*/  ULOP3.LUT UR57, UR34, UR57, URZ, 0x3c, !UPT ;  /* 0x0000003922397292 */ /* 0x000fe2000f8e3c3f */
[----:B------:R-:W-:Y:S01]  /*0640*/  LOP3.LUT R3, R4, 0x1, RZ, 0xc0, !PT ;  /* 0x0000000104037812 */ /* 0x000fe200078ec0ff */
[----:B------:R-:W-:Y:S01]  /*0650*/  UISETP.NE.AND UP3, UPT, UR10, URZ, UPT ;  /* 0x0000003f0a00728c */ /* 0x000fe2000bf65270 */
[----:B------:R-:W-:Y:S01]  /*0660*/  LOP3.LUT R0, R0, 0x1c0, RZ, 0xc0, !PT ;  /* 0x000001c000007812 */ /* 0x000fe200078ec0ff */
[----:B------:R-:W-:Y:S01]  /*0670*/  IMAD.IADD R8, R8, 0x1, -R2 ;  /* 0x0000000108087824 */ /* 0x000fe200078e0a02 */
[----:B------:R-:W-:Y:S01]  /*0680*/  ISETP.NE.U32.AND P0, PT, R3, 0x1, PT ;  /* 0x000000010300780c */ /* 0x000fe20003f05070 */
[----:B------:R-:W-:Y:S01]  /*0690*/  IMAD.SHL.U32 R2, R216, 0x10, RZ ;  /* 0x00000010d8027824 */ /* 0x000fe200078e00ff */
[----:B------:R-:W-:Y:S01]  /*06a0*/  LOP3.LUT R208, R0, 0x8, R10, 0xf8, !PT ;  /* 0x0000000800d07812 */ /* 0x000fe200078ef80a */
[----:B------:R-:W-:Y:S01]  /*06b0*/  IMAD.SHL.U32 R3, R4, 0x40, RZ ;  /* 0x0000004004037824 */ /* 0x000fe200078e00ff */
[----:B------:R-:W-:Y:S01]  /*06c0*/  LOP3.LUT P3, RZ, R7, 0x2, RZ, 0xc0, !PT ;  /* 0x0000000207ff7812 */ /* 0x000fe2000786c0ff */
[----:B------:R-:W-:Y:S01]  /*06d0*/  USHF.R.S32.HI UR58, URZ, 0x1f, UR34 ;  /* 0x0000001f3f3a7899 */ /* 0x000fe20008011422 */
[----:B------:R-:W-:Y:S01]  /*06e0*/  LOP3.LUT R5, R0, 0x10, R2, 0xf8, !PT ;  /* 0x0000001000057812 */ /* 0x000fe200078ef802 */
[----:B------:R-:W-:Y:S01]  /*06f0*/  IMAD R2, R6, 0x800, R213 ;  /* 0x0000080006027824 */ /* 0x000fe200078e02d5 */
[----:B------:R-:W-:Y:S01]  /*0700*/  SHF.R.U32.HI R0, RZ, 0x3, R0 ;  /* 0x00000003ff007819 */ /* 0x000fe20000011600 */
[----:B------:R-:W-:Y:S01]  /*0710*/  USHF.R.S32.HI UR61, URZ, 0x1f, UR34 ;  /* 0x0000001f3f3d7899 */ /* 0x000fe20008011422 */
        /* <DEDUP_REMOVED lines=9> */
[----:B------:R-:W-:Y:S01]  /*07b0*/  UIMAD.WIDE.U32 UR40, UR36, UR42, URZ ;  /* 0x0000002a242872a5 */ /* 0x000fe2000f8e003f */
[----:B------:R-:W-:Y:S01]  /*07c0*/  R2P PR, R4, 0x6 ;  /* 0x0000000604007804 */ /* 0x000fe20000000000 */
[----:B------:R-:W-:Y:S01]  /*07d0*/  IMAD.SHL.U32 R4, R11, 0x20, RZ ;  /* 0x000000200b047824 */ /* 0x000fe200078e00ff */
[----:B------:R-:W-:Y:S01]  /*07e0*/  SHF.R.U32.HI R3, RZ, 0x3, R0 ;  /* 0x00000003ff037819 */ /* 0x000fe20000011600 */
[----:B------:R-:W-:Y:S01]  /*07f0*/  IMAD R9, R2, 0x200, R9 ;  /* 0x0000020002097824 */ /* 0x000fe200078e0209 */
[----:B------:R-:W-:Y:S01]  /*0800*/  LOP3.LUT P6, RZ, R8, 0x4, RZ, 0xc0, !PT ;  /* 0x0000000408ff7812 */ /* 0x000fe200078cc0ff */
[----:B------:R-:W-:Y:S01]  /*0810*/  IMAD.SHL.U32 R2, R2, 0x8, RZ ;  /* 0x0000000802027824 */ /* 0x000fe200078e00ff */
[----:B------:R-:W-:Y:S01]  /*0820*/  LOP3.LUT P5, RZ, R8, 0x2, RZ, 0xc0, !PT ;  /* 0x0000000208ff7812 */ /* 0x000fe200078ac0ff */
[----:B------:R-:W-:Y:S01]  /*0830*/  IMAD.SHL.U32 R209, R208, 0x2, RZ ;  /* 0x00000002d0d17824 */ /* 0x000fe200078e00ff */
[----:B------:R-:W-:Y:S01]  /*0840*/  SEL R212, R214, 0xffffffc0, !P4 ;  /* 0xffffffc0d6d47807 */ /* 0x000fe20006000000 */
[----:B------:R-:W-:Y:S01]  /*0850*/  IMAD.SHL.U32 R222, R9, 0x2, RZ ;  /* 0x0000000209de7824 */ /* 0x000fe200078e00ff */
        /* <DEDUP_REMOVED lines=12> */
[----:B------:R-:W-:Y:S01]  /*0920*/  SEL R232, R232, 0x10, !P0 ;  /* 0x00000010e8e87807 */ /* 0x000fe20004000000 */
[--C-:B------:R-:W-:Y:S01]  /*0930*/  IMAD R4, R249, 0x400, R0.reuse ;  /* 0x00000400f9047824 */ /* 0x100fe200078e0200 */
[----:B------:R-:W-:Y:S01]  /*0940*/  SHF.R.S32.HI R239, RZ, 0x2, R239 ;  /* 0x00000002ffef7819 */ /* 0x000fe200000114ef */
        /* <DEDUP_REMOVED lines=33> */
[----:B------:R-:W-:Y:S01]  /*0b60*/  IADD3 R238, R228, 0xc0, RZ ;  /* 0x000000c0e4ee7810 */ /* 0x000fe20007ffe0ff */
[----:B------:R-:W-:Y:S01]  /*0b70*/  IMAD.IADD R217, R214, 0x1, R216 ;  /* 0x00000001d6d97824 */ /* 0x000fe200078e02d8 */
[----:B------:R-:W-:Y:S01]  /*0b80*/  @P2 IADD3 R244, R243, -0x40, RZ ;  /* 0xffffffc0f3f42810 */ /* 0x000fe20007ffe0ff */
[----:B------:R-:W-:Y:S01]  /*0b90*/  IMAD R208, R208, 0x2, R212 ;  /* 0x00000002d0d07824 */ /* 0x000fe200078e02d4 */
[----:B------:R-:W-:Y:S01]  /*0ba0*/  USHF.R.S32.HI UR48, URZ, 0x1f, UR44 ;  /* 0x0000001f3f307899 */ /* 0x000fe2000801142c */
        /* <DEDUP_REMOVED lines=8> */
.L_x_1200:
        /* <DEDUP_REMOVED lines=62> */
.L_x_1156:
        /* <DEDUP_REMOVED lines=58> */
.L_x_1158:
        /* <DEDUP_REMOVED lines=43> */
.L_x_1159:
        /* <DEDUP_REMOVED lines=45> */
.L_x_1160:
[----:B------:R-:W-:-:S03]  /*1930*/  UMOV UR12, UR51 ;  /* 0x00000033000c7c82 */ /* 0x000fc60008000000 */
.L_x_1161:
[----:B------:R-:W1:Y:S01]  /*1940*/  S2R R25, SR_TID.X ;  /* 0x0000000000197919 */ /* 0x000e620000002100 */
[--C-:B------:R-:W-:Y:S01]  /*1950*/  SHF.R.S32.HI R229, RZ, 0x1f, R228.reuse ;  /* 0x0000001fffe57819 */ /* 0x100fe200000114e4 */
[----:B------:R-:W-:Y:S01]  /*1960*/  IMAD.U32 R6, RZ, RZ, UR19 ;  /* 0x00000013ff067e24 */ /* 0x000fe2000f8e00ff */
[----:B------:R-:W-:Y:S01]  /*1970*/  IADD3 R4, P0, R228, UR18, RZ ;  /* 0x00000012e4047c10 */ /* 0x000fe2000ff1e0ff */
[----:B------:R-:W-:Y:S01]  /*1980*/  UIADD3 UR8, UP5, UP4, UR8, UR45, UR47 ;  /* 0x0000002d08087290 */ /* 0x000fe2000fcbe02f */
[----:B------:R-:W-:Y:S01]  /*1990*/  IADD3 R14, P1, R242, UR19, RZ ;  /* 0x00000013f20e7c10 */ /* 0x000fe2000ff3e0ff */
[----:B------:R-:W-:Y:S01]  /*19a0*/  UMOV UR16, 0x4 ;  /* 0x0000000400107882 */ /* 0x000fe20000000000 */
        /* <DEDUP_REMOVED lines=11> */
[----:B------:R-:W-:-:S04]  /*1a60*/  UIMAD UR6, UR31, UR8, URZ ;  /* 0x000000081f0672a4 */ /* 0x000fc8000f8e023f */
        /* <DEDUP_REMOVED lines=11> */
[----:B------:R-:W-:-:S02]  /*1b20*/  ULEA.HI.SX32 UR11, UR33, 0xffffffff, 0x1a ;  /* 0xffffffff210b7891 */ /* 0x000fc4000f8fd23f */
        /* <DEDUP_REMOVED lines=11> */
[----:B------:R-:W-:Y:S02]  /*1be0*/  ULDC.64 UR12, c[0x0][0x3c8] ;  /* 0x0000f200000c7ab9 */ /* 0x000fe40000000a00 */
        /* <DEDUP_REMOVED lines=15> */
[----:B------:R-:W-:Y:S02]  /*1ce0*/  BSSY B0, `(.L_x_1163) ;  /* 0x000003b000007945 */ /* 0x000fe40003800000 */
[----:B------:R-:W-:Y:S01]  /*1cf0*/  IMAD.WIDE.U32 R12, R12, c[0x0][0x1a8], R8 ;  /* 0x00006a000c0c7a25 */ /* 0x000fe200078e0008 */
[----:B------:R-:W-:-:S02]  /*1d00*/  UIMAD UR8, UR34, UR9, UR8 ;  /* 0x00000009220872a4 */ /* 0x000fc4000f8e0208 */
[----:B------:R-:W-:Y:S01]  /*1d10*/  @P0 BAR.SYNC.DEFER_BLOCKING 0x0 ;  /* 0x0000000000000b1d */ /* 0x000fe20000010000 */
[----:B------:R-:W-:Y:S01]  /*1d20*/  IMAD R4, R242, c[0x0][0x374], R4 ;  /* 0x0000dd00f2047a24 */ /* 0x000fe200078e0204 */
[----:B------:R-:W-:Y:S02]  /*1d30*/  LEA R225, P0, R6, c[0x0][0x330], 0x1 ;  /* 0x0000cc0006e17a11 */ /* 0x000fe400078008ff */
[----:B------:R-:W-:Y:S01]  /*1d40*/  LEA R224, P1, R12, c[0x0][0x160], 0x1 ;  /* 0x000058000ce07a11 */ /* 0x000fe200078208ff */
[----:B------:R-:W-:Y:S01]  /*1d50*/  IMAD.IADD R16, R7, 0x1, R4 ;  /* 0x0000000107107824 */ /* 0x000fe200078e0204 */
[----:B------:R-:W-:Y:S01]  /*1d60*/  UMOV UR9, UR11 ;  /* 0x0000000b00097c82 */ /* 0x000fe20008000000 */
[----:B------:R-:W-:Y:S01]  /*1d70*/  IADD3 R18, R13, UR8, RZ ;  /* 0x000000080d127c10 */ /* 0x000fe2000fffe0ff */
[----:B------:R-:W-:Y:S02]  /*1d80*/  UIMAD UR6, UR9, -0x40, UR29 ;  /* 0xffffffc0090678a4 */ /* 0x000fe4000f8e021d */
[----:B------:R-:W-:-:S02]  /*1d90*/  LEA.HI.X R227, R6, c[0x0][0x334], R16, 0x1, P0 ;  /* 0x0000cd0006e37a11 */ /* 0x000fc400000f0c10 */
[----:B------:R-:W-:Y:S02]  /*1da0*/  LEA.HI.X R226, R12, c[0x0][0x164], R18, 0x1, P1 ;  /* 0x000059000ce27a11 */ /* 0x000fe400008f0c12 */
        /* <DEDUP_REMOVED lines=46> */
.L_x_1164:
[----:B------:R-:W-:Y:S05]  /*2090*/  BSYNC B0 ;  /* 0x0000000000007941 */ /* 0x000fea0003800000 */
.L_x_1163:
        /* <DEDUP_REMOVED lines=48> */
.L_x_1166:
[----:B------:R-:W-:Y:S05]  /*23a0*/  BSYNC B0 ;  /* 0x0000000000007941 */ /* 0x000fea0003800000 */
.L_x_1165:
        /* <DEDUP_REMOVED lines=44> */
.L_x_1168:
[----:B------:R-:W-:Y:S05]  /*2670*/  BSYNC B0 ;  /* 0x0000000000007941 */ /* 0x000fea0003800000 */
.L_x_1167:
        /* <DEDUP_REMOVED lines=45> */
.L_x_1170:
[----:B------:R-:W-:Y:S05]  /*2950*/  BSYNC B0 ;  /* 0x0000000000007941 */ /* 0x000fea0003800000 */
.L_x_1169:
[C---:B--23--:R-:W-:Y:S01]  /*2960*/  IADD3 R4, R239.reuse, 0x8, RZ ;  /* 0x00000008ef047810 */ /* 0x04cfe20007ffe0ff */
[----:B------:R-:W-:Y:S01]  /*2970*/  USHF.R.S32.HI UR8, URZ, 0x1f, UR17 ;  /* 0x0000001f3f087899 */ /* 0x000fe20008011411 */
[C---:B------:R-:W-:Y:S01]  /*2980*/  ISETP.GE.AND P1, PT, R239.reuse, UR6, PT ;  /* 0x00000006ef007c0c */ /* 0x040fe2000bf26270 */
[----:B------:R-:W-:Y:S01]  /*2990*/  ULDC.64 UR10, c[0x0][0x198] ;  /* 0x00006600000a7ab9 */ /* 0x000fe20000000a00 */
[----:B------:R-:W-:Y:S01]  /*29a0*/  ISETP.GE.AND P0, PT, R4, UR6, PT ;  /* 0x0000000604007c0c */ /* 0x000fe2000bf06270 */
[----:B------:R-:W-:Y:S01]  /*29b0*/  UIMAD UR6, UR8, UR10, URZ ;  /* 0x0000000a080672a4 */ /* 0x000fe2000f8e023f */
[----:B------:R-:W-:Y:S01]  /*29c0*/  IMAD.MOV.U32 R4, RZ, RZ, 0x4 ;  /* 0x00000004ff047424 */ /* 0x000fe200078e00ff */
[----:B------:R-:W-:Y:S01]  /*29d0*/  MOV R235, 0x7f800000 ;  /* 0x7f80000000eb7802 */ /* 0x000fe20000000f00 */
[----:B------:R-:W-:Y:S01]  /*29e0*/  IMAD.MOV.U32 R234, RZ, RZ, 0x7f800000 ;  /* 0x7f800000ffea7424 */ /* 0x000fe200078e00ff */
[----:B------:R-:W-:Y:S01]  /*29f0*/  UIMAD UR6, UR17, UR11, UR6 ;  /* 0x0000000b110672a4 */ /* 0x000fe2000f8e0206 */
[----:B------:R-:W-:-:S05]  /*2a00*/  IMAD.WIDE R4, R239, R4, UR14 ;  /* 0x0000000eef047e25 */ /* 0x000fca000f8e0204 */
[----:B------:R-:W-:Y:S01]  /*2a10*/  IMAD.U32 R6, RZ, RZ, UR6 ;  /* 0x00000006ff067e24 */ /* 0x000fe2000f8e00ff */
[----:B------:R-:W-:Y:S01]  /*2a20*/  UIADD3 UR6, -UR17, UR7, URZ ;  /* 0x0000000711067290 */ /* 0x000fe2000fffe13f */
[----:B------:R2:W5:Y:S04]  /*2a30*/  @!P1 LDG.E R234, [R4.64] ;  /* 0x0000000404ea9981 */ /* 0x000568000c1e1900 */
[----:B------:R2:W5:Y:S01]  /*2a40*/  @!P0 LDG.E R235, [R4.64+0x20] ;  /* 0x0000200404eb8981 */ /* 0x000562000c1e1900 */
[----:B------:R-:W-:Y:S01]  /*2a50*/  ISETP.GE.AND P5, PT, R242, UR6, PT ;  /* 0x00000006f2007c0c */ /* 0x000fe2000bfa6270 */
[----:B------:R-:W-:-:S12]  /*2a60*/  BSSY B0, `(.L_x_1171) ;  /* 0x000003b000007945 */ /* 0x000fd80003800000 */
[----:B------:R3:W-:Y:S04]  /*2a70*/  @P5 STS.128 [R222+0x10000], RZ ;  /* 0x010000ffde005388 */ /* 0x0007e80000000c00 */
[----:B------:R3:W-:Y:S04]  /*2a80*/  @P5 STS.128 [R222+0x12000], RZ ;  /* 0x012000ffde005388 */ /* 0x0007e80000000c00 */
[----:B------:R3:W-:Y:S01]  /*2a90*/  @P5 STS.128 [R222+0x14000], RZ ;  /* 0x014000ffde005388 */ /* 0x0007e20000000c00 */
[----:B--2---:R-:W-:-:S03]  /*2aa0*/  MOV R4, UR17 ;  /* 0x0000001100047c02 */ /* 0x004fc60008000f00 */
[----:B------:R3:W-:Y:S02]  /*2ab0*/  @P5 STS.128 [R222+0x16000], RZ ;  /* 0x016000ffde005388 */ /* 0x0007e40000000c00 */
[----:B------:R-:W-:-:S05]  /*2ac0*/  IMAD.WIDE.U32 R4, R4, c[0x0][0x198], R228 ;  /* 0x0000660004047a25 */ /* 0x000fca00078e00e4 */
        /* <DEDUP_REMOVED lines=52> */
.L_x_1172:
[----:B---3--:R-:W-:Y:S05]  /*2e10*/  BSYNC B0 ;  /* 0x0000000000007941 */ /* 0x008fea0003800000 */
.L_x_1171:
        /* <DEDUP_REMOVED lines=55> */
.L_x_1174:
[----:B------:R-:W-:Y:S05]  /*3190*/  BSYNC B0 ;  /* 0x0000000000007941 */ /* 0x000fea0003800000 */
.L_x_1173:
[----:B------:R-:W-:Y:S01]  /*31a0*/  ULDC.64 UR10, c[0x0][0x1a0] ;  /* 0x00006800000a7ab9 */ /* 0x000fe20000000a00 */
[----:B-12---:R-:W-:Y:S01]  /*31b0*/  MOV R4, UR17 ;  /* 0x0000001100047c02 */ /* 0x006fe20008000f00 */
[----:B------:R-:W-:Y:S01]  /*31c0*/  UIMAD UR6, UR8, UR10, URZ ;  /* 0x0000000a080672a4 */ /* 0x000fe2000f8e023f */
[----:B------:R1:W-:Y:S01]  /*31d0*/  @P5 STS.128 [R222+0x18000], RZ ;  /* 0x018000ffde005388 */ /* 0x0003e20000000c00 */
[----:B------:R-:W-:Y:S02]  /*31e0*/  BSSY B0, `(.L_x_1175) ;  /* 0x000003b000007945 */ /* 0x000fe40003800000 */
[----:B------:R-:W-:Y:S01]  /*31f0*/  UIMAD UR6, UR17, UR11, UR6 ;  /* 0x0000000b110672a4 */ /* 0x000fe2000f8e0206 */
[----:B------:R1:W-:Y:S01]  /*3200*/  @P5 STS.128 [R222+0x1a000], RZ ;  /* 0x01a000ffde005388 */ /* 0x0003e20000000c00 */
[----:B------:R-:W-:-:S03]  /*3210*/  IMAD.WIDE.U32 R4, R4, c[0x0][0x1a0], R228 ;  /* 0x0000680004047a25 */ /* 0x000fc600078e00e4 */
        /* <DEDUP_REMOVED lines=55> */
.L_x_1176:
[----:B------:R-:W-:Y:S05]  /*3590*/  BSYNC B0 ;  /* 0x0000000000007941 */ /* 0x000fea0003800000 */
.L_x_1175:
        /* <DEDUP_REMOVED lines=53> */
.L_x_1178:
[----:B------:R-:W-:Y:S05]  /*38f0*/  BSYNC B0 ;  /* 0x0000000000007941 */ /* 0x000fea0003800000 */
.L_x_1177:
[----:B------:R-:W-:Y:S01]  /*3900*/  ULDC.64 UR18, c[0x0][0x318] ;  /* 0x0000c60000127ab9 */ /* 0x000fe20000000a00 */
[----:B------:R-:W-:Y:S01]  /*3910*/  IMAD.MOV.U32 R10, RZ, RZ, c[0x0][0x308] ;  /* 0x0000c200ff0a7624 */ /* 0x000fe200078e00ff */
[----:B------:R-:W-:Y:S01]  /*3920*/  UISETP.NE.U32.AND UP1, UPT, URZ, UR18, UPT ;  /* 0x000000123f00728c */ /* 0x000fe2000bf25070 */
[----:B------:R-:W-:Y:S01]  /*3930*/  MOV R11, c[0x0][0x30c] ;  /* 0x0000c300000b7a02 */ /* 0x000fe20000000f00 */
[----:B------:R-:W-:Y:S01]  /*3940*/  ULDC.64 UR20, c[0x0][0x320] ;  /* 0x0000c80000147ab9 */ /* 0x000fe20000000a00 */
[----:B-1----:R-:W1:Y:S01]  /*3950*/  S2R R9, SR_TID.X ;  /* 0x0000000000097919 */ /* 0x002e620000002100 */
[----:B------:R-:W-:Y:S01]  /*3960*/  UISETP.NE.AND.EX UP1, UPT, URZ, UR19, UPT, UP1 ;  /* 0x000000133f00728c */ /* 0x000fe2000bf25310 */
[----:B------:R-:W-:-:S02]  /*3970*/  LEA.HI R6, R27, R25, RZ, 0x7 ;  /* 0x000000191b067211 */ /* 0x000fc400078f38ff */
[----:B------:R-:W-:Y:S01]  /*3980*/  MOV R7, UR35 ;  /* 0x0000002300077c02 */ /* 0x000fe20008000f00 */
[----:B------:R-:W0:Y:S02]  /*3990*/  LDGDEPBAR ;  /* 0x00000000000079af */ /* 0x000e240000000000 */
[----:B------:R-:W-:-:S05]  /*39a0*/  PLOP3.LUT P0, PT, PT, PT, UP1, 0x80, 0x0 ;  /* 0x000000000000781c */ /* 0x000fca0003f0f018 */
[----:B------:R-:W-:Y:S02]  /*39b0*/  @UP1 UMOV UR10, UR34 ;  /* 0x00000022000a1c82 */ /* 0x000fe40008000000 */
[----:B------:R-:W-:Y:S02]  /*39c0*/  @UP1 UMOV UR11, UR58 ;  /* 0x0000003a000b1c82 */ /* 0x000fe40008000000 */
[----:B------:R-:W-:Y:S02]  /*39d0*/  @UP1 UIMAD.WIDE.U32 UR10, UR32, UR20, UR10 ;  /* 0x00000014200a12a5 */ /* 0x000fe4000f8e000a */
[----:B------:R-:W-:Y:S02]  /*39e0*/  @UP1 UIMAD UR20, UR38, UR20, URZ ;  /* 0x00000014261412a4 */ /* 0x000fe4000f8e023f */
[----:B------:R-:W-:Y:S02]  /*39f0*/  @UP1 ULEA UR18, UP0, UR10, UR18, 0x2 ;  /* 0x000000120a121291 */ /* 0x000fe4000f80103f */
[----:B------:R-:W-:-:S04]  /*3a00*/  @UP1 UIMAD UR21, UR32, UR21, UR20 ;  /* 0x00000015201512a4 */ /* 0x000fc8000f8e0214 */
[----:B------:R-:W-:Y:S01]  /*3a10*/  @UP1 UIADD3 UR21, UR11, UR21, URZ ;  /* 0x000000150b151290 */ /* 0x000fe2000fffe03f */
[----:B--2---:R-:W-:-:S03]  /*3a20*/  IMAD.U32 R4, RZ, RZ, UR18 ;  /* 0x00000012ff047e24 */ /* 0x004fc6000f8e00ff */
[----:B------:R-:W-:-:S06]  /*3a30*/  @UP1 ULEA.HI.X UR19, UR10, UR19, UR21, 0x2, UP0 ;  /* 0x000000130a131291 */ /* 0x000fcc00080f1415 */
[----:B------:R-:W-:-:S05]  /*3a40*/  IMAD.U32 R5, RZ, RZ, UR19 ;  /* 0x00000013ff057e24 */ /* 0x000fca000f8e00ff */
[----:B---3--:R2:W3:Y:S04]  /*3a50*/  @P0 LDG.E R8, [R4.64] ;  /* 0x0000000404080981 */ /* 0x0084e8000c1e1900 */
[----:B--2-4-:R2:W4:Y:S04]  /*3a60*/  LDG.E.64 R4, [R10.64+0x8] ;  /* 0x000008040a047981 */ /* 0x014528000c1e1b00 */
[----:B--2---:R-:W2:Y:S01]  /*3a70*/  LDG.E.64 R10, [R10.64] ;  /* 0x000000040a0a7981 */ /* 0x004ea2000c1e1b00 */
[----:B------:R-:W3:Y:S01]  /*3a80*/  @P0 MUFU.RCP R13, c[0x0][0x238] ;  /* 0x00008e00000d0b08 */ /* 0x000ee20000001000 */
[----:B------:R-:W-:Y:S01]  /*3a90*/  SHF.R.S32.HI R6, RZ, 0x7, R6 ;  /* 0x00000007ff067819 */ /* 0x000fe20000011406 */
[----:B-1----:R-:W-:Y:S01]  /*3aa0*/  IMAD.SHL.U32 R9, R9, 0x2, RZ ;  /* 0x0000000209097824 */ /* 0x002fe200078e00ff */
[----:B------:R-:W-:Y:S01]  /*3ab0*/  CS2R R190, SRZ ;  /* 0x0000000000be7805 */ /* 0x000fe2000001ff00 */
[----:B------:R-:W-:Y:S01]  /*3ac0*/  IMAD.MOV.U32 R250, RZ, RZ, c[0x0][0x22c] ;  /* 0x00008b00fffa7624 */ /* 0x000fe200078e00ff */
[----:B------:R-:W-:Y:S01]  /*3ad0*/  CS2R R188, SRZ ;  /* 0x0000000000bc7805 */ /* 0x000fe2000001ff00 */
[----:B------:R-:W-:Y:S01]  /*3ae0*/  IMAD.SHL.U32 R12, R6, 0x20, RZ ;  /* 0x00000020060c7824 */ /* 0x000fe200078e00ff */
[----:B------:R-:W-:Y:S01]  /*3af0*/  CS2R R194, SRZ ;  /* 0x0000000000c27805 */ /* 0x000fe2000001ff00 */
[----:B------:R-:W-:Y:S01]  /*3b00*/  IMAD R14, R7, 0x2, R6 ;  /* 0x00000002070e7824 */ /* 0x000fe200078e0206 */
[----:B------:R-:W-:Y:S01]  /*3b10*/  SHF.R.S32.HI R7, RZ, 0x1f, R21 ;  /* 0x0000001fff077819 */ /* 0x000fe20000011415 */
[----:B------:R-:W-:Y:S01]  /*3b20*/  IMAD R250, R250, c[0x0][0x1c0], RZ ;  /* 0x00007000fafa7a24 */ /* 0x000fe200078e02ff */
[----:B------:R-:W-:Y:S01]  /*3b30*/  LOP3.LUT R12, R12, 0x6, R9, 0xf8, !PT ;  /* 0x000000060c0c7812 */ /* 0x000fe200078ef809 */
[----:B------:R-:W-:Y:S01]  /*3b40*/  IMAD.U32 R9, RZ, RZ, UR35 ;  /* 0x00000023ff097e24 */ /* 0x000fe2000f8e00ff */
[----:B------:R-:W-:Y:S01]  /*3b50*/  CS2R R192, SRZ ;  /* 0x0000000000c07805 */ /* 0x000fe2000001ff00 */
[----:B------:R-:W-:Y:S01]  /*3b60*/  CS2R R186, SRZ ;  /* 0x0000000000ba7805 */ /* 0x000fe2000001ff00 */
[----:B------:R-:W-:Y:S01]  /*3b70*/  CS2R R184, SRZ ;  /* 0x0000000000b87805 */ /* 0x000fe2000001ff00 */
[----:B------:R-:W-:Y:S01]  /*3b80*/  CS2R R182, SRZ ;  /* 0x0000000000b67805 */ /* 0x000fe2000001ff00 */
[----:B------:R-:W-:Y:S01]  /*3b90*/  LEA R223, R9, R12, 0x6 ;  /* 0x0000000c09df7211 */ /* 0x000fe200078e30ff */
        /* <DEDUP_REMOVED lines=57> */
[----:B------:R-:W-:Y:S01]  /*3f30*/  UMOV UR6, URZ ;  /* 0x0000003f00067c82 */ /* 0x000fe20008000000 */
[----:B---3--:R-:W-:-:S04]  /*3f40*/  @P0 FMUL.FTZ R6, R8, R13 ;  /* 0x0000000d08060220 */ /* 0x008fc80000410000 */
[----:B------:R-:W1:Y:S01]  /*3f50*/  @P0 R2UR UR11, R6 ;  /* 0x00000000060b03c2 */ /* 0x000e6200000e0000 */
[----:B----4-:R-:W-:Y:S02]  /*3f60*/  IADD3 R8, P2, P1, R4, UR44, R21 ;  /* 0x0000002c04087c10 */ /* 0x010fe4000f95e015 */
[----:B------:R-:W-:Y:S01]  /*3f70*/  CS2R R20, SRZ ;  /* 0x0000000000147805 */ /* 0x000fe2000001ff00 */
[----:B-1----:R-:W-:Y:S01]  /*3f80*/  @UP1 UMOV UR6, UR11 ;  /* 0x0000000b00061c82 */ /* 0x002fe20008000000 */
[----:B------:R-:W-:Y:S01]  /*3f90*/  IADD3.X R248, R5, UR48, R7, P2, P1 ;  /* 0x0000003005f87c10 */ /* 0x000fe200097e2407 */
[----:B------:R-:W-:Y:S01]  /*3fa0*/  IMAD.WIDE.U32 R246, R8, -0x2daee0ad, RZ ;  /* 0xd2511f5308f67825 */ /* 0x000fe200078e00ff */
[----:B------:R-:W-:-:S04]  /*3fb0*/  IADD3 R5, R239, -UR29, -R223 ;  /* 0x8000001def057c10 */ /* 0x000fc8000fffe8df */
[----:B------:R-:W-:Y:S01]  /*3fc0*/  IADD3 R245, R5, UR7, RZ ;  /* 0x0000000705f57c10 */ /* 0x000fe2000fffe0ff */
[----:B--2---:R-:W1:Y:S08]  /*3fd0*/  R2UR UR10, R11 ;  /* 0x000000000b0a73c2 */ /* 0x004e7000000e0000 */
[----:B------:R2:W3:Y:S01]  /*3fe0*/  R2UR UR8, R10 ;  /* 0x000000000a0873c2 */ /* 0x0004e200000e0000 */
[----:B-1----:R-:W-:-:S04]  /*3ff0*/  LOP3.LUT R4, R14, UR10, RZ, 0x3c, !PT ;  /* 0x0000000a0e047c12 */ /* 0x002fc8000f8e3cff */
[----:B------:R-:W-:-:S05]  /*4000*/  LOP3.LUT R4, R4, R247, RZ, 0x3c, !PT ;  /* 0x000000f704047212 */ /* 0x000fca00078e3cff */
[----:B--23--:R-:W-:-:S04]  /*4010*/  IMAD.WIDE.U32 R240, R4, -0x326172a9, RZ ;  /* 0xcd9e8d5704f07825 */ /* 0x00cfc800078e00ff */
.L_x_1181:
[----:B------:R-:W0:Y:S01]  /*4020*/  LDGDEPBAR ;  /* 0x00000000000079af */ /* 0x000e220000000000 */
[----:B------:R-:W-:Y:S02]  /*4030*/  UIADD3 UR12, UR10, 0x76cf5d0a, URZ ;  /* 0x76cf5d0a0a0c7890 */ /* 0x000fe4000fffe03f */
[----:B------:R-:W-:Y:S02]  /*4040*/  UIADD3 UR11, UR17, 0x40, URZ ;  /* 0x00000040110b7890 */ /* 0x000fe4000fffe03f */
[----:B------:R-:W-:Y:S02]  /*4050*/  UISETP.GE.AND UP1, UPT, UR9, 0x1, UPT ;  /* 0x000000010900788c */ /* 0x000fe4000bf26270 */
[----:B------:R-:W-:Y:S02]  /*4060*/  UISETP.GE.AND UP0, UPT, UR11, UR7, UPT ;  /* 0x000000070b00728c */ /* 0x000fe4000bf06270 */
[----:B------:R-:W-:Y:S01]  /*4070*/  UIADD3 UR11, UR8, -0x61c88647, URZ ;  /* 0x9e3779b9080b7890 */ /* 0x000fe2000fffe03f */
        /* <DEDUP_REMOVED lines=101> */
[C---:B------:R-:W-:Y:S08]  /*46d0*/  HMMA.16816.F32 R8, R96.reuse, R110, R8 ;  /* 0x0000006e6008723c */ /* 0x040ff00000001808 */
[C---:B---3--:R-:W-:Y:S07]  /*46e0*/  HMMA.16816.F32 R12, R96.reuse, R88, R12 ;  /* 0x00000058600c723c */ /* 0x048fee000000180c */
[----:B------:R-:W-:Y:S01]  /*46f0*/  IMAD.U32 R88, RZ, RZ, UR9 ;  /* 0x00000009ff587e24 */ /* 0x000fe2000f8e00ff */
[----:B------:R-:W-:Y:S07]  /*4700*/  HMMA.16816.F32 R16, R96, R90, R16 ;  /* 0x0000005a6010723c */ /* 0x000fee0000001810 */
[----:B------:R-:W-:Y:S01]  /*4710*/  IMAD R96, R88, 0x40, R245 ;  /* 0x0000004058607824 */ /* 0x000fe200078e02f5 */
[C---:B----4-:R-:W-:Y:S05]  /*4720*/  HMMA.16816.F32 R4, R100.reuse, R104, R4 ;  /* 0x000000686404723c */ /* 0x050fea0000001804 */
[----:B------:R-:W-:Y:S02]  /*4730*/  IABS R88, R96 ;  /* 0x0000006000587213 */ /* 0x000fe40000000000 */
[----:B------:R-:W-:Y:S01]  /*4740*/  IADD3 R98, R96, 0x8, RZ ;  /* 0x0000000860627810 */ /* 0x000fe20007ffe0ff */
[C---:B------:R-:W-:Y:S01]  /*4750*/  HMMA.16816.F32 R8, R100.reuse, R106, R8 ;  /* 0x0000006a6408723c */ /* 0x040fe20000001808 */
[----:B------:R2:W3:Y:S02]  /*4760*/  I2F R107, R88 ;  /* 0x00000058006b7306 */ /* 0x0004e40000201400 */
[----:B------:R-:W-:Y:S02]  /*4770*/  ISETP.GE.AND P0, PT, R98, RZ, PT ;  /* 0x000000ff6200720c */ /* 0x000fe40003f06270 */
[C---:B------:R-:W-:Y:S02]  /*4780*/  IADD3 R97, R96.reuse, -0x1, RZ ;  /* 0xffffffff60617810 */ /* 0x040fe40007ffe0ff */
[C---:B------:R-:W-:Y:S01]  /*4790*/  IADD3 R99, R96.reuse, -0x9, RZ ;  /* 0xfffffff760637810 */ /* 0x040fe20007ffe0ff */
[C---:B-1----:R-:W-:Y:S03]  /*47a0*/  HMMA.16816.F32 R12, R100.reuse, R84, R12 ;  /* 0x00000054640c723c */ /* 0x042fe6000000180c */
[----:B------:R-:W-:Y:S02]  /*47b0*/  ISETP.GE.AND P1, PT, R97, RZ, PT ;  /* 0x000000ff6100720c */ /* 0x000fe40003f26270 */
[C---:B------:R-:W-:Y:S02]  /*47c0*/  IADD3 R105, R96.reuse, -0x18, RZ ;  /* 0xffffffe860697810 */ /* 0x040fe40007ffe0ff */
[C---:B------:R-:W-:Y:S01]  /*47d0*/  IADD3 R84, R96.reuse, 0x7, RZ ;  /* 0x0000000760547810 */ /* 0x040fe20007ffe0ff */
[----:B------:R-:W-:Y:S03]  /*47e0*/  HMMA.16816.F32 R16, R100, R86, R16 ;  /* 0x000000566410723c */ /* 0x000fe60000001810 */
[----:B------:R-:W-:Y:S02]  /*47f0*/  ISETP.GE.AND P5, PT, R99, RZ, PT ;  /* 0x000000ff6300720c */ /* 0x000fe40003fa6270 */
[C---:B------:R-:W-:Y:S02]  /*4800*/  @!P0 IADD3 R98, -R96.reuse, -0x8, RZ ;  /* 0xfffffff860628810 */ /* 0x040fe40007ffe1ff */
[----:B------:R-:W-:Y:S01]  /*4810*/  IADD3 R85, R96, -0x8, RZ ;  /* 0xfffffff860557810 */ /* 0x000fe20007ffe0ff */
[----:B--2---:R-:W1:Y:S01]  /*4820*/  LDSM.16.M88.4 R88, [R214+0x6000] ;  /* 0x00600000d658783b */ /* 0x004e620000000200 */
[----:B------:R2:W4:Y:S01]  /*4830*/  I2F R109, R98 ;  /* 0x00000062006d7306 */ /* 0x0005220000201400 */
[----:B------:R-:W-:Y:S02]  /*4840*/  ISETP.GE.AND P0, PT, R84, RZ, PT ;  /* 0x000000ff5400720c */ /* 0x000fe40003f06270 */
[C---:B------:R-:W-:Y:S02]  /*4850*/  @!P1 IADD3 R97, -R96.reuse, 0x1, RZ ;  /* 0x0000000160619810 */ /* 0x040fe40007ffe1ff */
[----:B------:R-:W-:Y:S02]  /*4860*/  ISETP.GE.AND P6, PT, R85, RZ, PT ;  /* 0x000000ff5500720c */ /* 0x000fe40003fc6270 */
[C---:B------:R-:W-:Y:S02]  /*4870*/  @!P5 IADD3 R99, -R96.reuse, 0x9, RZ ;  /* 0x000000096063d810 */ /* 0x040fe40007ffe1ff */
[----:B------:R-:W-:Y:S01]  /*4880*/  ISETP.GE.AND P2, PT, R105, RZ, PT ;  /* 0x000000ff6900720c */ /* 0x000fe20003f46270 */
[----:B------:R-:W1:Y:S01]  /*4890*/  I2F R108, R97 ;  /* 0x00000061006c7306 */ /* 0x000e620000201400 */
[C---:B------:R-:W-:Y:S02]  /*48a0*/  IADD3 R104, R96.reuse, -0x11, RZ ;  /* 0xffffffef60687810 */ /* 0x040fe40007ffe0ff */
[C---:B------:R-:W-:Y:S02]  /*48b0*/  IADD3 R106, R96.reuse, -0x19, RZ ;  /* 0xffffffe7606a7810 */ /* 0x040fe40007ffe0ff */
[----:B------:R-:W-:Y:S02]  /*48c0*/  @!P0 IADD3 R84, -R96, -0x7, RZ ;  /* 0xfffffff960548810 */ /* 0x000fe40007ffe1ff */
[----:B------:R-:W-:Y:S02]  /*48d0*/  ISETP.GE.AND P3, PT, R104, RZ, PT ;  /* 0x000000ff6800720c */ /* 0x000fe40003f66270 */
[----:B------:R-:W-:Y:S01]  /*48e0*/  @!P6 IADD3 R85, -R96, 0x8, RZ ;  /* 0x000000086055e810 */ /* 0x000fe20007ffe1ff */
[----:B------:R3:W3:Y:S01]  /*48f0*/  I2F R110, R84 ;  /* 0x00000054006e7306 */ /* 0x0006e20000201400 */
[----:B------:R-:W-:Y:S02]  /*4900*/  ISETP.GE.AND P1, PT, R106, RZ, PT ;  /* 0x000000ff6a00720c */ /* 0x000fe40003f26270 */
[C---:B------:R-:W-:Y:S02]  /*4910*/  @!P2 IADD3 R105, -R96.reuse, 0x18, RZ ;  /* 0x000000186069a810 */ /* 0x040fe40007ffe1ff */
[----:B--2---:R-:W-:Y:S02]  /*4920*/  IADD3 R98, R96, -0x10, RZ ;  /* 0xfffffff060627810 */ /* 0x004fe40007ffe0ff */
[----:B------:R-:W-:Y:S02]  /*4930*/  PLOP3.LUT P2, PT, PT, PT, UP0, 0x80, 0x0 ;  /* 0x000000000000781c */ /* 0x000fe40003f4f008 */
[----:B------:R-:W-:Y:S01]  /*4940*/  ISETP.GE.AND P4, PT, R98, RZ, PT ;  /* 0x000000ff6200720c */ /* 0x000fe20003f86270 */
[----:B------:R2:W2:Y:S01]  /*4950*/  I2F R101, R85 ;  /* 0x0000005500657306 */ /* 0x0004a20000201400 */
[C---:B------:R-:W-:Y:S02]  /*4960*/  @!P3 IADD3 R104, -R96.reuse, 0x11, RZ ;  /* 0x000000116068b810 */ /* 0x040fe40007ffe1ff */
[----:B------:R-:W-:Y:S02]  /*4970*/  PLOP3.LUT P5, PT, PT, PT, UP0, 0x80, 0x0 ;  /* 0x000000000000781c */ /* 0x000fe40003faf008 */
[C---:B------:R-:W-:Y:S02]  /*4980*/  @!P1 IADD3 R106, -R96.reuse, 0x19, RZ ;  /* 0x00000019606a9810 */ /* 0x040fe40007ffe1ff */
[----:B------:R-:W-:Y:S01]  /*4990*/  PLOP3.LUT P1, PT, PT, PT, UP0, 0x80, 0x0 ;  /* 0x000000000000781c */ /* 0x000fe20003f2f008 */
[C---:B-1----:R-:W-:Y:S01]  /*49a0*/  HMMA.16816.F32 R4, R88.reuse, R92, R4 ;  /* 0x0000005c5804723c */ /* 0x042fe20000001804 */
[----:B------:R-:W-:Y:S01]  /*49b0*/  PLOP3.LUT P6, PT, PT, PT, UP0, 0x80, 0x0 ;  /* 0x000000000000781c */ /* 0x000fe20003fcf008 */
[----:B------:R-:W1:Y:S01]  /*49c0*/  I2F R93, R99 ;  /* 0x00000063005d7306 */ /* 0x000e620000201400 */
[----:B------:R-:W-:Y:S02]  /*49d0*/  PLOP3.LUT P0, PT, PT, PT, UP0, 0x80, 0x0 ;  /* 0x000000000000781c */ /* 0x000fe40003f0f008 */
[----:B------:R-:W-:Y:S01]  /*49e0*/  @!P4 IADD3 R98, -R96, 0x10, RZ ;  /* 0x000000106062c810 */ /* 0x000fe20007ffe1ff */
[----:B---3--:R-:W-:Y:S01]  /*49f0*/  IMAD.U32 R84, RZ, RZ, UR9 ;  /* 0x00000009ff547e24 */ /* 0x008fe2000f8e00ff */
[----:B------:R-:W-:Y:S01]  /*4a00*/  PLOP3.LUT P4, PT, PT, PT, UP0, 0x80, 0x0 ;  /* 0x000000000000781c */ /* 0x000fe20003f8f008 */
[C---:B------:R-:W-:Y:S01]  /*4a10*/  HMMA.16816.F32 R8, R88.reuse, R94, R8 ;  /* 0x0000005e5808723c */ /* 0x040fe20000001808 */
[----:B------:R-:W-:Y:S03]  /*4a20*/  PLOP3.LUT P3, PT, PT, PT, UP0, 0x80, 0x0 ;  /* 0x000000000000781c */ /* 0x000fe60003f6f008 */
[----:B------:R3:W1:Y:S01]  /*4a30*/  I2F R100, R98 ;  /* 0x0000006200647306 */ /* 0x0006620000201400 */
[----:B------:R-:W-:Y:S01]  /*4a40*/  IMAD R84, R84, 0x4, R249 ;  /* 0x0000000454547824 */ /* 0x000fe200078e02f9 */
[C---:B------:R-:W-:Y:S02]  /*4a50*/  @P6 IADD3 R92, R223.reuse, 0x1, RZ ;  /* 0x00000001df5c6810 */ /* 0x040fe40007ffe0ff */
[----:B------:R-:W-:Y:S01]  /*4a60*/  PLOP3.LUT P6, PT, PT, PT, UP0, 0x80, 0x0 ;  /* 0x000000000000781c */ /* 0x000fe20003fcf008 */
[----:B--2---:R-:W-:Y:S03]  /*4a70*/  IMAD.WIDE.U32 R84, R84, -0x326172a9, RZ ;  /* 0xcd9e8d5754547825 */ /* 0x004fe600078e00ff */
[C---:B------:R-:W-:Y:S02]  /*4a80*/  @P4 ISETP.GE.AND P4, PT, R223.reuse, UR7, PT ;  /* 0x00000007df004c0c */ /* 0x040fe4000bf86270 */
[----:B------:R-:W-:Y:S01]  /*4a90*/  @P2 IADD3 R87, R223, 0x11, RZ ;  /* 0x00000011df572810 */ /* 0x000fe20007ffe0ff */
[----:B------:R-:W2:Y:S01]  /*4aa0*/  I2F R104, R104 ;  /* 0x0000006800687306 */ /* 0x000ea20000201400 */
[----:B------:R-:W-:Y:S01]  /*4ab0*/  FFMA.FTZ R4, R107, -UR6, R4 ;  /* 0x800000066b047c23 */ /* 0x000fe20008010004 */
[----:B------:R-:W-:Y:S01]  /*4ac0*/  @P5 IADD3 R96, R223, 0x8, RZ ;  /* 0x00000008df605810 */ /* 0x000fe20007ffe0ff */
[----:B----4-:R-:W-:Y:S01]  /*4ad0*/  FFMA.FTZ R6, R109, -UR6, R6 ;  /* 0x800000066d067c23 */ /* 0x010fe20008010006 */
[----:B------:R-:W-:Y:S01]  /*4ae0*/  PLOP3.LUT P2, PT, PT, PT, UP0, 0x80, 0x0 ;  /* 0x000000000000781c */ /* 0x000fe20003f4f008 */
[----:B------:R-:W-:Y:S01]  /*4af0*/  FFMA.FTZ R5, R108, -UR6, R5 ;  /* 0x800000066c057c23 */ /* 0x000fe20008010005 */
[----:B------:R-:W-:Y:S01]  /*4b00*/  @P6 ISETP.GE.AND P6, PT, R92, UR7, PT ;  /* 0x000000075c006c0c */ /* 0x000fe2000bfc6270 */
[----:B-----5:R-:W-:Y:S01]  /*4b10*/  FMUL.FTZ R92, R234, 1.4426950216293334961 ;  /* 0x3fb8aa3bea5c7820 */ /* 0x020fe20000410000 */
[----:B------:R-:W-:Y:S01]  /*4b20*/  PLOP3.LUT P5, PT, PT, PT, UP0, 0x80, 0x0 ;  /* 0x000000000000781c */ /* 0x000fe20003faf008 */
[----:B------:R-:W-:Y:S01]  /*4b30*/  FFMA.FTZ R7, R110, -UR6, R7 ;  /* 0x800000066e077c23 */ /* 0x000fe20008010007 */
[----:B------:R-:W-:Y:S01]  /*4b40*/  @P0 FSEL R4, R4, -INF , !P4 ;  /* 0xff80000004040808 */ /* 0x000fe20006000000 */
[----:B------:R-:W-:Y:S01]  /*4b50*/  FFMA.FTZ R8, R101, -UR6, R8 ;  /* 0x8000000665087c23 */ /* 0x000fe20008010008 */
[----:B------:R-:W-:Y:S01]  /*4b60*/  PLOP3.LUT P0, PT, PT, PT, UP0, 0x80, 0x0 ;  /* 0x000000000000781c */ /* 0x000fe20003f0f008 */
[----:B------:R-:W-:Y:S01]  /*4b70*/  FFMA.FTZ R10, R107, -UR6, R10 ;  /* 0x800000066b0a7c23 */ /* 0x000fe2000801000a */
[----:B------:R-:W-:Y:S01]  /*4b80*/  LOP3.LUT R86, R241, UR11, R84, 0x96, !PT ;  /* 0x0000000bf1567c12 */ /* 0x000fe2000f8e9654 */
[----:B------:R-:W-:Y:S01]  /*4b90*/  UIADD3 UR11, UR10, -0x4498517b, URZ ;  /* 0xbb67ae850a0b7890 */ /* 0x000fe2000fffe03f */
[----:B------:R-:W-:Y:S01]  /*4ba0*/  LOP3.LUT R85, R85, UR8, R248, 0x96, !PT ;  /* 0x0000000855557c12 */ /* 0x000fe2000f8e96f8 */
[----:B-1----:R-:W-:Y:S01]  /*4bb0*/  FFMA.FTZ R9, R93, -UR6, R9 ;  /* 0x800000065d097c23 */ /* 0x002fe20008010009 */
[----:B------:R-:W-:Y:S01]  /*4bc0*/  @P2 ISETP.GE.AND P2, PT, R87, UR7, PT ;  /* 0x0000000757002c0c */ /* 0x000fe2000bf46270 */
[----:B------:R-:W-:Y:S01]  /*4bd0*/  IMAD.WIDE.U32 R102, R86, -0x2daee0ad, RZ ;  /* 0xd2511f5356667825 */ /* 0x000fe200078e00ff */
[----:B------:R-:W-:Y:S01]  /*4be0*/  @P1 IADD3 R97, R223, 0x9, RZ ;  /* 0x00000009df611810 */ /* 0x000fe20007ffe0ff */
[----:B------:R-:W1:Y:S01]  /*4bf0*/  I2F R105, R105 ;  /* 0x0000006900697306 */ /* 0x000e620000201400 */
[----:B------:R-:W-:Y:S01]  /*4c00*/  @P5 ISETP.GE.AND P5, PT, R96, UR7, PT ;  /* 0x0000000760005c0c */ /* 0x000fe2000bfa6270 */
[----:B------:R-:W-:Y:S01]  /*4c10*/  IMAD.WIDE.U32 R84, R85, -0x2daee0ad, RZ ;  /* 0xd2511f5355547825 */ /* 0x000fe200078e00ff */
[----:B------:R-:W-:Y:S02]  /*4c20*/  PLOP3.LUT P1, PT, PT, PT, UP0, 0x80, 0x0 ;  /* 0x000000000000781c */ /* 0x000fe40003f2f008 */
[----:B------:R-:W-:Y:S01]  /*4c30*/  @P0 FSEL R6, R6, -INF , !P4 ;  /* 0xff80000006060808 */ /* 0x000fe20006000000 */
[----:B------:R-:W-:Y:S01]  /*4c40*/  FFMA.FTZ R11, R108, -UR6, R11 ;  /* 0x800000066c0b7c23 */ /* 0x000fe2000801000b */
[----:B------:R-:W-:Y:S02]  /*4c50*/  FSETP.NEU.FTZ.AND P4, PT, R234, -INF , PT ;  /* 0xff800000ea00780b */ /* 0x000fe40003f9d000 */
[----:B------:R-:W-:Y:S01]  /*4c60*/  LOP3.LUT R96, R85, UR11, R246, 0x96, !PT ;  /* 0x0000000b55607c12 */ /* 0x000fe2000f8e96f6 */
[----:B------:R-:W-:Y:S01]  /*4c70*/  UIADD3 UR11, UR8, 0x3c6ef372, URZ ;  /* 0x3c6ef372080b7890 */ /* 0x000fe2000fffe03f */
[----:B------:R-:W-:Y:S01]  /*4c80*/  FSEL R92, R92, RZ, P4 ;  /* 0x000000ff5c5c7208 */ /* 0x000fe20002000000 */
[----:B------:R-:W4:Y:S01]  /*4c90*/  I2F R106, R106 ;  /* 0x0000006a006a7306 */ /* 0x000f220000201400 */
[----:B---3--:R-:W-:Y:S01]  /*4ca0*/  LOP3.LUT R98, R103, UR12, R84, 0x96, !PT ;  /* 0x0000000c67627c12 */ /* 0x008fe2000f8e9654 */
[----:B------:R-:W-:Y:S01]  /*4cb0*/  UIADD3 UR12, UR8, -0x255992d5, URZ ;  /* 0xdaa66d2b080c7890 */ /* 0x000fe2000fffe03f */
[----:B------:R-:W3:Y:S01]  /*4cc0*/  LDSM.16.M88.4 R84, [R3+0x16800] ;  /* 0x016800000354783b */ /* 0x000ee20000000200 */
[----:B------:R-:W-:Y:S01]  /*4cd0*/  FFMA.FTZ R4, R4, c[0x0][0x23c], -R92 ;  /* 0x00008f0004047a23 */ /* 0x000fe2000001085c */
[----:B------:R-:W-:Y:S01]  /*4ce0*/  PLOP3.LUT P0, PT, PT, PT, UP0, 0x80, 0x0 ;  /* 0x000000000000781c */ /* 0x000fe20003f0f008 */
[----:B------:R-:W-:Y:S01]  /*4cf0*/  IMAD.WIDE.U32 R94, R96, -0x326172a9, RZ ;  /* 0xcd9e8d57605e7825 */ /* 0x000fe200078e00ff */
[----:B------:R-:W-:Y:S02]  /*4d00*/  PLOP3.LUT P4, PT, PT, PT, UP0, 0x80, 0x0 ;  /* 0x000000000000781c */ /* 0x000fe40003f8f008 */
[----:B------:R-:W-:Y:S01]  /*4d10*/  @P3 IADD3 R99, R223, 0x10, RZ ;  /* 0x00000010df633810 */ /* 0x000fe20007ffe0ff */
[----:B------:R1:W1:Y:S01]  /*4d20*/  MUFU.EX2 R131, R4 ;  /* 0x0000000400837308 */ /* 0x0002620000000800 */
[----:B------:R-:W-:Y:S02]  /*4d30*/  PLOP3.LUT P3, PT, PT, PT, UP0, 0x80, 0x0 ;  /* 0x000000000000781c */ /* 0x000fe40003f6f008 */
[----:B------:R-:W-:Y:S02]  /*4d40*/  @P1 ISETP.GE.AND P1, PT, R97, UR7, PT ;  /* 0x0000000761001c0c */ /* 0x000fe4000bf26270 */
[----:B------:R-:W-:Y:S01]  /*4d50*/  LOP3.LUT R95, R95, UR11, R240, 0x96, !PT ;  /* 0x0000000b5f5f7c12 */ /* 0x000fe2000f8e96f0 */
[----:B------:R-:W-:Y:S02]  /*4d60*/  UIADD3 UR11, UR10, 0x32370b8f, URZ ;  /* 0x32370b8f0a0b7890 */ /* 0x000fe4000fffe03f */
[----:B------:R-:W-:Y:S02]  /*4d70*/  @P0 FSEL R5, R5, -INF , !P6 ;  /* 0xff80000005050808 */ /* 0x000fe40007000000 */
[----:B------:R-:W-:Y:S02]  /*4d80*/  FSETP.NEU.FTZ.AND P0, PT, R235, -INF , PT ;  /* 0xff800000eb00780b */ /* 0x000fe40003f1d000 */
[----:B------:R-:W-:Y:S01]  /*4d90*/  @P4 FSEL R7, R7, -INF , !P6 ;  /* 0xff80000007074808 */ /* 0x000fe20007000000 */
[----:B------:R-:W-:Y:S01]  /*4da0*/  FFMA.FTZ R5, R5, c[0x0][0x23c], -R92 ;  /* 0x00008f0005057a23 */ /* 0x000fe2000001085c */
[----:B------:R-:W-:Y:S02]  /*4db0*/  PLOP3.LUT P4, PT, PT, PT, UP0, 0x80, 0x0 ;  /* 0x000000000000781c */ /* 0x000fe40003f8f008 */
[----:B------:R-:W-:Y:S01]  /*4dc0*/  @P3 ISETP.GE.AND P3, PT, R99, UR7, PT ;  /* 0x0000000763003c0c */ /* 0x000fe2000bf66270 */
[----:B------:R2:W-:Y:S01]  /*4dd0*/  MUFU.EX2 R130, R5 ;  /* 0x0000000500827308 */ /* 0x0005e20000000800 */
[----:B------:R-:W-:Y:S01]  /*4de0*/  IMAD.WIDE.U32 R98, R98, -0x326172a9, RZ ;  /* 0xcd9e8d5762627825 */ /* 0x000fe200078e00ff */
[----:B------:R-:W-:Y:S04]  /*4df0*/  PLOP3.LUT P6, PT, PT, PT, UP0, 0x80, 0x0 ;  /* 0x000000000000781c */ /* 0x000fe80003fcf008 */
[----:B------:R-:W-:Y:S01]  /*4e00*/  LOP3.LUT R96, R99, UR12, R94, 0x96, !PT ;  /* 0x0000000c63607c12 */ /* 0x000fe2000f8e965e */
[----:B-1----:R-:W-:Y:S01]  /*4e10*/  FMUL.FTZ R4, R235, 1.4426950216293334961 ;  /* 0x3fb8aa3beb047820 */ /* 0x002fe20000410000 */
[----:B------:R-:W-:Y:S01]  /*4e20*/  UIADD3 UR12, UR10, -0x126145ec, URZ ;  /* 0xed9eba140a0c7890 */ /* 0x000fe2000fffe03f */
[----:B------:R-:W-:Y:S01]  /*4e30*/  IMAD.WIDE.U32 R94, R95, -0x2daee0ad, RZ ;  /* 0xd2511f535f5e7825 */ /* 0x000fe200078e00ff */
[----:B------:R-:W-:Y:S02]  /*4e40*/  @P4 FSEL R10, R10, -INF , !P5 ;  /* 0xff8000000a0a4808 */ /* 0x000fe40006800000 */
[----:B------:R-:W-:Y:S01]  /*4e50*/  FSEL R4, R4, RZ, P0 ;  /* 0x000000ff04047208 */ /* 0x000fe20000000000 */
[----:B------:R-:W-:Y:S01]  /*4e60*/  IMAD.WIDE.U32 R96, R96, -0x2daee0ad, RZ ;  /* 0xd2511f5360607825 */ /* 0x000fe200078e00ff */
[----:B------:R-:W-:Y:S01]  /*4e70*/  PLOP3.LUT P0, PT, PT, PT, UP0, 0x80, 0x0 ;  /* 0x000000000000781c */ /* 0x000fe20003f0f008 */
[C---:B---3--:R-:W-:Y:S01]  /*4e80*/  HMMA.16816.F32 R12, R88.reuse, R84, R12 ;  /* 0x00000054580c723c */ /* 0x048fe2000000180c */
[----:B------:R-:W-:Y:S02]  /*4e90*/  PLOP3.LUT P4, PT, PT, PT, UP0, 0x80, 0x0 ;  /* 0x000000000000781c */ /* 0x000fe40003f8f008 */
[----:B------:R-:W-:Y:S01]  /*4ea0*/  FFMA.FTZ R6, R6, c[0x0][0x23c], -R4 ;  /* 0x00008f0006067a23 */ /* 0x000fe20000010804 */
[----:B------:R-:W-:Y:S01]  /*4eb0*/  LOP3.LUT R95, R95, UR11, R102, 0x96, !PT ;  /* 0x0000000b5f5f7c12 */ /* 0x000fe2000f8e9666 */
[----:B------:R-:W-:Y:S01]  /*4ec0*/  FFMA.FTZ R7, R7, c[0x0][0x23c], -R4 ;  /* 0x00008f0007077a23 */ /* 0x000fe20000010804 */
[----:B------:R-:W-:Y:S01]  /*4ed0*/  LOP3.LUT R94, R97, UR12, R94, 0x96, !PT ;  /* 0x0000000c615e7c12 */ /* 0x000fe2000f8e965e */
[----:B------:R-:W-:Y:S01]  /*4ee0*/  MUFU.EX2 R197, R6 ;  /* 0x0000000600c57308 */ /* 0x000fe20000000800 */
[----:B------:R-:W-:Y:S01]  /*4ef0*/  HMMA.16816.F32 R16, R88, R86, R16 ;  /* 0x000000565810723c */ /* 0x000fe20000001810 */
[----:B------:R-:W-:Y:S02]  /*4f00*/  UIADD3 UR12, UR8, 0x1715609d, URZ ;  /* 0x1715609d080c7890 */ /* 0x000fe4000fffe03f */
[----:B------:R-:W-:Y:S01]  /*4f10*/  UIADD3 UR11, UR8, 0x78dde6e4, URZ ;  /* 0x78dde6e4080b7890 */ /* 0x000fe2000fffe03f */
[----:B------:R-:W-:Y:S01]  /*4f20*/  @P0 FSEL R8, R8, -INF , !P5 ;  /* 0xff80000008080808 */ /* 0x000fe20006800000 */
[----:B------:R-:W-:Y:S01]  /*4f30*/  IMAD.WIDE.U32 R84, R94, -0x326172a9, RZ ;  /* 0xcd9e8d575e547825 */ /* 0x000fe200078e00ff */
[----:B------:R-:W-:Y:S02]  /*4f40*/  PLOP3.LUT P0, PT, PT, PT, UP0, 0x80, 0x0 ;  /* 0x000000000000781c */ /* 0x000fe40003f0f008 */
[----:B------:R-:W-:Y:S01]  /*4f50*/  PLOP3.LUT P5, PT, PT, PT, UP0, 0x80, 0x0 ;  /* 0x000000000000781c */ /* 0x000fe20003faf008 */
[----:B------:R1:W-:Y:S03]  /*4f60*/  MUFU.EX2 R196, R7 ;  /* 0x0000000700c47308 */ /* 0x0003e60000000800 */
[----:B------:R-:W-:Y:S01]  /*4f70*/  FFMA.FTZ R8, R8, c[0x0][0x23c], -R92 ;  /* 0x00008f0008087a23 */ /* 0x000fe2000001085c */
[----:B--2---:R-:W-:Y:S01]  /*4f80*/  @P6 IADD3 R5, R223, 0x18, RZ ;  /* 0x00000018df056810 */ /* 0x004fe20007ffe0ff */
[----:B------:R-:W-:Y:S01]  /*4f90*/  FFMA.FTZ R10, R10, c[0x0][0x23c], -R4 ;  /* 0x00008f000a0a7a23 */ /* 0x000fe20000010804 */
[----:B------:R-:W-:Y:S01]  /*4fa0*/  PLOP3.LUT P6, PT, PT, PT, UP0, 0x80, 0x0 ;  /* 0x000000000000781c */ /* 0x000fe20003fcf008 */
[----:B------:R-:W-:Y:S02]  /*4fb0*/  FFMA.FTZ R12, R100, -UR6, R12 ;  /* 0x80000006640c7c23 */ /* 0x000fe4000801000c */
[----:B------:R-:W-:Y:S01]  /*4fc0*/  FFMA.FTZ R13, R104, -UR6, R13 ;  /* 0x80000006680d7c23 */ /* 0x000fe2000801000d */
[----:B------:R-:W-:Y:S01]  /*4fd0*/  @P0 FSEL R9, R9, -INF , !P1 ;  /* 0xff80000009090808 */ /* 0x000fe20004800000 */
[----:B------:R2:W-:Y:S01]  /*4fe0*/  MUFU.EX2 R127, R8 ;  /* 0x00000008007f7308 */ /* 0x0005e20000000800 */
[----:B------:R-:W-:Y:S01]  /*4ff0*/  PLOP3.LUT P0, PT, PT, PT, UP0, 0x80, 0x0 ;  /* 0x000000000000781c */ /* 0x000fe20003f0f008 */
[----:B------:R-:W-:Y:S01]  /*5000*/  FFMA.FTZ R14, R101, -UR6, R14 ;  /* 0x80000006650e7c23 */ /* 0x000fe2000801000e */
[----:B------:R-:W-:Y:S01]  /*5010*/  @P5 ISETP.GE.AND P5, PT, R5, UR7, PT ;  /* 0x0000000705005c0c */ /* 0x000fe2000bfa6270 */
[----:B------:R-:W-:Y:S02]  /*5020*/  FFMA.FTZ R5, R9, c[0x0][0x23c], -R92 ;  /* 0x00008f0009057a23 */ /* 0x000fe4000001085c */
[----:B------:R-:W-:Y:S02]  /*5030*/  FFMA.FTZ R15, R93, -UR6, R15 ;  /* 0x800000065d0f7c23 */ /* 0x000fe4000801000f */
[----:B------:R-:W-:Y:S02]  /*5040*/  FFMA.FTZ R16, R105, -UR6, R16 ;  /* 0x8000000669107c23 */ /* 0x000fe40008010010 */
[----:B------:R3:W-:Y:S01]  /*5050*/  MUFU.EX2 R126, R5 ;  /* 0x00000005007e7308 */ /* 0x0007e20000000800 */
[----:B------:R-:W-:Y:S02]  /*5060*/  FFMA.FTZ R18, R100, -UR6, R18 ;  /* 0x8000000664127c23 */ /* 0x000fe40008010012 */
[----:B-1----:R-:W-:Y:S01]  /*5070*/  IMAD.WIDE.U32 R6, R95, -0x326172a9, RZ ;  /* 0xcd9e8d575f067825 */ /* 0x002fe200078e00ff */
[----:B------:R-:W-:Y:S02]  /*5080*/  @P0 FSEL R11, R11, -INF , !P1 ;  /* 0xff8000000b0b0808 */ /* 0x000fe40004800000 */
[----:B------:R-:W-:Y:S01]  /*5090*/  PLOP3.LUT P0, PT, PT, PT, UP0, 0x80, 0x0 ;  /* 0x000000000000781c */ /* 0x000fe20003f0f008 */
[----:B------:R-:W-:Y:S01]  /*50a0*/  FFMA.FTZ R19, R104, -UR6, R19 ;  /* 0x8000000668137c23 */ /* 0x000fe20008010013 */
[----:B------:R-:W-:Y:S01]  /*50b0*/  LOP3.LUT R6, R85, UR12, R6, 0x96, !PT ;  /* 0x0000000c55067c12 */ /* 0x000fe2000f8e9606 */
[----:B------:R-:W-:Y:S01]  /*50c0*/  FFMA.FTZ R11, R11, c[0x0][0x23c], -R4 ;  /* 0x00008f000b0b7a23 */ /* 0x000fe20000010804 */
[----:B------:R-:W-:Y:S01]  /*50d0*/  @P4 IADD3 R85, R223, 0x19, RZ ;  /* 0x00000019df554810 */ /* 0x000fe20007ffe0ff */
[----:B------:R1:W-:Y:S01]  /*50e0*/  MUFU.EX2 R129, R10 ;  /* 0x0000000a00817308 */ /* 0x0003e20000000800 */
[----:B------:R-:W-:Y:S01]  /*50f0*/  PLOP3.LUT P4, PT, PT, PT, UP0, 0x80, 0x0 ;  /* 0x000000000000781c */ /* 0x000fe20003f8f008 */
[----:B------:R-:W-:Y:S01]  /*5100*/  UIADD3 UR12, UR10, 0x646e171e, URZ ;  /* 0x646e171e0a0c7890 */ /* 0x000fe2000fffe03f */
[----:B------:R-:W-:Y:S01]  /*5110*/  PLOP3.LUT P1, PT, PT, PT, UP0, 0x80, 0x0 ;  /* 0x000000000000781c */ /* 0x000fe20003f2f008 */
[----:B----4-:R-:W-:Y:S01]  /*5120*/  FFMA.FTZ R17, R106, -UR6, R17 ;  /* 0x800000066a117c23 */ /* 0x010fe20008010011 */
[----:B--2---:R-:W-:Y:S01]  /*5130*/  LOP3.LUT R8, R7, UR11, R98, 0x96, !PT ;  /* 0x0000000b07087c12 */ /* 0x004fe2000f8e9662 */
[----:B------:R-:W-:Y:S01]  /*5140*/  UIADD3 UR11, UR10, -0x56f99767, URZ ;  /* 0xa90668990a0b7890 */ /* 0x000fe2000fffe03f */
[----:B------:R-:W-:Y:S01]  /*5150*/  IMAD.WIDE.U32 R6, R6, -0x2daee0ad, RZ ;  /* 0xd2511f5306067825 */ /* 0x000fe200078e00ff */
[----:B------:R-:W-:Y:S02]  /*5160*/  @P0 FSEL R13, R13, -INF , !P2 ;  /* 0xff8000000d0d0808 */ /* 0x000fe40005000000 */
[----:B------:R-:W-:Y:S01]  /*5170*/  PLOP3.LUT P0, PT, PT, PT, UP0, 0x80, 0x0 ;  /* 0x000000000000781c */ /* 0x000fe20003f0f008 */
[----:B------:R-:W-:Y:S01]  /*5180*/  IMAD.WIDE.U32 R8, R8, -0x2daee0ad, RZ ;  /* 0xd2511f5308087825 */ /* 0x000fe200078e00ff */
[----:B------:R2:W-:Y:S01]  /*5190*/  MUFU.EX2 R128, R11 ;  /* 0x0000000b00807308 */ /* 0x0005e20000000800 */
[----:B------:R-:W-:Y:S02]  /*51a0*/  LOP3.LUT R86, R6, 0xffff, RZ, 0xc0, !PT ;  /* 0x0000ffff06567812 */ /* 0x000fe400078ec0ff */
[----:B------:R-:W-:Y:S01]  /*51b0*/  @P4 FSEL R12, R12, -INF , !P3 ;  /* 0xff8000000c0c4808 */ /* 0x000fe20005800000 */
[--C-:B------:R-:W-:Y:S01]  /*51c0*/  FFMA.FTZ R13, R13, c[0x0][0x23c], -R92.reuse ;  /* 0x00008f000d0d7a23 */ /* 0x100fe2000001085c */
[----:B------:R-:W-:Y:S02]  /*51d0*/  @P1 FSEL R14, R14, -INF , !P3 ;  /* 0xff8000000e0e1808 */ /* 0x000fe40005800000 */
[----:B------:R-:W-:Y:S01]  /*51e0*/  PLOP3.LUT P1, PT, PT, PT, UP0, 0x80, 0x0 ;  /* 0x000000000000781c */ /* 0x000fe20003f2f008 */
[----:B------:R-:W-:Y:S01]  /*51f0*/  FFMA.FTZ R12, R12, c[0x0][0x23c], -R92 ;  /* 0x00008f000c0c7a23 */ /* 0x000fe2000001085c */
[----:B------:R-:W-:Y:S01]  /*5200*/  LOP3.LUT R96, R9, UR11, R96, 0x96, !PT ;  /* 0x0000000b09607c12 */ /* 0x000fe2000f8e9660 */
[----:B------:R-:W-:Y:S01]  /*5210*/  MUFU.EX2 R122, R13 ;  /* 0x0000000d007a7308 */ /* 0x000fe20000000800 */
[----:B------:R-:W-:Y:S01]  /*5220*/  LOP3.LUT R8, R7, UR12, R8, 0x96, !PT ;  /* 0x0000000c07087c12 */ /* 0x000fe2000f8e9608 */
[----:B------:R-:W-:Y:S01]  /*5230*/  UIADD3 UR12, UR8, -0x4ab325aa, URZ ;  /* 0xb54cda56080c7890 */ /* 0x000fe2000fffe03f */
[----:B------:R-:W-:Y:S01]  /*5240*/  @P6 ISETP.GE.AND P6, PT, R85, UR7, PT ;  /* 0x0000000755006c0c */ /* 0x000fe2000bfc6270 */
[----:B------:R-:W-:Y:S01]  /*5250*/  ULDC.U8 UR11, c[0x0][0x2d8] ;  /* 0x0000b600000b7ab9 */ /* 0x000fe20000000000 */
[----:B------:R-:W-:Y:S01]  /*5260*/  SHF.R.U32.HI R85, RZ, 0x10, R6 ;  /* 0x00000010ff557819 */ /* 0x000fe20000011606 */
[----:B------:R-:W-:Y:S01]  /*5270*/  FFMA.FTZ R14, R14, c[0x0][0x23c], -R4 ;  /* 0x00008f000e0e7a23 */ /* 0x000fe20000010804 */
[----:B---3--:R-:W-:Y:S02]  /*5280*/  LOP3.LUT R5, R6, 0xff, RZ, 0xc0, !PT ;  /* 0x000000ff06057812 */ /* 0x008fe400078ec0ff */
[----:B------:R-:W-:Y:S01]  /*5290*/  SHF.R.U32.HI R9, RZ, 0x18, R6 ;  /* 0x00000018ff097819 */ /* 0x000fe20000011606 */
[----:B------:R3:W-:Y:S01]  /*52a0*/  MUFU.EX2 R123, R12 ;  /* 0x0000000c007b7308 */ /* 0x0007e20000000800 */
[----:B------:R-:W-:Y:S01]  /*52b0*/  IMAD.WIDE.U32 R6, R96, -0x326172a9, RZ ;  /* 0xcd9e8d5760067825 */ /* 0x000fe200078e00ff */
[----:B------:R-:W-:Y:S02]  /*52c0*/  @P0 FSEL R15, R15, -INF , !P2 ;  /* 0xff8000000f0f0808 */ /* 0x000fe40005000000 */
[----:B------:R-:W-:Y:S02]  /*52d0*/  PLOP3.LUT P2, PT, PT, PT, UP0, 0x80, 0x0 ;  /* 0x000000000000781c */ /* 0x000fe40003f4f008 */
[----:B------:R-:W-:Y:S01]  /*52e0*/  @P1 FSEL R16, R16, -INF , !P5 ;  /* 0xff80000010101808 */ /* 0x000fe20006800000 */
[----:B------:R-:W-:Y:S01]  /*52f0*/  FFMA.FTZ R15, R15, c[0x0][0x23c], -R4 ;  /* 0x00008f000f0f7a23 */ /* 0x000fe20000010804 */
[----:B------:R-:W-:Y:S02]  /*5300*/  PLOP3.LUT P1, PT, PT, PT, UP0, 0x80, 0x0 ;  /* 0x000000000000781c */ /* 0x000fe40003f2f008 */
[----:B------:R-:W-:Y:S01]  /*5310*/  ISETP.LE.U32.AND P4, PT, R5, UR11, PT ;  /* 0x0000000b05007c0c */ /* 0x000fe2000bf83070 */
[----:B------:R-:W-:Y:S01]  /*5320*/  MUFU.EX2 R125, R14 ;  /* 0x0000000e007d7308 */ /* 0x000fe20000000800 */
[----:B------:R-:W-:Y:S01]  /*5330*/  LOP3.LUT R5, R7, UR12, R84, 0x96, !PT ;  /* 0x0000000c07057c12 */ /* 0x000fe2000f8e9654 */
[----:B------:R-:W-:Y:S01]  /*5340*/  FFMA.FTZ R16, R16, c[0x0][0x23c], -R92 ;  /* 0x00008f0010107a23 */ /* 0x000fe2000001085c */
[----:B------:R-:W-:Y:S02]  /*5350*/  ISETP.LE.U32.AND P3, PT, R9, UR11, PT ;  /* 0x0000000b09007c0c */ /* 0x000fe4000bf63070 */
[C---:B------:R-:W-:Y:S02]  /*5360*/  LOP3.LUT R9, R5.reuse, 0xff, RZ, 0xc0, !PT ;  /* 0x000000ff05097812 */ /* 0x040fe400078ec0ff */
[----:B------:R-:W-:Y:S02]  /*5370*/  PLOP3.LUT P0, PT, PT, PT, UP0, 0x80, 0x0 ;  /* 0x000000000000781c */ /* 0x000fe40003f0f008 */
[----:B-1----:R-:W-:Y:S01]  /*5380*/  LOP3.LUT R10, R6, 0xffff, RZ, 0xc0, !PT ;  /* 0x0000ffff060a7812 */ /* 0x002fe200078ec0ff */
[----:B------:R-:W-:Y:S01]  /*5390*/  MUFU.EX2 R124, R15 ;  /* 0x0000000f007c7308 */ /* 0x000fe20000000800 */
[----:B------:R-:W-:Y:S02]  /*53a0*/  LOP3.LUT R7, R5, 0xffff, RZ, 0xc0, !PT ;  /* 0x0000ffff05077812 */ /* 0x000fe400078ec0ff */
[----:B------:R-:W-:Y:S02]  /*53b0*/  @P2 FSEL R18, R18, -INF , !P5 ;  /* 0xff80000012122808 */ /* 0x000fe40006800000 */
[----:B------:R-:W-:Y:S02]  /*53c0*/  ISETP.LE.U32.AND P5, PT, R9, UR11, PT ;  /* 0x0000000b09007c0c */ /* 0x000fe4000bfa3070 */
[----:B------:R-:W-:Y:S01]  /*53d0*/  SHF.R.U32.HI R7, RZ, 0x8, R7 ;  /* 0x00000008ff077819 */ /* 0x000fe20000011607 */
[--C-:B------:R-:W-:Y:S01]  /*53e0*/  FFMA.FTZ R18, R18, c[0x0][0x23c], -R4.reuse ;  /* 0x00008f0012127a23 */ /* 0x100fe20000010804 */
[----:B------:R-:W-:Y:S01]  /*53f0*/  @P1 FSEL R19, R19, -INF , !P6 ;  /* 0xff80000013131808 */ /* 0x000fe20007000000 */
[----:B------:R-:W1:Y:S01]  /*5400*/  MUFU.EX2 R119, R16 ;  /* 0x0000001000777308 */ /* 0x000e620000000800 */
[----:B------:R-:W-:Y:S02]  /*5410*/  LOP3.LUT R7, R7, 0xffff, RZ, 0xc0, !PT ;  /* 0x0000ffff07077812 */ /* 0x000fe400078ec0ff */
[----:B--2---:R-:W-:Y:S01]  /*5420*/  LOP3.LUT R11, R6, 0xff, RZ, 0xc0, !PT ;  /* 0x000000ff060b7812 */ /* 0x004fe200078ec0ff */
[----:B------:R-:W-:Y:S01]  /*5430*/  FFMA.FTZ R4, R19, c[0x0][0x23c], -R4 ;  /* 0x00008f0013047a23 */ /* 0x000fe20000010804 */
[--C-:B---3--:R-:W-:Y:S02]  /*5440*/  SHF.R.U32.HI R12, RZ, 0x10, R6.reuse ;  /* 0x00000010ff0c7819 */ /* 0x108fe40000011606 */
[----:B------:R-:W-:Y:S01]  /*5450*/  SHF.R.U32.HI R13, RZ, 0x18, R6 ;  /* 0x00000018ff0d7819 */ /* 0x000fe20000011606 */
[----:B------:R-:W-:Y:S01]  /*5460*/  @!P5 FADD.FTZ R131, -R131, -RZ ;  /* 0x800000ff8383d221 */ /* 0x000fe20000010100 */
[--C-:B------:R-:W-:Y:S01]  /*5470*/  SHF.R.U32.HI R6, RZ, 0x10, R5.reuse ;  /* 0x00000010ff067819 */ /* 0x100fe20000011605 */
[----:B------:R-:W2:Y:S01]  /*5480*/  MUFU.EX2 R120, R4 ;  /* 0x0000000400787308 */ /* 0x000ea20000000800 */
[----:B------:R-:W-:Y:S02]  /*5490*/  @P0 FSEL R17, R17, -INF , !P6 ;  /* 0xff80000011110808 */ /* 0x000fe40007000000 */
[----:B------:R-:W-:Y:S02]  /*54a0*/  ISETP.LE.U32.AND P0, PT, R7, UR11, PT ;  /* 0x0000000b07007c0c */ /* 0x000fe4000bf03070 */
[----:B------:R-:W-:Y:S01]  /*54b0*/  SHF.R.U32.HI R5, RZ, 0x18, R5 ;  /* 0x00000018ff057819 */ /* 0x000fe20000011605 */
[----:B------:R-:W-:Y:S01]  /*54c0*/  FFMA.FTZ R92, R17, c[0x0][0x23c], -R92 ;  /* 0x00008f00115c7a23 */ /* 0x000fe2000001085c */
[----:B------:R-:W-:Y:S02]  /*54d0*/  LOP3.LUT R6, R6, 0xff, RZ, 0xc0, !PT ;  /* 0x000000ff06067812 */ /* 0x000fe400078ec0ff */
[----:B------:R-:W-:Y:S01]  /*54e0*/  ISETP.LE.U32.AND P5, PT, R11, UR11, PT ;  /* 0x0000000b0b007c0c */ /* 0x000fe2000bfa3070 */
[----:B------:R-:W-:Y:S01]  /*54f0*/  MUFU.EX2 R118, R92 ;  /* 0x0000005c00767308 */ /* 0x000fe20000000800 */
[----:B------:R-:W-:Y:S02]  /*5500*/  ISETP.LE.U32.AND P6, PT, R5, UR11, PT ;  /* 0x0000000b05007c0c */ /* 0x000fe4000bfc3070 */
[----:B------:R-:W-:Y:S01]  /*5510*/  SHF.R.U32.HI R5, RZ, 0x8, R10 ;  /* 0x00000008ff057819 */ /* 0x000fe2000001160a */
[----:B-1----:R-:W-:Y:S01]  /*5520*/  @!P4 FADD.FTZ R119, -R119, -RZ ;  /* 0x800000ff7777c221 */ /* 0x002fe20000010100 */
[----:B------:R-:W-:Y:S01]  /*5530*/  ISETP.LE.U32.AND P2, PT, R6, UR11, PT ;  /* 0x0000000b06007c0c */ /* 0x000fe2000bf43070 */
[----:B------:R-:W-:Y:S01]  /*5540*/  @!P0 FADD.FTZ R130, -R130, -RZ ;  /* 0x800000ff82828221 */ /* 0x000fe20000010100 */
[----:B------:R-:W-:Y:S02]  /*5550*/  LOP3.LUT R5, R5, 0xffff, RZ, 0xc0, !PT ;  /* 0x0000ffff05057812 */ /* 0x000fe400078ec0ff */
[----:B------:R-:W-:Y:S01]  /*5560*/  LOP3.LUT R6, R8, 0xff, RZ, 0xc0, !PT ;  /* 0x000000ff08067812 */ /* 0x000fe200078ec0ff */
[----:B------:R-:W1:Y:S01]  /*5570*/  MUFU.EX2 R121, R18 ;  /* 0x0000001200797308 */ /* 0x000e620000000800 */
[----:B------:R-:W-:Y:S01]  /*5580*/  ISETP.LE.U32.AND P0, PT, R5, UR11, PT ;  /* 0x0000000b05007c0c */ /* 0x000fe2000bf03070 */
[----:B------:R-:W-:Y:S01]  /*5590*/  @!P5 FADD.FTZ R127, -R127, -RZ ;  /* 0x800000ff7f7fd221 */ /* 0x000fe20000010100 */
[----:B------:R-:W-:Y:S01]  /*55a0*/  LOP3.LUT R5, R12, 0xff, RZ, 0xc0, !PT ;  /* 0x000000ff0c057812 */ /* 0x000fe200078ec0ff */
[----:B------:R-:W-:Y:S01]  /*55b0*/  @!P6 FADD.FTZ R196, -R196, -RZ ;  /* 0x800000ffc4c4e221 */ /* 0x000fe20000010100 */
[----:B------:R-:W-:Y:S01]  /*55c0*/  ISETP.LE.U32.AND P1, PT, R6, UR11, PT ;  /* 0x0000000b06007c0c */ /* 0x000fe2000bf23070 */
[----:B--2---:R-:W-:Y:S01]  /*55d0*/  @!P3 FADD.FTZ R120, -R120, -RZ ;  /* 0x800000ff7878b221 */ /* 0x004fe20000010100 */
[--C-:B------:R-:W-:Y:S01]  /*55e0*/  SHF.R.U32.HI R6, RZ, 0x18, R8.reuse ;  /* 0x00000018ff067819 */ /* 0x100fe20000011608 */
[----:B------:R-:W-:Y:S01]  /*55f0*/  @!P2 FADD.FTZ R197, -R197, -RZ ;  /* 0x800000ffc5c5a221 */ /* 0x000fe20000010100 */
[----:B------:R-:W-:Y:S02]  /*5600*/  ISETP.LE.U32.AND P5, PT, R13, UR11, PT ;  /* 0x0000000b0d007c0c */ /* 0x000fe4000bfa3070 */
[----:B------:R-:W-:Y:S02]  /*5610*/  ISETP.LE.U32.AND P6, PT, R5, UR11, PT ;  /* 0x0000000b05007c0c */ /* 0x000fe4000bfc3070 */
[----:B------:R-:W-:Y:S01]  /*5620*/  ISETP.LE.U32.AND P2, PT, R6, UR11, PT ;  /* 0x0000000b06007c0c */ /* 0x000fe2000bf43070 */
[----:B------:R-:W-:Y:S01]  /*5630*/  @!P0 FADD.FTZ R126, -R126, -RZ ;  /* 0x800000ff7e7e8221 */ /* 0x000fe20000010100 */
[----:B------:R-:W-:Y:S02]  /*5640*/  SHF.R.U32.HI R6, RZ, 0x10, R8 ;  /* 0x00000010ff067819 */ /* 0x000fe40000011608 */
[----:B------:R-:W-:Y:S01]  /*5650*/  LOP3.LUT R8, R8, 0xffff, RZ, 0xc0, !PT ;  /* 0x0000ffff08087812 */ /* 0x000fe200078ec0ff */
[----:B------:R-:W-:Y:S01]  /*5660*/  @!P1 FADD.FTZ R123, -R123, -RZ ;  /* 0x800000ff7b7b9221 */ /* 0x000fe20000010100 */
[----:B------:R-:W-:Y:S02]  /*5670*/  LOP3.LUT R6, R6, 0xff, RZ, 0xc0, !PT ;  /* 0x000000ff06067812 */ /* 0x000fe400078ec0ff */
[----:B------:R-:W-:Y:S01]  /*5680*/  SHF.R.U32.HI R5, RZ, 0x8, R8 ;  /* 0x00000008ff057819 */ /* 0x000fe20000011608 */
[----:B------:R-:W-:Y:S01]  /*5690*/  @!P5 FADD.FTZ R128, -R128, -RZ ;  /* 0x800000ff8080d221 */ /* 0x000fe20000010100 */
[----:B------:R-:W-:Y:S01]  /*56a0*/  ISETP.LE.U32.AND P0, PT, R6, UR11, PT ;  /* 0x0000000b06007c0c */ /* 0x000fe2000bf03070 */
[----:B------:R-:W-:Y:S01]  /*56b0*/  @!P6 FADD.FTZ R129, -R129, -RZ ;  /* 0x800000ff8181e221 */ /* 0x000fe20000010100 */
[----:B------:R-:W-:Y:S01]  /*56c0*/  LOP3.LUT R6, R85, 0xff, RZ, 0xc0, !PT ;  /* 0x000000ff55067812 */ /* 0x000fe200078ec0ff */
[----:B------:R-:W-:Y:S01]  /*56d0*/  @!P2 FADD.FTZ R124, -R124, -RZ ;  /* 0x800000ff7c7ca221 */ /* 0x000fe20000010100 */
[----:B------:R-:W-:Y:S02]  /*56e0*/  LOP3.LUT R5, R5, 0xffff, RZ, 0xc0, !PT ;  /* 0x0000ffff05057812 */ /* 0x000fe400078ec0ff */
[----:B------:R-:W-:Y:S02]  /*56f0*/  SHF.R.U32.HI R4, RZ, 0x8, R86 ;  /* 0x00000008ff047819 */ /* 0x000fe40000011656 */
[----:B------:R-:W-:Y:S02]  /*5700*/  ISETP.LE.U32.AND P6, PT, R5, UR11, PT ;  /* 0x0000000b05007c0c */ /* 0x000fe4000bfc3070 */
[----:B------:R-:W-:Y:S02]  /*5710*/  F2FP.RELU.PACK_AB R5, R196, R197 ;  /* 0x000000c5c405723e */ /* 0x000fe400000008ff */
[----:B------:R-:W-:Y:S01]  /*5720*/  ISETP.LE.U32.AND P5, PT, R6, UR11, PT ;  /* 0x0000000b06007c0c */ /* 0x000fe2000bfa3070 */
[----:B------:R-:W-:Y:S01]  /*5730*/  @!P0 FADD.FTZ R125, -R125, -RZ ;  /* 0x800000ff7d7d8221 */ /* 0x000fe20000010100 */
[----:B------:R-:W-:Y:S01]  /*5740*/  F2FP.RELU.PACK_AB R6, R130, R131 ;  /* 0x000000838206723e */ /* 0x000fe200000008ff */
[----:B------:R2:W-:Y:S01]  /*5750*/  STS [R230+0x22400], R5 ;  /* 0x02240005e6007388 */ /* 0x0005e20000000800 */
[----:B------:R-:W-:Y:S02]  /*5760*/  LOP3.LUT R4, R4, 0xffff, RZ, 0xc0, !PT ;  /* 0x0000ffff04047812 */ /* 0x000fe400078ec0ff */
[----:B------:R-:W-:Y:S02]  /*5770*/  F2FP.RELU.PACK_AB R8, R128, R129 ;  /* 0x000000818008723e */ /* 0x000fe400000008ff */
[----:B------:R-:W-:Y:S01]  /*5780*/  ISETP.LE.U32.AND P1, PT, R4, UR11, PT ;  /* 0x0000000b04007c0c */ /* 0x000fe2000bf23070 */
[----:B------:R3:W-:Y:S01]  /*5790*/  STS [R230+0x22000], R6 ;  /* 0x02200006e6007388 */ /* 0x0007e20000000800 */
[----:B------:R-:W-:Y:S01]  /*57a0*/  F2FP.RELU.PACK_AB R4, R126, R127 ;  /* 0x0000007f7e04723e */ /* 0x000fe200000008ff */
[----:B------:R-:W-:Y:S01]  /*57b0*/  @!P6 FADD.FTZ R122, -R122, -RZ ;  /* 0x800000ff7a7ae221 */ /* 0x000fe20000010100 */
[----:B------:R-:W-:Y:S01]  /*57c0*/  FSETP.GE.FTZ.AND P2, PT, R131, RZ, PT ;  /* 0x000000ff8300720b */ /* 0x000fe20003f56000 */
[----:B-1----:R-:W-:Y:S01]  /*57d0*/  @!P5 FADD.FTZ R121, -R121, -RZ ;  /* 0x800000ff7979d221 */ /* 0x002fe20000010100 */
[----:B------:R-:W-:Y:S01]  /*57e0*/  FSETP.GE.FTZ.AND P3, PT, R123, RZ, PT ;  /* 0x000000ff7b00720b */ /* 0x000fe20003f76000 */
[----:B------:R1:W-:Y:S01]  /*57f0*/  STS [R233+0x22000], R4 ;  /* 0x02200004e9007388 */ /* 0x0003e20000000800 */
[----:B------:R-:W-:Y:S05]  /*5800*/  F2FP.RELU.PACK_AB R7, R122, R123 ;  /* 0x0000007b7a07723e */ /* 0x000fea00000008ff */
[----:B------:R-:W-:Y:S01]  /*5810*/  STS [R233+0x22400], R8 ;  /* 0x02240008e9007388 */ /* 0x000fe20000000800 */
[----:B------:R-:W-:Y:S01]  /*5820*/  @!P1 FADD.FTZ R118, -R118, -RZ ;  /* 0x800000ff76769221 */ /* 0x000fe20000010100 */
[----:B------:R-:W-:Y:S04]  /*5830*/  FSETP.GE.FTZ.AND P1, PT, R130, RZ, PT ;  /* 0x000000ff8200720b */ /* 0x000fe80003f36000 */
[----:B------:R-:W-:Y:S01]  /*5840*/  STS [R231+0x22000], R7 ;  /* 0x02200007e7007388 */ /* 0x000fe20000000800 */
[----:B--2---:R-:W-:Y:S02]  /*5850*/  F2FP.RELU.PACK_AB R5, R118, R119 ;  /* 0x000000777605723e */ /* 0x004fe400000008ff */
[----:B---3--:R-:W-:Y:S05]  /*5860*/  F2FP.RELU.PACK_AB R6, R124, R125 ;  /* 0x0000007d7c06723e */ /* 0x008fea00000008ff */
[----:B------:R-:W-:Y:S01]  /*5870*/  STS [R231+0x22400], R6 ;  /* 0x02240006e7007388 */ /* 0x000fe20000000800 */
[----:B-1----:R-:W-:Y:S05]  /*5880*/  F2FP.RELU.PACK_AB R4, R120, R121 ;  /* 0x000000797804723e */ /* 0x002fea00000008ff */
        /* <DEDUP_REMOVED lines=354> */
.L_x_1179:
        /* <DEDUP_REMOVED lines=92> */
[----:B------:R-:W-:Y:S01]  /*7470*/  IMAD.MOV.U32 R196, RZ, RZ, 0x4 ;  /* 0x00000004ffc47424 */ /* 0x000fe200078e00ff */
[-C--:B------:R-:W-:Y:S04]  /*7480*/  HMMA.16816.F32 R124, R200, R198.reuse, R124 ;  /* 0x000000c6c87c723c */ /* 0x080fe8000000187c */
[----:B------:R-:W-:Y:S04]  /*7490*/  @P1 IMAD.WIDE R196, R239, R196, UR14 ;  /* 0x0000000eefc41e25 */ /* 0x000fe8000f8e02c4 */
[----:B------:R-:W-:Y:S01]  /*74a0*/  HMMA.16816.F32 R128, R204, R198, R128 ;  /* 0x000000c6cc80723c */ /* 0x000fe20000001880 */
[----:B------:R1:W5:Y:S03]  /*74b0*/  @P1 LDG.E R234, [R196.64] ;  /* 0x00000004c4ea1981 */ /* 0x000366000c1e1900 */
[C---:B------:R-:W-:Y:S02]  /*74c0*/  IMAD.SHL.U32 R202, R250.reuse, 0x8, RZ ;  /* 0x00000008faca7824 */ /* 0x040fe400078e00ff */
[----:B------:R1:W5:Y:S01]  /*74d0*/  @P1 LDG.E R235, [R196.64+0x20] ;  /* 0x00002004c4eb1981 */ /* 0x000362000c1e1900 */
[C---:B------:R-:W-:Y:S02]  /*74e0*/  IMAD.SHL.U32 R203, R250.reuse, 0x10, RZ ;  /* 0x00000010facb7824 */ /* 0x040fe400078e00ff */
[C---:B------:R-:W-:Y:S02]  /*74f0*/  IMAD R201, R250.reuse, 0x18, RZ ;  /* 0x00000018fac97824 */ /* 0x040fe400078e02ff */
[----:B------:R2:W-:Y:S01]  /*7500*/  RED.E.ADD.F32.FTZ.RN.STRONG.GPU [R220.64], R4 ;  /* 0x00000004dc00798e */ /* 0x0005e2000c10e784 */
[CC--:B------:R-:W-:Y:S01]  /*7510*/  LEA R198, P2, R203.reuse, R220.reuse, 0x2 ;  /* 0x000000dccbc67211 */ /* 0x0c0fe200078410ff */
[C---:B------:R-:W-:Y:S02]  /*7520*/  IMAD.SHL.U32 R205, R250.reuse, 0x20, RZ ;  /* 0x00000020facd7824 */ /* 0x040fe400078e00ff */
[C---:B------:R-:W-:Y:S01]  /*7530*/  IMAD R206, R250.reuse, 0x28, RZ ;  /* 0x00000028face7824 */ /* 0x040fe200078e02ff */
[-C--:B------:R-:W-:Y:S01]  /*7540*/  LEA.HI.X.SX32 R199, R203, R221.reuse, 0x2, P2 ;  /* 0x000000ddcbc77211 */ /* 0x080fe200010f16ff */
        /* <DEDUP_REMOVED lines=310> */
[C-C-:B------:R-:W-:Y:S01]  /*88b0*/  @!P4 LEA.HI.X R13, R6.reuse, R226, R7.reuse, 0x1, P6 ;  /* 0x000000e2060dc211 */ /* 0x140fe200030f0c07 */
        /* <DEDUP_REMOVED lines=47> */
.L_x_1180:
        /* <DEDUP_REMOVED lines=282> */
.L_x_1182:
        /* <DEDUP_REMOVED lines=19> */
.L_x_1183:
        /* <DEDUP_REMOVED lines=55> */
.L_x_1185:
[----:B--23--:R-:W-:Y:S05]  /*a1f0*/  BSYNC B0 ;  /* 0x0000000000007941 */ /* 0x00cfea0003800000 */
.L_x_1184:
        /* <DEDUP_REMOVED lines=21> */
.L_x_1187:
[----:B------:R-:W-:Y:S05]  /*a350*/  BSYNC B0 ;  /* 0x0000000000007941 */ /* 0x000fea0003800000 */
.L_x_1186:
        /* <DEDUP_REMOVED lines=32> */
.L_x_1189:
[----:B------:R-:W-:Y:S05]  /*a560*/  BSYNC B0 ;  /* 0x0000000000007941 */ /* 0x000fea0003800000 */
.L_x_1188:
        /* <DEDUP_REMOVED lines=20> */
.L_x_1162:
        /* <DEDUP_REMOVED lines=20> */
.L_x_1191:
        /* <DEDUP_REMOVED lines=18> */
.L_x_1192:
[----:B------:R-:W-:Y:S01]  /*a910*/  USHF.R.S32.HI UR10, URZ, 0x1f, UR17 ;  /* 0x0000001f3f0a7899 */ /* 0x000fe20008011411 */
[----:B------:R-:W-:Y:S01]  /*a920*/  IMAD.U32 R4, RZ, RZ, UR17 ;  /* 0x00000011ff047e24 */ /* 0x000fe2000f8e00ff */
[----:B------:R-:W-:Y:S01]  /*a930*/  ULDC.64 UR8, c[0x0][0x3a0] ;  /* 0x0000e80000087ab9 */ /* 0x000fe20000000a00 */
[----:B------:R-:W-:Y:S01]  /*a940*/  BSSY B0, `(.L_x_1193) ;  /* 0x0000021000007945 */ /* 0x000fe20003800000 */
[----:B------:R-:W-:Y:S01]  /*a950*/  UIMAD UR6, UR10, UR8, URZ ;  /* 0x000000080a0672a4 */ /* 0x000fe2000f8e023f */
[----:B------:R-:W-:Y:S01]  /*a960*/  IMAD.WIDE.U32 R4, R4, c[0x0][0x3a0], R228 ;  /* 0x0000e80004047a25 */ /* 0x000fe200078e00e4 */
[----:B------:R-:W-:Y:S01]  /*a970*/  UIADD3 UR7, -UR17, UR7, URZ ;  /* 0x0000000711077290 */ /* 0x000fe2000fffe13f */
        /* <DEDUP_REMOVED lines=29> */
.L_x_1194:
[----:B------:R-:W-:Y:S05]  /*ab50*/  BSYNC B0 ;  /* 0x0000000000007941 */ /* 0x000fea0003800000 */
.L_x_1193:
        /* <DEDUP_REMOVED lines=21> */
.L_x_1196:
[----:B------:R-:W-:Y:S05]  /*acb0*/  BSYNC B0 ;  /* 0x0000000000007941 */ /* 0x000fea0003800000 */
.L_x_1195:
        /* <DEDUP_REMOVED lines=32> */
.L_x_1198:
[----:B------:R-:W-:Y:S05]  /*aec0*/  BSYNC B0 ;  /* 0x0000000000007941 */ /* 0x000fea0003800000 */
.L_x_1197:
        /* <DEDUP_REMOVED lines=18> */
.L_x_1190:
[----:B------:R-:W-:Y:S05]  /*aff0*/  BSYNC B1 ;  /* 0x0000000000017941 */ /* 0x000fea0003800000 */
.L_x_1157:
        /* <DEDUP_REMOVED lines=12> */
.L_x_1199:
[----:B------:R-:W-:Y:S05]  /*b0c0*/  EXIT ;  /* 0x000000000000794d */ /* 0x000fea0003800000 */
.L_x_1201:
        /* <DEDUP_REMOVED lines=11> */
.L_x_2031:


//--------------------- .text._ZN5flash44flash_bwd_dq_dk_dv_loop_seqk_parallel_kernelI23Flash_bwd_kernel_traitsILi256ELi64ELi64ELi8ELi4ELi2ELi2ELb0ELb1EN7cutlass6half_tE19Flash_kernel_traitsILi256ELi64ELi64ELi8ES3_EELb0ELb0ELb0ELb1ELb0ELb0ELb1EEEvNS_16Flash_bwd_paramsE --------------------------
	.section	.text._ZN5flash44flash_bwd_dq_dk_dv_loop_seqk_parallel_kernelI23Flash_bwd_kernel_traitsILi256ELi64ELi64ELi8ELi4ELi2ELi2ELb0ELb1EN7cutlass6half_tE19Flash_kernel_traitsILi256ELi64ELi64ELi8ES3_EELb0ELb0ELb0ELb1ELb0ELb0ELb1EEEvNS_16Flash_bwd_paramsE,"ax",@progbits
	.sectioninfo	@"SHI_REGISTERS=255"
	.align	128
        .global         _ZN5flash44flash_bwd_dq_dk_dv_loop_seqk_parallel_kernelI23Flash_bwd_kernel_traitsILi256ELi64ELi64ELi8ELi4ELi2ELi2ELb0ELb1EN7cutlass6half_tE19Flash_kernel_traitsILi256ELi64ELi64ELi8ES3_EELb0ELb0ELb0ELb1ELb0ELb0ELb1EEEvNS_16Flash_bwd_paramsE
        .type           _ZN5flash44flash_bwd_dq_dk_dv_loop_seqk_parallel_kernelI23Flash_bwd_kernel_traitsILi256ELi64ELi64ELi8ELi4ELi2ELi2ELb0ELb1EN7cutlass6half_tE19Flash_kernel_traitsILi256ELi64ELi64ELi8ES3_EELb0ELb0ELb0ELb1ELb0ELb0ELb1EEEvNS_16Flash_bwd_paramsE,@function
        .size           _ZN5flash44flash_bwd_dq_dk_dv_loop_seqk_parallel_kernelI23Flash_bwd_kernel_traitsILi256ELi64ELi64ELi8ELi4ELi2ELi2ELb0ELb1EN7cutlass6half_tE19Flash_kernel_traitsILi256ELi64ELi64ELi8ES3_EELb0ELb0ELb0ELb1ELb0ELb0ELb1EEEvNS_16Flash_bwd_paramsE,(.L_x_2032 - _ZN5flash44flash_bwd_dq_dk_dv_loop_seqk_parallel_kernelI23Flash_bwd_kernel_traitsILi256ELi64ELi64ELi8ELi4ELi2ELi2ELb0ELb1EN7cutlass6half_tE19Flash_kernel_traitsILi256ELi64ELi64ELi8ES3_EELb0ELb0ELb0ELb1ELb0ELb0ELb1EEEvNS_16Flash_bwd_paramsE)
        .other          _ZN5flash44flash_bwd_dq_dk_dv_loop_seqk_parallel_kernelI23Flash_bwd_kernel_traitsILi256ELi64ELi64ELi8ELi4ELi2ELi2ELb0ELb1EN7cutlass6half_tE19Flash_kernel_traitsILi256ELi64ELi64ELi8ES3_EELb0ELb0ELb0ELb1ELb0ELb0ELb1EEEvNS_16Flash_bwd_paramsE,@"STO_CUDA_ENTRY STV_DEFAULT"
_ZN5flash44flash_bwd_dq_dk_dv_loop_seqk_parallel_kernelI23Flash_bwd_kernel_traitsILi256ELi64ELi64ELi8ELi4ELi2ELi2ELb0ELb1EN7cutlass6half_tE19Flash_kernel_traitsILi256ELi64ELi64ELi8ES3_EELb0ELb0ELb0ELb1ELb0ELb0ELb1EEEvNS_16Flash_bwd_paramsE:
.text._ZN5flash44flash_bwd_dq_dk_dv_loop_seqk_parallel_kernelI23Flash_bwd_kernel_traitsILi256ELi64ELi64ELi8ELi4ELi2ELi2ELb0ELb1EN7cutlass6half_tE19Flash_kernel_traitsILi256ELi64ELi64ELi8ES3_EELb0ELb0ELb0ELb1ELb0ELb0ELb1EEEvNS_16Flash_bwd_paramsE:
        /* <DEDUP_REMOVED lines=187> */
.L_x_1246:
        /* <DEDUP_REMOVED lines=62> */
.L_x_1202:
        /* <DEDUP_REMOVED lines=58> */
.L_x_1204:
        /* <DEDUP_REMOVED lines=42> */
.L_x_1205:
        /* <DEDUP_REMOVED lines=45> */
.L_x_1206:
[----:B------:R-:W-:-:S03]  /*18a0*/  UMOV UR12, UR49 ;  /* 0x00000031000c7c82 */ /* 0x000fc60008000000 */
.L_x_1207:
        /* <DEDUP_REMOVED lines=115> */
.L_x_1210:
[----:B------:R-:W-:Y:S05]  /*1fe0*/  BSYNC B0 ;  /* 0x0000000000007941 */ /* 0x000fea0003800000 */
.L_x_1209:
        /* <DEDUP_REMOVED lines=48> */
.L_x_1212:
[----:B------:R-:W-:Y:S05]  /*22f0*/  BSYNC B0 ;  /* 0x0000000000007941 */ /* 0x000fea0003800000 */
.L_x_1211:
        /* <DEDUP_REMOVED lines=42> */
.L_x_1214:
[----:B------:R-:W-:Y:S05]  /*25a0*/  BSYNC B0 ;  /* 0x0000000000007941 */ /* 0x000fea0003800000 */
.L_x_1213:
        /* <DEDUP_REMOVED lines=45> */
.L_x_1216:
[----:B------:R-:W-:Y:S05]  /*2880*/  BSYNC B0 ;  /* 0x0000000000007941 */ /* 0x000fea0003800000 */
.L_x_1215:
        /* <DEDUP_REMOVED lines=87> */
.L_x_1218:
[----:B------:R-:W-:Y:S05]  /*2e00*/  BSYNC B0 ;  /* 0x0000000000007941 */ /* 0x000fea0003800000 */
.L_x_1217:
        /* <DEDUP_REMOVED lines=55> */
.L_x_1220:
[----:B------:R-:W-:Y:S05]  /*3180*/  BSYNC B0 ;  /* 0x0000000000007941 */ /* 0x000fea0003800000 */
.L_x_1219:
        /* <DEDUP_REMOVED lines=64> */
.L_x_1222:
[----:B------:R-:W-:Y:S05]  /*3590*/  BSYNC B0 ;  /* 0x0000000000007941 */ /* 0x000fea0003800000 */
.L_x_1221:
        /* <DEDUP_REMOVED lines=54> */
.L_x_1224:
[----:B------:R-:W-:Y:S05]  /*3900*/  BSYNC B0 ;  /* 0x0000000000007941 */ /* 0x000fea0003800000 */
.L_x_1223:
        /* <DEDUP_REMOVED lines=94> */
.L_x_1227:
[----:B------:R-:W0:Y:S01]  /*3ef0*/  LDGDEPBAR ;  /* 0x00000000000079af */ /* 0x000e220000000000 */
[----:B------:R-:W-:Y:S01]  /*3f00*/  MOV R115, UR8 ;  /* 0x0000000800737c02 */ /* 0x000fe20008000f00 */
[----:B------:R-:W-:Y:S01]  /*3f10*/  UISETP.GE.AND UP0, UPT, UR15, UR7, UPT ;  /* 0x000000070f00728c */ /* 0x000fe2000bf06270 */
[----:B------:R-:W-:Y:S01]  /*3f20*/  MOV R131, UR22 ;  /* 0x0000001600837c02 */ /* 0x000fe20008000f00 */
[----:B-----5:R-:W-:Y:S01]  /*3f30*/  FMUL.FTZ R252, R249, 1.4426950216293334961 ;  /* 0x3fb8aa3bf9fc7820 */ /* 0x020fe20000410000 */
[----:B------:R-:W-:Y:S03]  /*3f40*/  LEA R112, R115, R240, 0x6 ;  /* 0x000000f073707211 */ /* 0x000fe600078e30ff */
[----:B------:R-:W-:Y:S02]  /*3f50*/  PLOP3.LUT P5, PT, PT, PT, UP0, 0x80, 0x0 ;  /* 0x000000000000781c */ /* 0x000fe40003faf008 */
[C---:B------:R-:W-:Y:S02]  /*3f60*/  IADD3 R128, R112.reuse, -0x1, RZ ;  /* 0xffffffff70807810 */ /* 0x040fe40007ffe0ff */
[C---:B------:R-:W-:Y:S02]  /*3f70*/  IADD3 R129, R112.reuse, 0x8, RZ ;  /* 0x0000000870817810 */ /* 0x040fe40007ffe0ff */
[C---:B------:R-:W-:Y:S02]  /*3f80*/  IADD3 R130, R112.reuse, 0x7, RZ ;  /* 0x0000000770827810 */ /* 0x040fe40007ffe0ff */
[C---:B------:R-:W-:Y:S02]  /*3f90*/  IADD3 R199, R112.reuse, -0x8, RZ ;  /* 0xfffffff870c77810 */ /* 0x040fe40007ffe0ff */
[----:B------:R-:W-:Y:S02]  /*3fa0*/  IABS R113, R112 ;  /* 0x0000007000717213 */ /* 0x000fe40000000000 */
[C---:B------:R-:W-:Y:S02]  /*3fb0*/  IADD3 R200, R112.reuse, -0x9, RZ ;  /* 0xfffffff770c87810 */ /* 0x040fe40007ffe0ff */
[C---:B------:R-:W-:Y:S01]  /*3fc0*/  IADD3 R209, R112.reuse, -0x10, RZ ;  /* 0xfffffff070d17810 */ /* 0x040fe20007ffe0ff */
[----:B-1----:R1:W-:Y:S01]  /*3fd0*/  I2F R127, R113 ;  /* 0x00000071007f7306 */ /* 0x0023e20000201400 */
[C---:B------:R-:W-:Y:S02]  /*3fe0*/  IADD3 R208, R112.reuse, -0x11, RZ ;  /* 0xffffffef70d07810 */ /* 0x040fe40007ffe0ff */
[C---:B------:R-:W-:Y:S02]  /*3ff0*/  IADD3 R211, R112.reuse, -0x18, RZ ;  /* 0xffffffe870d37810 */ /* 0x040fe40007ffe0ff */
[----:B------:R-:W-:Y:S02]  /*4000*/  IADD3 R210, R112, -0x19, RZ ;  /* 0xffffffe770d27810 */ /* 0x000fe40007ffe0ff */
[----:B------:R-:W-:Y:S02]  /*4010*/  PLOP3.LUT P3, PT, PT, PT, UP0, 0x80, 0x0 ;  /* 0x000000000000781c */ /* 0x000fe40003f6f008 */
[----:B------:R-:W-:Y:S02]  /*4020*/  ISETP.GE.AND P2, PT, R208, RZ, PT ;  /* 0x000000ffd000720c */ /* 0x000fe40003f46270 */
[----:B------:R-:W-:Y:S02]  /*4030*/  ISETP.GE.AND P1, PT, R128, RZ, PT ;  /* 0x000000ff8000720c */ /* 0x000fe40003f26270 */
[----:B------:R-:W-:Y:S02]  /*4040*/  ISETP.GE.AND P0, PT, R129, RZ, PT ;  /* 0x000000ff8100720c */ /* 0x000fe40003f06270 */
[----:B------:R-:W-:Y:S02]  /*4050*/  PLOP3.LUT P6, PT, PT, PT, UP0, 0x80, 0x0 ;  /* 0x000000000000781c */ /* 0x000fe40003fcf008 */
[----:B------:R-:W-:Y:S05]  /*4060*/  PLOP3.LUT P4, PT, PT, PT, UP0, 0x80, 0x0 ;  /* 0x000000000000781c */ /* 0x000fea0003f8f008 */
[C---:B------:R-:W-:Y:S02]  /*4070*/  @!P2 IADD3 R208, -R112.reuse, 0x11, RZ ;  /* 0x0000001170d0a810 */ /* 0x040fe40007ffe1ff */
[C---:B------:R-:W-:Y:S01]  /*4080*/  @!P1 IADD3 R128, -R112.reuse, 0x1, RZ ;  /* 0x0000000170809810 */ /* 0x040fe20007ffe1ff */
[----:B------:R-:W-:Y:S04]  /*4090*/  DEPBAR.LE SB0, 0x0 ;  /* 0x000080000000791a */ /* 0x000fe80000000000 */
[----:B------:R-:W-:Y:S01]  /*40a0*/  I2F R208, R208 ;  /* 0x000000d000d07306 */ /* 0x000fe20000201400 */
[----:B------:R-:W-:Y:S01]  /*40b0*/  BAR.SYNC.DEFER_BLOCKING 0x0 ;  /* 0x0000000000007b1d */ /* 0x000fe20000010000 */
[----:B------:R-:W-:Y:S02]  /*40c0*/  @!P0 IADD3 R129, -R112, -0x8, RZ ;  /* 0xfffffff870818810 */ /* 0x000fe40007ffe1ff */
[----:B------:R-:W-:Y:S02]  /*40d0*/  ISETP.GE.AND P1, PT, R130, RZ, PT ;  /* 0x000000ff8200720c */ /* 0x000fe40003f26270 */
[----:B------:R-:W-:Y:S02]  /*40e0*/  ISETP.GE.AND P0, PT, R199, RZ, PT ;  /* 0x000000ffc700720c */ /* 0x000fe40003f06270 */
[----:B------:R-:W-:Y:S09]  /*40f0*/  FSETP.NEU.FTZ.AND P2, PT, R248, -INF , PT ;  /* 0xff800000f800780b */ /* 0x000ff20003f5d000 */
[C---:B------:R-:W-:Y:S02]  /*4100*/  @!P1 IADD3 R130, -R112.reuse, -0x7, RZ ;  /* 0xfffffff970829810 */ /* 0x040fe40007ffe1ff */
[----:B------:R-:W-:Y:S02]  /*4110*/  @!P0 IADD3 R199, -R112, 0x8, RZ ;  /* 0x0000000870c78810 */ /* 0x000fe40007ffe1ff */
[----:B------:R-:W-:Y:S02]  /*4120*/  ISETP.GE.AND P1, PT, R200, RZ, PT ;  /* 0x000000ffc800720c */ /* 0x000fe40003f26270 */
[----:B------:R-:W-:Y:S01]  /*4130*/  ISETP.GE.AND P0, PT, R209, RZ, PT ;  /* 0x000000ffd100720c */ /* 0x000fe20003f06270 */
[----:B------:R-:W-:Y:S01]  /*4140*/  LDSM.16.M88.4 R84, [R223] ;  /* 0x00000000df54783b */ /* 0x000fe20000000200 */
[----:B------:R-:W-:Y:S05]  /*4150*/  I2F R129, R129 ;  /* 0x0000008100817306 */ /* 0x000fea0000201400 */
[----:B------:R-:W2:Y:S04]  /*4160*/  LDSM.16.M88.4 R88, [R222+0x10000] ;  /* 0x01000000de58783b */ /* 0x000ea80000000200 */
[C---:B------:R-:W-:Y:S01]  /*4170*/  @!P1 IADD3 R200, -R112.reuse, 0x9, RZ ;  /* 0x0000000970c89810 */ /* 0x040fe20007ffe1ff */
[----:B------:R-:W-:Y:S01]  /*4180*/  I2F R128, R128 ;  /* 0x0000008000807306 */ /* 0x000fe20000201400 */
[----:B------:R-:W3:Y:S01]  /*4190*/  LDSM.16.M88.4 R92, [R222+0x10800] ;  /* 0x01080000de5c783b */ /* 0x000ee20000000200 */
[----:B------:R-:W-:Y:S02]  /*41a0*/  @!P0 IADD3 R209, -R112, 0x10, RZ ;  /* 0x0000001070d18810 */ /* 0x000fe40007ffe1ff */
[----:B------:R-:W-:Y:S02]  /*41b0*/  ISETP.GE.AND P1, PT, R211, RZ, PT ;  /* 0x000000ffd300720c */ /* 0x000fe40003f26270 */
[----:B------:R-:W-:Y:S01]  /*41c0*/  ISETP.GE.AND P0, PT, R210, RZ, PT ;  /* 0x000000ffd200720c */ /* 0x000fe20003f06270 */
[----:B------:R-:W-:Y:S03]  /*41d0*/  LDSM.16.M88.4 R96, [R221] ;  /* 0x00000000dd60783b */ /* 0x000fe60000000200 */
[----:B------:R-:W-:Y:S03]  /*41e0*/  I2F R199, R199 ;  /* 0x000000c700c77306 */ /* 0x000fe60000201400 */
[----:B------:R-:W4:Y:S04]  /*41f0*/  LDSM.16.M88.4 R100, [R212+0x10000] ;  /* 0x01000000d464783b */ /* 0x000f280000000200 */
[C---:B------:R-:W-:Y:S02]  /*4200*/  @!P1 IADD3 R211, -R112.reuse, 0x18, RZ ;  /* 0x0000001870d39810 */ /* 0x040fe40007ffe1ff */
[----:B------:R-:W1:Y:S01]  /*4210*/  LDSM.16.M88.4 R104, [R212+0x10800] ;  /* 0x01080000d468783b */ /* 0x000e620000000200 */
[----:B------:R-:W-:Y:S01]  /*4220*/  @!P0 IADD3 R210, -R112, 0x19, RZ ;  /* 0x0000001970d28810 */ /* 0x000fe20007ffe1ff */
[----:B------:R-:W-:Y:S01]  /*4230*/  I2F R200, R200 ;  /* 0x000000c800c87306 */ /* 0x000fe20000201400 */
[----:B------:R-:W-:Y:S02]  /*4240*/  PLOP3.LUT P1, PT, PT, PT, UP0, 0x80, 0x0 ;  /* 0x000000000000781c */ /* 0x000fe40003f2f008 */
[----:B------:R-:W-:Y:S01]  /*4250*/  PLOP3.LUT P0, PT, PT, PT, UP0, 0x80, 0x0 ;  /* 0x000000000000781c */ /* 0x000fe20003f0f008 */
[----:B------:R-:W-:Y:S06]  /*4260*/  LDSM.16.M88.4 R108, [R3+0x10000] ;  /* 0x01000000036c783b */ /* 0x000fec0000000200 */
[----:B------:R-:W-:Y:S01]  /*4270*/  I2F R211, R211 ;  /* 0x000000d300d37306 */ /* 0x000fe20000201400 */
[C---:B--2---:R-:W-:Y:S09]  /*4280*/  HMMA.16816.F32 R4, R84.reuse, R88, RZ ;  /* 0x000000585404723c */ /* 0x044ff200000018ff */
[----:B------:R-:W-:Y:S01]  /*4290*/  I2F R209, R209 ;  /* 0x000000d100d17306 */ /* 0x000fe20000201400 */
[C---:B------:R-:W-:Y:S01]  /*42a0*/  HMMA.16816.F32 R8, R84.reuse, R90, RZ ;  /* 0x0000005a5408723c */ /* 0x040fe200000018ff */
[----:B------:R-:W2:Y:S07]  /*42b0*/  LDSM.16.M88.4 R88, [R220] ;  /* 0x00000000dc58783b */ /* 0x000eae0000000200 */
[C---:B---3--:R-:W-:Y:S01]  /*42c0*/  HMMA.16816.F32 R12, R84.reuse, R92, RZ ;  /* 0x0000005c540c723c */ /* 0x048fe200000018ff */
[----:B------:R-:W-:Y:S07]  /*42d0*/  I2F R210, R210 ;  /* 0x000000d200d27306 */ /* 0x000fee0000201400 */
[----:B------:R-:W-:Y:S01]  /*42e0*/  HMMA.16816.F32 R16, R84, R94, RZ ;  /* 0x0000005e5410723c */ /* 0x000fe200000018ff */
[----:B------:R-:W3:Y:S02]  /*42f0*/  LDSM.16.M88.4 R84, [R3+0x10800] ;  /* 0x010800000354783b */ /* 0x000ee40000000200 */
[----:B------:R-:W-:Y:S04]  /*4300*/  I2F R130, R130 ;  /* 0x0000008200827306 */ /* 0x000fe80000201400 */
[----:B------:R-:W-:Y:S01]  /*4310*/  LDSM.16.M88.4 R92, [R219] ;  /* 0x00000000db5c783b */ /* 0x000fe20000000200 */
        /* <DEDUP_REMOVED lines=79> */
[C---:B---3--:R-:W-:Y:S08]  /*4810*/  HMMA.16816.F32 R12, R96.reuse, R84, R12 ;  /* 0x00000054600c723c */ /* 0x048ff0000000180c */
[----:B------:R-:W-:Y:S01]  /*4820*/  HMMA.16816.F32 R16, R96, R86, R16 ;  /* 0x000000566010723c */ /* 0x000fe20000001810 */
[----:B------:R-:W2:Y:S06]  /*4830*/  LDSM.16.M88.4 R84, [R220+0x6000] ;  /* 0x00600000dc54783b */ /* 0x000eac0000000200 */
[----:B------:R-:W3:Y:S01]  /*4840*/  LDSM.16.M88.4 R96, [R3+0x16800] ;  /* 0x016800000360783b */ /* 0x000ee20000000200 */
[C---:B----4-:R-:W-:Y:S08]  /*4850*/  HMMA.16816.F32 R4, R100.reuse, R104, R4 ;  /* 0x000000686404723c */ /* 0x050ff00000001804 */
[C---:B------:R-:W-:Y:S08]  /*4860*/  HMMA.16816.F32 R8, R100.reuse, R106, R8 ;  /* 0x0000006a6408723c */ /* 0x040ff00000001808 */
[C---:B-1----:R-:W-:Y:S08]  /*4870*/  HMMA.16816.F32 R12, R100.reuse, R88, R12 ;  /* 0x00000058640c723c */ /* 0x042ff0000000180c */
[----:B------:R-:W-:Y:S01]  /*4880*/  HMMA.16816.F32 R16, R100, R90, R16 ;  /* 0x0000005a6410723c */ /* 0x000fe20000001810 */
[----:B------:R-:W-:Y:S06]  /*4890*/  LDSM.16.M88.4 R88, [R219+0x6000] ;  /* 0x00600000db58783b */ /* 0x000fec0000000200 */
[----:B------:R-:W1:Y:S01]  /*48a0*/  LDSM.16.M88.4 R100, [R2+0x16000] ;  /* 0x016000000264783b */ /* 0x000e620000000200 */
[C---:B--2---:R-:W-:Y:S08]  /*48b0*/  HMMA.16816.F32 R4, R84.reuse, R92, R4 ;  /* 0x0000005c5404723c */ /* 0x044ff00000001804 */
[C---:B------:R-:W-:Y:S08]  /*48c0*/  HMMA.16816.F32 R8, R84.reuse, R94, R8 ;  /* 0x0000005e5408723c */ /* 0x040ff00000001808 */
[C---:B---3--:R-:W-:Y:S08]  /*48d0*/  HMMA.16816.F32 R12, R84.reuse, R96, R12 ;  /* 0x00000060540c723c */ /* 0x048ff0000000180c */
[----:B------:R-:W-:Y:S01]  /*48e0*/  HMMA.16816.F32 R16, R84, R98, R16 ;  /* 0x000000625410723c */ /* 0x000fe20000001810 */
[----:B------:R-:W2:Y:S07]  /*48f0*/  LDSM.16.M88.4 R84, [R2+0x16800] ;  /* 0x016800000254783b */ /* 0x000eae0000000200 */
[C---:B-1----:R-:W-:Y:S08]  /*4900*/  HMMA.16816.F32 R4, R88.reuse, R100, R4 ;  /* 0x000000645804723c */ /* 0x042ff00000001804 */
[C---:B------:R-:W-:Y:S11]  /*4910*/  HMMA.16816.F32 R8, R88.reuse, R102, R8 ;  /* 0x000000665808723c */ /* 0x040ff60000001808 */
[----:B------:R-:W-:Y:S05]  /*4920*/  @!UPT UIADD3 URZ, URZ, URZ, URZ ;  /* 0x0000003f3f3ff290 */ /* 0x000fea000fffe03f */
[----:B------:R-:W-:Y:S02]  /*4930*/  FMUL.FTZ R113, R5, c[0x0][0x2ec] ;  /* 0x0000bb0005717a20 */ /* 0x000fe40000410000 */
[----:B------:R-:W-:Y:S01]  /*4940*/  FMUL.FTZ R112, R4, c[0x0][0x2ec] ;  /* 0x0000bb0004707a20 */ /* 0x000fe20000410000 */
[C---:B--2---:R-:W-:Y:S03]  /*4950*/  HMMA.16816.F32 R12, R88.reuse, R84, R12 ;  /* 0x00000054580c723c */ /* 0x044fe6000000180c */
[----:B------:R-:W1:Y:S01]  /*4960*/  MUFU.TANH R113, R113 ;  /* 0x0000007100717308 */ /* 0x000e620000002400 */
[----:B------:R-:W-:Y:S01]  /*4970*/  FMUL.FTZ R114, R6, c[0x0][0x2ec] ;  /* 0x0000bb0006727a20 */ /* 0x000fe20000410000 */
[----:B------:R-:W-:Y:S01]  /*4980*/  LEA R6, R131, R224, 0x6 ;  /* 0x000000e083067211 */ /* 0x000fe200078e30ff */
[----:B------:R-:W-:Y:S02]  /*4990*/  FMUL.FTZ R115, R7, c[0x0][0x2ec] ;  /* 0x0000bb0007737a20 */ /* 0x000fe40000410000 */
[----:B------:R-:W-:Y:S03]  /*49a0*/  HMMA.16816.F32 R16, R88, R86, R16 ;  /* 0x000000565810723c */ /* 0x000fe60000001810 */
[----:B------:R-:W-:Y:S01]  /*49b0*/  @P5 ISETP.GE.AND P5, PT, R6, UR7, PT ;  /* 0x0000000706005c0c */ /* 0x000fe2000bfa6270 */
[----:B------:R-:W-:Y:S01]  /*49c0*/  FMUL.FTZ R116, R8, c[0x0][0x2ec] ;  /* 0x0000bb0008747a20 */ /* 0x000fe20000410000 */
[----:B------:R-:W2:Y:S01]  /*49d0*/  MUFU.TANH R112, R112 ;  /* 0x0000007000707308 */ /* 0x000ea20000002400 */
[----:B------:R-:W-:Y:S01]  /*49e0*/  @P1 IADD3 R196, R6, 0x1, RZ ;  /* 0x0000000106c41810 */ /* 0x000fe20007ffe0ff */
[----:B------:R-:W-:Y:S01]  /*49f0*/  FMUL.FTZ R117, R9, c[0x0][0x2ec] ;  /* 0x0000bb0009757a20 */ /* 0x000fe20000410000 */
[----:B------:R-:W-:Y:S01]  /*4a00*/  PLOP3.LUT P1, PT, PT, PT, UP0, 0x80, 0x0 ;  /* 0x000000000000781c */ /* 0x000fe20003f2f008 */
[----:B------:R-:W-:Y:S01]  /*4a10*/  FMUL.FTZ R131, R248, 1.4426950216293334961 ;  /* 0x3fb8aa3bf8837820 */ /* 0x000fe20000410000 */
[----:B------:R-:W-:Y:S02]  /*4a20*/  @P4 ISETP.GE.AND P4, PT, R196, UR7, PT ;  /* 0x00000007c4004c0c */ /* 0x000fe4000bf86270 */
[----:B------:R-:W-:Y:S02]  /*4a30*/  FMUL.FTZ R118, R10, c[0x0][0x2ec] ;  /* 0x0000bb000a767a20 */ /* 0x000fe40000410000 */
[----:B------:R-:W-:Y:S01]  /*4a40*/  FSEL R5, R131, RZ, P2 ;  /* 0x000000ff83057208 */ /* 0x000fe20001000000 */
[----:B------:R-:W3:Y:S01]  /*4a50*/  MUFU.TANH R114, R114 ;  /* 0x0000007200727308 */ /* 0x000ee20000002400 */
[----:B------:R-:W-:Y:S01]  /*4a60*/  PLOP3.LUT P2, PT, PT, PT, UP0, 0x80, 0x0 ;  /* 0x000000000000781c */ /* 0x000fe20003f4f008 */
[----:B------:R-:W-:Y:S02]  /*4a70*/  FMUL.FTZ R119, R11, c[0x0][0x2ec] ;  /* 0x0000bb000b777a20 */ /* 0x000fe40000410000 */
[----:B-1----:R-:W-:Y:S02]  /*4a80*/  FFMA.FTZ R196, R128, -UR6, R113 ;  /* 0x8000000680c47c23 */ /* 0x002fe40008010071 */
[----:B------:R-:W-:Y:S02]  /*4a90*/  FMUL.FTZ R122, R14, c[0x0][0x2ec] ;  /* 0x0000bb000e7a7a20 */ /* 0x000fe40000410000 */
[----:B------:R-:W-:Y:S01]  /*4aa0*/  FMUL.FTZ R120, R12, c[0x0][0x2ec] ;  /* 0x0000bb000c787a20 */ /* 0x000fe20000410000 */
[----:B------:R-:W-:Y:S01]  /*4ab0*/  @P1 FSEL R196, R196, -INF , !P4 ;  /* 0xff800000c4c41808 */ /* 0x000fe20006000000 */
[----:B------:R-:W1:Y:S01]  /*4ac0*/  MUFU.TANH R115, R115 ;  /* 0x0000007300737308 */ /* 0x000e620000002400 */
[----:B------:R-:W-:Y:S01]  /*4ad0*/  FSETP.NEU.FTZ.AND P1, PT, R249, -INF , PT ;  /* 0xff800000f900780b */ /* 0x000fe20003f3d000 */
[----:B------:R-:W-:Y:S02]  /*4ae0*/  FMUL.FTZ R121, R13, c[0x0][0x2ec] ;  /* 0x0000bb000d797a20 */ /* 0x000fe40000410000 */
[----:B--2---:R-:W-:Y:S01]  /*4af0*/  FFMA.FTZ R198, R127, -UR6, R112 ;  /* 0x800000067fc67c23 */ /* 0x004fe20008010070 */
[----:B------:R-:W-:Y:S01]  /*4b00*/  FSEL R252, R252, RZ, P1 ;  /* 0x000000fffcfc7208 */ /* 0x000fe20000800000 */
[--C-:B------:R-:W-:Y:S01]  /*4b10*/  FFMA.FTZ R205, R196, c[0x0][0x23c], -R5.reuse ;  /* 0x00008f00c4cd7a23 */ /* 0x100fe20000010805 */
[----:B------:R-:W-:Y:S01]  /*4b20*/  PLOP3.LUT P1, PT, PT, PT, UP0, 0x80, 0x0 ;  /* 0x000000000000781c */ /* 0x000fe20003f2f008 */
[----:B------:R-:W-:Y:S01]  /*4b30*/  FMUL.FTZ R123, R15, c[0x0][0x2ec] ;  /* 0x0000bb000f7b7a20 */ /* 0x000fe20000410000 */
[----:B------:R-:W-:Y:S01]  /*4b40*/  @P0 FSEL R198, R198, -INF , !P5 ;  /* 0xff800000c6c60808 */ /* 0x000fe20006800000 */
[----:B------:R-:W2:Y:S01]  /*4b50*/  MUFU.TANH R116, R116 ;  /* 0x0000007400747308 */ /* 0x000ea20000002400 */
[----:B------:R-:W-:Y:S01]  /*4b60*/  PLOP3.LUT P0, PT, PT, PT, UP0, 0x80, 0x0 ;  /* 0x000000000000781c */ /* 0x000fe20003f0f008 */
[----:B------:R-:W-:Y:S02]  /*4b70*/  FMUL.FTZ R124, R16, c[0x0][0x2ec] ;  /* 0x0000bb00107c7a20 */ /* 0x000fe40000410000 */
[----:B---3--:R-:W-:Y:S01]  /*4b80*/  FFMA.FTZ R197, R129, -UR6, R114 ;  /* 0x8000000681c57c23 */ /* 0x008fe20008010072 */
[----:B------:R-:W-:Y:S01]  /*4b90*/  @P3 IADD3 R129, R6, 0x8, RZ ;  /* 0x0000000806813810 */ /* 0x000fe20007ffe0ff */
[----:B------:R-:W-:Y:S01]  /*4ba0*/  FFMA.FTZ R206, R198, c[0x0][0x23c], -R5 ;  /* 0x00008f00c6ce7a23 */ /* 0x000fe20000010805 */
[----:B------:R-:W-:Y:S01]  /*4bb0*/  PLOP3.LUT P3, PT, PT, PT, UP0, 0x80, 0x0 ;  /* 0x000000000000781c */ /* 0x000fe20003f6f008 */
[----:B------:R-:W-:Y:S01]  /*4bc0*/  FMUL.FTZ R125, R17, c[0x0][0x2ec] ;  /* 0x0000bb00117d7a20 */ /* 0x000fe20000410000 */
[----:B------:R-:W-:Y:S01]  /*4bd0*/  @P6 ISETP.GE.AND P6, PT, R129, UR7, PT ;  /* 0x0000000781006c0c */ /* 0x000fe2000bfc6270 */
[----:B------:R-:W3:Y:S01]  /*4be0*/  MUFU.TANH R117, R117 ;  /* 0x0000007500757308 */ /* 0x000ee20000002400 */
[----:B------:R-:W-:Y:S01]  /*4bf0*/  @P2 IADD3 R129, R6, 0x9, RZ ;  /* 0x0000000906812810 */ /* 0x000fe20007ffe0ff */
[----:B------:R-:W-:Y:S01]  /*4c00*/  FMUL.FTZ R126, R18, c[0x0][0x2ec] ;  /* 0x0000bb00127e7a20 */ /* 0x000fe20000410000 */
[----:B------:R-:W-:Y:S01]  /*4c10*/  PLOP3.LUT P2, PT, PT, PT, UP0, 0x80, 0x0 ;  /* 0x000000000000781c */ /* 0x000fe20003f4f008 */
[----:B-1----:R-:W-:Y:S01]  /*4c20*/  FFMA.FTZ R131, R130, -UR6, R115 ;  /* 0x8000000682837c23 */ /* 0x002fe20008010073 */
[----:B------:R-:W-:Y:S01]  /*4c30*/  @P0 FSEL R197, R197, -INF , !P5 ;  /* 0xff800000c5c50808 */ /* 0x000fe20006800000 */
[----:B------:R-:W-:Y:S01]  /*4c40*/  FMUL.FTZ R207, R19, c[0x0][0x2ec] ;  /* 0x0000bb0013cf7a20 */ /* 0x000fe20000410000 */
[----:B------:R-:W-:Y:S01]  /*4c50*/  PLOP3.LUT P0, PT, PT, PT, UP0, 0x80, 0x0 ;  /* 0x000000000000781c */ /* 0x000fe20003f0f008 */
[----:B------:R-:W-:Y:S01]  /*4c60*/  FFMA.FTZ R114, -R114, R114, 1 ;  /* 0x3f80000072727423 */ /* 0x000fe20000010172 */
[----:B------:R-:W-:Y:S01]  /*4c70*/  @P1 FSEL R131, R131, -INF , !P4 ;  /* 0xff80000083831808 */ /* 0x000fe20006000000 */
[----:B------:R-:W1:Y:S01]  /*4c80*/  MUFU.TANH R118, R118 ;  /* 0x0000007600767308 */ /* 0x000e620000002400 */
[----:B------:R-:W-:Y:S01]  /*4c90*/  @P3 ISETP.GE.AND P3, PT, R129, UR7, PT ;  /* 0x0000000781003c0c */ /* 0x000fe2000bf66270 */
[----:B------:R-:W-:Y:S01]  /*4ca0*/  FFMA.FTZ R198, R197, c[0x0][0x23c], -R252 ;  /* 0x00008f00c5c67a23 */ /* 0x000fe200000108fc */
[----:B------:R-:W-:Y:S01]  /*4cb0*/  PLOP3.LUT P1, PT, PT, PT, UP0, 0x80, 0x0 ;  /* 0x000000000000781c */ /* 0x000fe20003f2f008 */
[----:B--2---:R-:W-:Y:S01]  /*4cc0*/  FFMA.FTZ R196, R199, -UR6, R116 ;  /* 0x80000006c7c47c23 */ /* 0x004fe20008010074 */
[----:B------:R-:W-:Y:S01]  /*4cd0*/  PLOP3.LUT P4, PT, PT, PT, UP0, 0x80, 0x0 ;  /* 0x000000000000781c */ /* 0x000fe20003f8f008 */
[----:B------:R-:W-:Y:S01]  /*4ce0*/  FFMA.FTZ R197, R131, c[0x0][0x23c], -R252 ;  /* 0x00008f0083c57a23 */ /* 0x000fe200000108fc */
[----:B------:R-:W-:Y:S01]  /*4cf0*/  PLOP3.LUT P5, PT, PT, PT, UP0, 0x80, 0x0 ;  /* 0x000000000000781c */ /* 0x000fe20003faf008 */
[----:B------:R-:W-:Y:S02]  /*4d00*/  FMUL.FTZ R114, R114, c[0x0][0x2ec] ;  /* 0x0000bb0072727a20 */ /* 0x000fe40000410000 */
[----:B------:R-:W2:Y:S01]  /*4d10*/  MUFU.TANH R119, R119 ;  /* 0x0000007700777308 */ /* 0x000ea20000002400 */
[----:B------:R-:W-:Y:S01]  /*4d20*/  @P0 FSEL R196, R196, -INF , !P6 ;  /* 0xff800000c4c40808 */ /* 0x000fe20007000000 */
[----:B------:R-:W-:Y:S01]  /*4d30*/  FFMA.FTZ R112, -R112, R112, 1 ;  /* 0x3f80000070707423 */ /* 0x000fe20000010170 */
[----:B------:R-:W-:Y:S01]  /*4d40*/  PLOP3.LUT P0, PT, PT, PT, UP0, 0x80, 0x0 ;  /* 0x000000000000781c */ /* 0x000fe20003f0f008 */
[----:B---3--:R-:W-:Y:S02]  /*4d50*/  FFMA.FTZ R130, R200, -UR6, R117 ;  /* 0x80000006c8827c23 */ /* 0x008fe40008010075 */
[--C-:B------:R-:W-:Y:S02]  /*4d60*/  FFMA.FTZ R204, R196, c[0x0][0x23c], -R5.reuse ;  /* 0x00008f00c4cc7a23 */ /* 0x100fe40000010805 */
[----:B------:R-:W-:Y:S01]  /*4d70*/  FMUL.FTZ R112, R112, c[0x0][0x2ec] ;  /* 0x0000bb0070707a20 */ /* 0x000fe20000410000 */
[----:B------:R-:W-:Y:S01]  /*4d80*/  @P1 FSEL R130, R130, -INF , !P3 ;  /* 0xff80000082821808 */ /* 0x000fe20005800000 */
[----:B------:R-:W3:Y:S01]  /*4d90*/  MUFU.TANH R122, R122 ;  /* 0x0000007a007a7308 */ /* 0x000ee20000002400 */
[----:B------:R-:W-:Y:S01]  /*4da0*/  PLOP3.LUT P1, PT, PT, PT, UP0, 0x80, 0x0 ;  /* 0x000000000000781c */ /* 0x000fe20003f2f008 */
[----:B------:R-:W-:Y:S02]  /*4db0*/  FFMA.FTZ R113, -R113, R113, 1 ;  /* 0x3f80000071717423 */ /* 0x000fe40000010171 */
[----:B-1----:R-:W-:Y:S01]  /*4dc0*/  FFMA.FTZ R131, R127, -UR6, R118 ;  /* 0x800000067f837c23 */ /* 0x002fe20008010076 */
[----:B------:R-:W-:Y:S01]  /*4dd0*/  @P4 IADD3 R127, R6, 0x10, RZ ;  /* 0x00000010067f4810 */ /* 0x000fe20007ffe0ff */
[----:B------:R-:W-:Y:S01]  /*4de0*/  FFMA.FTZ R203, R130, c[0x0][0x23c], -R5 ;  /* 0x00008f0082cb7a23 */ /* 0x000fe20000010805 */
[----:B------:R-:W-:Y:S01]  /*4df0*/  PLOP3.LUT P4, PT, PT, PT, UP0, 0x80, 0x0 ;  /* 0x000000000000781c */ /* 0x000fe20003f8f008 */
[----:B------:R-:W-:Y:S01]  /*4e00*/  FMUL.FTZ R113, R113, c[0x0][0x2ec] ;  /* 0x0000bb0071717a20 */ /* 0x000fe20000410000 */
[----:B------:R-:W-:Y:S01]  /*4e10*/  @P2 FSEL R131, R131, -INF , !P6 ;  /* 0xff80000083832808 */ /* 0x000fe20007000000 */
[----:B------:R-:W1:Y:S01]  /*4e20*/  MUFU.TANH R120, R120 ;  /* 0x0000007800787308 */ /* 0x000e620000002400 */
[----:B------:R-:W-:Y:S01]  /*4e30*/  PLOP3.LUT P6, PT, PT, PT, UP0, 0x80, 0x0 ;  /* 0x000000000000781c */ /* 0x000fe20003fcf008 */
[----:B------:R-:W-:Y:S01]  /*4e40*/  FFMA.FTZ R116, -R116, R116, 1 ;  /* 0x3f80000074747423 */ /* 0x000fe20000010174 */
[----:B------:R-:W-:Y:S01]  /*4e50*/  @P5 ISETP.GE.AND P5, PT, R127, UR7, PT ;  /* 0x000000077f005c0c */ /* 0x000fe2000bfa6270 */
[----:B--2---:R-:W-:Y:S01]  /*4e60*/  FFMA.FTZ R129, R128, -UR6, R119 ;  /* 0x8000000680817c23 */ /* 0x004fe20008010077 */
[----:B------:R-:W-:Y:S01]  /*4e70*/  @P1 IADD3 R127, R6, 0x11, RZ ;  /* 0x00000011067f1810 */ /* 0x000fe20007ffe0ff */
[----:B------:R-:W-:Y:S01]  /*4e80*/  FFMA.FTZ R196, R131, c[0x0][0x23c], -R252 ;  /* 0x00008f0083c47a23 */ /* 0x000fe200000108fc */
[----:B------:R-:W-:Y:S01]  /*4e90*/  PLOP3.LUT P2, PT, PT, PT, UP0, 0x80, 0x0 ;  /* 0x000000000000781c */ /* 0x000fe20003f4f008 */
[----:B------:R-:W-:Y:S01]  /*4ea0*/  FMUL.FTZ R116, R116, c[0x0][0x2ec] ;  /* 0x0000bb0074747a20 */ /* 0x000fe20000410000 */
[----:B------:R-:W-:Y:S01]  /*4eb0*/  @P0 FSEL R129, R129, -INF , !P3 ;  /* 0xff80000081810808 */ /* 0x000fe20005800000 */
[----:B------:R-:W2:Y:S01]  /*4ec0*/  MUFU.TANH R121, R121 ;  /* 0x0000007900797308 */ /* 0x000ea20000002400 */
[----:B------:R-:W-:Y:S01]  /*4ed0*/  PLOP3.LUT P0, PT, PT, PT, UP0, 0x80, 0x0 ;  /* 0x000000000000781c */ /* 0x000fe20003f0f008 */
[----:B------:R-:W-:Y:S01]  /*4ee0*/  FFMA.FTZ R119, -R119, R119, 1 ;  /* 0x3f80000077777423 */ /* 0x000fe20000010177 */
[----:B------:R-:W-:Y:S01]  /*4ef0*/  PLOP3.LUT P1, PT, PT, PT, UP0, 0x80, 0x0 ;  /* 0x000000000000781c */ /* 0x000fe20003f2f008 */
[----:B---3--:R-:W-:Y:S01]  /*4f00*/  FFMA.FTZ R199, R199, -UR6, R122 ;  /* 0x80000006c7c77c23 */ /* 0x008fe2000801007a */
[----:B------:R-:W-:Y:S01]  /*4f10*/  @P6 ISETP.GE.AND P6, PT, R127, UR7, PT ;  /* 0x000000077f006c0c */ /* 0x000fe2000bfc6270 */
[----:B------:R-:W-:Y:S01]  /*4f20*/  FFMA.FTZ R131, R129, c[0x0][0x23c], -R252 ;  /* 0x00008f0081837a23 */ /* 0x000fe200000108fc */
[----:B------:R-:W-:Y:S01]  /*4f30*/  PLOP3.LUT P3, PT, PT, PT, UP0, 0x80, 0x0 ;  /* 0x000000000000781c */ /* 0x000fe20003f6f008 */
[----:B------:R-:W-:Y:S02]  /*4f40*/  FMUL.FTZ R119, R119, c[0x0][0x2ec] ;  /* 0x0000bb0077777a20 */ /* 0x000fe40000410000 */
[----:B------:R-:W3:Y:S01]  /*4f50*/  MUFU.TANH R123, R123 ;  /* 0x0000007b007b7308 */ /* 0x000ee20000002400 */
[----:B------:R-:W-:Y:S02]  /*4f60*/  FFMA.FTZ R122, -R122, R122, 1 ;  /* 0x3f8000007a7a7423 */ /* 0x000fe4000001017a */
[----:B------:R-:W-:Y:S01]  /*4f70*/  FFMA.FTZ R117, -R117, R117, 1 ;  /* 0x3f80000075757423 */ /* 0x000fe20000010175 */
[----:B------:R-:W-:Y:S01]  /*4f80*/  @P0 FSEL R199, R199, -INF , !P5 ;  /* 0xff800000c7c70808 */ /* 0x000fe20006800000 */
[----:B-1----:R-:W-:Y:S01]  /*4f90*/  FFMA.FTZ R130, R209, -UR6, R120 ;  /* 0x80000006d1827c23 */ /* 0x002fe20008010078 */
[----:B------:R-:W-:Y:S01]  /*4fa0*/  PLOP3.LUT P0, PT, PT, PT, UP0, 0x80, 0x0 ;  /* 0x000000000000781c */ /* 0x000fe20003f0f008 */
[----:B------:R-:W-:Y:S02]  /*4fb0*/  FMUL.FTZ R122, R122, c[0x0][0x2ec] ;  /* 0x0000bb007a7a7a20 */ /* 0x000fe40000410000 */
[----:B------:R-:W-:Y:S01]  /*4fc0*/  FMUL.FTZ R117, R117, c[0x0][0x2ec] ;  /* 0x0000bb0075757a20 */ /* 0x000fe20000410000 */
[----:B------:R-:W-:Y:S01]  /*4fd0*/  @P2 FSEL R130, R130, -INF , !P5 ;  /* 0xff80000082822808 */ /* 0x000fe20006800000 */
[----:B------:R-:W1:Y:S01]  /*4fe0*/  MUFU.TANH R124, R124 ;  /* 0x0000007c007c7308 */ /* 0x000e620000002400 */
[----:B------:R-:W-:Y:S01]  /*4ff0*/  PLOP3.LUT P2, PT, PT, PT, UP0, 0x80, 0x0 ;  /* 0x000000000000781c */ /* 0x000fe20003f4f008 */
[----:B------:R-:W-:Y:S02]  /*5000*/  FFMA.FTZ R120, -R120, R120, 1 ;  /* 0x3f80000078787423 */ /* 0x000fe40000010178 */
[----:B--2---:R-:W-:Y:S02]  /*5010*/  FFMA.FTZ R128, R208, -UR6, R121 ;  /* 0x80000006d0807c23 */ /* 0x004fe40008010079 */
[----:B------:R-:W-:Y:S02]  /*5020*/  FFMA.FTZ R202, R130, c[0x0][0x23c], -R5 ;  /* 0x00008f0082ca7a23 */ /* 0x000fe40000010805 */
[----:B------:R-:W-:Y:S01]  /*5030*/  FFMA.FTZ R130, R199, c[0x0][0x23c], -R252 ;  /* 0x00008f00c7827a23 */ /* 0x000fe200000108fc */
[----:B------:R-:W-:Y:S01]  /*5040*/  @P1 FSEL R128, R128, -INF , !P6 ;  /* 0xff80000080801808 */ /* 0x000fe20007000000 */
[----:B------:R-:W2:Y:S01]  /*5050*/  MUFU.TANH R125, R125 ;  /* 0x0000007d007d7308 */ /* 0x000ea20000002400 */
[----:B------:R-:W-:Y:S01]  /*5060*/  PLOP3.LUT P1, PT, PT, PT, UP0, 0x80, 0x0 ;  /* 0x000000000000781c */ /* 0x000fe20003f2f008 */
[----:B------:R-:W-:Y:S02]  /*5070*/  FMUL.FTZ R120, R120, c[0x0][0x2ec] ;  /* 0x0000bb0078787a20 */ /* 0x000fe40000410000 */
[----:B---3--:R-:W-:Y:S01]  /*5080*/  FFMA.FTZ R129, R200, -UR6, R123 ;  /* 0x80000006c8817c23 */ /* 0x008fe2000801007b */
[----:B------:R-:W-:Y:S01]  /*5090*/  @P2 IADD3 R127, R6, 0x18, RZ ;  /* 0x00000018067f2810 */ /* 0x000fe20007ffe0ff */
[----:B------:R-:W-:Y:S01]  /*50a0*/  FFMA.FTZ R201, R128, c[0x0][0x23c], -R5 ;  /* 0x00008f0080c97a23 */ /* 0x000fe20000010805 */
[----:B------:R-:W-:Y:S01]  /*50b0*/  @P4 IADD3 R128, R6, 0x19, RZ ;  /* 0x0000001906804810 */ /* 0x000fe20007ffe0ff */
[----:B------:R-:W-:Y:S01]  /*50c0*/  FFMA.FTZ R123, -R123, R123, 1 ;  /* 0x3f8000007b7b7423 */ /* 0x000fe2000001017b */
[----:B------:R-:W-:Y:S01]  /*50d0*/  @P0 FSEL R129, R129, -INF , !P6 ;  /* 0xff80000081810808 */ /* 0x000fe20007000000 */
[----:B------:R-:W3:Y:S01]  /*50e0*/  MUFU.TANH R126, R126 ;  /* 0x0000007e007e7308 */ /* 0x000ee20000002400 */
[----:B------:R-:W-:Y:S01]  /*50f0*/  @P3 ISETP.GE.AND P3, PT, R128, UR7, PT ;  /* 0x0000000780003c0c */ /* 0x000fe2000bf66270 */
[----:B------:R-:W-:Y:S01]  /*5100*/  FMUL.FTZ R123, R123, c[0x0][0x2ec] ;  /* 0x0000bb007b7b7a20 */ /* 0x000fe20000410000 */
[----:B------:R-:W-:Y:S01]  /*5110*/  PLOP3.LUT P0, PT, PT, PT, UP0, 0x80, 0x0 ;  /* 0x000000000000781c */ /* 0x000fe20003f0f008 */
[----:B-1----:R-:W-:Y:S01]  /*5120*/  FFMA.FTZ R128, R211, -UR6, R124 ;  /* 0x80000006d3807c23 */ /* 0x002fe2000801007c */
[----:B------:R-:W-:Y:S01]  /*5130*/  @P1 ISETP.GE.AND P2, PT, R127, UR7, PT ;  /* 0x000000077f001c0c */ /* 0x000fe2000bf46270 */
[----:B------:R-:W-:Y:S01]  /*5140*/  FFMA.FTZ R127, R129, c[0x0][0x23c], -R252 ;  /* 0x00008f00817f7a23 */ /* 0x000fe200000108fc */
[----:B------:R-:W-:Y:S01]  /*5150*/  PLOP3.LUT P1, PT, PT, PT, UP0, 0x80, 0x0 ;  /* 0x000000000000781c */ /* 0x000fe20003f2f008 */
[----:B------:R-:W-:Y:S02]  /*5160*/  FFMA.FTZ R121, -R121, R121, 1 ;  /* 0x3f80000079797423 */ /* 0x000fe40000010179 */
[----:B------:R-:W-:Y:S01]  /*5170*/  MUFU.EX2 R129, R127 ;  /* 0x0000007f00817308 */ /* 0x000fe20000000800 */
[----:B------:R-:W-:Y:S02]  /*5180*/  FFMA.FTZ R115, -R115, R115, 1 ;  /* 0x3f80000073737423 */ /* 0x000fe40000010173 */
[----:B------:R-:W-:Y:S02]  /*5190*/  FMUL.FTZ R121, R121, c[0x0][0x2ec] ;  /* 0x0000bb0079797a20 */ /* 0x000fe40000410000 */
[----:B--2---:R-:W-:Y:S02]  /*51a0*/  FFMA.FTZ R210, R210, -UR6, R125 ;  /* 0x80000006d2d27c23 */ /* 0x004fe4000801007d */
[----:B------:R-:W-:Y:S02]  /*51b0*/  FMUL.FTZ R115, R115, c[0x0][0x2ec] ;  /* 0x0000bb0073737a20 */ /* 0x000fe40000410000 */
[----:B------:R-:W-:Y:S01]  /*51c0*/  FFMA.FTZ R124, -R124, R124, 1 ;  /* 0x3f8000007c7c7423 */ /* 0x000fe2000001017c */
[----:B------:R-:W1:Y:S01]  /*51d0*/  MUFU.TANH R207, R207 ;  /* 0x000000cf00cf7308 */ /* 0x000e620000002400 */
[----:B------:R-:W-:Y:S01]  /*51e0*/  @P1 FSEL R128, R128, -INF , !P2 ;  /* 0xff80000080801808 */ /* 0x000fe20005000000 */
[----:B------:R-:W-:Y:S01]  /*51f0*/  FFMA.FTZ R125, -R125, R125, 1 ;  /* 0x3f8000007d7d7423 */ /* 0x000fe2000001017d */
[----:B------:R-:W-:Y:S01]  /*5200*/  PLOP3.LUT P1, PT, PT, PT, UP0, 0x80, 0x0 ;  /* 0x000000000000781c */ /* 0x000fe20003f2f008 */
[----:B---3--:R-:W-:Y:S01]  /*5210*/  FFMA.FTZ R209, R209, -UR6, R126 ;  /* 0x80000006d1d17c23 */ /* 0x008fe2000801007e */
[----:B------:R-:W-:Y:S01]  /*5220*/  @P0 FSEL R210, R210, -INF , !P3 ;  /* 0xff800000d2d20808 */ /* 0x000fe20005800000 */
[--C-:B------:R-:W-:Y:S01]  /*5230*/  FFMA.FTZ R200, R128, c[0x0][0x23c], -R5.reuse ;  /* 0x00008f0080c87a23 */ /* 0x100fe20000010805 */
[----:B------:R-:W-:Y:S01]  /*5240*/  PLOP3.LUT P0, PT, PT, PT, UP0, 0x80, 0x0 ;  /* 0x000000000000781c */ /* 0x000fe20003f0f008 */
[----:B------:R-:W-:Y:S01]  /*5250*/  FFMA.FTZ R126, -R126, R126, 1 ;  /* 0x3f8000007e7e7423 */ /* 0x000fe2000001017e */
[----:B------:R-:W-:Y:S01]  /*5260*/  UISETP.GE.AND UP0, UPT, UR8, 0x1, UPT ;  /* 0x000000010800788c */ /* 0x000fe2000bf06270 */
[----:B------:R-:W-:Y:S01]  /*5270*/  MUFU.EX2 R206, R206 ;  /* 0x000000ce00ce7308 */ /* 0x000fe20000000800 */
[----:B------:R-:W-:Y:S02]  /*5280*/  FFMA.FTZ R5, R210, c[0x0][0x23c], -R5 ;  /* 0x00008f00d2057a23 */ /* 0x000fe40000010805 */
[----:B------:R-:W-:Y:S02]  /*5290*/  FMUL.FTZ R126, R126, c[0x0][0x2ec] ;  /* 0x0000bb007e7e7a20 */ /* 0x000fe40000410000 */
[----:B------:R-:W-:Y:S01]  /*52a0*/  FMUL.FTZ R124, R124, c[0x0][0x2ec] ;  /* 0x0000bb007c7c7a20 */ /* 0x000fe20000410000 */
[----:B------:R-:W-:Y:S01]  /*52b0*/  @P1 FSEL R209, R209, -INF , !P2 ;  /* 0xff800000d1d11808 */ /* 0x000fe20005000000 */
[----:B------:R-:W-:Y:S01]  /*52c0*/  FMUL.FTZ R125, R125, c[0x0][0x2ec] ;  /* 0x0000bb007d7d7a20 */ /* 0x000fe20000410000 */
[----:B------:R-:W-:Y:S01]  /*52d0*/  PLOP3.LUT P1, PT, PT, PT, UP0, 0x80, 0x0 ;  /* 0x000000000000781c */ /* 0x000fe20003f2f008 */
[----:B------:R-:W-:Y:S01]  /*52e0*/  FFMA.FTZ R118, -R118, R118, 1 ;  /* 0x3f80000076767423 */ /* 0x000fe20000010176 */
[----:B------:R-:W2:Y:S01]  /*52f0*/  MUFU.EX2 R205, R205 ;  /* 0x000000cd00cd7308 */ /* 0x000ea20000000800 */
[--C-:B------:R-:W-:Y:S02]  /*5300*/  FFMA.FTZ R128, R209, c[0x0][0x23c], -R252.reuse ;  /* 0x00008f00d1807a23 */ /* 0x100fe400000108fc */
[----:B------:R-:W-:Y:S02]  /*5310*/  FMUL.FTZ R118, R118, c[0x0][0x2ec] ;  /* 0x0000bb0076767a20 */ /* 0x000fe40000410000 */
[----:B-1----:R-:W-:Y:S02]  /*5320*/  FFMA.FTZ R127, R208, -UR6, R207 ;  /* 0x80000006d07f7c23 */ /* 0x002fe400080100cf */
[----:B------:R-:W-:Y:S03]  /*5330*/  FFMA.FTZ R207, -R207, R207, 1 ;  /* 0x3f800000cfcf7423 */ /* 0x000fe600000101cf */
[----:B------:R-:W-:Y:S01]  /*5340*/  MUFU.EX2 R198, R198 ;  /* 0x000000c600c67308 */ /* 0x000fe20000000800 */
[----:B------:R-:W-:Y:S01]  /*5350*/  @P0 FSEL R127, R127, -INF , !P3 ;  /* 0xff8000007f7f0808 */ /* 0x000fe20005800000 */
[----:B------:R-:W-:Y:S04]  /*5360*/  FMUL.FTZ R207, R207, c[0x0][0x2ec] ;  /* 0x0000bb00cfcf7a20 */ /* 0x000fe80000410000 */
[----:B------:R-:W-:Y:S04]  /*5370*/  FFMA.FTZ R252, R127, c[0x0][0x23c], -R252 ;  /* 0x00008f007ffc7a23 */ /* 0x000fe800000108fc */
        /* <DEDUP_REMOVED lines=15> */
[----:B------:R-:W1:Y:S10]  /*5470*/  MUFU.EX2 R130, R130 ;  /* 0x0000008200827308 */ /* 0x000e740000000800 */
[----:B------:R-:W-:Y:S01]  /*5480*/  MUFU.EX2 R127, R252 ;  /* 0x000000fc007f7308 */ /* 0x000fe20000000800 */
[----:B--2---:R-:W-:Y:S05]  /*5490*/  F2FP.PACK_AB R210, R201, R202 ;  /* 0x000000cac9d2723e */ /* 0x004fea00000000ff */
[----:B------:R2:W-:Y:S04]  /*54a0*/  STS [R236+0x22000], R210 ;  /* 0x022000d2ec007388 */ /* 0x0005e80000000800 */
[----:B------:R-:W-:Y:S01]  /*54b0*/  MUFU.EX2 R200, R200 ;  /* 0x000000c800c87308 */ /* 0x000fe20000000800 */
[----:B-1----:R-:W-:Y:S05]  /*54c0*/  F2FP.PACK_AB R208, R129, R130 ;  /* 0x0000008281d0723e */ /* 0x002fea00000000ff */
[----:B------:R-:W-:Y:S04]  /*54d0*/  STS [R236+0x22400], R208 ;  /* 0x022400d0ec007388 */ /* 0x000fe80000000800 */
[----:B------:R-:W1:Y:S10]  /*54e0*/  MUFU.EX2 R199, R5 ;  /* 0x0000000500c77308 */ /* 0x000e740000000800 */
[----:B------:R-:W3:Y:S01]  /*54f0*/  MUFU.EX2 R128, R128 ;  /* 0x0000008000807308 */ /* 0x000ee20000000800 */
[----:B--2---:R-:W-:Y:S02]  /*5500*/  IADD3 R210, P0, R247, UR12, RZ ;  /* 0x0000000cf7d27c10 */ /* 0x004fe4000ff1e0ff */
[----:B-1----:R-:W-:Y:S05]  /*5510*/  F2FP.PACK_AB R211, R199, R200 ;  /* 0x000000c8c7d3723e */ /* 0x002fea00000000ff */
[----:B------:R1:W-:Y:S01]  /*5520*/  STS [R238+0x22000], R211 ;  /* 0x022000d3ee007388 */ /* 0x0003e20000000800 */
[----:B---3--:R-:W-:Y:S05]  /*5530*/  F2FP.PACK_AB R209, R127, R128 ;  /* 0x000000807fd1723e */ /* 0x008fea00000000ff */
[----:B------:R2:W-:Y:S06]  /*5540*/  STS [R238+0x22400], R209 ;  /* 0x022400d1ee007388 */ /* 0x0005ec0000000800 */
[----:B------:R-:W-:Y:S06]  /*5550*/  LDSM.16.M88.4 R84, [R223+0x8000] ;  /* 0x00800000df54783b */ /* 0x000fec0000000200 */
[----:B------:R-:W3:Y:S01]  /*5560*/  LDSM.16.M88.4 R88, [R222+0x18000] ;  /* 0x01800000de58783b */ /* 0x000ee20000000200 */
[----:B-1----:R-:W-:Y:S02]  /*5570*/  IADD3.X R211, R246, UR11, RZ, P0, !PT ;  /* 0x0000000bf6d37c10 */ /* 0x002fe400087fe4ff */
[C---:B------:R-:W-:Y:S03]  /*5580*/  LEA R250, P0, R241.reuse, R250, 0x2 ;  /* 0x000000faf1fa7211 */ /* 0x040fe600078010ff */
[----:B------:R-:W1:Y:S01]  /*5590*/  LDSM.16.M88.4 R92, [R222+0x18800] ;  /* 0x01880000de5c783b */ /* 0x000e620000000200 */
[----:B------:R-:W-:Y:S05]  /*55a0*/  LEA.HI.X.SX32 R251, R241, R251, 0x2, P0 ;  /* 0x000000fbf1fb7211 */ /* 0x000fea00000f16ff */
[----:B------:R-:W-:Y:S06]  /*55b0*/  LDSM.16.M88.4 R96, [R221+0x8000] ;  /* 0x00800000dd60783b */ /* 0x000fec0000000200 */
[----:B------:R-:W3:Y:S06]  /*55c0*/  LDSM.16.M88.4 R100, [R212+0x18000] ;  /* 0x01800000d464783b */ /* 0x000eec0000000200 */
[----:B------:R-:W4:Y:S06]  /*55d0*/  LDG.E R208, [R210.64] ;  /* 0x00000004d2d07981 */ /* 0x000f2c000c1e1900 */
[----:B------:R-:W3:Y:S06]  /*55e0*/  LDSM.16.M88.4 R104, [R212+0x18800] ;  /* 0x01880000d468783b */ /* 0x000eec0000000200 */
[----:B--2---:R4:W2:Y:S01]  /*55f0*/  LDG.E R209, [R210.64+0x20] ;  /* 0x00002004d2d17981 */ /* 0x0048a2000c1e1900 */
[C---:B---3--:R-:W-:Y:S05]  /*5600*/  HMMA.16816.F32 R4, R84.reuse, R88, RZ ;  /* 0x000000585404723c */ /* 0x048fea00000018ff */
[----:B------:R-:W-:Y:S03]  /*5610*/  LDSM.16.M88.4 R108, [R220+0x8000] ;  /* 0x00800000dc6c783b */ /* 0x000fe60000000200 */
[C---:B------:R-:W-:Y:S03]  /*5620*/  HMMA.16816.F32 R8, R84.reuse, R90, RZ ;  /* 0x0000005a5408723c */ /* 0x040fe600000018ff */
[----:B------:R-:W3:Y:S05]  /*5630*/  LDSM.16.M88.4 R88, [R3+0x18000] ;  /* 0x018000000358783b */ /* 0x000eea0000000200 */
[C---:B-1----:R-:W-:Y:S08]  /*5640*/  HMMA.16816.F32 R12, R84.reuse, R92, RZ ;  /* 0x0000005c540c723c */ /* 0x042ff000000018ff */
[----:B------:R-:W-:Y:S01]  /*5650*/  HMMA.16816.F32 R16, R84, R94, RZ ;  /* 0x0000005e5410723c */ /* 0x000fe200000018ff */
        /* <DEDUP_REMOVED lines=46> */
[----:B------:R-:W4:Y:S07]  /*5940*/  LDSM.16.M88.4 R108, [R212+0x1c000] ;  /* 0x01c00000d46c783b */ /* 0x000f2e0000000200 */
[C---:B------:R-:W-:Y:S08]  /*5950*/  HMMA.16816.F32 R12, R88.reuse, R92, R12 ;  /* 0x0000005c580c723c */ /* 0x040ff0000000180c */
        /* <DEDUP_REMOVED lines=65> */
[----:B------:R-:W-:Y:S02]  /*5d70*/  FADD.FTZ R204, -R208, R13 ;  /* 0x0000000dd0cc7221 */ /* 0x000fe40000010100 */
[----:B------:R-:W-:Y:S02]  /*5d80*/  FMUL.FTZ R116, R116, R205 ;  /* 0x000000cd74747220 */ /* 0x000fe40000410000 */
[----:B------:R-:W-:Y:S02]  /*5d90*/  FMUL.FTZ R117, R117, R206 ;  /* 0x000000ce75757220 */ /* 0x000fe40000410000 */
[----:B------:R-:W-:Y:S02]  /*5da0*/  FMUL.FTZ R203, R202, R203 ;  /* 0x000000cbcacb7220 */ /* 0x000fe40000410000 */
[----:B------:R-:W-:Y:S01]  /*5db0*/  FMUL.FTZ R204, R201, R204 ;  /* 0x000000ccc9cc7220 */ /* 0x000fe20000410000 */
[----:B------:R-:W-:Y:S01]  /*5dc0*/  F2FP.PACK_AB R116, R117, R116 ;  /* 0x000000747574723e */ /* 0x000fe200000000ff */
        /* <DEDUP_REMOVED lines=18> */
[C---:B-1----:R-:W-:Y:S01]  /*5ef0*/  FADD.FTZ R113, -R209.reuse, R14 ;  /* 0x0000000ed1717221 */ /* 0x042fe20000010100 */
        /* <DEDUP_REMOVED lines=8> */
[----:B------:R-:W-:Y:S02]  /*5f80*/  FMUL.FTZ R113, R130, R113 ;  /* 0x0000007182717220 */ /* 0x000fe40000410000 */
        /* <DEDUP_REMOVED lines=171> */
.L_x_1225:
        /* <DEDUP_REMOVED lines=462> */
.L_x_1226:
        /* <DEDUP_REMOVED lines=217> */
.L_x_1228:
        /* <DEDUP_REMOVED lines=18> */
.L_x_1229:
        /* <DEDUP_REMOVED lines=55> */
.L_x_1231:
[----:B---34-:R-:W-:Y:S05]  /*9940*/  BSYNC B0 ;  /* 0x0000000000007941 */ /* 0x018fea0003800000 */
.L_x_1230:
        /* <DEDUP_REMOVED lines=22> */
.L_x_1233:
[----:B------:R-:W-:Y:S05]  /*9ab0*/  BSYNC B0 ;  /* 0x0000000000007941 */ /* 0x000fea0003800000 */
.L_x_1232:
        /* <DEDUP_REMOVED lines=32> */
.L_x_1235:
[----:B------:R-:W-:Y:S05]  /*9cc0*/  BSYNC B0 ;  /* 0x0000000000007941 */ /* 0x000fea0003800000 */
.L_x_1234:
        /* <DEDUP_REMOVED lines=21> */
.L_x_1208:
        /* <DEDUP_REMOVED lines=20> */
.L_x_1237:
        /* <DEDUP_REMOVED lines=18> */
.L_x_1238:
        /* <DEDUP_REMOVED lines=36> */
.L_x_1240:
[----:B------:R-:W-:Y:S05]  /*a2c0*/  BSYNC B0 ;  /* 0x0000000000007941 */ /* 0x000fea0003800000 */
.L_x_1239:
        /* <DEDUP_REMOVED lines=21> */
.L_x_1242:
[----:B------:R-:W-:Y:S05]  /*a420*/  BSYNC B0 ;  /* 0x0000000000007941 */ /* 0x000fea0003800000 */
.L_x_1241:
        /* <DEDUP_REMOVED lines=32> */
.L_x_1244:
[----:B------:R-:W-:Y:S05]  /*a630*/  BSYNC B0 ;  /* 0x0000000000007941 */ /* 0x000fea0003800000 */
.L_x_1243:
        /* <DEDUP_REMOVED lines=18> */
.L_x_1236:
[----:B------:R-:W-:Y:S05]  /*a760*/  BSYNC B1 ;  /* 0x0000000000017941 */ /* 0x000fea0003800000 */
.L_x_1203:
        /* <DEDUP_REMOVED lines=12> */
.L_x_1245:
[----:B------:R-:W-:Y:S05]  /*a830*/  EXIT ;  /* 0x000000000000794d */ /* 0x000fea0003800000 */
.L_x_1247:
        /* <DEDUP_REMOVED lines=12> */
.L_x_2032:


//--------------------- .text._ZN5flash44flash_bwd_dq_dk_dv_loop_seqk_parallel_kernelI23Flash_bwd_kernel_traitsILi256ELi64ELi64ELi8ELi4ELi2ELi2ELb0ELb1EN7cutlass6half_tE19Flash_kernel_traitsILi256ELi64ELi64ELi8ES3_EELb1ELb0ELb1ELb0ELb0ELb1ELb0EEEvNS_16Flash_bwd_paramsE --------------------------
	.section	.text._ZN5flash44flash_bwd_dq_dk_dv_loop_seqk_parallel_kernelI23Flash_bwd_kernel_traitsILi256ELi64ELi64ELi8ELi4ELi2ELi2ELb0ELb1EN7cutlass6half_tE19Flash_kernel_traitsILi256ELi64ELi64ELi8ES3_EELb1ELb0ELb1ELb0ELb0ELb1ELb0EEEvNS_16Flash_bwd_paramsE,"ax",@progbits
	.sectioninfo	@"SHI_REGISTERS=255"
	.align	128
        .global         _ZN5flash44flash_bwd_dq_dk_dv_loop_seqk_parallel_kernelI23Flash_bwd_kernel_traitsILi256ELi64ELi64ELi8ELi4ELi2ELi2ELb0ELb1EN7cutlass6half_tE19Flash_kernel_traitsILi256ELi64ELi64ELi8ES3_EELb1ELb0ELb1ELb0ELb0ELb1ELb0EEEvNS_16Flash_bwd_paramsE
        .type           _ZN5flash44flash_bwd_dq_dk_dv_loop_seqk_parallel_kernelI23Flash_bwd_kernel_traitsILi256ELi64ELi64ELi8ELi4ELi2ELi2ELb0ELb1EN7cutlass6half_tE19Flash_kernel_traitsILi256ELi64ELi64ELi8ES3_EELb1ELb0ELb1ELb0ELb0ELb1ELb0EEEvNS_16Flash_bwd_paramsE,@function
        .size           _ZN5flash44flash_bwd_dq_dk_dv_loop_seqk_parallel_kernelI23Flash_bwd_kernel_traitsILi256ELi64ELi64ELi8ELi4ELi2ELi2ELb0ELb1EN7cutlass6half_tE19Flash_kernel_traitsILi256ELi64ELi64ELi8ES3_EELb1ELb0ELb1ELb0ELb0ELb1ELb0EEEvNS_16Flash_bwd_paramsE,(.L_x_2033 - _ZN5flash44flash_bwd_dq_dk_dv_loop_seqk_parallel_kernelI23Flash_bwd_kernel_traitsILi256ELi64ELi64ELi8ELi4ELi2ELi2ELb0ELb1EN7cutlass6half_tE19Flash_kernel_traitsILi256ELi64ELi64ELi8ES3_EELb1ELb0ELb1ELb0ELb0ELb1ELb0EEEvNS_16Flash_bwd_paramsE)
        .other          _ZN5flash44flash_bwd_dq_dk_dv_loop_seqk_parallel_kernelI23Flash_bwd_kernel_traitsILi256ELi64ELi64ELi8ELi4ELi2ELi2ELb0ELb1EN7cutlass6half_tE19Flash_kernel_traitsILi256ELi64ELi64ELi8ES3_EELb1ELb0ELb1ELb0ELb0ELb1ELb0EEEvNS_16Flash_bwd_paramsE,@"STO_CUDA_ENTRY STV_DEFAULT"
_ZN5flash44flash_bwd_dq_dk_dv_loop_seqk_parallel_kernelI23Flash_bwd_kernel_traitsILi256ELi64ELi64ELi8ELi4ELi2ELi2ELb0ELb1EN7cutlass6half_tE19Flash_kernel_traitsILi256ELi64ELi64ELi8ES3_EELb1ELb0ELb1ELb0ELb0ELb1ELb0EEEvNS_16Flash_bwd_paramsE:
.text._ZN5flash44flash_bwd_dq_dk_dv_loop_seqk_parallel_kernelI23Flash_bwd_kernel_traitsILi256ELi64ELi64ELi8ELi4ELi2ELi2ELb0ELb1EN7cutlass6half_tE19Flash_kernel_traitsILi256ELi64ELi64ELi8ES3_EELb1ELb0ELb1ELb0ELb0ELb1ELb0EEEvNS_16Flash_bwd_paramsE:
        /* <DEDUP_REMOVED lines=13> */
[----:B------:R-:W-:Y:S01]  /*00d0*/  ULDC UR6, c[0x0][0x1c8] ;  /* 0x0000720000067ab9 */ /* 0x000fe20000000800 */
[----:B------:R-:W-:Y:S01]  /*00e0*/  IMAD.MOV.U32 R226, RZ, RZ, 0x20 ;  /* 0x00000020ffe27424 */ /* 0x000fe200078e00ff */
[----:B------:R-:W-:Y:S01]  /*00f0*/  UMOV UR9, 0x80 ;  /* 0x0000008000097882 */ /* 0x000fe20000000000 */
[----:B------:R-:W-:Y:S01]  /*0100*/  IMAD.MOV.U32 R222, RZ, RZ, 0x40 ;  /* 0x00000040ffde7424 */ /* 0x000fe200078e00ff */
[----:B------:R-:W-:Y:S01]  /*0110*/  ULDC UR7, c[0x0][0x210] ;  /* 0x0000840000077ab9 */ /* 0x000fe20000000800 */
[----:B------:R-:W-:Y:S01]  /*0120*/  IMAD.MOV.U32 R238, RZ, RZ, -0x10 ;  /* 0xfffffff0ffee7424 */ /* 0x000fe200078e00ff */
[----:B------:R-:W-:Y:S01]  /*0130*/  ULDC UR61, c[0x0][0x234] ;  /* 0x00008d00003d7ab9 */ /* 0x000fe20000000800 */
[----:B------:R-:W3:Y:S01]  /*0140*/  S2UR UR40, SR_CTAID.Y ;  /* 0x00000000002879c3 */ /* 0x000ee20000002600 */
[----:B------:R-:W-:-:S02]  /*0150*/  UIMAD UR61, UR9, UR7, UR61 ;  /* 0x00000007093d72a4 */ /* 0x000fc4000f8e023d */
[----:B------:R-:W-:Y:S02]  /*0160*/  ULDC.U8 UR10, c[0x0][0x328] ;  /* 0x0000ca00000a7ab9 */ /* 0x000fe40000000000 */
[----:B------:R-:W-:Y:S02]  /*0170*/  UISETP.NE.AND UP5, UPT, UR10, URZ, UPT ;  /* 0x0000003f0a00728c */ /* 0x000fe4000bfa5270 */
[----:B------:R-:W-:Y:S02]  /*0180*/  ULDC UR16, c[0x0][0x224] ;  /* 0x0000890000107ab9 */ /* 0x000fe40000000800 */
[----:B------:R-:W-:Y:S02]  /*0190*/  ULDC UR51, c[0x0][0x22c] ;  /* 0x00008b0000337ab9 */ /* 0x000fe40000000800 */
[----:B------:R-:W-:Y:S02]  /*01a0*/  ULDC UR42, c[0x0][0x1c0] ;  /* 0x00007000002a7ab9 */ /* 0x000fe40000000800 */
[----:B------:R-:W-:Y:S01]  /*01b0*/  ULDC UR13, c[0x0][0x1c0] ;  /* 0x00007000000d7ab9 */ /* 0x000fe20000000800 */
[----:B-1----:R-:W-:Y:S01]  /*01c0*/  SHF.R.S32.HI R4, RZ, 0x1f, R10 ;  /* 0x0000001fff047819 */ /* 0x002fe2000001140a */
[----:B--2---:R-:W-:-:S02]  /*01d0*/  ULOP3.LUT UR8, UR41, UR6, URZ, 0x3c, !UPT ;  /* 0x0000000629087292 */ /* 0x004fc4000f8e3c3f */
[----:B------:R-:W-:Y:S01]  /*01e0*/  USHF.R.S32.HI UR6, URZ, 0x1f, UR41 ;  /* 0x0000001f3f067899 */ /* 0x000fe20008011429 */
[CC--:B------:R-:W-:Y:S01]  /*01f0*/  LEA.HI R2, R4.reuse, R10.reuse, RZ, 0x5 ;  /* 0x0000000a04027211 */ /* 0x0c0fe200078f28ff */
[----:B------:R-:W-:Y:S01]  /*0200*/  ULDC UR14, c[0x0][0x1c0] ;  /* 0x00007000000e7ab9 */ /* 0x000fe20000000800 */
[----:B------:R-:W-:Y:S01]  /*0210*/  LEA.HI R9, R4, R10, RZ, 0x3 ;  /* 0x0000000a04097211 */ /* 0x000fe200078f18ff */
[----:B------:R-:W-:Y:S01]  /*0220*/  UIMAD.WIDE UR42, UR51, UR42, URZ ;  /* 0x0000002a332a72a5 */ /* 0x000fe2000f8e023f */
[--C-:B------:R-:W-:Y:S01]  /*0230*/  SHF.R.S32.HI R0, RZ, 0x5, R2.reuse ;  /* 0x00000005ff007819 */ /* 0x100fe20000011402 */
[----:B---3--:R-:W-:Y:S01]  /*0240*/  USHF.R.S32.HI UR9, URZ, 0x1f, UR40 ;  /* 0x0000001f3f097899 */ /* 0x008fe20008011428 */
[----:B------:R-:W-:Y:S01]  /*0250*/  SHF.R.S32.HI R3, RZ, 0x1f, R2 ;  /* 0x0000001fff037819 */ /* 0x000fe20000011402 */
[----:B------:R-:W-:Y:S01]  /*0260*/  UIMAD UR52, UR41, UR51, URZ ;  /* 0x00000033293472a4 */ /* 0x000fe2000f8e023f */
[C---:B------:R-:W-:Y:S01]  /*0270*/  LOP3.LUT R8, R2.reuse, 0xffffffe0, RZ, 0xc0, !PT ;  /* 0xffffffe002087812 */ /* 0x040fe200078ec0ff */
[----:B------:R-:W-:Y:S01]  /*0280*/  UIMAD UR51, UR51, UR13, URZ ;  /* 0x0000000d333372a4 */ /* 0x000fe2000f8e023f */
[-C--:B------:R-:W-:Y:S01]  /*0290*/  LEA.HI R3, R3, R0.reuse, RZ, 0x2 ;  /* 0x0000000003037211 */ /* 0x080fe200078f10ff */
[----:B------:R-:W-:Y:S01]  /*02a0*/  ULDC UR15, c[0x0][0x1c0] ;  /* 0x00007000000f7ab9 */ /* 0x000fe20000000800 */
[----:B------:R-:W-:Y:S01]  /*02b0*/  LEA.HI R2, R2, R0, RZ, 0x1 ;  /* 0x0000000002027211 */ /* 0x000fe200078f08ff */
[----:B------:R-:W-:Y:S01]  /*02c0*/  IMAD.IADD R8, R10, 0x1, -R8 ;  /* 0x000000010a087824 */ /* 0x000fe200078e0a08 */
[----:B------:R-:W-:Y:S01]  /*02d0*/  LOP3.LUT R3, R3, 0xfffffffc, RZ, 0xc0, !PT ;  /* 0xfffffffc03037812 */ /* 0x000fe200078ec0ff */
[----:B------:R-:W-:Y:S01]  /*02e0*/  ULDC UR12, c[0x0][0x1c0] ;  /* 0x00007000000c7ab9 */ /* 0x000fe20000000800 */
[----:B------:R-:W-:Y:S01]  /*02f0*/  LOP3.LUT R2, R2, 0xfffffffe, RZ, 0xc0, !PT ;  /* 0xfffffffe02027812 */ /* 0x000fe200078ec0ff */
[----:B------:R-:W-:Y:S01]  /*0300*/  UIMAD.WIDE.U32 UR48, UR40, UR16, URZ ;  /* 0x00000010283072a5 */ /* 0x000fe2000f8e003f */
[-C--:B------:R-:W-:Y:S01]  /*0310*/  LEA.HI R5, R4, R10.reuse, RZ, 0x4 ;  /* 0x0000000a04057211 */ /* 0x080fe200078f20ff */
[----:B------:R-:W-:Y:S01]  /*0320*/  IMAD.IADD R249, R0, 0x1, -R3 ;  /* 0x0000000100f97824 */ /* 0x000fe200078e0a03 */
[-C--:B------:R-:W-:Y:S01]  /*0330*/  LEA.HI R248, R4, R10.reuse, RZ, 0x7 ;  /* 0x0000000a04f87211 */ /* 0x080fe200078f38ff */
[----:B------:R-:W-:Y:S01]  /*0340*/  IMAD.IADD R224, R0, 0x1, -R2 ;  /* 0x0000000100e07824 */ /* 0x000fe200078e0a02 */
[CC--:B------:R-:W-:Y:S01]  /*0350*/  LEA.HI R12, R4.reuse, R10.reuse, RZ, 0x6 ;  /* 0x0000000a040c7211 */ /* 0x0c0fe200078f30ff */
[----:B------:R-:W-:Y:S01]  /*0360*/  UIMAD UR7, UR40, UR12, UR41 ;  /* 0x0000000c280772a4 */ /* 0x000fe2000f8e0229 */
[----:B------:R-:W-:Y:S01]  /*0370*/  LEA.HI R4, R4, R10, RZ, 0x2 ;  /* 0x0000000a04047211 */ /* 0x000fe200078f10ff */
[----:B------:R-:W-:Y:S01]  /*0380*/  USHF.L.U32 UR50, UR51, 0x6, URZ ;  /* 0x0000000633327899 */ /* 0x000fe2000800063f */
[----:B------:R-:W-:Y:S01]  /*0390*/  SHF.R.S32.HI R3, RZ, 0x4, R5 ;  /* 0x00000004ff037819 */ /* 0x000fe20000011405 */
[----:B------:R-:W-:Y:S01]  /*03a0*/  ULDC UR55, c[0x0][0x214] ;  /* 0x0000850000377ab9 */ /* 0x000fe20000000800 */
[--C-:B------:R-:W-:Y:S01]  /*03b0*/  SHF.R.S32.HI R2, RZ, 0x2, R4.reuse ;  /* 0x00000002ff027819 */ /* 0x100fe20000011404 */
[----:B------:R-:W-:Y:S01]  /*03c0*/  ULDC.U8 UR11, c[0x0][0x3d0] ;  /* 0x0000f400000b7ab9 */ /* 0x000fe20000000000 */
[----:B------:R-:W-:Y:S01]  /*03d0*/  SHF.R.S32.HI R0, RZ, 0x1f, R4 ;  /* 0x0000001fff007819 */ /* 0x000fe20000011404 */
[----:B------:R-:W-:Y:S01]  /*03e0*/  ULDC UR56, c[0x0][0x224] ;  /* 0x0000890000387ab9 */ /* 0x000fe20000000800 */
[----:B------:R-:W-:Y:S01]  /*03f0*/  SHF.R.S32.HI R243, RZ, 0x3, R9 ;  /* 0x00000003fff37819 */ /* 0x000fe20000011409 */
[----:B------:R-:W-:Y:S01]  /*0400*/  @UP5 UIMAD UR60, UR40, UR55, URZ ;  /* 0x00000037283c52a4 */ /* 0x000fe2000f8e023f */
[----:B------:R-:W-:Y:S01]  /*0410*/  LEA.HI R0, R0, R2, RZ, 0x3 ;  /* 0x0000000200007211 */ /* 0x000fe200078f18ff */
[----:B------:R-:W-:Y:S01]  /*0420*/  ULDC.64 UR4, c[0x0][0x118] ;  /* 0x0000460000047ab9 */ /* 0x000fe20000000a00 */
[----:B------:R-:W-:Y:S01]  /*0430*/  LOP3.LUT R6, R9, 0xfffffff8, RZ, 0xc0, !PT ;  /* 0xfffffff809067812 */ /* 0x000fe200078ec0ff */
[----:B------:R-:W-:Y:S01]  /*0440*/  ULDC UR44, c[0x0][0x2e8] ;  /* 0x0000ba00002c7ab9 */ /* 0x000fe20000000800 */
[----:B------:R-:W-:Y:S01]  /*0450*/  LOP3.LUT R0, R0, 0xfffffff8, RZ, 0xc0, !PT ;  /* 0xfffffff800007812 */ /* 0x000fe200078ec0ff */
[----:B------:R-:W-:Y:S01]  /*0460*/  UISETP.NE.AND UP6, UPT, UR11, URZ, UPT ;  /* 0x0000003f0b00728c */ /* 0x000fe2000bfc5270 */
[----:B------:R-:W-:Y:S01]  /*0470*/  LOP3.LUT R11, R4, 0x7ffffffc, RZ, 0xc0, !PT ;  /* 0x7ffffffc040b7812 */ /* 0x000fe200078ec0ff */
[----:B------:R-:W-:Y:S01]  /*0480*/  IMAD.IADD R6, R10, 0x1, -R6 ;  /* 0x000000010a067824 */ /* 0x000fe200078e0a06 */
[C---:B------:R-:W-:Y:S01]  /*0490*/  LOP3.LUT R7, R5.reuse, 0xfffffff0, RZ, 0xc0, !PT ;  /* 0xfffffff005077812 */ /* 0x040fe200078ec0ff */
[----:B------:R-:W-:Y:S01]  /*04a0*/  UIMAD.WIDE.U32 UR46, UR42, UR48, URZ ;  /* 0x000000302a2e72a5 */ /* 0x000fe2000f8e003f */
[----:B------:R-:W-:Y:S01]  /*04b0*/  LEA.HI R4, R5, R3, RZ, 0x1 ;  /* 0x0000000305047211 */ /* 0x000fe200078f08ff */
[----:B------:R-:W-:Y:S01]  /*04c0*/  IMAD.IADD R5, R2, 0x1, -R0 ;  /* 0x0000000102057824 */ /* 0x000fe200078e0a00 */
[----:B------:R-:W-:Y:S01]  /*04d0*/  SHF.R.S32.HI R2, RZ, 0x1f, R8 ;  /* 0x0000001fff027819 */ /* 0x000fe20000011408 */
[----:B------:R-:W-:Y:S01]  /*04e0*/  IMAD.SHL.U32 R0, R243, 0x40, RZ ;  /* 0x00000040f3007824 */ /* 0x000fe200078e00ff */
[----:B------:R-:W-:Y:S01]  /*04f0*/  LOP3.LUT R4, R4, 0xfffffffe, RZ, 0xc0, !PT ;  /* 0xfffffffe04047812 */ /* 0x000fe200078ec0ff */
[----:B------:R-:W-:Y:S01]  /*0500*/  IMAD.IADD R7, R10, 0x1, -R7 ;  /* 0x000000010a077824 */ /* 0x000fe200078e0a07 */
[----:B------:R-:W-:Y:S01]  /*0510*/  LEA.HI R231, R2, R8, RZ, 0x2 ;  /* 0x0000000802e77211 */ /* 0x000fe200078f10ff */
[----:B------:R-:W-:Y:S01]  /*0520*/  IMAD.IADD R13, R10, 0x1, -R11 ;  /* 0x000000010a0d7824 */ /* 0x000fe200078e0a0b */
[----:B------:R-:W-:Y:S01]  /*0530*/  LOP3.LUT R0, R0, 0x1c0, RZ, 0xc0, !PT ;  /* 0x000001c000007812 */ /* 0x000fe200078ec0ff */
[----:B------:R-:W-:Y:S01]  /*0540*/  IMAD.SHL.U32 R250, R6, 0x8, RZ ;  /* 0x0000000806fa7824 */ /* 0x000fe200078e00ff */
[----:B------:R-:W-:Y:S01]  /*0550*/  SHF.R.S32.HI R248, RZ, 0x7, R248 ;  /* 0x00000007fff87819 */ /* 0x000fe200000114f8 */
[----:B------:R-:W-:Y:S01]  /*0560*/  IMAD.IADD R10, R3, 0x1, -R4 ;  /* 0x00000001030a7824 */ /* 0x000fe200078e0a04 */
[----:B------:R-:W-:Y:S01]  /*0570*/  SHF.R.S32.HI R3, RZ, 0x1f, R7 ;  /* 0x0000001fff037819 */ /* 0x000fe20000011407 */
[----:B------:R-:W-:Y:S01]  /*0580*/  IMAD.U32 R4, RZ, RZ, UR6 ;  /* 0x00000006ff047e24 */ /* 0x000fe2000f8e00ff */
[----:B------:R-:W-:Y:S01]  /*0590*/  SHF.R.U32.HI R2, RZ, 0x3, R0 ;  /* 0x00000003ff027819 */ /* 0x000fe20000011600 */
[----:B------:R-:W-:Y:S01]  /*05a0*/  IMAD.SHL.U32 R221, R10, 0x200, RZ ;  /* 0x000002000add7824 */ /* 0x000fe200078e00ff */
[----:B------:R-:W-:Y:S01]  /*05b0*/  LOP3.LUT R0, R0, 0x38, R250, 0xf8, !PT ;  /* 0x0000003800007812 */ /* 0x000fe200078ef8fa */
[----:B------:R-:W-:Y:S01]  /*05c0*/  USHF.L.U32 UR6, UR40, 0x7, URZ ;  /* 0x0000000728067899 */ /* 0x000fe2000800063f */
[----:B------:R-:W-:Y:S01]  /*05d0*/  LEA.HI R11, R3, R7, RZ, 0x3 ;  /* 0x00000007030b7211 */ /* 0x000fe200078f18ff */
[----:B------:R-:W-:Y:S01]  /*05e0*/  IMAD.U32 R3, RZ, RZ, UR8 ;  /* 0x00000008ff037e24 */ /* 0x000fe2000f8e00ff */
[----:B------:R-:W-:Y:S01]  /*05f0*/  LOP3.LUT R8, R0, R2, RZ, 0x3c, !PT ;  /* 0x0000000200087212 */ /* 0x000fe200078e3cff */
[----:B------:R-:W-:Y:S01]  /*0600*/  IMAD.SHL.U32 R0, R6, 0x40, RZ ;  /* 0x0000004006007824 */ /* 0x000fe200078e00ff */
[----:B------:R-:W-:Y:S01]  /*0610*/  LOP3.LUT R2, R11, 0xfffffff8, RZ, 0xc0, !PT ;  /* 0xfffffff80b027812 */ /* 0x000fe200078ec0ff */
[----:B------:R-:W-:Y:S01]  /*0620*/  IMAD.SHL.U32 R252, R248, 0x20, RZ ;  /* 0x00000020f8fc7824 */ /* 0x000fe200078e00ff */
[----:B------:R1:W-:Y:S01]  /*0630*/  STL [R1], R3 ;  /* 0x0000000301007387 */ /* 0x0003e20000100800 */
[----:B------:R-:W-:Y:S01]  /*0640*/  LOP3.LUT P4, RZ, R6, 0x2, RZ, 0xc0, !PT ;  /* 0x0000000206ff7812 */ /* 0x000fe2000788c0ff */
[----:B------:R-:W-:Y:S01]  /*0650*/  USHF.R.S32.HI UR8, URZ, 0x1f, UR16 ;  /* 0x0000001f3f087899 */ /* 0x000fe20008011410 */
[----:B------:R-:W-:Y:S01]  /*0660*/  IMAD.IADD R7, R7, 0x1, -R2 ;  /* 0x0000000107077824 */ /* 0x000fe200078e0a02 */
[----:B------:R-:W-:Y:S01]  /*0670*/  LOP3.LUT R0, R0, 0x1c0, RZ, 0xc0, !PT ;  /* 0x000001c000007812 */ /* 0x000fe200078ec0ff */
[----:B------:R-:W-:Y:S01]  /*0680*/  IMAD.SHL.U32 R2, R224, 0x10, RZ ;  /* 0x00000010e0027824 */ /* 0x000fe200078e00ff */
[----:B------:R-:W-:Y:S01]  /*0690*/  LOP3.LUT P3, RZ, R6, 0x4, RZ, 0xc0, !PT ;  /* 0x0000000406ff7812 */ /* 0x000fe2000786c0ff */
[----:B------:R-:W-:Y:S01]  /*06a0*/  UIMAD UR58, UR8, UR40, URZ ;  /* 0x00000028083a72a4 */ /* 0x000fe2000f8e023f */
[C---:B------:R-:W-:Y:S01]  /*06b0*/  LOP3.LUT R216, R0.reuse, 0x8, R9, 0xf8, !PT ;  /* 0x0000000800d87812 */ /* 0x040fe200078ef809 */
[----:B------:R-:W-:Y:S01]  /*06c0*/  @!UP5 UIMAD UR8, UR40, UR15, UR41 ;  /* 0x0000000f2808d2a4 */ /* 0x000fe2000f8e0229 */
[----:B------:R-:W-:Y:S01]  /*06d0*/  LOP3.LUT R4, R0, 0x10, R2, 0xf8, !PT ;  /* 0x0000001000047812 */ /* 0x000fe200078ef802 */
[----:B------:R-:W-:Y:S01]  /*06e0*/  IMAD R2, R248, 0x800, R221 ;  /* 0x00000800f8027824 */ /* 0x000fe200078e02dd */
[----:B------:R-:W-:Y:S01]  /*06f0*/  SHF.R.U32.HI R0, RZ, 0x3, R0 ;  /* 0x00000003ff007819 */ /* 0x000fe20000011600 */
[----:B------:R-:W-:Y:S01]  /*0700*/  UIMAD UR57, UR43, UR48, URZ ;  /* 0x000000302b3972a4 */ /* 0x000fe2000f8e023f */
[----:B------:R-:W-:Y:S01]  /*0710*/  SEL R220, R222, 0xffffffc0, !P3 ;  /* 0xffffffc0dedc7807 */ /* 0x000fe20005800000 */
[----:B------:R-:W-:Y:S01]  /*0720*/  USHF.R.S32.HI UR59, URZ, 0x1f, UR52 ;  /* 0x0000001f3f3b7899 */ /* 0x000fe20008011434 */
[----:B------:R-:W-:Y:S01]  /*0730*/  LOP3.LUT R216, R216, R0, RZ, 0x3c, !PT ;  /* 0x00000000d8d87212 */ /* 0x000fe200078e3cff */
[----:B------:R-:W-:Y:S01]  /*0740*/  UIMAD UR56, UR7, UR56, URZ ;  /* 0x00000038073872a4 */ /* 0x000fe2000f8e023f */
[----:B------:R-:W-:Y:S01]  /*0750*/  SHF.R.S32.HI R231, RZ, 0x2, R231 ;  /* 0x00000002ffe77819 */ /* 0x000fe200000114e7 */
[----:B------:R-:W-:-:S02]  /*0760*/  @!UP5 UIMAD UR55, UR8, UR55, URZ ;  /* 0x000000370837d2a4 */ /* 0x000fc4000f8e023f */
[----:B------:R-:W-:Y:S01]  /*0770*/  IMAD.IADD R216, R2, 0x1, R216 ;  /* 0x0000000102d87824 */ /* 0x000fe200078e02d8 */
[----:B------:R-:W-:Y:S01]  /*0780*/  USHF.R.S32.HI UR54, URZ, 0x1f, UR50 ;  /* 0x0000001f3f367899 */ /* 0x000fe20008011432 */
[----:B------:R-:W-:Y:S01]  /*0790*/  IMAD.U32 R2, RZ, RZ, UR6 ;  /* 0x00000006ff027e24 */ /* 0x000fe2000f8e00ff */
[----:B------:R-:W-:Y:S01]  /*07a0*/  UIMAD UR6, UR40, UR14, UR41 ;  /* 0x0000000e280672a4 */ /* 0x000fe2000f8e0229 */
[----:B-1----:R-:W-:Y:S01]  /*07b0*/  LOP3.LUT R3, R5, 0x1, RZ, 0xc0, !PT ;  /* 0x0000000105037812 */ /* 0x002fe200078ec0ff */
[----:B------:R-:W-:Y:S01]  /*07c0*/  IMAD.SHL.U32 R217, R216, 0x2, RZ ;  /* 0x00000002d8d97824 */ /* 0x000fe200078e00ff */
[----:B------:R-:W-:Y:S01]  /*07d0*/  ULDC.U8 UR36, c[0x0][0x2d8] ;  /* 0x0000b60000247ab9 */ /* 0x000fe20000000000 */
[----:B------:R-:W-:Y:S01]  /*07e0*/  IMAD R231, R249, 0x10, R231 ;  /* 0x00000010f9e77824 */ /* 0x000fe200078e02e7 */
[----:B------:R-:W-:Y:S01]  /*07f0*/  ISETP.NE.U32.AND P0, PT, R3, 0x1, PT ;  /* 0x000000010300780c */ /* 0x000fe20003f05070 */
[----:B------:R-:W-:Y:S01]  /*0800*/  USHF.L.U32 UR45, UR6, 0x5, URZ ;  /* 0x00000005062d7899 */ /* 0x000fe2000800063f */
[----:B------:R-:W-:Y:S01]  /*0810*/  LOP3.LUT R3, R4, 0x8, R9, 0xf8, !PT ;  /* 0x0000000804037812 */ /* 0x000fe200078ef809 */
[----:B------:R-:W-:Y:S01]  /*0820*/  IMAD.SHL.U32 R4, R10, 0x20, RZ ;  /* 0x000000200a047824 */ /* 0x000fe200078e00ff */
[----:B------:R-:W-:Y:S01]  /*0830*/  R2P PR, R5, 0x6 ;  /* 0x0000000605007804 */ /* 0x000fe20000000000 */
[----:B------:R-:W-:Y:S01]  /*0840*/  USHF.R.S32.HI UR53, URZ, 0x1f, UR45 ;  /* 0x0000001f3f357899 */ /* 0x000fe2000801142d */
[----:B------:R-:W-:Y:S01]  /*0850*/  LOP3.LUT R221, R221, R3, R0, 0xf6, !PT ;  /* 0x00000003dddd7212 */ /* 0x000fe200078ef600 */
[----:B------:R-:W-:Y:S01]  /*0860*/  IMAD.SHL.U32 R3, R5, 0x40, RZ ;  /* 0x0000004005037824 */ /* 0x000fe200078e00ff */
[----:B------:R-:W-:Y:S01]  /*0870*/  SHF.R.S32.HI R0, RZ, 0x6, R12 ;  /* 0x00000006ff007819 */ /* 0x000fe2000001140c */
[C---:B------:R-:W-:Y:S01]  /*0880*/  IMAD.SHL.U32 R5, R7.reuse, 0x40, RZ ;  /* 0x0000004007057824 */ /* 0x040fe200078e00ff */
[----:B------:R-:W-:-:S02]  /*0890*/  LOP3.LUT P6, RZ, R7, 0x2, RZ, 0xc0, !PT ;  /* 0x0000000207ff7812 */ /* 0x000fc400078cc0ff */
[----:B------:R-:W-:Y:S01]  /*08a0*/  LOP3.LUT P5, RZ, R7, 0x4, RZ, 0xc0, !PT ;  /* 0x0000000407ff7812 */ /* 0x000fe200078ac0ff */
[----:B------:R-:W-:Y:S01]  /*08b0*/  IMAD R230, R0, 0x200, R8 ;  /* 0x0000020000e67824 */ /* 0x000fe200078e0208 */
[----:B------:R-:W-:Y:S01]  /*08c0*/  SEL R238, R238, 0x10, !P0 ;  /* 0x00000010eeee7807 */ /* 0x000fe20004000000 */
[----:B------:R-:W-:Y:S01]  /*08d0*/  IMAD.SHL.U32 R2, R0, 0x8, RZ ;  /* 0x0000000800027824 */ /* 0x000fe200078e00ff */
[----:B------:R-:W-:Y:S01]  /*08e0*/  LOP3.LUT R0, R3, 0x1c0, RZ, 0xc0, !PT ;  /* 0x000001c003007812 */ /* 0x000fe200078ec0ff */
[----:B------:R-:W-:Y:S01]  /*08f0*/  IMAD.SHL.U32 R230, R230, 0x2, RZ ;  /* 0x00000002e6e67824 */ /* 0x000fe200078e00ff */
[----:B------:R-:W-:Y:S02]  /*0900*/  SEL R222, R222, 0xffffffc0, !P5 ;  /* 0xffffffc0dede7807 */ /* 0x000fe40006800000 */
[----:B------:R-:W-:Y:S02]  /*0910*/  LOP3.LUT R2, R2, 0x18, RZ, 0xc0, !PT ;  /* 0x0000001802027812 */ /* 0x000fe400078ec0ff */
[----:B------:R-:W-:-:S02]  /*0920*/  SHF.R.U32.HI R3, RZ, 0x3, R0 ;  /* 0x00000003ff037819 */ /* 0x000fc40000011600 */
[----:B------:R-:W-:Y:S02]  /*0930*/  LOP3.LUT R8, R2, 0x20, R4, 0xf8, !PT ;  /* 0x0000002002087812 */ /* 0x000fe400078ef804 */
[----:B------:R-:W-:Y:S02]  /*0940*/  LOP3.LUT R6, R3, R0, R2, 0x1e, !PT ;  /* 0x0000000003067212 */ /* 0x000fe400078e1e02 */
[----:B------:R-:W-:Y:S01]  /*0950*/  LOP3.LUT R2, R0, 0x20, R252, 0xf8, !PT ;  /* 0x0000002000027812 */ /* 0x000fe200078ef8fc */
[----:B------:R-:W-:-:S03]  /*0960*/  IMAD.SHL.U32 R0, R13, 0x2, RZ ;  /* 0x000000020d007824 */ /* 0x000fc600078e00ff */
[----:B------:R-:W-:Y:S01]  /*0970*/  LOP3.LUT R3, R2, R3, RZ, 0x3c, !PT ;  /* 0x0000000302037212 */ /* 0x000fe200078e3cff */
[----:B------:R-:W-:Y:S01]  /*0980*/  IMAD.U32 R2, RZ, RZ, UR9 ;  /* 0x00000009ff027e24 */ /* 0x000fe2000f8e00ff */
[----:B------:R-:W-:Y:S01]  /*0990*/  USHF.R.S32.HI UR9, URZ, 0x1f, UR41 ;  /* 0x0000001f3f097899 */ /* 0x000fe20008011429 */
[--C-:B------:R-:W-:Y:S02]  /*09a0*/  IMAD R4, R249, 0x400, R0.reuse ;  /* 0x00000400f9047824 */ /* 0x100fe400078e0200 */
[----:B------:R-:W-:Y:S01]  /*09b0*/  IMAD R2, R224, 0x400, R0 ;  /* 0x00000400e0027824 */ /* 0x000fe200078e0200 */
[----:B------:R-:W-:Y:S01]  /*09c0*/  LOP3.LUT R0, R5, 0x1c0, RZ, 0xc0, !PT ;  /* 0x000001c005007812 */ /* 0x000fe200078ec0ff */
[----:B------:R-:W-:Y:S02]  /*09d0*/  IMAD.IADD R236, R4, 0x1, R3 ;  /* 0x0000000104ec7824 */ /* 0x000fe400078e0203 */
[----:B------:R-:W-:Y:S02]  /*09e0*/  IMAD.IADD R6, R2, 0x1, R6 ;  /* 0x0000000102067824 */ /* 0x000fe400078e0206 */
[----:B------:R-:W-:Y:S01]  /*09f0*/  IMAD.U32 R2, RZ, RZ, UR9 ;  /* 0x00000009ff027e24 */ /* 0x000fe2000f8e00ff */
[--C-:B------:R-:W-:Y:S01]  /*0a00*/  SHF.R.U32.HI R2, RZ, 0x3, R0.reuse ;  /* 0x00000003ff027819 */ /* 0x100fe20000011600 */
[----:B------:R-:W-:Y:S01]  /*0a10*/  IMAD.SHL.U32 R4, R10, 0x8, RZ ;  /* 0x000000080a047824 */ /* 0x000fe200078e00ff */
[----:B------:R-:W-:Y:S01]  /*0a20*/  LEA R244, R6, 0x10000, 0x1 ;  /* 0x0001000006f47811 */ /* 0x000fe200078e08ff */
[----:B------:R-:W-:Y:S01]  /*0a30*/  IMAD.SHL.U32 R3, R11, 0x40, RZ ;  /* 0x000000400b037824 */ /* 0x000fe200078e00ff */
[----:B------:R-:W-:Y:S01]  /*0a40*/  LOP3.LUT R5, R2, R8, R0, 0x1e, !PT ;  /* 0x0000000802057212 */ /* 0x000fe200078e1e00 */
[----:B------:R-:W-:Y:S01]  /*0a50*/  IMAD.SHL.U32 R236, R236, 0x2, RZ ;  /* 0x00000002ecec7824 */ /* 0x000fe200078e00ff */
[----:B------:R-:W-:-:S02]  /*0a60*/  LOP3.LUT R4, R0, 0x8, R4, 0xf8, !PT ;  /* 0x0000000800047812 */ /* 0x000fc400078ef804 */
[----:B------:R-:W-:Y:S01]  /*0a70*/  LOP3.LUT R0, R3, 0xfffffe00, RZ, 0xc0, !PT ;  /* 0xfffffe0003007812 */ /* 0x000fe200078ec0ff */
[----:B------:R-:W-:Y:S01]  /*0a80*/  IMAD.IADD R239, R236, 0x1, R238 ;  /* 0x00000001ecef7824 */ /* 0x000fe200078e02ee */
[----:B------:R-:W-:Y:S02]  /*0a90*/  LOP3.LUT R2, R4, R2, RZ, 0x3c, !PT ;  /* 0x0000000204027212 */ /* 0x000fe400078e3cff */
[----:B------:R-:W-:Y:S01]  /*0aa0*/  IADD3 R237, R236, 0x20, RZ ;  /* 0x00000020eced7810 */ /* 0x000fe20007ffe0ff */
[--C-:B------:R-:W-:Y:S01]  /*0ab0*/  IMAD R224, R224, 0x400, R0.reuse ;  /* 0x00000400e0e07824 */ /* 0x100fe200078e0200 */
[----:B------:R-:W-:Y:S01]  /*0ac0*/  @P1 IADD3 R237, R236, -0x20, RZ ;  /* 0xffffffe0eced1810 */ /* 0x000fe20007ffe0ff */
[----:B------:R-:W-:Y:S01]  /*0ad0*/  IMAD R218, R249, 0x400, R0 ;  /* 0x00000400f9da7824 */ /* 0x000fe200078e0200 */
[----:B------:R-:W-:Y:S01]  /*0ae0*/  LOP3.LUT R0, R5, R0, RZ, 0xfc, !PT ;  /* 0x0000000005007212 */ /* 0x000fe200078efcff */
[----:B------:R-:W-:Y:S01]  /*0af0*/  IMAD.IADD R224, R2, 0x1, R224 ;  /* 0x0000000102e07824 */ /* 0x000fe200078e02e0 */
[----:B------:R-:W-:Y:S01]  /*0b00*/  IADD3 R245, R244, 0x40, RZ ;  /* 0x00000040f4f57810 */ /* 0x000fe20007ffe0ff */
[----:B------:R-:W-:Y:S01]  /*0b10*/  IMAD.IADD R218, R218, 0x1, R2 ;  /* 0x00000001dada7824 */ /* 0x000fe200078e0202 */
[----:B------:R-:W-:Y:S01]  /*0b20*/  SEL R2, R226, 0xffffffe0, !P4 ;  /* 0xffffffe0e2027807 */ /* 0x000fe20006000000 */
[----:B------:R-:W-:Y:S01]  /*0b30*/  IMAD.SHL.U32 R0, R0, 0x2, RZ ;  /* 0x0000000200007824 */ /* 0x000fe200078e00ff */
[----:B------:R-:W-:Y:S01]  /*0b40*/  SEL R226, R226, 0xffffffe0, !P6 ;  /* 0xffffffe0e2e27807 */ /* 0x000fe20007000000 */
[----:B------:R-:W-:Y:S01]  /*0b50*/  IMAD.SHL.U32 R218, R218, 0x2, RZ ;  /* 0x00000002dada7824 */ /* 0x000fe200078e00ff */
[----:B------:R-:W-:Y:S01]  /*0b60*/  LEA R224, R224, 0x20000, 0x1 ;  /* 0x00020000e0e07811 */ /* 0x000fe200078e08ff */
[----:B------:R-:W-:Y:S01]  /*0b70*/  IMAD R2, R216, 0x2, R2 ;  /* 0x00000002d8027824 */ /* 0x000fe200078e0202 */
[----:B------:R-:W-:Y:S01]  /*0b80*/  @P2 IADD3 R245, R244, -0x40, RZ ;  /* 0xffffffc0f4f52810 */ /* 0x000fe20007ffe0ff */
[----:B------:R-:W-:-:S02]  /*0b90*/  IMAD.IADD R219, R218, 0x1, R226 ;  /* 0x00000001dadb7824 */ /* 0x000fc400078e02e2 */
[----:B------:R-:W-:Y:S02]  /*0ba0*/  IMAD.IADD R225, R222, 0x1, R224 ;  /* 0x00000001dee17824 */ /* 0x000fe400078e02e0 */
[----:B------:R-:W-:Y:S02]  /*0bb0*/  IMAD R216, R216, 0x2, R220 ;  /* 0x00000002d8d87824 */ /* 0x000fe400078e02dc */
[----:B------:R-:W-:Y:S02]  /*0bc0*/  IMAD.IADD R3, R220, 0x1, R2 ;  /* 0x00000001dc037824 */ /* 0x000fe400078e0202 */
[----:B------:R-:W-:Y:S02]  /*0bd0*/  IMAD R220, R221, 0x2, R220 ;  /* 0x00000002dddc7824 */ /* 0x000fe400078e02dc */
[----:B------:R-:W-:Y:S02]  /*0be0*/  IMAD.IADD R223, R218, 0x1, R222 ;  /* 0x00000001dadf7824 */ /* 0x000fe400078e02de */
[----:B------:R-:W-:-:S02]  /*0bf0*/  IMAD.IADD R227, R226, 0x1, R224 ;  /* 0x00000001e2e37824 */ /* 0x000fc400078e02e0 */
[----:B------:R-:W-:Y:S02]  /*0c00*/  IMAD.SHL.U32 R221, R221, 0x2, RZ ;  /* 0x00000002dddd7824 */ /* 0x000fe400078e00ff */
[----:B------:R-:W-:Y:S02]  /*0c10*/  IMAD.IADD R238, R238, 0x1, R237 ;  /* 0x00000001eeee7824 */ /* 0x000fe400078e02ed */
[----:B------:R-:W-:Y:S02]  /*0c20*/  IMAD.IADD R222, R219, 0x1, R222 ;  /* 0x00000001dbde7824 */ /* 0x000fe400078e02de */
[----:B------:R-:W-:Y:S02]  /*0c30*/  IMAD.IADD R226, R226, 0x1, R225 ;  /* 0x00000001e2e27824 */ /* 0x000fe400078e02e1 */
.L_x_1278:
[----:B------:R-:W-:Y:S02]  /*0c40*/  ULDC.64 UR6, c[0x0][0x240] ;  /* 0x0000900000067ab9 */ /* 0x000fe40000000a00 */
[----:B------:R-:W-:Y:S02]  /*0c50*/  UISETP.NE.U32.AND UP1, UPT, URZ, UR6, UPT ;  /* 0x000000063f00728c */ /* 0x000fe4000bf25070 */
[----:B------:R-:W-:-:S02]  /*0c60*/  USHF.L.U32 UR13, UR40, 0x2, URZ ;  /* 0x00000002280d7899 */ /* 0x000fc4000800063f */
        /* <DEDUP_REMOVED lines=50> */
.L_x_1248:
        /* <DEDUP_REMOVED lines=21> */
[----:B------:R-:W-:Y:S02]  /*10e0*/  UIADD3 UR9, UR14, 0x3f, URZ ;  /* 0x0000003f0e097890 */ /* 0x000fe4000fffe03f */
[----:B------:R-:W-:Y:S02]  /*10f0*/  ULDC.64 UR10, c[0x0][0x178] ;  /* 0x00005e00000a7ab9 */ /* 0x000fe40000000a00 */
[----:B------:R-:W-:Y:S02]  /*1100*/  UIMAD UR12, UR32, UR10, URZ ;  /* 0x0000000a200c72a4 */ /* 0x000fe4000f8e023f */
[----:B------:R-:W-:Y:S02]  /*1110*/  USHF.R.S32.HI UR13, URZ, 0x1f, UR9 ;  /* 0x0000001f3f0d7899 */ /* 0x000fe40008011409 */
[----:B------:R-:W-:Y:S02]  /*1120*/  UIMAD UR16, UR40, UR11, UR12 ;  /* 0x0000000b281072a4 */ /* 0x000fe4000f8e020c */
[----:B------:R-:W-:-:S02]  /*1130*/  ULEA.HI UR17, UR13, UR9, URZ, 0x6 ;  /* 0x000000090d117291 */ /* 0x000fc4000f8f303f */
[----:B------:R-:W-:Y:S02]  /*1140*/  UIMAD.WIDE.U32 UR6, UR40, UR10, URZ ;  /* 0x0000000a280672a5 */ /* 0x000fe4000f8e003f */
[----:B------:R-:W-:Y:S02]  /*1150*/  ULDC.64 UR12, c[0x0][0x190] ;  /* 0x00006400000c7ab9 */ /* 0x000fe40000000a00 */
[----:B------:R-:W-:Y:S02]  /*1160*/  UISETP.NE.AND UP3, UPT, UR15, -0x1, UPT ;  /* 0xffffffff0f00788c */ /* 0x000fe4000bf65270 */
[----:B------:R-:W-:Y:S02]  /*1170*/  UIMAD.WIDE.U32 UR10, UR15, UR12, URZ ;  /* 0x0000000c0f0a72a5 */ /* 0x000fe4000f8e003f */
[----:B------:R-:W-:Y:S02]  /*1180*/  ULDC UR18, c[0x0][0x2e4] ;  /* 0x0000b90000127ab9 */ /* 0x000fe40000000800 */
[----:B------:R-:W-:-:S02]  /*1190*/  USEL UR31, UR6, UR10, !UP3 ;  /* 0x0000000a061f7287 */ /* 0x000fc4000d800000 */
[----:B------:R-:W-:Y:S02]  /*11a0*/  UIADD3 UR6, UR14, 0x40, UR38 ;  /* 0x000000400e067890 */ /* 0x000fe4000fffe026 */
[----:B------:R-:W-:Y:S02]  /*11b0*/  UIADD3 UR30, UR7, UR16, URZ ;  /* 0x00000010071e7290 */ /* 0x000fe4000fffe03f */
[----:B------:R-:W-:Y:S02]  /*11c0*/  UIADD3 UR6, UR6, UR18, -UR8 ;  /* 0x0000001206067290 */ /* 0x000fe4000fffe808 */
[----:B-1----:R-:W-:Y:S02]  /*11d0*/  UISETP.NE.AND UP0, UPT, UR39, -0x1, UPT ;  /* 0xffffffff2700788c */ /* 0x002fe4000bf05270 */
[----:B------:R-:W-:Y:S02]  /*11e0*/  UIADD3 UR6, UR6, 0x3f, URZ ;  /* 0x0000003f06067890 */ /* 0x000fe4000fffe03f */
[----:B------:R-:W-:-:S02]  /*11f0*/  UIMAD UR9, UR15, UR13, URZ ;  /* 0x0000000d0f0972a4 */ /* 0x000fc4000f8e023f */
[----:B------:R-:W-:Y:S01]  /*1200*/  USHF.R.S32.HI UR7, URZ, 0x1f, UR6 ;  /* 0x0000001f3f077899 */ /* 0x000fe20008011406 */
[----:B------:R-:W-:Y:S01]  /*1210*/  PLOP3.LUT P0, PT, PT, PT, UP0, 0x80, 0x0 ;  /* 0x000000000000781c */ /* 0x000fe20003f0f008 */
[----:B------:R-:W-:Y:S02]  /*1220*/  @UP3 UIADD3 UR30, UR11, UR9, URZ ;  /* 0x000000090b1e3290 */ /* 0x000fe4000fffe03f */
[----:B------:R-:W-:Y:S02]  /*1230*/  ULEA.HI UR6, UR7, UR6, URZ, 0x6 ;  /* 0x0000000607067291 */ /* 0x000fe4000f8f303f */
[----:B------:R-:W-:Y:S02]  /*1240*/  USHF.R.S32.HI UR7, URZ, 0x6, UR17 ;  /* 0x000000063f077899 */ /* 0x000fe40008011411 */
[----:B------:R-:W-:Y:S02]  /*1250*/  USHF.R.S32.HI UR6, URZ, 0x6, UR6 ;  /* 0x000000063f067899 */ /* 0x000fe40008011406 */
[----:B------:R-:W-:-:S02]  /*1260*/  @UP0 UIADD3 UR9, UR37, UR39, URZ ;  /* 0x0000002725090290 */ /* 0x000fc4000fffe03f */
[----:B------:R-:W-:Y:S02]  /*1270*/  UISETP.LT.AND UP2, UPT, UR7, UR6, UPT ;  /* 0x000000060700728c */ /* 0x000fe4000bf41270 */
[----:B------:R-:W-:Y:S02]  /*1280*/  ULDC.64 UR10, c[0x0][0x198] ;  /* 0x00006600000a7ab9 */ /* 0x000fe40000000a00 */
        /* <DEDUP_REMOVED lines=19> */
.L_x_1250:
        /* <DEDUP_REMOVED lines=18> */
.L_x_1251:
[----:B------:R-:W3:Y:S01]  /*14e0*/  LDL R4, [R1] ;  /* 0x0000000001047983 */ /* 0x000ee20000100800 */
[----:B------:R-:W-:Y:S01]  /*14f0*/  ULDC.64 UR10, c[0x0][0x370] ;  /* 0x0000dc00000a7ab9 */ /* 0x000fe20000000a00 */
[----:B------:R-:W-:Y:S01]  /*1500*/  IABS R8, c[0x0][0x1c8] ;  /* 0x0000720000087a13 */ /* 0x000fe20000000000 */
[----:B------:R-:W-:Y:S01]  /*1510*/  @UP3 UIMAD.WIDE.U32 UR6, UR15, UR10, URZ ;  /* 0x0000000a0f0632a5 */ /* 0x000fe2000f8e003f */
[----:B--2---:R-:W-:Y:S01]  /*1520*/  IABS R7, UR41 ;  /* 0x0000002900077c13 */ /* 0x004fe20008000000 */
[----:B------:R-:W-:Y:S01]  /*1530*/  ULDC UR12, c[0x0][0x224] ;  /* 0x00008900000c7ab9 */ /* 0x000fe20000000800 */
[----:B------:R-:W1:Y:S01]  /*1540*/  S2UR UR17, SR_CTAID.X ;  /* 0x00000000001179c3 */ /* 0x000e620000002500 */
[----:B------:R-:W-:Y:S01]  /*1550*/  @UP3 UIMAD UR23, UR15, UR11, UR7 ;  /* 0x0000000b0f1732a4 */ /* 0x000fe2000f8e0207 */
[----:B------:R-:W-:Y:S01]  /*1560*/  ISETP.NE.AND P2, PT, RZ, c[0x0][0x1c8], PT ;  /* 0x00007200ff007a0c */ /* 0x000fe20003f45270 */
[----:B------:R-:W-:Y:S02]  /*1570*/  USHF.L.U32 UR19, UR40, 0x7, URZ ;  /* 0x0000000728137899 */ /* 0x000fe4000800063f */
[----:B------:R-:W-:-:S02]  /*1580*/  @UP3 UMOV UR22, UR6 ;  /* 0x0000000600163c82 */ /* 0x000fc40008000000 */
[----:B------:R-:W-:Y:S02]  /*1590*/  ULDC.64 UR6, c[0x0][0x368] ;  /* 0x0000da0000067ab9 */ /* 0x000fe40000000a00 */
[----:B------:R-:W-:Y:S02]  /*15a0*/  @!UP3 UIMAD UR9, UR32, UR6, URZ ;  /* 0x000000062009b2a4 */ /* 0x000fe4000f8e023f */
[----:B------:R-:W-:Y:S02]  /*15b0*/  ULDC.64 UR10, c[0x0][0x3d8] ;  /* 0x0000f600000a7ab9 */ /* 0x000fe40000000a00 */
[----:B------:R-:W-:Y:S02]  /*15c0*/  @!UP3 UIMAD UR9, UR40, UR7, UR9 ;  /* 0x000000072809b2a4 */ /* 0x000fe4000f8e0209 */
[----:B------:R-:W-:Y:S02]  /*15d0*/  @!UP3 UIMAD.WIDE.U32 UR6, UR40, UR6, URZ ;  /* 0x000000062806b2a5 */ /* 0x000fe4000f8e003f */
[----:B------:R-:W-:-:S02]  /*15e0*/  USHF.R.S32.HI UR20, URZ, 0x1f, UR38 ;  /* 0x0000001f3f147899 */ /* 0x000fc40008011426 */
[----:B------:R-:W-:Y:S02]  /*15f0*/  @!UP3 UIADD3 UR23, UR7, UR9, URZ ;  /* 0x000000090717b290 */ /* 0x000fe4000fffe03f */
[----:B------:R-:W-:Y:S02]  /*1600*/  UIMAD UR9, UR43, UR15, URZ ;  /* 0x0000000f2b0972a4 */ /* 0x000fe4000f8e023f */
[----:B------:R-:W-:Y:S02]  /*1610*/  @!UP3 UMOV UR22, UR6 ;  /* 0x000000060016bc82 */ /* 0x000fe40008000000 */
[----:B------:R-:W-:-:S04]  /*1620*/  UIMAD UR6, UR32, UR12, UR58 ;  /* 0x0000000c200672a4 */ /* 0x000fc8000f8e023a */
[----:B------:R-:W-:-:S04]  /*1630*/  UIADD3 UR6, UR49, UR6, URZ ;  /* 0x0000000631067290 */ /* 0x000fc8000fffe03f */
[----:B------:R-:W-:-:S04]  /*1640*/  UIMAD UR6, UR42, UR6, UR57 ;  /* 0x000000062a0672a4 */ /* 0x000fc8000f8e0239 */
[----:B------:R-:W-:Y:S02]  /*1650*/  UIADD3 UR13, UR47, UR6, URZ ;  /* 0x000000062f0d7290 */ /* 0x000fe4000fffe03f */
[----:B------:R-:W-:-:S04]  /*1660*/  UIMAD.WIDE.U32 UR6, UR42, UR15, URZ ;  /* 0x0000000f2a0672a5 */ /* 0x000fc8000f8e003f */
[----:B------:R-:W-:Y:S02]  /*1670*/  @UP3 UIADD3 UR13, UR7, UR9, URZ ;  /* 0x00000009070d3290 */ /* 0x000fe4000fffe03f */
[----:B------:R-:W-:Y:S02]  /*1680*/  USEL UR18, UR46, UR6, !UP3 ;  /* 0x000000062e127287 */ /* 0x000fe4000d800000 */
[----:B-1----:R-:W-:-:S03]  /*1690*/  UIMAD.WIDE.U32 UR6, UR17, UR10, URZ ;  /* 0x0000000a110672a5 */ /* 0x002fc6000f8e003f */
[----:B------:R-:W-:Y:S02]  /*16a0*/  ULDC UR10, c[0x0][0x234] ;  /* 0x00008d00000a7ab9 */ /* 0x000fe40000000800 */
[----:B------:R-:W-:Y:S02]  /*16b0*/  UIMAD UR11, UR17, UR11, UR7 ;  /* 0x0000000b110b72a4 */ /* 0x000fe4000f8e0207 */
[----:B------:R-:W-:Y:S02]  /*16c0*/  USEL UR17, UR6, URZ, UP6 ;  /* 0x0000003f06117287 */ /* 0x000fe4000b000000 */
[----:B------:R-:W-:Y:S02]  /*16d0*/  USHF.L.U64.HI UR6, UR40, 0x7, UR32 ;  /* 0x0000000728067899 */ /* 0x000fe40008010220 */
[----:B------:R-:W-:Y:S02]  /*16e0*/  USEL UR11, UR11, URZ, UP6 ;  /* 0x0000003f0b0b7287 */ /* 0x000fe4000b000000 */
[----:B------:R-:W-:-:S02]  /*16f0*/  USEL UR7, UR6, URZ, UP1 ;  /* 0x0000003f06077287 */ /* 0x000fc40008800000 */
[----:B------:R-:W-:-:S04]  /*1700*/  USEL UR6, UR19, URZ, UP1 ;  /* 0x0000003f13067287 */ /* 0x000fc80008800000 */
[----:B------:R-:W-:-:S04]  /*1710*/  UIADD3 UR6, UP1, UR16, UR6, URZ ;  /* 0x0000000610067290 */ /* 0x000fc8000ff3e03f */
[----:B------:R-:W-:Y:S02]  /*1720*/  UIADD3.X UR9, UR24, UR7, URZ, UP1, !UPT ;  /* 0x0000000718097290 */ /* 0x000fe40008ffe43f */
[----:B------:R-:W-:-:S04]  /*1730*/  UIMAD UR7, UR43, UR6, URZ ;  /* 0x000000062b0772a4 */ /* 0x000fc8000f8e023f */
[----:B------:R-:W-:Y:S02]  /*1740*/  UIMAD UR9, UR42, UR9, UR7 ;  /* 0x000000092a0972a4 */ /* 0x000fe4000f8e0207 */
[----:B------:R-:W-:Y:S01]  /*1750*/  @UP5 USEL UR7, UR60, UR15, !UP3 ;  /* 0x0000000f3c075287 */ /* 0x000fe2000d800000 */
[----:B---3--:R1:W2:Y:S02]  /*1760*/  R2UR UR12, R4 ;  /* 0x00000000040c73c2 */ /* 0x0082a400000e0000 */
[----:B-1----:R-:W1:Y:S08]  /*1770*/  I2F.RP R4, R8 ;  /* 0x0000000800047306 */ /* 0x002e700000209400 */
        /* <DEDUP_REMOVED lines=14> */
[----:B--2---:R-:W-:Y:S01]  /*1860*/  ISETP.LE.AND P1, PT, RZ, UR12, PT ;  /* 0x0000000cff007c0c */ /* 0x004fe2000bf23270 */
[----:B------:R-:W-:Y:S01]  /*1870*/  @UP5 UIMAD UR12, UR41, UR10, UR7 ;  /* 0x0000000a290c52a4 */ /* 0x000fe2000f8e0207 */
[----:B------:R-:W-:Y:S01]  /*1880*/  ISETP.GE.U32.AND P3, PT, R5, R8, PT ;  /* 0x000000080500720c */ /* 0x000fe20003f66070 */
[----:B------:R-:W-:-:S04]  /*1890*/  UIMAD.WIDE.U32 UR6, UR42, UR6, URZ ;  /* 0x000000062a0672a5 */ /* 0x000fc8000f8e003f */
[----:B------:R-:W-:Y:S02]  /*18a0*/  UIADD3 UR10, UR7, UR9, URZ ;  /* 0x00000009070a7290 */ /* 0x000fe4000fffe03f */
[----:B------:R-:W-:-:S06]  /*18b0*/  @!UP5 UMOV UR12, UR55 ;  /* 0x00000037000cdc82 */ /* 0x000fcc0008000000 */
        /* <DEDUP_REMOVED lines=11> */
.L_x_1252:
[----:B------:R-:W-:Y:S02]  /*1970*/  UMOV UR9, UR56 ;  /* 0x0000003800097c82 */ /* 0x000fe40008000000 */
.L_x_1253:
        /* <DEDUP_REMOVED lines=8> */
[----:B------:R-:W1:Y:S01]  /*1a00*/  S2R R24, SR_TID.X ;  /* 0x0000000000187919 */ /* 0x000e620000002100 */
[----:B------:R-:W-:Y:S01]  /*1a10*/  UMOV UR33, 0x4 ;  /* 0x0000000400217882 */ /* 0x000fe20000000000 */
[----:B------:R-:W-:Y:S01]  /*1a20*/  IMAD.WIDE.U32 R6, R5, c[0x0][0x190], R250 ;  /* 0x0000640005067a25 */ /* 0x000fe200078e00fa */
[----:B------:R-:W-:Y:S01]  /*1a30*/  UIADD3.X UR19, UR11, UR6, UR13, UP2, UP1 ;  /* 0x000000060b137290 */ /* 0x000fe200097e240d */
[----:B------:R-:W-:Y:S01]  /*1a40*/  BSSY B1, `(.L_x_1249) ;  /* 0x00007a5000017945 */ /* 0x000fe20003800000 */
[----:B------:R-:W-:Y:S01]  /*1a50*/  UIADD3 UR11, UR16, UR12, URZ ;  /* 0x0000000c100b7290 */ /* 0x000fe2000fffe03f */
[----:B------:R-:W-:Y:S01]  /*1a60*/  IMAD R9, R9, c[0x0][0x190], RZ ;  /* 0x0000640009097a24 */ /* 0x000fe200078e02ff */
[----:B------:R-:W-:Y:S01]  /*1a70*/  ULDC.64 UR6, c[0x0][0x1a8] ;  /* 0x00006a0000067ab9 */ /* 0x000fe20000000a00 */
[----:B------:R-:W-:Y:S01]  /*1a80*/  IADD3 R8, P1, R6, UR31, RZ ;  /* 0x0000001f06087c10 */ /* 0x000fe2000ff3e0ff */
[----:B------:R-:W-:Y:S01]  /*1a90*/  UIMAD UR6, UR15, UR6, URZ ;  /* 0x000000060f0672a4 */ /* 0x000fe2000f8e023f */
[----:B------:R-:W-:Y:S01]  /*1aa0*/  IMAD R5, R5, c[0x0][0x194], R9 ;  /* 0x0000650005057a24 */ /* 0x000fe200078e0209 */
[----:B------:R-:W-:Y:S01]  /*1ab0*/  ULDC UR17, c[0x0][0x2e8] ;  /* 0x0000ba0000117ab9 */ /* 0x000fe20000000800 */
[----:B------:R-:W-:Y:S01]  /*1ac0*/  IMAD.U32 R10, RZ, RZ, UR16 ;  /* 0x00000010ff0a7e24 */ /* 0x000fe2000f8e00ff */
[----:B------:R-:W-:-:S02]  /*1ad0*/  UIMAD UR18, UR41, UR7, UR6 ;  /* 0x00000007291272a4 */ /* 0x000fc4000f8e0206 */
[----:B------:R-:W-:Y:S01]  /*1ae0*/  IADD3.X R9, R7, UR30, R5, P1, !PT ;  /* 0x0000001e07097c10 */ /* 0x000fe20008ffe405 */
[----:B------:R-:W-:Y:S01]  /*1af0*/  ULDC.64 UR6, c[0x0][0x378] ;  /* 0x0000de0000067ab9 */ /* 0x000fe20000000a00 */
[----:B------:R-:W-:Y:S01]  /*1b00*/  IADD3 R6, P1, R250, UR22, RZ ;  /* 0x00000016fa067c10 */ /* 0x000fe2000ff3e0ff */
[----:B------:R-:W-:Y:S02]  /*1b10*/  UIMAD UR6, UR15, UR6, URZ ;  /* 0x000000060f0672a4 */ /* 0x000fe4000f8e023f */
[----:B------:R-:W-:Y:S01]  /*1b20*/  ULDC.64 UR30, c[0x0][0x3c8] ;  /* 0x0000f200001e7ab9 */ /* 0x000fe20000000a00 */
[----:B------:R-:W-:Y:S01]  /*1b30*/  IADD3.X R7, R251, UR23, RZ, P1, !PT ;  /* 0x00000017fb077c10 */ /* 0x000fe20008ffe4ff */
[----:B------:R-:W-:Y:S01]  /*1b40*/  UIMAD UR13, UR41, UR7, UR6 ;  /* 0x00000007290d72a4 */ /* 0x000fe2000f8e0206 */
[----:B-1----:R-:W-:Y:S02]  /*1b50*/  SHF.R.S32.HI R5, RZ, 0x1f, R24 ;  /* 0x0000001fff057819 */ /* 0x002fe40000011418 */
[----:B------:R-:W-:Y:S01]  /*1b60*/  ULDC.64 UR6, c[0x0][0x370] ;  /* 0x0000dc0000067ab9 */ /* 0x000fe20000000a00 */
[----:B------:R-:W-:Y:S01]  /*1b70*/  IMAD.WIDE.U32 R6, R10, c[0x0][0x370], R6 ;  /* 0x0000dc000a067a25 */ /* 0x000fe200078e0006 */
[----:B------:R-:W-:Y:S01]  /*1b80*/  UIMAD UR6, UR24, UR6, URZ ;  /* 0x00000006180672a4 */ /* 0x000fe2000f8e023f */
[----:B------:R-:W-:Y:S01]  /*1b90*/  LEA.HI R5, R5, R24, RZ, 0x5 ;  /* 0x0000001805057211 */ /* 0x000fe200078f28ff */
[----:B------:R-:W-:-:S02]  /*1ba0*/  ULDC.64 UR22, c[0x0][0x200] ;  /* 0x0000800000167ab9 */ /* 0x000fc40000000a00 */
[----:B------:R-:W-:Y:S01]  /*1bb0*/  UIMAD UR10, UR16, UR7, UR6 ;  /* 0x00000007100a72a4 */ /* 0x000fe2000f8e0206 */
[----:B------:R-:W-:Y:S01]  /*1bc0*/  LOP3.LUT R11, R5, 0xffffffe0, RZ, 0xc0, !PT ;  /* 0xffffffe0050b7812 */ /* 0x000fe200078ec0ff */
[----:B------:R-:W-:Y:S01]  /*1bd0*/  UIADD3 UR6, UR16, UR9, URZ ;  /* 0x0000000910067290 */ /* 0x000fe2000fffe03f */
[----:B------:R-:W-:Y:S01]  /*1be0*/  SHF.R.S32.HI R5, RZ, 0x5, R5 ;  /* 0x00000005ff057819 */ /* 0x000fe20000011405 */
[----:B------:R-:W-:Y:S02]  /*1bf0*/  UIADD3 UR9, UR25, -0x1, URZ ;  /* 0xffffffff19097890 */ /* 0x000fe4000fffe03f */
[----:B------:R-:W-:Y:S01]  /*1c00*/  UIMAD.WIDE UR6, UR6, UR33, UR30 ;  /* 0x00000021060672a5 */ /* 0x000fe2000f8e021e */
[----:B------:R-:W-:Y:S01]  /*1c10*/  IMAD.IADD R24, R24, 0x1, -R11 ;  /* 0x0000000118187824 */ /* 0x000fe200078e0a0b */
[----:B------:R-:W-:-:S03]  /*1c20*/  IADD3 R7, R7, UR10, RZ ;  /* 0x0000000a07077c10 */ /* 0x000fc6000fffe0ff */
[----:B------:R-:W-:Y:S02]  /*1c30*/  IMAD R5, R5, UR51, R24 ;  /* 0x0000003305057c24 */ /* 0x000fe4000f8e0218 */
[----:B------:R-:W-:Y:S02]  /*1c40*/  UMOV UR16, UR6 ;  /* 0x0000000600107c82 */ /* 0x000fe40008000000 */
[----:B------:R-:W-:Y:S01]  /*1c50*/  UIADD3 UR6, -UR8, UR14, UR38 ;  /* 0x0000000e08067290 */ /* 0x000fe2000fffe126 */
[C---:B------:R-:W-:Y:S01]  /*1c60*/  IADD3 R11, P1, R5.reuse, UR21, RZ ;  /* 0x00000015050b7c10 */ /* 0x040fe2000ff3e0ff */
[----:B------:R-:W-:Y:S02]  /*1c70*/  UMOV UR15, UR7 ;  /* 0x00000007000f7c82 */ /* 0x000fe40008000000 */
[----:B------:R-:W-:Y:S01]  /*1c80*/  UIADD3 UR6, UR6, -UR17, URZ ;  /* 0x8000001106067290 */ /* 0x000fe2000fffe03f */
[----:B------:R-:W-:Y:S01]  /*1c90*/  LEA.HI.X.SX32 R10, R5, UR19, 0x1, P1 ;  /* 0x00000013050a7c11 */ /* 0x000fe200088f0eff */
[----:B------:R-:W-:Y:S01]  /*1ca0*/  IMAD.U32 R5, RZ, RZ, UR41 ;  /* 0x00000029ff057e24 */ /* 0x000fe2000f8e00ff */
[----:B------:R-:W-:Y:S01]  /*1cb0*/  LEA R228, P1, R11, c[0x0][0x350], 0x2 ;  /* 0x0000d4000be47a11 */ /* 0x000fe200078210ff */
[----:B------:R-:W-:-:S02]  /*1cc0*/  USHF.R.S32.HI UR17, URZ, 0x1f, UR6 ;  /* 0x0000001f3f117899 */ /* 0x000fc40008011406 */
[----:B------:R-:W-:Y:S01]  /*1cd0*/  IMAD.WIDE.U32 R6, R5, c[0x0][0x378], R6 ;  /* 0x0000de0005067a25 */ /* 0x000fe200078e0006 */
[----:B------:R-:W-:Y:S01]  /*1ce0*/  LEA.HI.X R229, R11, c[0x0][0x354], R10, 0x2, P1 ;  /* 0x0000d5000be57a11 */ /* 0x000fe200008f140a */
[----:B------:R-:W-:Y:S02]  /*1cf0*/  ULEA.HI UR17, UR17, UR6, URZ, 0x6 ;  /* 0x0000000611117291 */ /* 0x000fe4000f8f303f */
[----:B------:R-:W-:Y:S01]  /*1d00*/  IMAD.WIDE.U32 R8, R5, c[0x0][0x1a8], R8 ;  /* 0x00006a0005087a25 */ /* 0x000fe200078e0008 */
[----:B------:R-:W-:Y:S01]  /*1d10*/  IADD3 R7, R7, UR13, RZ ;  /* 0x0000000d07077c10 */ /* 0x000fe2000fffe0ff */
[----:B------:R-:W-:Y:S02]  /*1d20*/  USHF.R.S32.HI UR17, URZ, 0x6, UR17 ;  /* 0x000000063f117899 */ /* 0x000fe40008011411 */
[----:B------:R-:W-:Y:S01]  /*1d30*/  IMAD R5, R25, c[0x0][0x370], RZ ;  /* 0x0000dc0019057a24 */ /* 0x000fe200078e02ff */
[----:B------:R-:W-:Y:S01]  /*1d40*/  IADD3 R9, R9, UR18, RZ ;  /* 0x0000001209097c10 */ /* 0x000fe2000fffe0ff */
[----:B------:R-:W-:Y:S01]  /*1d50*/  UISETP.LT.AND UP1, UPT, URZ, UR17, UPT ;  /* 0x000000113f00728c */ /* 0x000fe2000bf21270 */
[----:B------:R-:W-:Y:S01]  /*1d60*/  IMAD.WIDE.U32 R6, R243, c[0x0][0x370], R6 ;  /* 0x0000dc00f3067a25 */ /* 0x000fe200078e0006 */
[----:B------:R-:W-:Y:S01]  /*1d70*/  LEA R234, P3, R8, c[0x0][0x160], 0x1 ;  /* 0x0000580008ea7a11 */ /* 0x000fe200078608ff */
[----:B------:R-:W-:-:S02]  /*1d80*/  UIMAD.WIDE UR6, UR11, UR33, UR22 ;  /* 0x000000210b0672a5 */ /* 0x000fc4000f8e0216 */
[----:B------:R-:W-:Y:S01]  /*1d90*/  USEL UR17, URZ, UR17, !UP1 ;  /* 0x000000113f117287 */ /* 0x000fe2000c800000 */
[----:B------:R-:W-:Y:S01]  /*1da0*/  IMAD R5, R243, c[0x0][0x374], R5 ;  /* 0x0000dd00f3057a24 */ /* 0x000fe200078e0205 */
[----:B------:R-:W-:Y:S02]  /*1db0*/  LEA R232, P2, R6, c[0x0][0x330], 0x1 ;  /* 0x0000cc0006e87a11 */ /* 0x000fe400078408ff */
[----:B------:R-:W-:Y:S01]  /*1dc0*/  UISETP.GT.AND UP1, UPT, UR25, UR17, UPT ;  /* 0x000000111900728c */ /* 0x000fe2000bf24270 */
[----:B------:R-:W-:Y:S01]  /*1dd0*/  IMAD.IADD R5, R7, 0x1, R5 ;  /* 0x0000000107057824 */ /* 0x000fe200078e0205 */
[----:B------:R-:W-:-:S04]  /*1de0*/  LEA.HI.X R235, R8, c[0x0][0x164], R9, 0x1, P3 ;  /* 0x0000590008eb7a11 */ /* 0x000fc800018f0c09 */
[----:B------:R-:W-:Y:S02]  /*1df0*/  PLOP3.LUT P1, PT, PT, PT, UP1, 0x80, 0x0 ;  /* 0x000000000000781c */ /* 0x000fe40003f2f018 */
[----:B------:R-:W-:-:S11]  /*1e00*/  LEA.HI.X R233, R6, c[0x0][0x334], R5, 0x1, P2 ;  /* 0x0000cd0006e97a11 */ /* 0x000fd600010f0c05 */
        /* <DEDUP_REMOVED lines=19> */
.L_x_1255:
        /* <DEDUP_REMOVED lines=16> */
[----:B------:R-:W-:-:S03]  /*2040*/  UIADD3 UR11, UR7, UR9, URZ ;  /* 0x00000009070b7290 */ /* 0x000fc6000fffe03f */
[----:B------:R-:W-:Y:S02]  /*2050*/  UMOV UR9, UR6 ;  /* 0x0000000600097c82 */ /* 0x000fe40008000000 */
.L_x_1256:
[----:B------:R-:W-:Y:S01]  /*2060*/  ULDC.64 UR6, c[0x0][0x3a0] ;  /* 0x0000e80000067ab9 */ /* 0x000fe20000000a00 */
[----:B------:R-:W-:Y:S01]  /*2070*/  IMAD.U32 R4, RZ, RZ, UR38 ;  /* 0x00000026ff047e24 */ /* 0x000fe2000f8e00ff */
[----:B------:R-:W-:Y:S01]  /*2080*/  UIMAD UR6, UR20, UR6, URZ ;  /* 0x00000006140672a4 */ /* 0x000fe2000f8e023f */
[----:B------:R-:W-:Y:S01]  /*2090*/  BSSY B0, `(.L_x_1257) ;  /* 0x000001c000007945 */ /* 0x000fe20003800000 */
[----:B------:R-:W-:Y:S01]  /*20a0*/  UIMAD UR8, UR35, -0x40, UR8 ;  /* 0xffffffc0230878a4 */ /* 0x000fe2000f8e0208 */
[----:B------:R-:W-:Y:S01]  /*20b0*/  IMAD.WIDE.U32 R4, R4, c[0x0][0x3a0], R250 ;  /* 0x0000e80004047a25 */ /* 0x000fe200078e00fa */
[----:B------:R-:W-:Y:S02]  /*20c0*/  UIMAD UR6, UR38, UR7, UR6 ;  /* 0x00000007260672a4 */ /* 0x000fe4000f8e0206 */
[----:B------:R-:W-:Y:S02]  /*20d0*/  USHF.R.S32.HI UR10, URZ, 0x1f, UR41 ;  /* 0x0000001f3f0a7899 */ /* 0x000fe40008011429 */
[----:B------:R-:W-:-:S02]  /*20e0*/  IADD3 R6, P0, R4, UR14, RZ ;  /* 0x0000000e04067c10 */ /* 0x000fc4000ff1e0ff */
[----:B------:R-:W-:Y:S01]  /*20f0*/  MOV R4, UR6 ;  /* 0x0000000600047c02 */ /* 0x000fe20008000f00 */
[----:B------:R-:W-:Y:S01]  /*2100*/  ULDC.64 UR6, c[0x0][0x3b8] ;  /* 0x0000ee0000067ab9 */ /* 0x000fe20000000a00 */
[----:B------:R-:W-:Y:S01]  /*2110*/  ISETP.GE.AND P1, PT, R243, UR8, PT ;  /* 0x00000008f3007c0c */ /* 0x000fe2000bf26270 */
        /* <DEDUP_REMOVED lines=19> */
.L_x_1258:
[----:B------:R-:W-:Y:S05]  /*2250*/  BSYNC B0 ;  /* 0x0000000000007941 */ /* 0x000fea0003800000 */
.L_x_1257:
        /* <DEDUP_REMOVED lines=17> */
.L_x_1260:
[----:B------:R-:W-:Y:S05]  /*2370*/  BSYNC B0 ;  /* 0x0000000000007941 */ /* 0x000fea0003800000 */
.L_x_1259:
[----:B------:R-:W-:Y:S01]  /*2380*/  ULDC.64 UR6, c[0x0][0x3a8] ;  /* 0x0000ea0000067ab9 */ /* 0x000fe20000000a00 */
[----:B-1----:R-:W-:Y:S01]  /*2390*/  IMAD.U32 R4, RZ, RZ, UR38 ;  /* 0x00000026ff047e24 */ /* 0x002fe2000f8e00ff */
[----:B------:R-:W-:Y:S01]  /*23a0*/  UIMAD UR6, UR20, UR6, URZ ;  /* 0x00000006140672a4 */ /* 0x000fe2000f8e023f */
[----:B------:R-:W-:Y:S01]  /*23b0*/  BSSY B0, `(.L_x_1261) ;  /* 0x000001a000007945 */ /* 0x000fe20003800000 */
[----:B------:R-:W-:Y:S01]  /*23c0*/  USHF.R.S32.HI UR8, URZ, 0x1f, UR41 ;  /* 0x0000001f3f087899 */ /* 0x000fe20008011429 */
        /* <DEDUP_REMOVED lines=24> */
.L_x_1262:
[----:B------:R-:W-:Y:S05]  /*2550*/  BSYNC B0 ;  /* 0x0000000000007941 */ /* 0x000fea0003800000 */
.L_x_1261:
        /* <DEDUP_REMOVED lines=15> */
.L_x_1254:
[----:B------:R-:W-:Y:S01]  /*2650*/  ULDC.64 UR10, c[0x0][0x198] ;  /* 0x00006600000a7ab9 */ /* 0x000fe20000000a00 */
[----:B------:R-:W-:Y:S01]  /*2660*/  IMAD.U32 R6, RZ, RZ, UR38 ;  /* 0x00000026ff067e24 */ /* 0x000fe2000f8e00ff */
[----:B------:R-:W-:Y:S01]  /*2670*/  UIMAD UR10, UR20, UR10, URZ ;  /* 0x0000000a140a72a4 */ /* 0x000fe2000f8e023f */
[----:B------:R-:W-:Y:S01]  /*2680*/  IADD3 R11, R243, 0x20, RZ ;  /* 0x00000020f30b7810 */ /* 0x000fe20007ffe0ff */
[----:B------:R-:W-:Y:S01]  /*2690*/  ULDC.64 UR12, c[0x0][0x1a0] ;  /* 0x00006800000c7ab9 */ /* 0x000fe20000000a00 */
[----:B------:R-:W-:Y:S01]  /*26a0*/  IMAD.WIDE.U32 R6, R6, c[0x0][0x198], R250 ;  /* 0x0000660006067a25 */ /* 0x000fe200078e00fa */
[----:B------:R-:W-:-:S02]  /*26b0*/  UIMAD UR10, UR38, UR11, UR10 ;  /* 0x0000000b260a72a4 */ /* 0x000fc4000f8e020a */
[----:B------:R-:W-:Y:S01]  /*26c0*/  UIMAD UR12, UR20, UR12, URZ ;  /* 0x0000000c140c72a4 */ /* 0x000fe2000f8e023f */
[----:B------:R-:W-:Y:S01]  /*26d0*/  IMAD.MOV.U32 R12, RZ, RZ, 0x40 ;  /* 0x00000040ff0c7424 */ /* 0x000fe200078e00ff */
[----:B------:R-:W-:Y:S02]  /*26e0*/  IADD3 R8, P0, R6, UR28, RZ ;  /* 0x0000001c06087c10 */ /* 0x000fe4000ff1e0ff */
[----:B------:R-:W-:Y:S01]  /*26f0*/  IMAD.U32 R5, RZ, RZ, UR10 ;  /* 0x0000000aff057e24 */ /* 0x000fe2000f8e00ff */
[----:B------:R-:W-:Y:S01]  /*2700*/  UIMAD UR10, UR9, -0x40, UR14 ;  /* 0xffffffc0090a78a4 */ /* 0x000fe2000f8e020e */
[----:B------:R-:W-:Y:S01]  /*2710*/  MOV R6, UR38 ;  /* 0x0000002600067c02 */ /* 0x000fe20008000f00 */
[----:B------:R-:W-:Y:S01]  /*2720*/  IMAD.WIDE.U32 R16, R12, c[0x0][0x370], RZ ;  /* 0x0000dc000c107a25 */ /* 0x000fe200078e00ff */
[----:B------:R-:W-:Y:S01]  /*2730*/  UIMAD UR11, UR38, UR13, UR12 ;  /* 0x0000000d260b72a4 */ /* 0x000fe2000f8e020c */
[----:B------:R-:W-:Y:S02]  /*2740*/  IADD3.X R9, R7, UR29, R5, P0, !PT ;  /* 0x0000001d07097c10 */ /* 0x000fe400087fe405 */
[----:B------:R-:W-:Y:S01]  /*2750*/  ISETP.GE.AND P2, PT, R11, UR10, PT ;  /* 0x0000000a0b007c0c */ /* 0x000fe2000bf46270 */
[----:B------:R-:W-:-:S04]  /*2760*/  IMAD.WIDE.U32 R6, R6, c[0x0][0x1a0], R250 ;  /* 0x0000680006067a25 */ /* 0x000fc800078e00fa */
[C---:B------:R-:W-:Y:S01]  /*2770*/  IMAD R5, R15.reuse, c[0x0][0x1b0], RZ ;  /* 0x00006c000f057a24 */ /* 0x040fe200078e02ff */
[----:B------:R-:W-:Y:S01]  /*2780*/  IADD3 R10, P1, R6, UR26, RZ ;  /* 0x0000001a060a7c10 */ /* 0x000fe2000ff3e0ff */
[----:B------:R-:W-:Y:S02]  /*2790*/  IMAD R20, R12, c[0x0][0x374], RZ ;  /* 0x0000dd000c147a24 */ /* 0x000fe400078e02ff */
[----:B------:R-:W-:Y:S02]  /*27a0*/  IMAD R13, R4, c[0x0][0x1b4], R5 ;  /* 0x00006d00040d7a24 */ /* 0x000fe400078e0205 */
[----:B------:R-:W-:Y:S01]  /*27b0*/  IMAD.U32 R6, RZ, RZ, UR11 ;  /* 0x0000000bff067e24 */ /* 0x000fe2000f8e00ff */
[----:B------:R-:W-:Y:S01]  /*27c0*/  UIMAD UR11, UR35, -0x40, UR8 ;  /* 0xffffffc0230b78a4 */ /* 0x000fe2000f8e0208 */
[----:B------:R-:W-:Y:S01]  /*27d0*/  @!P2 IADD3 R14, P4, R232, R16, RZ ;  /* 0x00000010e80ea210 */ /* 0x000fe20007f9e0ff */
[----:B------:R-:W-:Y:S02]  /*27e0*/  IMAD R5, R15, c[0x0][0x1b8], RZ ;  /* 0x00006e000f057a24 */ /* 0x000fe400078e02ff */
[----:B------:R-:W-:Y:S01]  /*27f0*/  IMAD.WIDE.U32 R18, R12, c[0x0][0x190], RZ ;  /* 0x000064000c127a25 */ /* 0x000fe200078e00ff */
[----:B------:R-:W-:-:S02]  /*2800*/  @!P2 IADD3.X R15, R233, R17, R20, P4, !PT ;  /* 0x00000011e90fa210 */ /* 0x000fc400027fe414 */
[----:B------:R-:W-:Y:S02]  /*2810*/  PLOP3.LUT P4, PT, PT, PT, UP6, 0x80, 0x0 ;  /* 0x000000000000781c */ /* 0x000fe40003f8f068 */
[----:B------:R-:W-:Y:S02]  /*2820*/  ISETP.GE.AND P0, PT, R11, UR11, PT ;  /* 0x0000000b0b007c0c */ /* 0x000fe4000bf06270 */
[----:B------:R-:W-:Y:S01]  /*2830*/  IADD3.X R11, R7, UR27, R6, P1, !PT ;  /* 0x0000001b070b7c10 */ /* 0x000fe20008ffe406 */
[----:B------:R-:W-:Y:S01]  /*2840*/  IMAD.WIDE.U32 R6, R4, c[0x0][0x1b0], R8 ;  /* 0x00006c0004067a25 */ /* 0x000fe200078e0008 */
[----:B------:R-:W-:-:S03]  /*2850*/  ISETP.GE.AND P1, PT, R243, UR11, PT ;  /* 0x0000000bf3007c0c */ /* 0x000fc6000bf26270 */
[----:B------:R-:W-:Y:S01]  /*2860*/  IMAD R8, R12, c[0x0][0x194], RZ ;  /* 0x000065000c087a24 */ /* 0x000fe200078e02ff */
[----:B------:R-:W-:Y:S02]  /*2870*/  @!P2 IADD3 R12, P3, R234, R18, RZ ;  /* 0x00000012ea0ca210 */ /* 0x000fe40007f7e0ff */
[----:B------:R-:W-:Y:S02]  /*2880*/  IADD3 R7, R7, R13, RZ ;  /* 0x0000000d07077210 */ /* 0x000fe40007ffe0ff */
[----:B------:R-:W-:Y:S01]  /*2890*/  @!P2 IADD3.X R13, R235, R19, R8, P3, !PT ;  /* 0x00000013eb0da210 */ /* 0x000fe20001ffe408 */
[C---:B------:R-:W-:Y:S01]  /*28a0*/  IMAD R19, R4.reuse, c[0x0][0x1bc], R5 ;  /* 0x00006f0004137a24 */ /* 0x040fe200078e0205 */
[C---:B------:R-:W-:Y:S01]  /*28b0*/  @!P0 IADD3 R20, P3, R243.reuse, 0x20, RZ ;  /* 0x00000020f3148810 */ /* 0x040fe20007f7e0ff */
[----:B------:R-:W-:Y:S01]  /*28c0*/  IMAD.WIDE.U32 R4, R4, c[0x0][0x1b8], R10 ;  /* 0x00006e0004047a25 */ /* 0x000fe200078e000a */
[C---:B------:R-:W-:Y:S02]  /*28d0*/  @!P0 IADD3 R18, P5, R243.reuse, 0x20, RZ ;  /* 0x00000020f3128810 */ /* 0x040fe40007fbe0ff */
[----:B------:R-:W-:Y:S01]  /*28e0*/  @!P0 MOV R17, R7 ;  /* 0x0000000700118202 */ /* 0x000fe20000000f00 */
[----:B------:R-:W-:Y:S01]  /*28f0*/  @!P0 IMAD.X R8, RZ, RZ, R25, P3 ;  /* 0x000000ffff088224 */ /* 0x000fe200018e0619 */
[----:B------:R-:W-:Y:S01]  /*2900*/  ISETP.GE.AND P3, PT, R243, UR10, PT ;  /* 0x0000000af3007c0c */ /* 0x000fe2000bf66270 */
[----:B------:R-:W-:Y:S01]  /*2910*/  @P4 BAR.SYNC.DEFER_BLOCKING 0x0 ;  /* 0x0000000000004b1d */ /* 0x000fe20000010000 */
[----:B------:R-:W-:Y:S01]  /*2920*/  @!P1 IMAD R9, R25, c[0x0][0x198], RZ ;  /* 0x0000660019099a24 */ /* 0x000fe200078e02ff */
[----:B------:R-:W-:Y:S01]  /*2930*/  IADD3 R5, R5, R19, RZ ;  /* 0x0000001305057210 */ /* 0x000fe20007ffe0ff */
[----:B------:R-:W-:-:S02]  /*2940*/  @!P0 IMAD.MOV.U32 R16, RZ, RZ, R6 ;  /* 0x000000ffff108224 */ /* 0x000fc400078e0006 */
[C---:B------:R-:W-:Y:S02]  /*2950*/  @!P1 IMAD R19, R243.reuse, c[0x0][0x19c], R9 ;  /* 0x00006700f3139a24 */ /* 0x040fe400078e0209 */
[----:B------:R-:W-:Y:S02]  /*2960*/  @!P0 IMAD.X R11, RZ, RZ, R25, P5 ;  /* 0x000000ffff0b8224 */ /* 0x000fe400028e0619 */
[----:B------:R-:W-:Y:S01]  /*2970*/  @!P0 IMAD R10, R8, c[0x0][0x198], RZ ;  /* 0x00006600080a8a24 */ /* 0x000fe200078e02ff */
[----:B------:R-:W-:Y:S01]  /*2980*/  @!P0 MOV R8, R4 ;  /* 0x0000000400088202 */ /* 0x000fe20000000f00 */
[----:B------:R-:W-:-:S04]  /*2990*/  @!P1 IMAD.WIDE.U32 R6, R243, c[0x0][0x198], R6 ;  /* 0x00006600f3069a25 */ /* 0x000fc800078e0006 */
[----:B------:R-:W-:Y:S01]  /*29a0*/  @!P0 IMAD R11, R11, c[0x0][0x1a0], RZ ;  /* 0x000068000b0b8a24 */ /* 0x000fe200078e02ff */
[----:B------:R-:W-:Y:S01]  /*29b0*/  @!P1 IADD3 R7, R7, R19, RZ ;  /* 0x0000001307079210 */ /* 0x000fe20007ffe0ff */
[----:B------:R-:W-:Y:S01]  /*29c0*/  @!P0 IMAD R23, R20, c[0x0][0x19c], R10 ;  /* 0x0000670014178a24 */ /* 0x000fe200078e020a */
[----:B------:R-:W-:Y:S01]  /*29d0*/  @!P1 LEA R10, P5, R6, c[0x0][0x168], 0x1 ;  /* 0x00005a00060a9a11 */ /* 0x000fe200078a08ff */
[----:B------:R-:W-:Y:S02]  /*29e0*/  @!P0 IMAD R22, R18, c[0x0][0x1a4], R11 ;  /* 0x0000690012168a24 */ /* 0x000fe400078e020b */
[----:B------:R-:W-:Y:S01]  /*29f0*/  @!P0 IMAD.MOV.U32 R9, RZ, RZ, R5 ;  /* 0x000000ffff098224 */ /* 0x000fe200078e0005 */
[----:B------:R-:W-:Y:S01]  /*2a00*/  @!P1 LEA.HI.X R11, R6, c[0x0][0x16c], R7, 0x1, P5 ;  /* 0x00005b00060b9a11 */ /* 0x000fe200028f0c07 */
[----:B------:R-:W-:Y:S01]  /*2a10*/  @!P0 IMAD.WIDE.U32 R20, R20, c[0x0][0x198], R16 ;  /* 0x0000660014148a25 */ /* 0x000fe200078e0010 */
[----:B------:R1:W-:Y:S03]  /*2a20*/  @P3 STS.128 [R230+0x8000], RZ ;  /* 0x008000ffe6003388 */ /* 0x0003e60000000c00 */
[----:B------:R-:W-:Y:S01]  /*2a30*/  @!P1 IMAD R6, R25, c[0x0][0x1a0], RZ ;  /* 0x0000680019069a24 */ /* 0x000fe200078e02ff */
[----:B------:R1:W-:Y:S01]  /*2a40*/  @P3 STS.128 [R230+0xa000], RZ ;  /* 0x00a000ffe6003388 */ /* 0x0003e20000000c00 */
[----:B------:R-:W-:Y:S01]  /*2a50*/  @!P0 IMAD.WIDE.U32 R18, R18, c[0x0][0x1a0], R8 ;  /* 0x0000680012128a25 */ /* 0x000fe200078e0008 */
[----:B------:R-:W-:-:S02]  /*2a60*/  @!P0 LEA R8, P6, R20, c[0x0][0x168], 0x1 ;  /* 0x00005a0014088a11 */ /* 0x000fc400078c08ff */
[----:B------:R1:W-:Y:S01]  /*2a70*/  @P3 STS.128 [R230+0xc000], RZ ;  /* 0x00c000ffe6003388 */ /* 0x0003e20000000c00 */
[C---:B------:R-:W-:Y:S02]  /*2a80*/  @!P1 IMAD R6, R243.reuse, c[0x0][0x1a4], R6 ;  /* 0x00006900f3069a24 */ /* 0x040fe400078e0206 */
[----:B------:R-:W-:Y:S01]  /*2a90*/  @!P1 IMAD.WIDE.U32 R16, R243, c[0x0][0x1a0], R4 ;  /* 0x00006800f3109a25 */ /* 0x000fe200078e0004 */
[----:B------:R1:W-:Y:S01]  /*2aa0*/  @P3 STS.128 [R230+0xe000], RZ ;  /* 0x00e000ffe6003388 */ /* 0x0003e20000000c00 */
[----:B------:R-:W-:Y:S02]  /*2ab0*/  @!P0 LEA R4, P4, R18, c[0x0][0x170], 0x1 ;  /* 0x00005c0012048a11 */ /* 0x000fe400078808ff */
[----:B------:R-:W-:Y:S01]  /*2ac0*/  @!P0 IMAD.IADD R7, R21, 0x1, R23 ;  /* 0x0000000115078824 */ /* 0x000fe200078e0217 */
[----:B------:R-:W-:Y:S01]  /*2ad0*/  @!PT LDS RZ, [RZ] ;  /* 0x00000000fffff984 */ /* 0x000fe20000000800 */
[----:B------:R-:W-:Y:S01]  /*2ae0*/  @!PT LDS RZ, [RZ] ;  /* 0x00000000fffff984 */ /* 0x000fe20000000800 */
[----:B------:R-:W-:Y:S01]  /*2af0*/  @!PT LDS RZ, [RZ] ;  /* 0x00000000fffff984 */ /* 0x000fe20000000800 */
[----:B------:R1:W-:Y:S01]  /*2b00*/  @!P3 LDGSTS.E.BYPASS.LTC128B.128 [R230+0x8000], [R232.64] ;  /* 0x08000000e8e6bfae */ /* 0x0003e2000b901d44 */
[----:B------:R-:W-:Y:S01]  /*2b10*/  @!P1 IADD3 R5, R17, R6, RZ ;  /* 0x0000000611059210 */ /* 0x000fe20007ffe0ff */
[----:B------:R-:W-:Y:S01]  /*2b20*/  @!P0 IMAD.IADD R17, R19, 0x1, R22 ;  /* 0x0000000113118824 */ /* 0x000fe200078e0216 */
[----:B------:R-:W-:Y:S01]  /*2b30*/  @!P1 LEA R6, P5, R16, c[0x0][0x170], 0x1 ;  /* 0x00005c0010069a11 */ /* 0x000fe200078a08ff */
[----:B------:R1:W-:Y:S01]  /*2b40*/  @!P3 LDGSTS.E.BYPASS.LTC128B.128 [R230+0xa000], [R232.64+0x80] ;  /* 0x0a000080e8e6bfae */ /* 0x0003e2000b901d44 */
[----:B------:R-:W-:-:S02]  /*2b50*/  @!P0 LEA.HI.X R9, R20, c[0x0][0x16c], R7, 0x1, P6 ;  /* 0x00005b0014098a11 */ /* 0x000fc400030f0c07 */
[----:B------:R-:W-:Y:S01]  /*2b60*/  @!P1 LEA.HI.X R7, R16, c[0x0][0x174], R5, 0x1, P5 ;  /* 0x00005d0010079a11 */ /* 0x000fe200028f0c05 */
[----:B------:R1:W-:Y:S01]  /*2b70*/  @!P3 LDGSTS.E.BYPASS.LTC128B.128 [R230+0xc000], [R232.64+0x100] ;  /* 0x0c000100e8e6bfae */ /* 0x0003e2000b901d44 */
[----:B------:R-:W-:-:S03]  /*2b80*/  @!P0 LEA.HI.X R5, R18, c[0x0][0x174], R17, 0x1, P4 ;  /* 0x00005d0012058a11 */ /* 0x000fc600020f0c11 */
        /* <DEDUP_REMOVED lines=84> */
[----:B------:R-:W-:Y:S01]  /*30d0*/  UIADD3 UR18, UR38, UR14, URZ ;  /* 0x0000000e26127290 */ /* 0x000fe2000fffe03f */
[----:B--2---:R-:W-:Y:S01]  /*30e0*/  IADD3 R4, R231, 0x8, RZ ;  /* 0x00000008e7047810 */ /* 0x004fe20007ffe0ff */
[----:B------:R-:W-:Y:S01]  /*30f0*/  ULDC UR19, c[0x0][0x2e8] ;  /* 0x0000ba0000137ab9 */ /* 0x000fe20000000800 */
[----:B------:R-:W-:Y:S01]  /*3100*/  IMAD.MOV.U32 R240, RZ, RZ, 0x7f800000 ;  /* 0x7f800000fff07424 */ /* 0x000fe200078e00ff */
[----:B------:R-:W-:Y:S01]  /*3110*/  UIADD3 UR21, -UR8, 0x40, UR18 ;  /* 0x0000004008157890 */ /* 0x000fe2000fffe112 */
[----:B------:R-:W-:-:S02]  /*3120*/  ISETP.GE.AND P0, PT, R4, UR10, PT ;  /* 0x0000000a04007c0c */ /* 0x000fc4000bf06270 */
[----:B------:R-:W-:Y:S01]  /*3130*/  MOV R4, 0x4 ;  /* 0x0000000400047802 */ /* 0x000fe20000000f00 */
[----:B------:R-:W-:Y:S01]  /*3140*/  UIADD3 UR21, UR21, -UR19, URZ ;  /* 0x8000001315157290 */ /* 0x000fe2000fffe03f */
[----:B------:R-:W-:-:S03]  /*3150*/  MOV R241, 0x7f800000 ;  /* 0x7f80000000f17802 */ /* 0x000fc60000000f00 */
[----:B------:R-:W-:-:S05]  /*3160*/  IMAD.WIDE R4, R231, R4, UR6 ;  /* 0x00000006e7047e25 */ /* 0x000fca000f8e0204 */
[----:B------:R2:W5:Y:S04]  /*3170*/  @!P1 LDG.E R240, [R4.64] ;  /* 0x0000000404f09981 */ /* 0x000568000c1e1900 */
[----:B------:R2:W5:Y:S01]  /*3180*/  @!P0 LDG.E R241, [R4.64+0x20] ;  /* 0x0000200404f18981 */ /* 0x000562000c1e1900 */
        /* <DEDUP_REMOVED lines=64> */
[----:B------:R-:W-:-:S02]  /*3590*/  UIADD3 UR34, UR38, 0x40, URZ ;  /* 0x0000004026227890 */ /* 0x000fc4000fffe03f */
[----:B------:R-:W-:Y:S01]  /*35a0*/  ULDC UR12, c[0x0][0x2e4] ;  /* 0x0000b900000c7ab9 */ /* 0x000fe20000000800 */
[----:B----4-:R-:W-:Y:S02]  /*35b0*/  IADD3 R246, P1, P0, R6, UR45, R24 ;  /* 0x0000002d06f67c10 */ /* 0x010fe4000f83e018 */
[----:B------:R-:W-:Y:S02]  /*35c0*/  CS2R R24, SRZ ;  /* 0x0000000000187805 */ /* 0x000fe4000001ff00 */
[----:B------:R-:W-:Y:S01]  /*35d0*/  IADD3.X R247, R7, UR53, R4, P1, P0 ;  /* 0x0000003507f77c10 */ /* 0x000fe20008fe0404 */
[----:B---3--:R-:W2:Y:S08]  /*35e0*/  R2UR UR20, R8 ;  /* 0x00000000081473c2 */ /* 0x008eb000000e0000 */
[----:B------:R-:W3:Y:S01]  /*35f0*/  R2UR UR19, R9 ;  /* 0x00000000091373c2 */ /* 0x000ee200000e0000 */
[----:B--2---:R-:W-:-:S02]  /*3600*/  UIADD3 UR33, UR20, -0x61c88647, URZ ;  /* 0x9e3779b914217890 */ /* 0x004fc4000fffe03f */
[----:B------:R-:W-:Y:S02]  /*3610*/  UIADD3 UR31, UR20, 0x3c6ef372, URZ ;  /* 0x3c6ef372141f7890 */ /* 0x000fe4000fffe03f */
[----:B------:R-:W-:Y:S02]  /*3620*/  UIADD3 UR29, UR20, -0x255992d5, URZ ;  /* 0xdaa66d2b141d7890 */ /* 0x000fe4000fffe03f */
[----:B------:R-:W-:Y:S02]  /*3630*/  UIADD3 UR27, UR20, 0x78dde6e4, URZ ;  /* 0x78dde6e4141b7890 */ /* 0x000fe4000fffe03f */
[----:B---3--:R-:W-:Y:S02]  /*3640*/  UIADD3 UR32, UR19, -0x4498517b, URZ ;  /* 0xbb67ae8513207890 */ /* 0x008fe4000fffe03f */
[----:B------:R-:W-:Y:S02]  /*3650*/  UIADD3 UR30, UR19, 0x76cf5d0a, URZ ;  /* 0x76cf5d0a131e7890 */ /* 0x000fe4000fffe03f */
[----:B------:R-:W-:-:S02]  /*3660*/  UIADD3 UR28, UR19, 0x32370b8f, URZ ;  /* 0x32370b8f131c7890 */ /* 0x000fc4000fffe03f */
[----:B------:R-:W-:Y:S02]  /*3670*/  UIADD3 UR26, UR19, -0x126145ec, URZ ;  /* 0xed9eba14131a7890 */ /* 0x000fe4000fffe03f */
[----:B------:R-:W-:Y:S02]  /*3680*/  UIADD3 UR25, UR20, 0x1715609d, URZ ;  /* 0x1715609d14197890 */ /* 0x000fe4000fffe03f */
[----:B------:R-:W-:Y:S02]  /*3690*/  UIADD3 UR24, UR19, -0x56f99767, URZ ;  /* 0xa906689913187890 */ /* 0x000fe4000fffe03f */
[----:B------:R-:W-:Y:S02]  /*36a0*/  UIADD3 UR23, UR20, -0x4ab325aa, URZ ;  /* 0xb54cda5614177890 */ /* 0x000fe4000fffe03f */
[----:B-1----:R-:W-:Y:S02]  /*36b0*/  UIADD3 UR22, UR19, 0x646e171e, URZ ;  /* 0x646e171e13167890 */ /* 0x002fe4000fffe03f */
.L_x_1268:
        /* <DEDUP_REMOVED lines=135> */
.L_x_1264:
[----:B------:R-:W-:Y:S01]  /*3f30*/  IADD3 R84, R231, UR11, RZ ;  /* 0x0000000be7547c10 */ /* 0x000fe2000fffe0ff */
[----:B------:R-:W1:Y:S01]  /*3f40*/  S2R R89, SR_TID.X ;  /* 0x0000000000597919 */ /* 0x000e620000002100 */
[----:B------:R-:W-:Y:S02]  /*3f50*/  UIADD3 UR11, -UR10, UR8, -UR14 ;  /* 0x000000080a0b7290 */ /* 0x000fe4000fffe90e */
[C---:B------:R-:W-:Y:S01]  /*3f60*/  IADD3 R85, R84.reuse, 0x8, RZ ;  /* 0x0000000854557810 */ /* 0x040fe20007ffe0ff */
[----:B------:R-:W-:Y:S03]  /*3f70*/  UMOV UR12, UR10 ;  /* 0x0000000a000c7c82 */ /* 0x000fe60008000000 */
[C---:B------:R-:W-:Y:S02]  /*3f80*/  IADD3 R88, R84.reuse, UR11, RZ ;  /* 0x0000000b54587c10 */ /* 0x040fe4000fffe0ff */
[C---:B------:R-:W-:Y:S01]  /*3f90*/  IADD3 R86, R85.reuse, UR11, RZ ;  /* 0x0000000b55567c10 */ /* 0x040fe2000fffe0ff */
[----:B------:R-:W-:Y:S01]  /*3fa0*/  UIADD3 UR11, UR8, 0x1, -UR14 ;  /* 0x00000001080b7890 */ /* 0x000fe2000fffe80e */
[----:B------:R-:W-:Y:S02]  /*3fb0*/  IMNMX R88, RZ, R88, !PT ;  /* 0x00000058ff587217 */ /* 0x000fe40007800200 */
[----:B------:R-:W-:Y:S01]  /*3fc0*/  IMNMX R86, RZ, R86, !PT ;  /* 0x00000056ff567217 */ /* 0x000fe20007800200 */
[----:B------:R-:W-:Y:S06]  /*3fd0*/  UIADD3 UR11, UR11, UR44, URZ ;  /* 0x0000002c0b0b7290 */ /* 0x000fec000fffe03f */
[----:B------:R-:W-:Y:S01]  /*3fe0*/  IADD3 R87, R84, UR11, RZ ;  /* 0x0000000b54577c10 */ /* 0x000fe2000fffe0ff */
[----:B------:R-:W-:Y:S01]  /*3ff0*/  IMAD.U32 R84, RZ, RZ, UR35 ;  /* 0x00000023ff547e24 */ /* 0x000fe2000f8e00ff */
[----:B------:R-:W-:Y:S02]  /*4000*/  IADD3 R85, R85, UR11, RZ ;  /* 0x0000000b55557c10 */ /* 0x000fe4000fffe0ff */
[----:B------:R-:W-:Y:S01]  /*4010*/  IMNMX R87, R87, UR8, PT ;  /* 0x0000000857577c17 */ /* 0x000fe2000b800200 */
[----:B-1----:R-:W-:Y:S01]  /*4020*/  IMAD.SHL.U32 R89, R89, 0x2, RZ ;  /* 0x0000000259597824 */ /* 0x002fe200078e00ff */
[----:B------:R-:W-:Y:S04]  /*4030*/  IMNMX R85, R85, UR8, PT ;  /* 0x0000000855557c17 */ /* 0x000fe8000b800200 */
[----:B------:R-:W-:Y:S05]  /*4040*/  LOP3.LUT R89, R252, 0x6, R89, 0xf8, !PT ;  /* 0x00000006fc597812 */ /* 0x000fea00078ef859 */
[----:B------:R-:W-:Y:S05]  /*4050*/  IMAD R84, R84, 0x40, R89 ;  /* 0x0000004054547824 */ /* 0x000fea00078e0259 */
        /* <DEDUP_REMOVED lines=55> */
.L_x_1265:
        /* <DEDUP_REMOVED lines=11> */
[--C-:B------:R-:W-:Y:S02]  /*4480*/  FFMA.FTZ R9, R9, c[0x0][0x23c], -R84.reuse ;  /* 0x00008f0009097a23 */ /* 0x100fe40000010854 */
        /* <DEDUP_REMOVED lines=443> */
.L_x_1266:
        /* <DEDUP_REMOVED lines=84> */
[----:B------:R-:W-:Y:S01]  /*6580*/  IMAD.MOV.U32 R196, RZ, RZ, 0x4 ;  /* 0x00000004ffc47424 */ /* 0x000fe200078e00ff */
[-C--:B------:R-:W-:Y:S04]  /*6590*/  HMMA.16816.F32 R92, R212, R198.reuse, R92 ;  /* 0x000000c6d45c723c */ /* 0x080fe8000000185c */
[----:B------:R-:W-:Y:S04]  /*65a0*/  @P3 IMAD.WIDE R196, R231, R196, UR6 ;  /* 0x00000006e7c43e25 */ /* 0x000fe8000f8e02c4 */
[C---:B------:R-:W-:Y:S01]  /*65b0*/  HMMA.16816.F32 R96, R200.reuse, R198, R96 ;  /* 0x000000c6c860723c */ /* 0x040fe20000001860 */
[----:B------:R2:W5:Y:S05]  /*65c0*/  @P3 LDG.E R240, [R196.64] ;  /* 0x00000004c4f03981 */ /* 0x00056a000c1e1900 */
[----:B------:R2:W5:Y:S02]  /*65d0*/  @P3 LDG.E R241, [R196.64+0x20] ;  /* 0x00002004c4f13981 */ /* 0x000564000c1e1900 */
        /* <DEDUP_REMOVED lines=19> */
[C---:B------:R-:W-:Y:S03]  /*6710*/  IMAD.SHL.U32 R203, R242.reuse, 0x20, RZ ;  /* 0x00000020f2cb7824 */ /* 0x040fe600078e00ff */
[-C--:B-1----:R-:W-:Y:S01]  /*6720*/  LEA R4, P0, R201, R228.reuse, 0x2 ;  /* 0x000000e4c9047211 */ /* 0x082fe200078010ff */
[C---:B------:R-:W-:Y:S01]  /*6730*/  IMAD R202, R242.reuse, 0x30, RZ ;  /* 0x00000030f2ca7824 */ /* 0x040fe200078e02ff */
[-C--:B------:R-:W-:Y:S01]  /*6740*/  LEA R200, P1, R203, R228.reuse, 0x2 ;  /* 0x000000e4cbc87211 */ /* 0x080fe200078210ff */
[----:B------:R-:W-:Y:S01]  /*6750*/  IMAD R242, R242, 0x38, RZ ;  /* 0x00000038f2f27824 */ /* 0x000fe200078e02ff */
[-C--:B--2---:R-:W-:Y:S02]  /*6760*/  LEA.HI.X.SX32 R5, R201, R229.reuse, 0x2, P0 ;  /* 0x000000e5c9057211 */ /* 0x084fe400000f16ff */
[-C--:B------:R-:W-:Y:S02]  /*6770*/  LEA.HI.X.SX32 R201, R203, R229.reuse, 0x2, P1 ;  /* 0x000000e5cbc97211 */ /* 0x080fe400008f16ff */
[CC--:B---3--:R-:W-:Y:S01]  /*6780*/  LEA R198, P0, R206.reuse, R228.reuse, 0x2 ;  /* 0x000000e4cec67211 */ /* 0x0c8fe200078010ff */
[----:B------:R1:W-:Y:S03]  /*6790*/  RED.E.ADD.F32.FTZ.RN.STRONG.GPU [R4.64], R7 ;  /* 0x000000070400798e */ /* 0x0003e6000c10e784 */
[-C--:B------:R-:W-:Y:S02]  /*67a0*/  LEA.HI.X.SX32 R199, R206, R229.reuse, 0x2, P0 ;  /* 0x000000e5cec77211 */ /* 0x080fe400000f16ff */
[----:B------:R-:W-:Y:S01]  /*67b0*/  RED.E.ADD.F32.FTZ.RN.STRONG.GPU [R200.64], R8 ;  /* 0x00000008c800798e */ /* 0x000fe2000c10e784 */
[-C--:B------:R-:W-:Y:S04]  /*67c0*/  LEA R6, P0, R242, R228.reuse, 0x2 ;  /* 0x000000e4f2067211 */ /* 0x080fe800078010ff */
[----:B------:R2:W-:Y:S01]  /*67d0*/  RED.E.ADD.F32.FTZ.RN.STRONG.GPU [R198.64], R9 ;  /* 0x00000009c600798e */ /* 0x0005e2000c10e784 */
[-C--:B-1----:R-:W-:Y:S02]  /*67e0*/  LEA R4, P1, R202, R228.reuse, 0x2 ;  /* 0x000000e4ca047211 */ /* 0x082fe400078210ff */
        /* <DEDUP_REMOVED lines=297> */
.L_x_1267:
        /* <DEDUP_REMOVED lines=283> */
.L_x_1269:
        /* <DEDUP_REMOVED lines=19> */
.L_x_1270:
        /* <DEDUP_REMOVED lines=10> */
[----:B------:R-:W-:Y:S01]  /*8e00*/  USHF.R.S32.HI UR12, URZ, 0x1f, UR41 ;  /* 0x0000001f3f0c7899 */ /* 0x000fe20008011429 */
[----:B------:R-:W-:Y:S01]  /*8e10*/  ISETP.GE.AND P2, PT, R243, UR8, PT ;  /* 0x00000008f3007c0c */ /* 0x000fe2000bf46270 */
[----:B------:R-:W-:Y:S01]  /*8e20*/  UIMAD UR6, UR38, UR7, UR6 ;  /* 0x00000007260672a4 */ /* 0x000fe2000f8e0206 */
[----:B------:R-:W-:-:S02]  /*8e30*/  SHF.R.S32.HI R13, RZ, 0x1f, R243 ;  /* 0x0000001fff0d7819 */ /* 0x000fc400000114f3 */
[----:B------:R-:W-:-:S03]  /*8e40*/  IADD3 R4, P0, R4, UR14, RZ ;  /* 0x0000000e04047c10 */ /* 0x000fc6000ff1e0ff */
[----:B------:R-:W-:Y:S01]  /*8e50*/  IMAD.U32 R8, RZ, RZ, UR6 ;  /* 0x00000006ff087e24 */ /* 0x000fe2000f8e00ff */
[----:B------:R-:W-:Y:S02]  /*8e60*/  ULDC.64 UR6, c[0x0][0x3b8] ;  /* 0x0000ee0000067ab9 */ /* 0x000fe40000000a00 */
[----:B------:R-:W-:Y:S02]  /*8e70*/  UIMAD UR6, UR12, UR6, URZ ;  /* 0x000000060c0672a4 */ /* 0x000fe4000f8e023f */
        /* <DEDUP_REMOVED lines=34> */
.L_x_1272:
[----:B--23--:R-:W-:Y:S05]  /*90a0*/  BSYNC B0 ;  /* 0x0000000000007941 */ /* 0x00cfea0003800000 */
.L_x_1271:
        /* <DEDUP_REMOVED lines=17> */
.L_x_1274:
[----:B------:R-:W-:Y:S05]  /*91c0*/  BSYNC B0 ;  /* 0x0000000000007941 */ /* 0x000fea0003800000 */
.L_x_1273:
[----:B------:R-:W-:Y:S01]  /*91d0*/  ULDC.64 UR6, c[0x0][0x3a8] ;  /* 0x0000ea0000067ab9 */ /* 0x000fe20000000a00 */
[----:B--2---:R-:W-:Y:S01]  /*91e0*/  IMAD.U32 R4, RZ, RZ, UR38 ;  /* 0x00000026ff047e24 */ /* 0x004fe2000f8e00ff */
        /* <DEDUP_REMOVED lines=27> */
.L_x_1276:
[----:B------:R-:W-:Y:S05]  /*93a0*/  BSYNC B0 ;  /* 0x0000000000007941 */ /* 0x000fea0003800000 */
.L_x_1275:
        /* <DEDUP_REMOVED lines=14> */
.L_x_1263:
[----:B------:R-:W-:Y:S05]  /*9490*/  BSYNC B1 ;  /* 0x0000000000017941 */ /* 0x000fea0003800000 */
.L_x_1249:
        /* <DEDUP_REMOVED lines=11> */
.L_x_1277:
[----:B------:R-:W-:Y:S05]  /*9550*/  EXIT ;  /* 0x000000000000794d */ /* 0x000fea0003800000 */
.L_x_1279:
        /* <DEDUP_REMOVED lines=10> */
.L_x_2033:


//--------------------- .text._ZN5flash44flash_bwd_dq_dk_dv_loop_seqk_parallel_kernelI23Flash_bwd_kernel_traitsILi256ELi64ELi64ELi8ELi4ELi2ELi2ELb0ELb1EN7cutlass6half_tE19Flash_kernel_traitsILi256ELi64ELi64ELi8ES3_EELb0ELb0ELb1ELb0ELb0ELb1ELb1EEEvNS_16Flash_bwd_paramsE --------------------------
	.section	.text._ZN5flash44flash_bwd_dq_dk_dv_loop_seqk_parallel_kernelI23Flash_bwd_kernel_traitsILi256ELi64ELi64ELi8ELi4ELi2ELi2ELb0ELb1EN7cutlass6half_tE19Flash_kernel_traitsILi256ELi64ELi64ELi8ES3_EELb0ELb0ELb1ELb0ELb0ELb1ELb1EEEvNS_16Flash_bwd_paramsE,"ax",@progbits
	.sectioninfo	@"SHI_REGISTERS=254"
	.align	128
        .global         _ZN5flash44flash_bwd_dq_dk_dv_loop_seqk_parallel_kernelI23Flash_bwd_kernel_traitsILi256ELi64ELi64ELi8ELi4ELi2ELi2ELb0ELb1EN7cutlass6half_tE19Flash_kernel_traitsILi256ELi64ELi64ELi8ES3_EELb0ELb0ELb1ELb0ELb0ELb1ELb1EEEvNS_16Flash_bwd_paramsE
        .type           _ZN5flash44flash_bwd_dq_dk_dv_loop_seqk_parallel_kernelI23Flash_bwd_kernel_traitsILi256ELi64ELi64ELi8ELi4ELi2ELi2ELb0ELb1EN7cutlass6half_tE19Flash_kernel_traitsILi256ELi64ELi64ELi8ES3_EELb0ELb0ELb1ELb0ELb0ELb1ELb1EEEvNS_16Flash_bwd_paramsE,@function
        .size           _ZN5flash44flash_bwd_dq_dk_dv_loop_seqk_parallel_kernelI23Flash_bwd_kernel_traitsILi256ELi64ELi64ELi8ELi4ELi2ELi2ELb0ELb1EN7cutlass6half_tE19Flash_kernel_traitsILi256ELi64ELi64ELi8ES3_EELb0ELb0ELb1ELb0ELb0ELb1ELb1EEEvNS_16Flash_bwd_paramsE,(.L_x_2034 - _ZN5flash44flash_bwd_dq_dk_dv_loop_seqk_parallel_kernelI23Flash_bwd_kernel_traitsILi256ELi64ELi64ELi8ELi4ELi2ELi2ELb0ELb1EN7cutlass6half_tE19Flash_kernel_traitsILi256ELi64ELi64ELi8ES3_EELb0ELb0ELb1ELb0ELb0ELb1ELb1EEEvNS_16Flash_bwd_paramsE)
        .other          _ZN5flash44flash_bwd_dq_dk_dv_loop_seqk_parallel_kernelI23Flash_bwd_kernel_traitsILi256ELi64ELi64ELi8ELi4ELi2ELi2ELb0ELb1EN7cutlass6half_tE19Flash_kernel_traitsILi256ELi64ELi64ELi8ES3_EELb0ELb0ELb1ELb0ELb0ELb1ELb1EEEvNS_16Flash_bwd_paramsE,@"STO_CUDA_ENTRY STV_DEFAULT"
_ZN5flash44flash_bwd_dq_dk_dv_loop_seqk_parallel_kernelI23Flash_bwd_kernel_traitsILi256ELi64ELi64ELi8ELi4ELi2ELi2ELb0ELb1EN7cutlass6half_tE19Flash_kernel_traitsILi256ELi64ELi64ELi8ES3_EELb0ELb0ELb1ELb0ELb0ELb1ELb1EEEvNS_16Flash_bwd_paramsE:
.text._ZN5flash44flash_bwd_dq_dk_dv_loop_seqk_parallel_kernelI23Flash_bwd_kernel_traitsILi256ELi64ELi64ELi8ELi4ELi2ELi2ELb0ELb1EN7cutlass6half_tE19Flash_kernel_traitsILi256ELi64ELi64ELi8ES3_EELb0ELb0ELb1ELb0ELb0ELb1ELb1EEEvNS_16Flash_bwd_paramsE:
        /* <DEDUP_REMOVED lines=188> */
.L_x_1310:
        /* <DEDUP_REMOVED lines=53> */
.L_x_1280:
        /* <DEDUP_REMOVED lines=67> */
.L_x_1282:
        /* <DEDUP_REMOVED lines=18> */
.L_x_1283:
        /* <DEDUP_REMOVED lines=69> */
.L_x_1284:
[----:B------:R-:W-:Y:S02]  /*18b0*/  UMOV UR15, UR51 ;  /* 0x00000033000f7c82 */ /* 0x000fe40008000000 */
.L_x_1285:
        /* <DEDUP_REMOVED lines=98> */
.L_x_1287:
        /* <DEDUP_REMOVED lines=18> */
.L_x_1288:
        /* <DEDUP_REMOVED lines=29> */
.L_x_1290:
[----:B------:R-:W-:Y:S05]  /*21d0*/  BSYNC B0 ;  /* 0x0000000000007941 */ /* 0x000fea0003800000 */
.L_x_1289:
        /* <DEDUP_REMOVED lines=17> */
.L_x_1292:
[----:B------:R-:W-:Y:S05]  /*22f0*/  BSYNC B0 ;  /* 0x0000000000007941 */ /* 0x000fea0003800000 */
.L_x_1291:
        /* <DEDUP_REMOVED lines=27> */
.L_x_1294:
[----:B------:R-:W-:Y:S05]  /*24b0*/  BSYNC B0 ;  /* 0x0000000000007941 */ /* 0x000fea0003800000 */
.L_x_1293:
        /* <DEDUP_REMOVED lines=15> */
.L_x_1286:
        /* <DEDUP_REMOVED lines=245> */
.L_x_1300:
        /* <DEDUP_REMOVED lines=24> */
[----:B------:R-:W-:Y:S05]  /*3680*/  LDSM.16.M88.4 R84, [R223] ;  /* 0x00000000df54783b */ /* 0x000fea0000000200 */
[----:B------:R-:W2:Y:S02]  /*3690*/  LDSM.16.M88.4 R92, [R2+0x10000] ;  /* 0x01000000025c783b */ /* 0x000ea40000000200 */
[C---:B---3--:R-:W-:Y:S08]  /*36a0*/  HMMA.16816.F32 R4, R96.reuse, R100, R4 ;  /* 0x000000646004723c */ /* 0x048ff00000001804 */
[C---:B------:R-:W-:Y:S01]  /*36b0*/  HMMA.16816.F32 R8, R96.reuse, R102, R8 ;  /* 0x000000666008723c */ /* 0x040fe20000001808 */
[----:B------:R-:W3:Y:S07]  /*36c0*/  LDSM.16.M88.4 R100, [R2+0x10800] ;  /* 0x010800000264783b */ /* 0x000eee0000000200 */
        /* <DEDUP_REMOVED lines=14> */
[C---:B---3--:R-:W-:Y:S08]  /*37b0*/  HMMA.16816.F32 R12, R84.reuse, R100, R12 ;  /* 0x00000064540c723c */ /* 0x048ff0000000180c */
[----:B------:R-:W-:Y:S01]  /*37c0*/  HMMA.16816.F32 R16, R84, R102, R16 ;  /* 0x000000665410723c */ /* 0x000fe20000001810 */
[----:B------:R-:W-:Y:S05]  /*37d0*/  LDSM.16.M88.4 R84, [R224+0x2000] ;  /* 0x00200000e054783b */ /* 0x000fea0000000200 */
[----:B------:R-:W3:Y:S02]  /*37e0*/  LDSM.16.M88.4 R100, [R3+0x12000] ;  /* 0x012000000364783b */ /* 0x000ee40000000200 */
[C---:B----4-:R-:W-:Y:S08]  /*37f0*/  HMMA.16816.F32 R4, R96.reuse, R104, R4 ;  /* 0x000000686004723c */ /* 0x050ff00000001804 */
[C---:B------:R-:W-:Y:S01]  /*3800*/  HMMA.16816.F32 R8, R96.reuse, R106, R8 ;  /* 0x0000006a6008723c */ /* 0x040fe20000001808 */
[----:B------:R-:W4:Y:S07]  /*3810*/  LDSM.16.M88.4 R104, [R3+0x12800] ;  /* 0x012800000368783b */ /* 0x000f2e0000000200 */
[C---:B-1----:R-:W-:Y:S08]  /*3820*/  HMMA.16816.F32 R12, R96.reuse, R108, R12 ;  /* 0x0000006c600c723c */ /* 0x042ff0000000180c */
[----:B------:R-:W-:Y:S01]  /*3830*/  HMMA.16816.F32 R16, R96, R110, R16 ;  /* 0x0000006e6010723c */ /* 0x000fe20000001810 */
[----:B------:R-:W-:Y:S05]  /*3840*/  LDSM.16.M88.4 R96, [R2+0x12000] ;  /* 0x012000000260783b */ /* 0x000fea0000000200 */
[----:B------:R-:W-:Y:S02]  /*3850*/  LDSM.16.M88.4 R108, [R2+0x12800] ;  /* 0x01280000026c783b */ /* 0x000fe40000000200 */
[C---:B--2---:R-:W-:Y:S08]  /*3860*/  HMMA.16816.F32 R4, R88.reuse, R92, R4 ;  /* 0x0000005c5804723c */ /* 0x044ff00000001804 */
        /* <DEDUP_REMOVED lines=103> */
[----:B------:R-:W-:Y:S01]  /*3ee0*/  UIADD3 UR11, UR10, UR18, -UR6 ;  /* 0x000000120a0b7290 */ /* 0x000fe2000fffe806 */
[----:B------:R-:W-:Y:S01]  /*3ef0*/  MOV R9, R131 ;  /* 0x0000008300097202 */ /* 0x000fe20000000f00 */
[----:B------:R-:W-:Y:S01]  /*3f00*/  IMAD.U32 R4, RZ, RZ, UR20 ;  /* 0x00000014ff047e24 */ /* 0x000fe2000f8e00ff */
[----:B------:R-:W-:Y:S01]  /*3f10*/  MOV R13, R129 ;  /* 0x00000081000d7202 */ /* 0x000fe20000000f00 */
[----:B------:R-:W-:Y:S01]  /*3f20*/  IMAD.MOV.U32 R7, RZ, RZ, R196 ;  /* 0x000000ffff077224 */ /* 0x000fe200078e00c4 */
[----:B------:R-:W-:Y:S01]  /*3f30*/  MOV R17, R127 ;  /* 0x0000007f00117202 */ /* 0x000fe20000000f00 */
[----:B------:R-:W-:Y:S01]  /*3f40*/  IMAD.MOV.U32 R11, RZ, RZ, R130 ;  /* 0x000000ffff0b7224 */ /* 0x000fe200078e0082 */
[----:B------:R-:W-:Y:S01]  /*3f50*/  ISETP.LT.AND P0, PT, R4, UR6, PT ;  /* 0x0000000604007c0c */ /* 0x000fe2000bf01270 */
        /* <DEDUP_REMOVED lines=16> */
.L_x_1296:
[----:B--234-:R-:W-:Y:S01]  /*4060*/  IADD3 R11, R229, UR9, RZ ;  /* 0x00000009e50b7c10 */ /* 0x01cfe2000fffe0ff */
        /* <DEDUP_REMOVED lines=70> */
.L_x_1297:
[C---:B------:R-:W-:Y:S01]  /*44d0*/  FMUL.FTZ R6, R243.reuse, 1.4426950216293334961 ;  /* 0x3fb8aa3bf3067820 */ /* 0x040fe20000410000 */
[----:B------:R-:W-:Y:S01]  /*44e0*/  FSETP.NEU.FTZ.AND P0, PT, R243, -INF , PT ;  /* 0xff800000f300780b */ /* 0x000fe20003f1d000 */
[----:B------:R-:W-:Y:S01]  /*44f0*/  FMUL.FTZ R4, R244, 1.4426950216293334961 ;  /* 0x3fb8aa3bf4047820 */ /* 0x000fe20000410000 */
[----:B------:R-:W-:Y:S01]  /*4500*/  MOV R245, c[0x0][0x22c] ;  /* 0x00008b0000f57a02 */ /* 0x000fe20000000f00 */
[----:B------:R-:W-:Y:S01]  /*4510*/  FFMA.FTZ R119, -R119, R119, 1 ;  /* 0x3f80000077777423 */ /* 0x000fe20000010177 */
[----:B------:R-:W-:Y:S01]  /*4520*/  FSEL R6, R6, RZ, P0 ;  /* 0x000000ff06067208 */ /* 0x000fe20000000000 */
[----:B------:R-:W-:Y:S01]  /*4530*/  FFMA.FTZ R120, -R120, R120, 1 ;  /* 0x3f80000078787423 */ /* 0x000fe20000010178 */
[----:B------:R-:W-:Y:S01]  /*4540*/  FSETP.NEU.FTZ.AND P0, PT, R244, -INF , PT ;  /* 0xff800000f400780b */ /* 0x000fe20003f1d000 */
[----:B------:R-:W-:Y:S01]  /*4550*/  FFMA.FTZ R121, -R121, R121, 1 ;  /* 0x3f80000079797423 */ /* 0x000fe20000010179 */
[----:B------:R-:W-:Y:S01]  /*4560*/  UISETP.GT.AND UP0, UPT, UR7, UR17, UPT ;  /* 0x000000110700728c */ /* 0x000fe2000bf04270 */
[--C-:B------:R-:W-:Y:S01]  /*4570*/  FFMA.FTZ R213, R99, c[0x0][0x23c], -R6.reuse ;  /* 0x00008f0063d57a23 */ /* 0x100fe20000010806 */
[----:B------:R-:W-:Y:S01]  /*4580*/  FSEL R4, R4, RZ, P0 ;  /* 0x000000ff04047208 */ /* 0x000fe20000000000 */
[--C-:B------:R-:W-:Y:S02]  /*4590*/  FFMA.FTZ R212, R97, c[0x0][0x23c], -R6.reuse ;  /* 0x00008f0061d47a23 */ /* 0x100fe40000010806 */
[----:B------:R-:W-:Y:S01]  /*45a0*/  FFMA.FTZ R208, R91, c[0x0][0x23c], -R6 ;  /* 0x00008f005bd07a23 */ /* 0x000fe20000010806 */
[----:B------:R-:W-:Y:S01]  /*45b0*/  PLOP3.LUT P3, PT, PT, PT, UP0, 0x80, 0x0 ;  /* 0x000000000000781c */ /* 0x000fe20003f6f008 */
[--C-:B------:R-:W-:Y:S01]  /*45c0*/  FFMA.FTZ R211, R95, c[0x0][0x23c], -R4.reuse ;  /* 0x00008f005fd37a23 */ /* 0x100fe20000010804 */
[----:B------:R-:W-:Y:S01]  /*45d0*/  MUFU.EX2 R213, R213 ;  /* 0x000000d500d57308 */ /* 0x000fe20000000800 */
[----:B------:R-:W-:Y:S02]  /*45e0*/  FFMA.FTZ R210, R93, c[0x0][0x23c], -R4 ;  /* 0x00008f005dd27a23 */ /* 0x000fe40000010804 */
[----:B------:R-:W-:Y:S02]  /*45f0*/  FFMA.FTZ R207, R89, c[0x0][0x23c], -R6 ;  /* 0x00008f0059cf7a23 */ /* 0x000fe40000010806 */
[--C-:B------:R-:W-:Y:S02]  /*4600*/  FFMA.FTZ R202, R87, c[0x0][0x23c], -R4.reuse ;  /* 0x00008f0057ca7a23 */ /* 0x100fe40000010804 */
[--C-:B------:R-:W-:Y:S02]  /*4610*/  FFMA.FTZ R201, R85, c[0x0][0x23c], -R4.reuse ;  /* 0x00008f0055c97a23 */ /* 0x100fe40000010804 */
        /* <DEDUP_REMOVED lines=12> */
[----:B------:R-:W-:Y:S01]  /*46e0*/  FFMA.FTZ R123, -R123, R123, 1 ;  /* 0x3f8000007b7b7423 */ /* 0x000fe2000001017b */
[----:B------:R-:W-:Y:S01]  /*46f0*/  MUFU.EX2 R210, R210 ;  /* 0x000000d200d27308 */ /* 0x000fe20000000800 */
[----:B------:R-:W-:Y:S02]  /*4700*/  FMUL.FTZ R122, R122, c[0x0][0x2ec] ;  /* 0x0000bb007a7a7a20 */ /* 0x000fe40000410000 */
[----:B------:R-:W-:Y:S02]  /*4710*/  FMUL.FTZ R123, R123, c[0x0][0x2ec] ;  /* 0x0000bb007b7b7a20 */ /* 0x000fe40000410000 */
        /* <DEDUP_REMOVED lines=24> */
[----:B------:R-:W-:Y:S05]  /*48a0*/  IMAD R245, R245, c[0x0][0x1c0], RZ ;  /* 0x00007000f5f57a24 */ /* 0x000fea00078e02ff */
        /* <DEDUP_REMOVED lines=163> */
[C---:B------:R-:W-:Y:S02]  /*52e0*/  FADD.FTZ R11, -R117.reuse, R12 ;  /* 0x0000000c750b7221 */ /* 0x040fe40000010100 */
[----:B------:R-:W-:Y:S01]  /*52f0*/  FADD.FTZ R12, -R117, R13 ;  /* 0x0000000d750c7221 */ /* 0x000fe20000010100 */
[----:B------:R-:W-:Y:S01]  /*5300*/  STS [R236+0x20400], R7 ;  /* 0x02040007ec007388 */ /* 0x000fe20000000800 */
[C---:B------:R-:W-:Y:S02]  /*5310*/  FADD.FTZ R13, -R116.reuse, R14 ;  /* 0x0000000e740d7221 */ /* 0x040fe40000010100 */
[----:B------:R-:W-:Y:S02]  /*5320*/  FADD.FTZ R14, -R116, R15 ;  /* 0x0000000f740e7221 */ /* 0x000fe40000010100 */
[----:B------:R-:W-:Y:S02]  /*5330*/  FMUL.FTZ R85, R85, R122 ;  /* 0x0000007a55557220 */ /* 0x000fe40000410000 */
[----:B------:R-:W-:Y:S02]  /*5340*/  FMUL.FTZ R8, R8, R123 ;  /* 0x0000007b08087220 */ /* 0x000fe40000410000 */
[----:B------:R-:W-:Y:S02]  /*5350*/  FMUL.FTZ R9, R9, R124 ;  /* 0x0000007c09097220 */ /* 0x000fe40000410000 */
[----:B------:R-:W-:Y:S02]  /*5360*/  FMUL.FTZ R10, R10, R125 ;  /* 0x0000007d0a0a7220 */ /* 0x000fe40000410000 */
[----:B------:R-:W-:Y:S02]  /*5370*/  FMUL.FTZ R11, R206, R11 ;  /* 0x0000000bce0b7220 */ /* 0x000fe40000410000 */
[----:B------:R-:W-:Y:S01]  /*5380*/  FMUL.FTZ R12, R205, R12 ;  /* 0x0000000ccd0c7220 */ /* 0x000fe20000410000 */
[----:B------:R-:W-:Y:S01]  /*5390*/  F2FP.PACK_AB R88, R10, R9 ;  /* 0x000000090a58723e */ /* 0x000fe200000000ff */
[----:B------:R-:W-:Y:S02]  /*53a0*/  FMUL.FTZ R13, R200, R13 ;  /* 0x0000000dc80d7220 */ /* 0x000fe40000410000 */
[----:B------:R-:W-:Y:S02]  /*53b0*/  FMUL.FTZ R14, R199, R14 ;  /* 0x0000000ec70e7220 */ /* 0x000fe40000410000 */
[C---:B------:R-:W-:Y:S01]  /*53c0*/  FADD.FTZ R15, -R117.reuse, R16 ;  /* 0x00000010750f7221 */ /* 0x040fe20000010100 */
[----:B------:R-:W-:Y:S01]  /*53d0*/  STS [R239+0x20400], R88 ;  /* 0x02040058ef007388 */ /* 0x000fe20000000800 */
[----:B------:R-:W-:Y:S02]  /*53e0*/  FADD.FTZ R16, -R117, R17 ;  /* 0x0000001175107221 */ /* 0x000fe40000010100 */
[----:B------:R-:W-:Y:S01]  /*53f0*/  FADD.FTZ R17, -R116, R18 ;  /* 0x0000001274117221 */ /* 0x000fe20000010100 */
[----:B------:R-:W-:Y:S01]  /*5400*/  F2FP.PACK_AB R18, R8, R85 ;  /* 0x000000550812723e */ /* 0x000fe200000000ff */
        /* <DEDUP_REMOVED lines=135> */
.L_x_1298:
        /* <DEDUP_REMOVED lines=418> */
.L_x_1299:
        /* <DEDUP_REMOVED lines=218> */
.L_x_1301:
        /* <DEDUP_REMOVED lines=18> */
.L_x_1302:
        /* <DEDUP_REMOVED lines=51> */
.L_x_1304:
[----:B--23--:R-:W-:Y:S05]  /*8890*/  BSYNC B0 ;  /* 0x0000000000007941 */ /* 0x00cfea0003800000 */
.L_x_1303:
        /* <DEDUP_REMOVED lines=17> */
.L_x_1306:
[----:B------:R-:W-:Y:S05]  /*89b0*/  BSYNC B0 ;  /* 0x0000000000007941 */ /* 0x000fea0003800000 */
.L_x_1305:
        /* <DEDUP_REMOVED lines=28> */
.L_x_1308:
[----:B------:R-:W-:Y:S05]  /*8b80*/  BSYNC B0 ;  /* 0x0000000000007941 */ /* 0x000fea0003800000 */
.L_x_1307:
        /* <DEDUP_REMOVED lines=15> */
.L_x_1295:
[----:B------:R-:W-:Y:S05]  /*8c80*/  BSYNC B1 ;  /* 0x0000000000017941 */ /* 0x000fea0003800000 */
.L_x_1281:
        /* <DEDUP_REMOVED lines=11> */
.L_x_1309:
[----:B------:R-:W-:Y:S05]  /*8d40*/  EXIT ;  /* 0x000000000000794d */ /* 0x000fea0003800000 */
.L_x_1311:
        /* <DEDUP_REMOVED lines=11> */
.L_x_2034:


//--------------------- .text._ZN5flash44flash_bwd_dq_dk_dv_loop_seqk_parallel_kernelI23Flash_bwd_kernel_traitsILi256ELi64ELi64ELi8ELi4ELi2ELi2ELb0ELb1EN7cutlass6half_tE19Flash_kernel_traitsILi256ELi64ELi64ELi8ES3_EELb1ELb0ELb1ELb1ELb0ELb0ELb0EEEvNS_16Flash_bwd_paramsE --------------------------
	.section	.text._ZN5flash44flash_bwd_dq_dk_dv_loop_seqk_parallel_kernelI23Flash_bwd_kernel_traitsILi256ELi64ELi64ELi8ELi4ELi2ELi2ELb0ELb1EN7cutlass6half_tE19Flash_kernel_traitsILi256ELi64ELi64ELi8ES3_EELb1ELb0ELb1ELb1ELb0ELb0ELb0EEEvNS_16Flash_bwd_paramsE,"ax",@progbits
	.sectioninfo	@"SHI_REGISTERS=255"
	.align	128
        .global         _ZN5flash44flash_bwd_dq_dk_dv_loop_seqk_parallel_kernelI23Flash_bwd_kernel_traitsILi256ELi64ELi64ELi8ELi4ELi2ELi2ELb0ELb1EN7cutlass6half_tE19Flash_kernel_traitsILi256ELi64ELi64ELi8ES3_EELb1ELb0ELb1ELb1ELb0ELb0ELb0EEEvNS_16Flash_bwd_paramsE
        .type           _ZN5flash44flash_bwd_dq_dk_dv_loop_seqk_parallel_kernelI23Flash_bwd_kernel_traitsILi256ELi64ELi64ELi8ELi4ELi2ELi2ELb0ELb1EN7cutlass6half_tE19Flash_kernel_traitsILi256ELi64ELi64ELi8ES3_EELb1ELb0ELb1ELb1ELb0ELb0ELb0EEEvNS_16Flash_bwd_paramsE,@function
        .size           _ZN5flash44flash_bwd_dq_dk_dv_loop_seqk_parallel_kernelI23Flash_bwd_kernel_traitsILi256ELi64ELi64ELi8ELi4ELi2ELi2ELb0ELb1EN7cutlass6half_tE19Flash_kernel_traitsILi256ELi64ELi64ELi8ES3_EELb1ELb0ELb1ELb1ELb0ELb0ELb0EEEvNS_16Flash_bwd_paramsE,(.L_x_2035 - _ZN5flash44flash_bwd_dq_dk_dv_loop_seqk_parallel_kernelI23Flash_bwd_kernel_traitsILi256ELi64ELi64ELi8ELi4ELi2ELi2ELb0ELb1EN7cutlass6half_tE19Flash_kernel_traitsILi256ELi64ELi64ELi8ES3_EELb1ELb0ELb1ELb1ELb0ELb0ELb0EEEvNS_16Flash_bwd_paramsE)
        .other          _ZN5flash44flash_bwd_dq_dk_dv_loop_seqk_parallel_kernelI23Flash_bwd_kernel_traitsILi256ELi64ELi64ELi8ELi4ELi2ELi2ELb0ELb1EN7cutlass6half_tE19Flash_kernel_traitsILi256ELi64ELi64ELi8ES3_EELb1ELb0ELb1ELb1ELb0ELb0ELb0EEEvNS_16Flash_bwd_paramsE,@"STO_CUDA_ENTRY STV_DEFAULT"
_ZN5flash44flash_bwd_dq_dk_dv_loop_seqk_parallel_kernelI23Flash_bwd_kernel_traitsILi256ELi64ELi64ELi8ELi4ELi2ELi2ELb0ELb1EN7cutlass6half_tE19Flash_kernel_traitsILi256ELi64ELi64ELi8ES3_EELb1ELb0ELb1ELb1ELb0ELb0ELb0EEEvNS_16Flash_bwd_paramsE:
.text._ZN5flash44flash_bwd_dq_dk_dv_loop_seqk_parallel_kernelI23Flash_bwd_kernel_traitsILi256ELi64ELi64ELi8ELi4ELi2ELi2ELb0ELb1EN7cutlass6half_tE19Flash_kernel_traitsILi256ELi64ELi64ELi8ES3_EELb1ELb0ELb1ELb1ELb0ELb0ELb0EEEvNS_16Flash_bwd_paramsE:
        /* <DEDUP_REMOVED lines=27> */
[----:B------:R-:W-:-:S02]  /*01b0*/  USHF.R.S32.HI UR8, URZ, 0x1f, UR15 ;  /* 0x0000001f3f087899 */ /* 0x000fc4000801140f */
[----:B--2---:R-:W-:Y:S01]  /*01c0*/  UIMAD.WIDE.U32 UR44, UR35, UR15, URZ ;  /* 0x0000000f232c72a5 */ /* 0x004fe2000f8e003f */
[CC--:B------:R-:W-:Y:S01]  /*01d0*/  LEA.HI R0, R5.reuse, R6.reuse, RZ, 0x5 ;  /* 0x0000000605007211 */ /* 0x0c0fe200078f28ff */
[----:B------:R-:W-:Y:S01]  /*01e0*/  UIMAD.WIDE UR38, UR48, UR38, URZ ;  /* 0x00000026302672a5 */ /* 0x000fe2000f8e023f */
[CC--:B------:R-:W-:Y:S01]  /*01f0*/  LEA.HI R10, R5.reuse, R6.reuse, RZ, 0x3 ;  /* 0x00000006050a7211 */ /* 0x0c0fe200078f18ff */
[----:B------:R-:W-:Y:S01]  /*0200*/  USHF.L.U32 UR15, UR35, 0x7, URZ ;  /* 0x00000007230f7899 */ /* 0x000fe2000800063f */
[CC--:B------:R-:W-:Y:S01]  /*0210*/  LEA.HI R3, R5.reuse, R6.reuse, RZ, 0x4 ;  /* 0x0000000605037211 */ /* 0x0c0fe200078f20ff */
[----:B---3--:R-:W-:Y:S01]  /*0220*/  UIMAD UR49, UR36, UR48, URZ ;  /* 0x00000030243172a4 */ /* 0x008fe2000f8e023f */
[CC--:B------:R-:W-:Y:S01]  /*0230*/  LEA.HI R13, R5.reuse, R6.reuse, RZ, 0x7 ;  /* 0x00000006050d7211 */ /* 0x0c0fe200078f38ff */
[----:B------:R-:W-:Y:S01]  /*0240*/  UIMAD UR58, UR7, UR6, UR58 ;  /* 0x00000006073a72a4 */ /* 0x000fe2000f8e023a */
[CC--:B------:R-:W-:Y:S01]  /*0250*/  LEA.HI R14, R5.reuse, R6.reuse, RZ, 0x6 ;  /* 0x00000006050e7211 */ /* 0x0c0fe200078f30ff */
[----:B------:R-:W-:Y:S01]  /*0260*/  USHF.R.S32.HI UR9, URZ, 0x1f, UR35 ;  /* 0x0000001f3f097899 */ /* 0x000fe20008011423 */
[----:B------:R-:W-:Y:S01]  /*0270*/  LEA.HI R5, R5, R6, RZ, 0x2 ;  /* 0x0000000605057211 */ /* 0x000fe200078f10ff */
[----:B------:R-:W-:Y:S01]  /*0280*/  UIMAD UR48, UR48, UR12, URZ ;  /* 0x0000000c303072a4 */ /* 0x000fe2000f8e023f */
[----:B------:R-:W-:Y:S01]  /*0290*/  LOP3.LUT R2, R0, 0xffffffe0, RZ, 0xc0, !PT ;  /* 0xffffffe000027812 */ /* 0x000fe200078ec0ff */
[----:B------:R-:W-:Y:S01]  /*02a0*/  UIMAD UR6, UR35, UR13, UR36 ;  /* 0x0000000d230672a4 */ /* 0x000fe2000f8e0224 */
[----:B------:R-:W-:Y:S01]  /*02b0*/  LOP3.LUT R4, R5, 0x7ffffffc, RZ, 0xc0, !PT ;  /* 0x7ffffffc05047812 */ /* 0x000fe200078ec0ff */
[----:B------:R-:W-:Y:S01]  /*02c0*/  ULDC UR14, c[0x0][0x1c0] ;  /* 0x00007000000e7ab9 */ /* 0x000fe20000000800 */
        /* <DEDUP_REMOVED lines=11> */
[----:B------:R-:W-:Y:S01]  /*0380*/  ULDC UR11, c[0x0][0x1c0] ;  /* 0x00007000000b7ab9 */ /* 0x000fe20000000800 */
[----:B------:R-:W-:Y:S01]  /*0390*/  LEA.HI R3, R3, R4, RZ, 0x1 ;  /* 0x0000000403037211 */ /* 0x000fe200078f08ff */
[----:B------:R-:W-:Y:S01]  /*03a0*/  UIMAD UR55, UR8, UR35, URZ ;  /* 0x00000023083772a4 */ /* 0x000fe2000f8e023f */
[----:B------:R-:W-:Y:S01]  /*03b0*/  LOP3.LUT R0, R0, 0xfffffffe, RZ, 0xc0, !PT ;  /* 0xfffffffe00007812 */ /* 0x000fe200078ec0ff */
[----:B------:R-:W-:Y:S01]  /*03c0*/  UIMAD UR7, UR35, UR11, UR36 ;  /* 0x0000000b230772a4 */ /* 0x000fe2000f8e0224 */
[----:B------:R-:W-:Y:S01]  /*03d0*/  LOP3.LUT R3, R3, 0xfffffffe, RZ, 0xc0, !PT ;  /* 0xfffffffe03037812 */ /* 0x000fe200078ec0ff */
[----:B------:R-:W-:Y:S01]  /*03e0*/  @!UP5 UIMAD UR8, UR35, UR14, UR36 ;  /* 0x0000000e2308d2a4 */ /* 0x000fe2000f8e0224 */
[----:B------:R-:W-:Y:S01]  /*03f0*/  LEA.HI R6, R6, R2, RZ, 0x2 ;  /* 0x0000000206067211 */ /* 0x000fe200078f10ff */
[----:B------:R-:W-:Y:S01]  /*0400*/  IMAD.IADD R216, R2, 0x1, -R0 ;  /* 0x0000000102d87824 */ /* 0x000fe200078e0a00 */
[----:B------:R-:W-:Y:S01]  /*0410*/  SHF.R.S32.HI R0, RZ, 0x1f, R5 ;  /* 0x0000001fff007819 */ /* 0x000fe20000011405 */
[----:B------:R-:W-:Y:S01]  /*0420*/  IMAD.IADD R11, R4, 0x1, -R3 ;  /* 0x00000001040b7824 */ /* 0x000fe200078e0a03 */
[----:B------:R-:W-:Y:S01]  /*0430*/  SHF.R.S32.HI R3, RZ, 0x2, R5 ;  /* 0x00000002ff037819 */ /* 0x000fe20000011405 */
[----:B------:R-:W-:Y:S01]  /*0440*/  USHF.L.U32 UR47, UR48, 0x6, URZ ;  /* 0x00000006302f7899 */ /* 0x000fe2000800063f */
[----:B------:R-:W-:Y:S01]  /*0450*/  LOP3.LUT R6, R6, 0xfffffffc, RZ, 0xc0, !PT ;  /* 0xfffffffc06067812 */ /* 0x000fe200078ec0ff */
[----:B------:R-:W-:Y:S01]  /*0460*/  IMAD.SHL.U32 R213, R11, 0x200, RZ ;  /* 0x000002000bd57824 */ /* 0x000fe200078e00ff */
[----:B------:R-:W-:Y:S01]  /*0470*/  LEA.HI R0, R0, R3, RZ, 0x3 ;  /* 0x0000000300007211 */ /* 0x000fe200078f18ff */
[----:B------:R-:W-:Y:S01]  /*0480*/  USHF.L.U32 UR46, UR6, 0x5, URZ ;  /* 0x00000005062e7899 */ /* 0x000fe2000800063f */
[----:B------:R-:W-:Y:S01]  /*0490*/  SHF.R.S32.HI R241, RZ, 0x3, R10 ;  /* 0x00000003fff17819 */ /* 0x000fe2000001140a */
[----:B------:R-:W-:Y:S01]  /*04a0*/  IMAD.IADD R249, R2, 0x1, -R6 ;  /* 0x0000000102f97824 */ /* 0x000fe200078e0a06 */
[----:B------:R-:W-:Y:S01]  /*04b0*/  LOP3.LUT R0, R0, 0xfffffff8, RZ, 0xc0, !PT ;  /* 0xfffffff800007812 */ /* 0x000fe200078ec0ff */
[----:B------:R-:W-:Y:S01]  /*04c0*/  ULDC UR52, c[0x0][0x214] ;  /* 0x0000850000347ab9 */ /* 0x000fe20000000800 */
[----:B------:R-:W-:Y:S01]  /*04d0*/  SHF.R.S32.HI R5, RZ, 0x1f, R8 ;  /* 0x0000001fff057819 */ /* 0x000fe20000011408 */
[----:B------:R-:W-:Y:S01]  /*04e0*/  IMAD.SHL.U32 R2, R241, 0x40, RZ ;  /* 0x00000040f1027824 */ /* 0x000fe200078e00ff */
[----:B------:R-:W-:Y:S01]  /*04f0*/  SHF.R.S32.HI R6, RZ, 0x7, R13 ;  /* 0x00000007ff067819 */ /* 0x000fe2000001140d */
[----:B------:R-:W-:Y:S01]  /*0500*/  IMAD.IADD R4, R3, 0x1, -R0 ;  /* 0x0000000103047824 */ /* 0x000fe200078e0a00 */
[----:B------:R-:W-:Y:S01]  /*0510*/  SHF.R.S32.HI R3, RZ, 0x1f, R9 ;  /* 0x0000001fff037819 */ /* 0x000fe20000011409 */
[----:B------:R-:W-:Y:S01]  /*0520*/  IMAD.U32 R252, RZ, RZ, UR15 ;  /* 0x0000000ffffc7e24 */ /* 0x000fe2000f8e00ff */
[----:B------:R-:W-:Y:S01]  /*0530*/  LOP3.LUT R0, R2, 0x1c0, RZ, 0xc0, !PT ;  /* 0x000001c002007812 */ /* 0x000fe200078ec0ff */
[----:B------:R-:W-:Y:S01]  /*0540*/  IMAD.U32 R251, RZ, RZ, UR9 ;  /* 0x00000009fffb7e24 */ /* 0x000fe2000f8e00ff */
[----:B------:R-:W-:Y:S01]  /*0550*/  LEA.HI R12, R5, R8, RZ, 0x3 ;  /* 0x00000008050c7211 */ /* 0x000fe200078f18ff */
[----:B------:R-:W-:Y:S01]  /*0560*/  ULDC UR59, c[0x0][0x1c8] ;  /* 0x00007200003b7ab9 */ /* 0x000fe20000000800 */
[----:B------:R-:W-:Y:S01]  /*0570*/  LOP3.LUT R2, R0, 0x38, R228, 0xf8, !PT ;  /* 0x0000003800027812 */ /* 0x000fe200078ef8e4 */
[----:B------:R-:W-:Y:S01]  /*0580*/  ULDC.U8 UR10, c[0x0][0x3d0] ;  /* 0x0000f400000a7ab9 */ /* 0x000fe20000000000 */
[----:B------:R-:W-:Y:S01]  /*0590*/  SHF.R.U32.HI R0, RZ, 0x3, R0 ;  /* 0x00000003ff007819 */ /* 0x000fe20000011600 */
[----:B------:R-:W-:Y:S01]  /*05a0*/  ULDC UR53, c[0x0][0x224] ;  /* 0x0000890000357ab9 */ /* 0x000fe20000000800 */
[----:B------:R-:W-:Y:S01]  /*05b0*/  LEA.HI R230, R3, R9, RZ, 0x2 ;  /* 0x0000000903e67211 */ /* 0x000fe200078f10ff */
[----:B------:R-:W-:Y:S01]  /*05c0*/  @UP5 UIMAD UR57, UR35, UR52, URZ ;  /* 0x00000034233952a4 */ /* 0x000fe2000f8e023f */
[----:B------:R-:W-:Y:S01]  /*05d0*/  LOP3.LUT R9, R2, R0, RZ, 0x3c, !PT ;  /* 0x0000000002097212 */ /* 0x000fe200078e3cff */
[----:B------:R-:W-:Y:S01]  /*05e0*/  IMAD.SHL.U32 R0, R7, 0x40, RZ ;  /* 0x0000004007007824 */ /* 0x000fe200078e00ff */
[----:B------:R-:W-:Y:S01]  /*05f0*/  LOP3.LUT R2, R12, 0xfffffff8, RZ, 0xc0, !PT ;  /* 0xfffffff80c027812 */ /* 0x000fe200078ec0ff */
[----:B------:R-:W-:Y:S01]  /*0600*/  UMOV UR40, URZ ;  /* 0x0000003f00287c82 */ /* 0x000fe20008000000 */
[----:B------:R-:W-:Y:S01]  /*0610*/  LOP3.LUT R3, R4, 0x1, RZ, 0xc0, !PT ;  /* 0x0000000104037812 */ /* 0x000fe200078ec0ff */
[----:B------:R-:W-:Y:S01]  /*0620*/  ULDC.64 UR4, c[0x0][0x118] ;  /* 0x0000460000047ab9 */ /* 0x000fe20000000a00 */
[----:B------:R-:W-:Y:S01]  /*0630*/  LOP3.LUT R0, R0, 0x1c0, RZ, 0xc0, !PT ;  /* 0x000001c000007812 */ /* 0x000fe200078ec0ff */
[----:B------:R-:W-:Y:S01]  /*0640*/  IMAD.IADD R8, R8, 0x1, -R2 ;  /* 0x0000000108087824 */ /* 0x000fe200078e0a02 */
[----:B------:R-:W-:Y:S01]  /*0650*/  ISETP.NE.U32.AND P0, PT, R3, 0x1, PT ;  /* 0x000000010300780c */ /* 0x000fe20003f05070 */
[----:B------:R-:W-:Y:S01]  /*0660*/  IMAD.SHL.U32 R2, R216, 0x10, RZ ;  /* 0x00000010d8027824 */ /* 0x000fe200078e00ff */
[----:B------:R-:W-:Y:S01]  /*0670*/  LOP3.LUT R208, R0, 0x8, R10, 0xf8, !PT ;  /* 0x0000000800d07812 */ /* 0x000fe200078ef80a */
[----:B------:R-:W-:Y:S01]  /*0680*/  IMAD.SHL.U32 R3, R4, 0x40, RZ ;  /* 0x0000004004037824 */ /* 0x000fe200078e00ff */
[----:B------:R-:W-:Y:S01]  /*0690*/  LOP3.LUT P4, RZ, R7, 0x4, RZ, 0xc0, !PT ;  /* 0x0000000407ff7812 */ /* 0x000fe2000788c0ff */
[----:B------:R-:W-:Y:S01]  /*06a0*/  ULOP3.LUT UR59, UR36, UR59, URZ, 0x3c, !UPT ;  /* 0x0000003b243b7292 */ /* 0x000fe2000f8e3c3f */
        /* <DEDUP_REMOVED lines=8> */
[----:B------:R-:W-:Y:S01]  /*0730*/  LOP3.LUT P3, RZ, R7, 0x2, RZ, 0xc0, !PT ;  /* 0x0000000207ff7812 */ /* 0x000fe2000786c0ff */
[----:B------:R-:W-:Y:S01]  /*0740*/  UIMAD.WIDE.U32 UR42, UR38, UR44, URZ ;  /* 0x0000002c262a72a5 */ /* 0x000fe2000f8e003f */
[----:B------:R-:W-:Y:S01]  /*0750*/  LOP3.LUT R213, R213, R5, R0, 0xf6, !PT ;  /* 0x00000005d5d57212 */ /* 0x000fe200078ef600 */
[----:B------:R-:W-:Y:S01]  /*0760*/  IMAD.IADD R208, R2, 0x1, R208 ;  /* 0x0000000102d07824 */ /* 0x000fe200078e02d0 */
[----:B------:R-:W-:Y:S01]  /*0770*/  SHF.R.S32.HI R2, RZ, 0x6, R14 ;  /* 0x00000006ff027819 */ /* 0x000fe2000001140e */
[----:B------:R-:W-:Y:S01]  /*0780*/  IMAD.SHL.U32 R5, R6, 0x20, RZ ;  /* 0x0000002006057824 */ /* 0x000fe200078e00ff */
[----:B------:R-:W-:Y:S01]  /*0790*/  LOP3.LUT R0, R3, 0x1c0, RZ, 0xc0, !PT ;  /* 0x000001c003007812 */ /* 0x000fe200078ec0ff */
[----:B------:R-:W-:Y:S01]  /*07a0*/  IMAD.SHL.U32 R209, R208, 0x2, RZ ;  /* 0x00000002d0d17824 */ /* 0x000fe200078e00ff */
[----:B------:R-:W-:Y:S01]  /*07b0*/  R2P PR, R4, 0x6 ;  /* 0x0000000604007804 */ /* 0x000fe20000000000 */
[C---:B------:R-:W-:Y:S01]  /*07c0*/  IMAD R9, R2.reuse, 0x200, R9 ;  /* 0x0000020002097824 */ /* 0x040fe200078e0209 */
[----:B------:R-:W-:Y:S01]  /*07d0*/  SHF.R.U32.HI R3, RZ, 0x3, R0 ;  /* 0x00000003ff037819 */ /* 0x000fe20000011600 */
[----:B------:R-:W-:Y:S01]  /*07e0*/  IMAD.SHL.U32 R2, R2, 0x8, RZ ;  /* 0x0000000802027824 */ /* 0x000fe200078e00ff */
[C---:B------:R-:W-:Y:S01]  /*07f0*/  LOP3.LUT P6, RZ, R8.reuse, 0x4, RZ, 0xc0, !PT ;  /* 0x0000000408ff7812 */ /* 0x040fe200078cc0ff */
[----:B------:R-:W-:Y:S01]  /*0800*/  IMAD.SHL.U32 R4, R11, 0x20, RZ ;  /* 0x000000200b047824 */ /* 0x000fe200078e00ff */
[----:B------:R-:W-:Y:S01]  /*0810*/  LOP3.LUT P5, RZ, R8, 0x2, RZ, 0xc0, !PT ;  /* 0x0000000208ff7812 */ /* 0x000fe200078ac0ff */
        /* <DEDUP_REMOVED lines=55> */
[----:B------:R-:W-:Y:S01]  /*0b90*/  USHF.R.S32.HI UR50, URZ, 0x1f, UR46 ;  /* 0x0000001f3f327899 */ /* 0x000fe2000801142e */
[----:B------:R-:W-:Y:S01]  /*0ba0*/  IMAD R212, R213, 0x2, R212 ;  /* 0x00000002d5d47824 */ /* 0x000fe200078e02d4 */
[----:B------:R-:W-:Y:S01]  /*0bb0*/  ULDC UR41, c[0x0][0x2e8] ;  /* 0x0000ba0000297ab9 */ /* 0x000fe20000000800 */
[----:B------:R-:W-:-:S02]  /*0bc0*/  IMAD.IADD R215, R210, 0x1, R214 ;  /* 0x00000001d2d77824 */ /* 0x000fc400078e02d6 */
[C---:B------:R-:W-:Y:S02]  /*0bd0*/  IMAD.IADD R219, R218.reuse, 0x1, R216 ;  /* 0x00000001dadb7824 */ /* 0x040fe400078e02d8 */
[----:B------:R-:W-:Y:S02]  /*0be0*/  IMAD.SHL.U32 R213, R213, 0x2, RZ ;  /* 0x00000002d5d57824 */ /* 0x000fe400078e00ff */
[----:B------:R-:W-:Y:S02]  /*0bf0*/  IMAD.IADD R233, R233, 0x1, R232 ;  /* 0x00000001e9e97824 */ /* 0x000fe400078e02e8 */
[----:B------:R-:W-:Y:S02]  /*0c00*/  IMAD.IADD R214, R211, 0x1, R214 ;  /* 0x00000001d3d67824 */ /* 0x000fe400078e02d6 */
[----:B------:R-:W-:Y:S02]  /*0c10*/  IMAD.IADD R218, R218, 0x1, R217 ;  /* 0x00000001dada7824 */ /* 0x000fe400078e02d9 */
.L_x_1358:
        /* <DEDUP_REMOVED lines=21> */
[----:B------:R1:W2:Y:S01]  /*0d70*/  @P2 LDG.E R9, [R4.64] ;  /* 0x0000000404092981 */ /* 0x0002a2000c1e1900 */
[----:B------:R-:W-:Y:S01]  /*0d80*/  UIADD3 UR8, UP0, UR13, UR8, URZ ;  /* 0x000000080d087290 */ /* 0x000fe2000ff1e03f */
[----:B------:R-:W-:Y:S02]  /*0d90*/  PLOP3.LUT P0, PT, PT, PT, UP3, 0x80, 0x0 ;  /* 0x000000000000781c */ /* 0x000fe40003f0f038 */
[----:B------:R1:W3:Y:S01]  /*0da0*/  @P2 LDG.E R8, [R4.64+0x4] ;  /* 0x0000040404082981 */ /* 0x0002e2000c1e1900 */
[----:B------:R-:W-:Y:S01]  /*0db0*/  PLOP3.LUT P1, PT, PT, PT, UP2, 0x80, 0x0 ;  /* 0x000000000000781c */ /* 0x000fe20003f2f028 */
[----:B------:R-:W-:Y:S01]  /*0dc0*/  UIADD3.X UR9, UR12, UR9, URZ, UP0, !UPT ;  /* 0x000000090c097290 */ /* 0x000fe200087fe43f */
[----:B------:R-:W-:-:S02]  /*0dd0*/  IMAD.U32 R6, RZ, RZ, UR6 ;  /* 0x00000006ff067e24 */ /* 0x000fc4000f8e00ff */
        /* <DEDUP_REMOVED lines=34> */
.L_x_1312:
        /* <DEDUP_REMOVED lines=25> */
[----:B------:R-:W-:Y:S02]  /*1190*/  UIMAD.WIDE.U32 UR6, UR35, UR12, URZ ;  /* 0x0000000c230672a5 */ /* 0x000fe4000f8e003f */
[----:B------:R-:W-:-:S02]  /*11a0*/  UIMAD UR14, UR35, UR13, UR9 ;  /* 0x0000000d230e72a4 */ /* 0x000fc4000f8e0209 */
[----:B------:R-:W-:Y:S02]  /*11b0*/  ULEA.HI UR11, UR11, UR8, URZ, 0x6 ;  /* 0x000000080b0b7291 */ /* 0x000fe4000f8f303f */
        /* <DEDUP_REMOVED lines=8> */
[----:B------:R-:W-:Y:S02]  /*1240*/  UISETP.NE.AND UP0, UPT, UR30, -0x1, UPT ;  /* 0xffffffff1e00788c */ /* 0x000fe4000bf05270 */
        /* <DEDUP_REMOVED lines=20> */
[----:B------:R-:W-:-:S04]  /*1390*/  UIMAD UR8, UR8, UR6, URZ ;  /* 0x00000006080872a4 */ /* 0x000fc8000f8e023f */
[----:B------:R-:W-:-:S03]  /*13a0*/  UIMAD UR11, UR24, UR7, UR8 ;  /* 0x00000007180b72a4 */ /* 0x000fc6000f8e0208 */
[----:B------:R-:W-:Y:S02]  /*13b0*/  ULDC.64 UR8, c[0x0][0x180] ;  /* 0x0000600000087ab9 */ /* 0x000fe40000000a00 */
[----:B------:R-:W-:-:S04]  /*13c0*/  UIMAD UR7, UR37, UR8, URZ ;  /* 0x00000008250772a4 */ /* 0x000fc8000f8e023f */
[----:B------:R-:W-:Y:S02]  /*13d0*/  UIMAD UR9, UR35, UR9, UR7 ;  /* 0x00000009230972a4 */ /* 0x000fe4000f8e0207 */
[----:B------:R-:W-:-:S04]  /*13e0*/  UIMAD.WIDE.U32 UR6, UR24, UR6, URZ ;  /* 0x00000006180672a5 */ /* 0x000fc8000f8e003f */
[----:B------:R-:W-:-:S04]  /*13f0*/  UIADD3 UR7, UR7, UR11, URZ ;  /* 0x0000000b07077290 */ /* 0x000fc8000fffe03f */
[----:B------:R-:W-:-:S04]  /*1400*/  UIMAD.WIDE.U32 UR6, UR35, UR8, UR6 ;  /* 0x00000008230672a5 */ /* 0x000fc8000f8e0006 */
[----:B------:R-:W-:-:S03]  /*1410*/  UIADD3 UR29, UR7, UR9, URZ ;  /* 0x00000009071d7290 */ /* 0x000fc6000fffe03f */
[----:B------:R-:W-:Y:S02]  /*1420*/  UMOV UR27, UR6 ;  /* 0x00000006001b7c82 */ /* 0x000fe40008000000 */
.L_x_1314:
        /* <DEDUP_REMOVED lines=43> */
.L_x_1315:
[----:B------:R-:W-:Y:S01]  /*16e0*/  ULDC.64 UR8, c[0x0][0x370] ;  /* 0x0000dc0000087ab9 */ /* 0x000fe20000000a00 */
[----:B------:R-:W-:Y:S01]  /*16f0*/  PLOP3.LUT P0, PT, PT, PT, UP5, 0x80, 0x0 ;  /* 0x000000000000781c */ /* 0x000fe20003f0f058 */
[----:B------:R-:W-:Y:S02]  /*1700*/  @UP3 UIMAD.WIDE.U32 UR6, UR16, UR8, URZ ;  /* 0x00000008100632a5 */ /* 0x000fe4000f8e003f */
[----:B------:R-:W-:Y:S02]  /*1710*/  ULDC UR12, c[0x0][0x224] ;  /* 0x00008900000c7ab9 */ /* 0x000fe40000000800 */
[----:B------:R-:W-:-:S03]  /*1720*/  @UP3 UIMAD UR22, UR16, UR9, UR7 ;  /* 0x00000009101632a4 */ /* 0x000fc6000f8e0207 */
[----:B------:R-:W-:Y:S02]  /*1730*/  @UP3 UMOV UR18, UR6 ;  /* 0x0000000600123c82 */ /* 0x000fe40008000000 */
[----:B------:R-:W-:Y:S02]  /*1740*/  ULDC.64 UR6, c[0x0][0x368] ;  /* 0x0000da0000067ab9 */ /* 0x000fe40000000a00 */
[----:B------:R-:W-:-:S04]  /*1750*/  @!UP3 UIMAD UR8, UR37, UR6, URZ ;  /* 0x000000062508b2a4 */ /* 0x000fc8000f8e023f */
[----:B------:R-:W-:Y:S02]  /*1760*/  @!UP3 UIMAD UR8, UR35, UR7, UR8 ;  /* 0x000000072308b2a4 */ /* 0x000fe4000f8e0208 */
[----:B------:R-:W-:-:S04]  /*1770*/  @!UP3 UIMAD.WIDE.U32 UR6, UR35, UR6, URZ ;  /* 0x000000062306b2a5 */ /* 0x000fc8000f8e003f */
[----:B------:R-:W-:-:S03]  /*1780*/  @!UP3 UIADD3 UR22, UR7, UR8, URZ ;  /* 0x000000080716b290 */ /* 0x000fc6000fffe03f */
[----:B------:R-:W-:Y:S02]  /*1790*/  ULDC.64 UR8, c[0x0][0x3d8] ;  /* 0x0000f60000087ab9 */ /* 0x000fe40000000a00 */
        /* <DEDUP_REMOVED lines=11> */
[----:B------:R-:W-:Y:S02]  /*1850*/  USHF.L.U32 UR12, UR35, 0x7, URZ ;  /* 0x00000007230c7899 */ /* 0x000fe4000800063f */
[----:B------:R-:W-:Y:S02]  /*1860*/  @UP3 UIADD3 UR13, UR9, UR7, URZ ;  /* 0x00000007090d3290 */ /* 0x000fe4000fffe03f */
[----:B------:R-:W-:-:S02]  /*1870*/  USEL UR7, UR6, URZ, UP1 ;  /* 0x0000003f06077287 */ /* 0x000fc40008800000 */
[----:B------:R-:W-:Y:S02]  /*1880*/  USEL UR6, UR12, URZ, UP1 ;  /* 0x0000003f0c067287 */ /* 0x000fe40008800000 */
[----:B------:R-:W-:Y:S02]  /*1890*/  USEL UR20, UR42, UR8, !UP3 ;  /* 0x000000082a147287 */ /* 0x000fe4000d800000 */
[----:B------:R-:W-:Y:S02]  /*18a0*/  UIADD3 UR6, UP1, UR17, UR6, URZ ;  /* 0x0000000611067290 */ /* 0x000fe4000ff3e03f */
[----:B------:R-:W-:Y:S02]  /*18b0*/  ULDC UR12, c[0x0][0x234] ;  /* 0x00008d00000c7ab9 */ /* 0x000fe40000000800 */
[----:B------:R-:W-:Y:S02]  /*18c0*/  UIADD3.X UR8, UR21, UR7, URZ, UP1, !UPT ;  /* 0x0000000715087290 */ /* 0x000fe40008ffe43f */
[----:B------:R-:W-:-:S02]  /*18d0*/  UIMAD UR7, UR39, UR6, URZ ;  /* 0x00000006270772a4 */ /* 0x000fc4000f8e023f */
[----:B------:R-:W-:Y:S02]  /*18e0*/  USEL UR11, UR11, URZ, UP6 ;  /* 0x0000003f0b0b7287 */ /* 0x000fe4000b000000 */
        /* <DEDUP_REMOVED lines=12> */
.L_x_1316:
[----:B------:R-:W-:-:S04]  /*19b0*/  UMOV UR12, UR53 ;  /* 0x00000035000c7c82 */ /* 0x000fc80008000000 */
.L_x_1317:
[----:B------:R-:W-:Y:S01]  /*19c0*/  UIADD3 UR6, UP4, UP3, UR6, UR47, UR49 ;  /* 0x0000002f06067290 */ /* 0x000fe2000fb9e031 */
[----:B------:R-:W1:Y:S01]  /*19d0*/  S2R R25, SR_TID.X ;  /* 0x0000000000197919 */ /* 0x000e620000002100 */
[----:B------:R-:W-:Y:S01]  /*19e0*/  IMAD.U32 R5, RZ, RZ, UR5 ;  /* 0x00000005ff057e24 */ /* 0x000fe2000f8e00ff */
[----:B------:R-:W-:Y:S01]  /*19f0*/  UIADD3 UR16, UR17, UR14, URZ ;  /* 0x0000000e11107290 */ /* 0x000fe2000fffe03f */
[----:B------:R-:W-:Y:S01]  /*1a00*/  IMAD.U32 R4, RZ, RZ, UR4 ;  /* 0x00000004ff047e24 */ /* 0x000fe2000f8e00ff */
[----:B------:R-:W-:Y:S01]  /*1a10*/  UIADD3 UR31, UP2, UP1, UR19, UR6, UR20 ;  /* 0x00000006131f7290 */ /* 0x000fe2000f95e014 */
[----:B------:R-:W-:Y:S01]  /*1a20*/  IADD3 R14, P0, R241, UR17, RZ ;  /* 0x00000011f10e7c10 */ /* 0x000fe2000ff1e0ff */
[----:B------:R-:W-:Y:S01]  /*1a30*/  UIADD3.X UR6, UR9, UR51, UR56, UP4, UP3 ;  /* 0x0000003309067290 */ /* 0x000fe2000a7e6438 */
[----:B------:R-:W-:Y:S01]  /*1a40*/  SHF.R.S32.HI R229, RZ, 0x1f, R228 ;  /* 0x0000001fffe57819 */ /* 0x000fe200000114e4 */
[----:B------:R-:W-:Y:S01]  /*1a50*/  ULDC.64 UR4, c[0x0][0x3c8] ;  /* 0x0000f20000047ab9 */ /* 0x000fe20000000a00 */
        /* <DEDUP_REMOVED lines=8> */
[----:B------:R-:W-:Y:S01]  /*1ae0*/  IMAD.U32 R12, RZ, RZ, UR36 ;  /* 0x00000024ff0c7e24 */ /* 0x000fe2000f8e00ff */
[----:B------:R-:W-:Y:S01]  /*1af0*/  BSSY B1, `(.L_x_1313) ;  /* 0x000097a000017945 */ /* 0x000fe20003800000 */
[----:B------:R-:W-:Y:S01]  /*1b00*/  IMAD R17, R14, c[0x0][0x194], R8 ;  /* 0x000065000e117a24 */ /* 0x000fe200078e0208 */
[----:B------:R-:W-:-:S03]  /*1b10*/  UIMAD UR9, UR36, UR7, UR6 ;  /* 0x00000007240972a4 */ /* 0x000fc6000f8e0206 */
[----:B------:R-:W-:Y:S01]  /*1b20*/  ULDC.64 UR6, c[0x0][0x370] ;  /* 0x0000dc0000067ab9 */ /* 0x000fe20000000a00 */
[----:B-1----:R-:W-:Y:S01]  /*1b30*/  SHF.R.S32.HI R26, RZ, 0x1f, R25 ;  /* 0x0000001fff1a7819 */ /* 0x002fe20000011419 */
[----:B------:R-:W-:-:S03]  /*1b40*/  UIMAD UR6, UR21, UR6, URZ ;  /* 0x00000006150672a4 */ /* 0x000fc6000f8e023f */
[----:B------:R-:W-:Y:S01]  /*1b50*/  LEA.HI R6, R26, R25, RZ, 0x5 ;  /* 0x000000191a067211 */ /* 0x000fe200078f28ff */
[----:B------:R-:W-:-:S03]  /*1b60*/  UIMAD UR11, UR17, UR7, UR6 ;  /* 0x00000007110b72a4 */ /* 0x000fc6000f8e0206 */
[----:B------:R-:W-:Y:S02]  /*1b70*/  ULDC.64 UR6, c[0x0][0x378] ;  /* 0x0000de0000067ab9 */ /* 0x000fe40000000a00 */
[----:B------:R-:W-:-:S04]  /*1b80*/  UIMAD UR6, UR60, UR6, URZ ;  /* 0x000000063c0672a4 */ /* 0x000fc8000f8e023f */
[----:B------:R-:W-:Y:S02]  /*1b90*/  UIMAD UR8, UR36, UR7, UR6 ;  /* 0x00000007240872a4 */ /* 0x000fe4000f8e0206 */
[----:B------:R-:W-:-:S03]  /*1ba0*/  UIADD3 UR6, UR17, UR12, URZ ;  /* 0x0000000c11067290 */ /* 0x000fc6000fffe03f */
[----:B------:R-:W-:Y:S02]  /*1bb0*/  ULDC UR12, c[0x0][0x2e8] ;  /* 0x0000ba00000c7ab9 */ /* 0x000fe40000000800 */
[----:B------:R-:W-:Y:S01]  /*1bc0*/  UIMAD.WIDE UR6, UR6, UR14, UR4 ;  /* 0x0000000e060672a5 */ /* 0x000fe2000f8e0204 */
[----:B------:R1:W2:Y:S06]  /*1bd0*/  R2UR UR4, R4 ;  /* 0x00000000040473c2 */ /* 0x0002ac00000e0000 */
[----:B------:R-:W-:Y:S02]  /*1be0*/  UMOV UR20, UR6 ;  /* 0x0000000600147c82 */ /* 0x000fe40008000000 */
[----:B------:R-:W-:Y:S01]  /*1bf0*/  UIADD3 UR6, -UR10, UR15, UR26 ;  /* 0x0000000f0a067290 */ /* 0x000fe2000fffe11a */
[----:B------:R3:W4:Y:S01]  /*1c00*/  R2UR UR5, R5 ;  /* 0x00000000050573c2 */ /* 0x00072200000e0000 */
[----:B------:R-:W-:-:S02]  /*1c10*/  UMOV UR19, UR7 ;  /* 0x0000000700137c82 */ /* 0x000fc40008000000 */
[----:B------:R-:W-:Y:S02]  /*1c20*/  UIADD3 UR6, UR6, -UR12, URZ ;  /* 0x8000000c06067290 */ /* 0x000fe4000fffe03f */
[----:B------:R-:W-:Y:S02]  /*1c30*/  UIADD3 UR12, UR34, -0x1, URZ ;  /* 0xffffffff220c7890 */ /* 0x000fe4000fffe03f */
[----:B------:R-:W-:-:S04]  /*1c40*/  USHF.R.S32.HI UR21, URZ, 0x1f, UR6 ;  /* 0x0000001f3f157899 */ /* 0x000fc80008011406 */
[----:B------:R-:W-:Y:S01]  /*1c50*/  ULEA.HI UR21, UR21, UR6, URZ, 0x6 ;  /* 0x0000000615157291 */ /* 0x000fe2000f8f303f */
[----:B-1----:R-:W-:-:S03]  /*1c60*/  LOP3.LUT R4, R6, 0xffffffe0, RZ, 0xc0, !PT ;  /* 0xffffffe006047812 */ /* 0x002fc600078ec0ff */
[----:B------:R-:W-:Y:S01]  /*1c70*/  USHF.R.S32.HI UR21, URZ, 0x6, UR21 ;  /* 0x000000063f157899 */ /* 0x000fe20008011415 */
[----:B------:R-:W-:Y:S01]  /*1c80*/  SHF.R.S32.HI R6, RZ, 0x5, R6 ;  /* 0x00000005ff067819 */ /* 0x000fe20000011406 */
[----:B------:R-:W-:Y:S01]  /*1c90*/  ULDC.64 UR6, c[0x0][0x200] ;  /* 0x0000800000067ab9 */ /* 0x000fe20000000a00 */
[----:B------:R-:W-:Y:S01]  /*1ca0*/  IMAD.IADD R21, R25, 0x1, -R4 ;  /* 0x0000000119157824 */ /* 0x000fe200078e0a04 */
[----:B------:R-:W-:Y:S01]  /*1cb0*/  IADD3 R4, P2, R228, UR18, RZ ;  /* 0x00000012e4047c10 */ /* 0x000fe2000ff5e0ff */
[----:B------:R-:W-:Y:S02]  /*1cc0*/  UISETP.LT.AND UP1, UPT, URZ, UR21, UPT ;  /* 0x000000153f00728c */ /* 0x000fe4000bf21270 */
[----:B------:R-:W-:Y:S01]  /*1cd0*/  IMAD R6, R6, UR48, R21 ;  /* 0x0000003006067c24 */ /* 0x000fe2000f8e0215 */
[----:B---3--:R-:W-:Y:S01]  /*1ce0*/  IADD3.X R5, R229, UR22, RZ, P2, !PT ;  /* 0x00000016e5057c10 */ /* 0x008fe200097fe4ff */
[----:B------:R-:W-:Y:S02]  /*1cf0*/  USEL UR21, URZ, UR21, !UP1 ;  /* 0x000000153f157287 */ /* 0x000fe4000c800000 */
[----:B------:R-:W-:Y:S01]  /*1d00*/  UIMAD.WIDE UR16, UR16, UR14, UR6 ;  /* 0x0000000e101072a5 */ /* 0x000fe2000f8e0206 */
[----:B------:R-:W-:Y:S01]  /*1d10*/  IADD3 R10, P0, R6, UR31, RZ ;  /* 0x0000001f060a7c10 */ /* 0x000fe2000ff1e0ff */
[----:B------:R-:W-:Y:S01]  /*1d20*/  IMAD.WIDE.U32 R4, R7, c[0x0][0x370], R4 ;  /* 0x0000dc0007047a25 */ /* 0x000fe200078e0004 */
[----:B------:R-:W-:-:S02]  /*1d30*/  UISETP.GT.AND UP1, UPT, UR34, UR21, UPT ;  /* 0x000000152200728c */ /* 0x000fc4000bf24270 */
[----:B------:R-:W-:Y:S01]  /*1d40*/  LEA.HI.X.SX32 R11, R6, UR13, 0x1, P0 ;  /* 0x0000000d060b7c11 */ /* 0x000fe200080f0eff */
[----:B------:R-:W-:Y:S01]  /*1d50*/  IMAD.WIDE.U32 R6, R14, c[0x0][0x190], R228 ;  /* 0x000064000e067a25 */ /* 0x000fe200078e00e4 */
[----:B------:R-:W-:-:S04]  /*1d60*/  IADD3 R5, R5, UR11, RZ ;  /* 0x0000000b05057c10 */ /* 0x000fc8000fffe0ff */
[----:B------:R-:W-:Y:S01]  /*1d70*/  IADD3 R8, P0, R6, UR33, RZ ;  /* 0x0000002106087c10 */ /* 0x000fe2000ff1e0ff */
[----:B------:R-:W-:-:S03]  /*1d80*/  IMAD.WIDE.U32 R4, R9, c[0x0][0x378], R4 ;  /* 0x0000de0009047a25 */ /* 0x000fc600078e0004 */
[----:B------:R-:W-:Y:S01]  /*1d90*/  IADD3.X R9, R7, UR32, R17, P0, !PT ;  /* 0x0000002007097c10 */ /* 0x000fe200087fe411 */
[----:B------:R-:W-:Y:S01]  /*1da0*/  IMAD.MOV.U32 R6, RZ, RZ, R4 ;  /* 0x000000ffff067224 */ /* 0x000fe200078e0004 */
[----:B------:R-:W-:Y:S02]  /*1db0*/  LEA R220, P0, R10, c[0x0][0x350], 0x2 ;  /* 0x0000d4000adc7a11 */ /* 0x000fe400078010ff */
[----:B------:R-:W-:Y:S01]  /*1dc0*/  IADD3 R7, R5, UR8, RZ ;  /* 0x0000000805077c10 */ /* 0x000fe2000fffe0ff */
[----:B------:R-:W-:Y:S01]  /*1dd0*/  IMAD R5, R24, c[0x0][0x370], RZ ;  /* 0x0000dc0018057a24 */ /* 0x000fe200078e02ff */
[----:B------:R-:W-:Y:S01]  /*1de0*/  LEA.HI.X R221, R10, c[0x0][0x354], R11, 0x2, P0 ;  /* 0x0000d5000add7a11 */ /* 0x000fe200000f140b */
[----:B------:R-:W-:Y:S01]  /*1df0*/  IMAD.WIDE.U32 R12, R12, c[0x0][0x1a8], R8 ;  /* 0x00006a000c0c7a25 */ /* 0x000fe200078e0008 */
[----:B------:R-:W-:-:S03]  /*1e00*/  PLOP3.LUT P0, PT, PT, PT, UP1, 0x80, 0x0 ;  /* 0x000000000000781c */ /* 0x000fc60003f0f018 */
[----:B------:R-:W-:Y:S01]  /*1e10*/  IMAD R4, R241, c[0x0][0x374], R5 ;  /* 0x0000dd00f1047a24 */ /* 0x000fe200078e0205 */
[----:B------:R-:W-:Y:S01]  /*1e20*/  IADD3 R18, R13, UR9, RZ ;  /* 0x000000090d127c10 */ /* 0x000fe2000fffe0ff */
[----:B------:R-:W-:Y:S01]  /*1e30*/  IMAD.WIDE.U32 R6, R241, c[0x0][0x370], R6 ;  /* 0x0000dc00f1067a25 */ /* 0x000fe200078e0006 */
[----:B------:R-:W-:-:S03]  /*1e40*/  LEA R225, P3, R12, c[0x0][0x160], 0x1 ;  /* 0x000058000ce17a11 */ /* 0x000fc600078608ff */
[----:B------:R-:W-:Y:S01]  /*1e50*/  IMAD.IADD R11, R7, 0x1, R4 ;  /* 0x00000001070b7824 */ /* 0x000fe200078e0204 */
[----:B------:R-:W-:Y:S02]  /*1e60*/  LEA R224, P2, R6, c[0x0][0x330], 0x1 ;  /* 0x0000cc0006e07a11 */ /* 0x000fe400078408ff */
[----:B------:R-:W-:Y:S02]  /*1e70*/  LEA.HI.X R226, R12, c[0x0][0x164], R18, 0x1, P3 ;  /* 0x000059000ce27a11 */ /* 0x000fe400018f0c12 */
        /* <DEDUP_REMOVED lines=20> */
.L_x_1319:
        /* <DEDUP_REMOVED lines=18> */
.L_x_1320:
        /* <DEDUP_REMOVED lines=8> */
[----:B------:R-:W-:Y:S02]  /*2160*/  IADD3 R6, P0, R4, UR14, RZ ;  /* 0x0000000e04067c10 */ /* 0x000fe4000ff1e0ff */
        /* <DEDUP_REMOVED lines=26> */
.L_x_1322:
[----:B------:R-:W-:Y:S05]  /*2310*/  BSYNC B0 ;  /* 0x0000000000007941 */ /* 0x000fea0003800000 */
.L_x_1321:
        /* <DEDUP_REMOVED lines=21> */
.L_x_1324:
[----:B------:R-:W-:Y:S05]  /*2470*/  BSYNC B0 ;  /* 0x0000000000007941 */ /* 0x000fea0003800000 */
.L_x_1323:
        /* <DEDUP_REMOVED lines=31> */
.L_x_1326:
[----:B------:R-:W-:Y:S05]  /*2670*/  BSYNC B0 ;  /* 0x0000000000007941 */ /* 0x000fea0003800000 */
.L_x_1325:
        /* <DEDUP_REMOVED lines=20> */
.L_x_1318:
        /* <DEDUP_REMOVED lines=50> */
.L_x_1329:
[----:B------:R-:W-:Y:S05]  /*2ae0*/  BSYNC B0 ;  /* 0x0000000000007941 */ /* 0x000fea0003800000 */
.L_x_1328:
        /* <DEDUP_REMOVED lines=48> */
.L_x_1331:
[----:B------:R-:W-:Y:S05]  /*2df0*/  BSYNC B0 ;  /* 0x0000000000007941 */ /* 0x000fea0003800000 */
.L_x_1330:
        /* <DEDUP_REMOVED lines=44> */
.L_x_1333:
[----:B------:R-:W-:Y:S05]  /*30c0*/  BSYNC B0 ;  /* 0x0000000000007941 */ /* 0x000fea0003800000 */
.L_x_1332:
        /* <DEDUP_REMOVED lines=45> */
.L_x_1335:
[----:B------:R-:W-:Y:S05]  /*33a0*/  BSYNC B0 ;  /* 0x0000000000007941 */ /* 0x000fea0003800000 */
.L_x_1334:
[C---:B--23--:R-:W-:Y:S01]  /*33b0*/  IADD3 R4, R230.reuse, 0x8, RZ ;  /* 0x00000008e6047810 */ /* 0x04cfe20007ffe0ff */
[----:B------:R-:W-:Y:S01]  /*33c0*/  USHF.R.S32.HI UR7, URZ, 0x1f, UR26 ;  /* 0x0000001f3f077899 */ /* 0x000fe2000801141a */
[----:B------:R-:W-:Y:S01]  /*33d0*/  ISETP.GE.AND P1, PT, R230, UR6, PT ;  /* 0x00000006e6007c0c */ /* 0x000fe2000bf26270 */
        /* <DEDUP_REMOVED lines=72> */
.L_x_1337:
[----:B---3--:R-:W-:Y:S05]  /*3860*/  BSYNC B0 ;  /* 0x0000000000007941 */ /* 0x008fea0003800000 */
.L_x_1336:
        /* <DEDUP_REMOVED lines=55> */
.L_x_1339:
[----:B------:R-:W-:Y:S05]  /*3be0*/  BSYNC B0 ;  /* 0x0000000000007941 */ /* 0x000fea0003800000 */
.L_x_1338:
        /* <DEDUP_REMOVED lines=62> */
.L_x_1341:
[----:B------:R-:W-:Y:S05]  /*3fd0*/  BSYNC B0 ;  /* 0x0000000000007941 */ /* 0x000fea0003800000 */
.L_x_1340:
        /* <DEDUP_REMOVED lines=53> */
.L_x_1343:
[----:B------:R-:W-:Y:S05]  /*4330*/  BSYNC B0 ;  /* 0x0000000000007941 */ /* 0x000fea0003800000 */
.L_x_1342:
[----:B------:R-:W-:Y:S01]  /*4340*/  ULDC.64 UR8, c[0x0][0x318] ;  /* 0x0000c60000087ab9 */ /* 0x000fe20000000a00 */
[----:B------:R-:W-:Y:S01]  /*4350*/  IMAD.MOV.U32 R10, RZ, RZ, c[0x0][0x308] ;  /* 0x0000c200ff0a7624 */ /* 0x000fe200078e00ff */
[----:B------:R-:W-:Y:S01]  /*4360*/  UISETP.NE.U32.AND UP1, UPT, URZ, UR8, UPT ;  /* 0x000000083f00728c */ /* 0x000fe2000bf25070 */
[----:B------:R-:W-:Y:S01]  /*4370*/  IMAD.MOV.U32 R11, RZ, RZ, c[0x0][0x30c] ;  /* 0x0000c300ff0b7624 */ /* 0x000fe200078e00ff */
[----:B------:R-:W-:Y:S01]  /*4380*/  ULDC.64 UR22, c[0x0][0x320] ;  /* 0x0000c80000167ab9 */ /* 0x000fe20000000a00 */
[----:B--2---:R-:W2:Y:S01]  /*4390*/  S2R R13, SR_TID.X ;  /* 0x00000000000d7919 */ /* 0x004ea20000002100 */
[----:B------:R-:W-:Y:S01]  /*43a0*/  UISETP.NE.AND.EX UP1, UPT, URZ, UR9, UPT, UP1 ;  /* 0x000000093f00728c */ /* 0x000fe2000bf25310 */
[----:B------:R-:W-:Y:S01]  /*43b0*/  LEA.HI R6, R26, R25, RZ, 0x7 ;  /* 0x000000191a067211 */ /* 0x000fe200078f38ff */
[----:B------:R-:W-:Y:S01]  /*43c0*/  IMAD.U32 R7, RZ, RZ, UR25 ;  /* 0x00000019ff077e24 */ /* 0x000fe2000f8e00ff */
[----:B------:R-:W0:Y:S03]  /*43d0*/  LDGDEPBAR ;  /* 0x00000000000079af */ /* 0x000e260000000000 */
        /* <DEDUP_REMOVED lines=11> */
[----:B---3--:R1:W3:Y:S04]  /*4490*/  @P0 LDG.E R8, [R4.64] ;  /* 0x0000000404080981 */ /* 0x0082e8000c1e1900 */
[----:B-1--4-:R1:W4:Y:S04]  /*44a0*/  LDG.E.64 R4, [R10.64+0x8] ;  /* 0x000008040a047981 */ /* 0x012328000c1e1b00 */
[----:B-1----:R-:W4:Y:S01]  /*44b0*/  LDG.E.64 R10, [R10.64] ;  /* 0x000000040a0a7981 */ /* 0x002f22000c1e1b00 */
[----:B------:R-:W3:Y:S01]  /*44c0*/  @P0 MUFU.RCP R12, c[0x0][0x238] ;  /* 0x00008e00000c0b08 */ /* 0x000ee20000001000 */
[----:B------:R-:W-:Y:S01]  /*44d0*/  SHF.R.S32.HI R6, RZ, 0x7, R6 ;  /* 0x00000007ff067819 */ /* 0x000fe20000011406 */
[----:B--2---:R-:W-:Y:S01]  /*44e0*/  IMAD.SHL.U32 R13, R13, 0x2, RZ ;  /* 0x000000020d0d7824 */ /* 0x004fe200078e00ff */
[----:B------:R-:W-:Y:S01]  /*44f0*/  UIADD3 UR7, UR26, UR15, URZ ;  /* 0x0000000f1a077290 */ /* 0x000fe2000fffe03f */
[----:B------:R-:W-:Y:S01]  /*4500*/  IMAD.U32 R223, RZ, RZ, UR25 ;  /* 0x00000019ffdf7e24 */ /* 0x000fe2000f8e00ff */
[----:B------:R-:W-:Y:S01]  /*4510*/  SHF.L.U32 R9, R6, 0x5, RZ ;  /* 0x0000000506097819 */ /* 0x000fe200000006ff */
[----:B------:R-:W-:Y:S01]  /*4520*/  CS2R R190, SRZ ;  /* 0x0000000000be7805 */ /* 0x000fe2000001ff00 */
[----:B------:R-:W-:Y:S01]  /*4530*/  UIADD3 UR7, -UR10, 0x40, UR7 ;  /* 0x000000400a077890 */ /* 0x000fe2000fffe107 */
[----:B------:R-:W-:Y:S01]  /*4540*/  CS2R R188, SRZ ;  /* 0x0000000000bc7805 */ /* 0x000fe2000001ff00 */
[----:B------:R-:W-:Y:S01]  /*4550*/  LOP3.LUT R9, R9, 0x6, R13, 0xf8, !PT ;  /* 0x0000000609097812 */ /* 0x000fe200078ef80d */
[----:B------:R-:W-:Y:S01]  /*4560*/  CS2R R194, SRZ ;  /* 0x0000000000c27805 */ /* 0x000fe2000001ff00 */
[----:B------:R-:W-:Y:S01]  /*4570*/  LEA R13, R7, R6, 0x1 ;  /* 0x00000006070d7211 */ /* 0x000fe200078e08ff */
[----:B------:R-:W-:Y:S01]  /*4580*/  CS2R R192, SRZ ;  /* 0x0000000000c07805 */ /* 0x000fe2000001ff00 */
[----:B------:R-:W-:Y:S01]  /*4590*/  SHF.R.S32.HI R7, RZ, 0x1f, R21 ;  /* 0x0000001fff077819 */ /* 0x000fe20000011415 */
[----:B------:R-:W-:Y:S01]  /*45a0*/  IMAD R223, R223, 0x40, R9 ;  /* 0x00000040dfdf7824 */ /* 0x000fe200078e0209 */
        /* <DEDUP_REMOVED lines=60> */
[----:B------:R-:W-:Y:S02]  /*4970*/  UMOV UR6, URZ ;  /* 0x0000003f00067c82 */ /* 0x000fe40008000000 */
[----:B------:R-:W-:Y:S02]  /*4980*/  UIADD3 UR22, UR7, -UR13, URZ ;  /* 0x8000000d07167290 */ /* 0x000fe4000fffe03f */
[----:B------:R-:W-:Y:S01]  /*4990*/  ULDC UR18, c[0x0][0x2e4] ;  /* 0x0000b90000127ab9 */ /* 0x000fe20000000800 */
        /* <DEDUP_REMOVED lines=9> */
[----:B------:R-:W1:Y:S08]  /*4a30*/  R2UR UR14, R11 ;  /* 0x000000000b0e73c2 */ /* 0x000e7000000e0000 */
[----:B------:R2:W3:Y:S01]  /*4a40*/  R2UR UR11, R10 ;  /* 0x000000000a0b73c2 */ /* 0x0004e200000e0000 */
[----:B-1----:R-:W-:-:S04]  /*4a50*/  LOP3.LUT R4, R13, UR14, RZ, 0x3c, !PT ;  /* 0x0000000e0d047c12 */ /* 0x002fc8000f8e3cff */
[----:B--23--:R-:W-:-:S03]  /*4a60*/  LOP3.LUT R246, R4, R245, RZ, 0x3c, !PT ;  /* 0x000000f504f67212 */ /* 0x00cfc600078e3cff */
.L_x_1348:
[----:B------:R-:W0:Y:S01]  /*4a70*/  LDGDEPBAR ;  /* 0x00000000000079af */ /* 0x000e220000000000 */
[----:B------:R-:W-:Y:S02]  /*4a80*/  USHF.L.U32 UR7, UR12, 0x6, URZ ;  /* 0x000000060c077899 */ /* 0x000fe4000800063f */
[----:B------:R-:W-:Y:S02]  /*4a90*/  ULDC UR8, c[0x0][0x2e4] ;  /* 0x0000b90000087ab9 */ /* 0x000fe40000000800 */
        /* <DEDUP_REMOVED lines=35> */
[C---:B------:R-:W-:Y:S07]  /*4cd0*/  HMMA.16816.F32 R12, R84.reuse, R112, R12 ;  /* 0x00000070540c723c */ /* 0x040fee000000180c */
[----:B------:R-:W-:Y:S01]  /*4ce0*/  IMAD.U32 R112, RZ, RZ, UR20 ;  /* 0x00000014ff707e24 */ /* 0x000fe2000f8e00ff */
[----:B------:R-:W-:Y:S01]  /*4cf0*/  HMMA.16816.F32 R16, R84, R114, R16 ;  /* 0x000000725410723c */ /* 0x000fe20000001810 */
[----:B------:R-:W-:Y:S03]  /*4d00*/  LDSM.16.M88.4 R84, [R215+0x2000] ;  /* 0x00200000d754783b */ /* 0x000fe60000000200 */
[----:B------:R-:W-:Y:S04]  /*4d10*/  IMAD.U32 R113, RZ, RZ, UR19 ;  /* 0x00000013ff717e24 */ /* 0x000fe8000f8e00ff */
        /* <DEDUP_REMOVED lines=11> */
[C---:B------:R-:W-:Y:S01]  /*4dd0*/  LEA R108, P0, R230.reuse, R112, 0x2 ;  /* 0x00000070e66c7211 */ /* 0x040fe200078010ff */
[----:B------:R-:W-:Y:S01]  /*4de0*/  HMMA.16816.F32 R16, R92, R110, R16 ;  /* 0x0000006e5c10723c */ /* 0x000fe20000001810 */
[----:B------:R-:W4:Y:S03]  /*4df0*/  LDSM.16.M88.4 R92, [R3+0x12800] ;  /* 0x01280000035c783b */ /* 0x000f260000000200 */
[----:B------:R-:W-:Y:S02]  /*4e00*/  LEA.HI.X.SX32 R109, R230, R113, 0x2, P0 ;  /* 0x00000071e66d7211 */ /* 0x000fe400000f16ff */
[----:B------:R-:W-:Y:S02]  /*4e10*/  LDSM.16.M88.4 R112, [R209+0x14000] ;  /* 0x01400000d170783b */ /* 0x000fe40000000200 */
[C---:B--2---:R-:W-:Y:S03]  /*4e20*/  HMMA.16816.F32 R4, R84.reuse, R96, R4 ;  /* 0x000000605404723c */ /* 0x044fe60000001804 */
[----:B-----5:R2:W5:Y:S05]  /*4e30*/  LDG.E R117, [R108.64] ;  /* 0x000000046c757981 */ /* 0x02056a000c1e1900 */
[C---:B------:R-:W-:Y:S01]  /*4e40*/  HMMA.16816.F32 R8, R84.reuse, R98, R8 ;  /* 0x000000625408723c */ /* 0x040fe20000001808 */
[----:B------:R2:W5:Y:S05]  /*4e50*/  LDG.E R116, [R108.64+0x20] ;  /* 0x000020046c747981 */ /* 0x00056a000c1e1900 */
[----:B------:R-:W-:Y:S02]  /*4e60*/  LDSM.16.M88.4 R96, [R2+0x14000] ;  /* 0x014000000260783b */ /* 0x000fe40000000200 */
[C---:B---3--:R-:W-:Y:S08]  /*4e70*/  HMMA.16816.F32 R12, R84.reuse, R88, R12 ;  /* 0x00000058540c723c */ /* 0x048ff0000000180c */
[----:B------:R-:W-:Y:S01]  /*4e80*/  HMMA.16816.F32 R16, R84, R90, R16 ;  /* 0x0000005a5410723c */ /* 0x000fe20000001810 */
[----:B------:R-:W-:Y:S05]  /*4e90*/  LDSM.16.M88.4 R84, [R209+0x14800] ;  /* 0x01480000d154783b */ /* 0x000fea0000000200 */
[----:B------:R-:W-:Y:S02]  /*4ea0*/  LDSM.16.M88.4 R88, [R211+0x4000] ;  /* 0x00400000d358783b */ /* 0x000fe40000000200 */
[C---:B-1----:R-:W-:Y:S03]  /*4eb0*/  HMMA.16816.F32 R4, R100.reuse, R104, R4 ;  /* 0x000000686404723c */ /* 0x042fe60000001804 */
[----:B--2---:R-:W1:Y:S05]  /*4ec0*/  LDSM.16.M88.4 R108, [R210+0x4000] ;  /* 0x00400000d26c783b */ /* 0x004e6a0000000200 */
[C---:B------:R-:W-:Y:S01]  /*4ed0*/  HMMA.16816.F32 R8, R100.reuse, R106, R8 ;  /* 0x0000006a6408723c */ /* 0x040fe20000001808 */
[----:B------:R-:W-:Y:S07]  /*4ee0*/  LDSM.16.M88.4 R104, [R208+0x14000] ;  /* 0x01400000d068783b */ /* 0x000fee0000000200 */
[C---:B----4-:R-:W-:Y:S08]  /*4ef0*/  HMMA.16816.F32 R12, R100.reuse, R92, R12 ;  /* 0x0000005c640c723c */ /* 0x050ff0000000180c */
[----:B------:R-:W-:Y:S01]  /*4f00*/  HMMA.16816.F32 R16, R100, R94, R16 ;  /* 0x0000005e6410723c */ /* 0x000fe20000001810 */
[----:B------:R-:W2:Y:S05]  /*4f10*/  LDSM.16.M88.4 R92, [R2+0x14800] ;  /* 0x01480000025c783b */ /* 0x000eaa0000000200 */
[----:B------:R-:W3:Y:S02]  /*4f20*/  LDSM.16.M88.4 R100, [R215+0x4000] ;  /* 0x00400000d764783b */ /* 0x000ee40000000200 */
[C---:B-1----:R-:W-:Y:S08]  /*4f30*/  HMMA.16816.F32 R4, R108.reuse, R112, R4 ;  /* 0x000000706c04723c */ /* 0x042ff00000001804 */
[C---:B------:R-:W-:Y:S01]  /*4f40*/  HMMA.16816.F32 R8, R108.reuse, R114, R8 ;  /* 0x000000726c08723c */ /* 0x040fe20000001808 */
[----:B------:R-:W-:Y:S07]  /*4f50*/  LDSM.16.M88.4 R112, [R3+0x14000] ;  /* 0x014000000370783b */ /* 0x000fee0000000200 */
[C---:B------:R-:W-:Y:S08]  /*4f60*/  HMMA.16816.F32 R12, R108.reuse, R84, R12 ;  /* 0x000000546c0c723c */ /* 0x040ff0000000180c */
        /* <DEDUP_REMOVED lines=18> */
[C---:B------:R-:W-:Y:S08]  /*5090*/  HMMA.16816.F32 R8, R108.reuse, R114, R8 ;  /* 0x000000726c08723c */ /* 0x040ff00000001808 */
[C---:B--2---:R-:W-:Y:S08]  /*50a0*/  HMMA.16816.F32 R12, R108.reuse, R88, R12 ;  /* 0x000000586c0c723c */ /* 0x044ff0000000180c */
[----:B------:R-:W-:Y:S01]  /*50b0*/  HMMA.16816.F32 R16, R108, R90, R16 ;  /* 0x0000005a6c10723c */ /* 0x000fe20000001810 */
[----:B------:R-:W2:Y:S07]  /*50c0*/  LDSM.16.M88.4 R88, [R2+0x16800] ;  /* 0x016800000258783b */ /* 0x000eae0000000200 */
[C---:B------:R-:W-:Y:S08]  /*50d0*/  HMMA.16816.F32 R4, R92.reuse, R96, R4 ;  /* 0x000000605c04723c */ /* 0x040ff00000001804 */
[C---:B------:R-:W-:Y:S01]  /*50e0*/  HMMA.16816.F32 R8, R92.reuse, R98, R8 ;  /* 0x000000625c08723c */ /* 0x040fe20000001808 */
[----:B------:R-:W-:Y:S07]  /*50f0*/  LDSM.16.M88.4 R96, [R208+0x16800] ;  /* 0x01680000d060783b */ /* 0x000fee0000000200 */
[C---:B-1----:R-:W-:Y:S08]  /*5100*/  HMMA.16816.F32 R12, R92.reuse, R84, R12 ;  /* 0x000000545c0c723c */ /* 0x042ff0000000180c */
[----:B------:R-:W-:Y:S01]  /*5110*/  HMMA.16816.F32 R16, R92, R86, R16 ;  /* 0x000000565c10723c */ /* 0x000fe20000001810 */
[----:B------:R-:W-:Y:S05]  /*5120*/  LDSM.16.M88.4 R84, [R215+0x6000] ;  /* 0x00600000d754783b */ /* 0x000fea0000000200 */
[----:B------:R-:W1:Y:S02]  /*5130*/  LDSM.16.M88.4 R92, [R208+0x16000] ;  /* 0x01600000d05c783b */ /* 0x000e640000000200 */
[C---:B---3--:R-:W-:Y:S07]  /*5140*/  HMMA.16816.F32 R4, R100.reuse, R104, R4 ;  /* 0x000000686404723c */ /* 0x048fee0000001804 */
[----:B------:R-:W-:Y:S01]  /*5150*/  IADD3 R104, R247, UR7, RZ ;  /* 0x00000007f7687c10 */ /* 0x000fe2000fffe0ff */
[C---:B------:R-:W-:Y:S04]  /*5160*/  HMMA.16816.F32 R8, R100.reuse, R106, R8 ;  /* 0x0000006a6408723c */ /* 0x040fe80000001808 */
[----:B------:R-:W-:Y:S02]  /*5170*/  IABS R105, R104 ;  /* 0x0000006800697213 */ /* 0x000fe40000000000 */
[----:B------:R-:W-:Y:S02]  /*5180*/  IADD3 R108, R104, 0x8, RZ ;  /* 0x00000008686c7810 */ /* 0x000fe40007ffe0ff */
[C---:B--2---:R-:W-:Y:S03]  /*5190*/  HMMA.16816.F32 R12, R100.reuse, R88, R12 ;  /* 0x00000058640c723c */ /* 0x044fe6000000180c */
[----:B------:R-:W-:Y:S02]  /*51a0*/  ISETP.GE.AND P1, PT, R108, RZ, PT ;  /* 0x000000ff6c00720c */ /* 0x000fe40003f26270 */
[C---:B------:R-:W-:Y:S02]  /*51b0*/  IADD3 R107, R104.reuse, -0x1, RZ ;  /* 0xffffffff686b7810 */ /* 0x040fe40007ffe0ff */
[----:B------:R-:W-:Y:S01]  /*51c0*/  IMAD.MOV.U32 R88, RZ, RZ, R105 ;  /* 0x000000ffff587224 */ /* 0x000fe200078e0069 */
[----:B------:R-:W-:Y:S01]  /*51d0*/  HMMA.16816.F32 R16, R100, R90, R16 ;  /* 0x0000005a6410723c */ /* 0x000fe20000001810 */
[----:B------:R-:W-:Y:S02]  /*51e0*/  LDSM.16.M88.4 R100, [R3+0x16000] ;  /* 0x016000000364783b */ /* 0x000fe40000000200 */
[----:B------:R2:W-:Y:S01]  /*51f0*/  I2F R110, R88 ;  /* 0x00000058006e7306 */ /* 0x0005e20000201400 */
[C---:B------:R-:W-:Y:S02]  /*5200*/  IADD3 R105, R104.reuse, 0x7, RZ ;  /* 0x0000000768697810 */ /* 0x040fe40007ffe0ff */
[C---:B------:R-:W-:Y:S02]  /*5210*/  IADD3 R106, R104.reuse, -0x8, RZ ;  /* 0xfffffff8686a7810 */ /* 0x040fe40007ffe0ff */
[----:B------:R-:W-:Y:S04]  /*5220*/  ISETP.GE.AND P0, PT, R105, RZ, PT ;  /* 0x000000ff6900720c */ /* 0x000fe80003f06270 */
[C---:B------:R-:W-:Y:S01]  /*5230*/  @!P1 IADD3 R108, -R104.reuse, -0x8, RZ ;  /* 0xfffffff8686c9810 */ /* 0x040fe20007ffe1ff */
[C---:B-1----:R-:W-:Y:S03]  /*5240*/  HMMA.16816.F32 R4, R84.reuse, R92, R4 ;  /* 0x0000005c5404723c */ /* 0x042fe60000001804 */
[----:B------:R-:W1:Y:S02]  /*5250*/  I2F R109, R108 ;  /* 0x0000006c006d7306 */ /* 0x000e640000201400 */
[----:B------:R-:W-:Y:S03]  /*5260*/  ISETP.GE.AND P1, PT, R107, RZ, PT ;  /* 0x000000ff6b00720c */ /* 0x000fe60003f26270 */
[----:B------:R-:W-:Y:S01]  /*5270*/  @!P0 IADD3 R105, -R104, -0x7, RZ ;  /* 0xfffffff968698810 */ /* 0x000fe20007ffe1ff */
[C---:B------:R-:W-:Y:S01]  /*5280*/  HMMA.16816.F32 R8, R84.reuse, R94, R8 ;  /* 0x0000005e5408723c */ /* 0x040fe20000001808 */
[----:B------:R-:W-:Y:S02]  /*5290*/  LDSM.16.M88.4 R92, [R3+0x16800] ;  /* 0x01680000035c783b */ /* 0x000fe40000000200 */
[----:B------:R-:W-:Y:S01]  /*52a0*/  ISETP.GE.AND P0, PT, R106, RZ, PT ;  /* 0x000000ff6a00720c */ /* 0x000fe20003f06270 */
[----:B------:R3:W4:Y:S02]  /*52b0*/  I2F R108, R105 ;  /* 0x00000069006c7306 */ /* 0x0007240000201400 */
[----:B--2---:R-:W2:Y:S02]  /*52c0*/  LDSM.16.M88.4 R88, [R214+0x6000] ;  /* 0x00600000d658783b */ /* 0x004ea40000000200 */
[C---:B------:R-:W-:Y:S04]  /*52d0*/  HMMA.16816.F32 R12, R84.reuse, R96, R12 ;  /* 0x00000060540c723c */ /* 0x040fe8000000180c */
[C---:B------:R-:W-:Y:S03]  /*52e0*/  @!P1 IADD3 R107, -R104.reuse, 0x1, RZ ;  /* 0x00000001686b9810 */ /* 0x040fe60007ffe1ff */
[C---:B------:R-:W-:Y:S01]  /*52f0*/  IADD3 R96, R104.reuse, -0x10, RZ ;  /* 0xfffffff068607810 */ /* 0x040fe20007ffe0ff */
[----:B------:R-:W-:Y:S02]  /*5300*/  HMMA.16816.F32 R16, R84, R98, R16 ;  /* 0x000000625410723c */ /* 0x000fe40000001810 */
[----:B------:R-:W1:Y:S02]  /*5310*/  I2F R107, R107 ;  /* 0x0000006b006b7306 */ /* 0x000e640000201400 */
[----:B------:R-:W-:Y:S02]  /*5320*/  @!P0 IADD3 R106, -R104, 0x8, RZ ;  /* 0x00000008686a8810 */ /* 0x000fe40007ffe1ff */
[----:B------:R-:W-:Y:S02]  /*5330*/  ISETP.GE.AND P0, PT, R96, RZ, PT ;  /* 0x000000ff6000720c */ /* 0x000fe40003f06270 */
[C---:B------:R-:W-:Y:S04]  /*5340*/  IADD3 R85, R104.reuse, -0x11, RZ ;  /* 0xffffffef68557810 */ /* 0x040fe80007ffe0ff */
[----:B------:R-:W1:Y:S01]  /*5350*/  I2F R106, R106 ;  /* 0x0000006a006a7306 */ /* 0x000e620000201400 */
[C---:B---3--:R-:W-:Y:S02]  /*5360*/  IADD3 R105, R104.reuse, -0x9, RZ ;  /* 0xfffffff768697810 */ /* 0x048fe40007ffe0ff */
[C---:B------:R-:W-:Y:S02]  /*5370*/  IADD3 R84, R104.reuse, -0x18, RZ ;  /* 0xffffffe868547810 */ /* 0x040fe40007ffe0ff */
[----:B------:R-:W-:Y:S02]  /*5380*/  ISETP.GE.AND P1, PT, R105, RZ, PT ;  /* 0x000000ff6900720c */ /* 0x000fe40003f26270 */
[C---:B------:R-:W-:Y:S02]  /*5390*/  IADD3 R86, R104.reuse, -0x19, RZ ;  /* 0xffffffe768567810 */ /* 0x040fe40007ffe0ff */
[----:B------:R-:W-:Y:S02]  /*53a0*/  ISETP.GE.AND P2, PT, R85, RZ, PT ;  /* 0x000000ff5500720c */ /* 0x000fe40003f46270 */
[----:B------:R-:W-:Y:S02]  /*53b0*/  @!P0 IADD3 R96, -R104, 0x10, RZ ;  /* 0x0000001068608810 */ /* 0x000fe40007ffe1ff */
[----:B------:R-:W-:Y:S04]  /*53c0*/  ISETP.GE.AND P0, PT, R86, RZ, PT ;  /* 0x000000ff5600720c */ /* 0x000fe80003f06270 */
[----:B------:R-:W-:Y:S01]  /*53d0*/  I2F R96, R96 ;  /* 0x0000006000607306 */ /* 0x000fe20000201400 */
[C---:B--2---:R-:W-:Y:S05]  /*53e0*/  HMMA.16816.F32 R4, R88.reuse, R100, R4 ;  /* 0x000000645804723c */ /* 0x044fea0000001804 */
[----:B------:R-:W-:Y:S02]  /*53f0*/  @!P1 IADD3 R105, -R104, 0x9, RZ ;  /* 0x0000000968699810 */ /* 0x000fe40007ffe1ff */
[----:B------:R-:W-:Y:S01]  /*5400*/  ISETP.GE.AND P1, PT, R84, RZ, PT ;  /* 0x000000ff5400720c */ /* 0x000fe20003f26270 */
[C---:B------:R-:W-:Y:S03]  /*5410*/  HMMA.16816.F32 R8, R88.reuse, R102, R8 ;  /* 0x000000665808723c */ /* 0x040fe60000001808 */
[----:B------:R-:W2:Y:S01]  /*5420*/  I2F R105, R105 ;  /* 0x0000006900697306 */ /* 0x000ea20000201400 */
[C---:B------:R-:W-:Y:S02]  /*5430*/  @!P2 IADD3 R85, -R104.reuse, 0x11, RZ ;  /* 0x000000116855a810 */ /* 0x040fe40007ffe1ff */
[C---:B------:R-:W-:Y:S02]  /*5440*/  @!P0 IADD3 R86, -R104.reuse, 0x19, RZ ;  /* 0x0000001968568810 */ /* 0x040fe40007ffe1ff */
[C---:B------:R-:W-:Y:S01]  /*5450*/  HMMA.16816.F32 R12, R88.reuse, R92, R12 ;  /* 0x0000005c580c723c */ /* 0x040fe2000000180c */
[----:B------:R-:W-:Y:S03]  /*5460*/  PLOP3.LUT P0, PT, PT, PT, UP0, 0x80, 0x0 ;  /* 0x000000000000781c */ /* 0x000fe60003f0f008 */
[----:B------:R-:W-:Y:S01]  /*5470*/  @!P1 IADD3 R84, -R104, 0x18, RZ ;  /* 0x0000001868549810 */ /* 0x000fe20007ffe1ff */
[----:B------:R-:W3:Y:S03]  /*5480*/  I2F R85, R85 ;  /* 0x0000005500557306 */ /* 0x000ee60000201400 */
[----:B-1----:R-:W-:Y:S01]  /*5490*/  FFMA.FTZ R6, R109, -UR6, R6 ;  /* 0x800000066d067c23 */ /* 0x002fe20008010006 */
[----:B------:R-:W-:Y:S03]  /*54a0*/  HMMA.16816.F32 R16, R88, R94, R16 ;  /* 0x0000005e5810723c */ /* 0x000fe60000001810 */
[----:B----4-:R-:W-:Y:S02]  /*54b0*/  FFMA.FTZ R7, R108, -UR6, R7 ;  /* 0x800000066c077c23 */ /* 0x010fe40008010007 */
[C---:B------:R-:W-:Y:S01]  /*54c0*/  FFMA.FTZ R5, R107.reuse, -UR6, R5 ;  /* 0x800000066b057c23 */ /* 0x040fe20008010005 */
[----:B------:R-:W1:Y:S01]  /*54d0*/  I2F R84, R84 ;  /* 0x0000005400547306 */ /* 0x000e620000201400 */
[C---:B------:R-:W-:Y:S02]  /*54e0*/  FFMA.FTZ R4, R110.reuse, -UR6, R4 ;  /* 0x800000066e047c23 */ /* 0x040fe40008010004 */
[----:B------:R-:W-:Y:S03]  /*54f0*/  FFMA.FTZ R11, R107, -UR6, R11 ;  /* 0x800000066b0b7c23 */ /* 0x000fe6000801000b */
[----:B------:R-:W-:Y:S02]  /*5500*/  FFMA.FTZ R10, R110, -UR6, R10 ;  /* 0x800000066e0a7c23 */ /* 0x000fe4000801000a */
[C---:B------:R-:W-:Y:S02]  /*5510*/  FFMA.FTZ R8, R106.reuse, -UR6, R8 ;  /* 0x800000066a087c23 */ /* 0x040fe40008010008 */
[C---:B--2---:R-:W-:Y:S01]  /*5520*/  FFMA.FTZ R9, R105.reuse, -UR6, R9 ;  /* 0x8000000669097c23 */ /* 0x044fe20008010009 */
[----:B------:R-:W2:Y:S01]  /*5530*/  I2F R86, R86 ;  /* 0x0000005600567306 */ /* 0x000ea20000201400 */
[----:B------:R-:W-:Y:S02]  /*5540*/  FFMA.FTZ R14, R106, -UR6, R14 ;  /* 0x800000066a0e7c23 */ /* 0x000fe4000801000e */
[----:B------:R-:W-:Y:S02]  /*5550*/  FFMA.FTZ R15, R105, -UR6, R15 ;  /* 0x80000006690f7c23 */ /* 0x000fe4000801000f */
[C---:B------:R-:W-:Y:S02]  /*5560*/  FFMA.FTZ R12, R96.reuse, -UR6, R12 ;  /* 0x80000006600c7c23 */ /* 0x040fe4000801000c */
[C---:B---3--:R-:W-:Y:S02]  /*5570*/  FFMA.FTZ R13, R85.reuse, -UR6, R13 ;  /* 0x80000006550d7c23 */ /* 0x048fe4000801000d */
[----:B------:R-:W-:Y:S02]  /*5580*/  FFMA.FTZ R18, R96, -UR6, R18 ;  /* 0x8000000660127c23 */ /* 0x000fe40008010012 */
[----:B------:R-:W-:Y:S02]  /*5590*/  FFMA.FTZ R19, R85, -UR6, R19 ;  /* 0x8000000655137c23 */ /* 0x000fe40008010013 */
[----:B-1----:R-:W-:Y:S02]  /*55a0*/  FFMA.FTZ R16, R84, -UR6, R16 ;  /* 0x8000000654107c23 */ /* 0x002fe40008010010 */
[----:B--2---:R-:W-:Y:S01]  /*55b0*/  FFMA.FTZ R17, R86, -UR6, R17 ;  /* 0x8000000656117c23 */ /* 0x004fe20008010011 */
        /* <DEDUP_REMOVED lines=13> */
.L_x_1344:
[----:B------:R-:W-:Y:S01]  /*5690*/  IADD3 R84, R230, UR7, RZ ;  /* 0x00000007e6547c10 */ /* 0x000fe2000fffe0ff */
[----:B------:R-:W-:Y:S01]  /*56a0*/  UIADD3 UR7, -UR8, UR10, -UR15 ;  /* 0x0000000a08077290 */ /* 0x000fe2000fffe90f */
[C---:B------:R-:W-:Y:S01]  /*56b0*/  IADD3 R93, R223.reuse, 0x1, RZ ;  /* 0x00000001df5d7810 */ /* 0x040fe20007ffe0ff */
[----:B------:R-:W-:Y:S01]  /*56c0*/  UMOV UR18, UR8 ;  /* 0x0000000800127c82 */ /* 0x000fe20008000000 */
[C---:B------:R-:W-:Y:S02]  /*56d0*/  IADD3 R85, R84.reuse, 0x8, RZ ;  /* 0x0000000854557810 */ /* 0x040fe40007ffe0ff */
[----:B------:R-:W-:Y:S02]  /*56e0*/  IADD3 R92, R223, 0x8, RZ ;  /* 0x00000008df5c7810 */ /* 0x000fe40007ffe0ff */
[C---:B------:R-:W-:Y:S02]  /*56f0*/  IADD3 R86, R84.reuse, UR7, RZ ;  /* 0x0000000754567c10 */ /* 0x040fe4000fffe0ff */
[----:B------:R-:W-:Y:S01]  /*5700*/  IADD3 R96, R85, UR7, RZ ;  /* 0x0000000755607c10 */ /* 0x000fe2000fffe0ff */
[----:B------:R-:W-:Y:S01]  /*5710*/  UIADD3 UR7, UR10, 0x1, -UR15 ;  /* 0x000000010a077890 */ /* 0x000fe2000fffe80f */
[C---:B------:R-:W-:Y:S02]  /*5720*/  IADD3 R91, R223.reuse, 0x9, RZ ;  /* 0x00000009df5b7810 */ /* 0x040fe40007ffe0ff */
[C---:B------:R-:W-:Y:S01]  /*5730*/  IADD3 R90, R223.reuse, 0x10, RZ ;  /* 0x00000010df5a7810 */ /* 0x040fe20007ffe0ff */
[----:B------:R-:W-:Y:S01]  /*5740*/  UIADD3 UR7, UR7, UR41, URZ ;  /* 0x0000002907077290 */ /* 0x000fe2000fffe03f */
[C---:B------:R-:W-:Y:S02]  /*5750*/  IADD3 R89, R223.reuse, 0x11, RZ ;  /* 0x00000011df597810 */ /* 0x040fe40007ffe0ff */
[C---:B------:R-:W-:Y:S02]  /*5760*/  IADD3 R88, R223.reuse, 0x18, RZ ;  /* 0x00000018df587810 */ /* 0x040fe40007ffe0ff */
[C---:B------:R-:W-:Y:S02]  /*5770*/  IADD3 R87, R223.reuse, 0x19, RZ ;  /* 0x00000019df577810 */ /* 0x040fe40007ffe0ff */
[----:B------:R-:W-:Y:S02]  /*5780*/  IADD3 R94, R84, UR7, RZ ;  /* 0x00000007545e7c10 */ /* 0x000fe4000fffe0ff */
[----:B------:R-:W-:Y:S02]  /*5790*/  IMNMX R84, RZ, R86, !PT ;  /* 0x00000056ff547217 */ /* 0x000fe40007800200 */
[----:B------:R-:W-:Y:S02]  /*57a0*/  IMNMX R86, R94, UR10, PT ;  /* 0x0000000a5e567c17 */ /* 0x000fe4000b800200 */
[-C--:B------:R-:W-:Y:S02]  /*57b0*/  ISETP.GE.AND P0, PT, R223, R84.reuse, PT ;  /* 0x00000054df00720c */ /* 0x080fe40003f06270 */
[----:B------:R-:W-:Y:S02]  /*57c0*/  ISETP.GE.AND P6, PT, R93, R84, PT ;  /* 0x000000545d00720c */ /* 0x000fe40003fc6270 */
[----:B------:R-:W-:Y:S02]  /*57d0*/  IADD3 R95, R85, UR7, RZ ;  /* 0x00000007555f7c10 */ /* 0x000fe4000fffe0ff */
        /* <DEDUP_REMOVED lines=48> */
.L_x_1345:
[----:B------:R-:W-:Y:S01]  /*5ae0*/  IMAD.U32 R84, RZ, RZ, UR12 ;  /* 0x0000000cff547e24 */ /* 0x000fe2000f8e00ff */
[----:B------:R-:W-:Y:S01]  /*5af0*/  UIADD3 UR7, UR11, -0x61c88647, URZ ;  /* 0x9e3779b90b077890 */ /* 0x000fe2000fffe03f */
[----:B------:R-:W-:Y:S01]  /*5b00*/  IMAD.WIDE.U32 R86, R246, -0x326172a9, RZ ;  /* 0xcd9e8d57f6567825 */ /* 0x000fe200078e00ff */
[----:B------:R-:W-:Y:S01]  /*5b10*/  FSETP.NEU.FTZ.AND P0, PT, R235, -INF , PT ;  /* 0xff800000eb00780b */ /* 0x000fe20003f1d000 */
[----:B------:R-:W-:Y:S02]  /*5b20*/  UISETP.GT.AND UP1, UPT, UR12, UR21, UPT ;  /* 0x000000150c00728c */ /* 0x000fe4000bf24270 */
[----:B------:R-:W-:Y:S02]  /*5b30*/  IMAD R84, R84, 0x4, R249 ;  /* 0x0000000454547824 */ /* 0x000fe400078e02f9 */
[----:B------:R-:W-:Y:S02]  /*5b40*/  IMAD.MOV.U32 R240, RZ, RZ, c[0x0][0x22c] ;  /* 0x00008b00fff07624 */ /* 0x000fe400078e00ff */
[----:B------:R-:W-:Y:S04]  /*5b50*/  IMAD.WIDE.U32 R84, R84, -0x326172a9, RZ ;  /* 0xcd9e8d5754547825 */ /* 0x000fe800078e00ff */
[----:B------:R-:W-:Y:S01]  /*5b60*/  IMAD R240, R240, c[0x0][0x1c0], RZ ;  /* 0x00007000f0f07a24 */ /* 0x000fe200078e02ff */
[----:B------:R-:W-:Y:S01]  /*5b70*/  LOP3.LUT R90, R87, UR7, R84, 0x96, !PT ;  /* 0x00000007575a7c12 */ /* 0x000fe2000f8e9654 */
[----:B------:R-:W-:Y:S01]  /*5b80*/  UIADD3 UR7, UR14, -0x4498517b, URZ ;  /* 0xbb67ae850e077890 */ /* 0x000fe2000fffe03f */
[----:B------:R-:W-:Y:S03]  /*5b90*/  LOP3.LUT R84, R85, UR11, R248, 0x96, !PT ;  /* 0x0000000b55547c12 */ /* 0x000fe6000f8e96f8 */
[----:B------:R-:W-:Y:S04]  /*5ba0*/  IMAD.WIDE.U32 R90, R90, -0x2daee0ad, RZ ;  /* 0xd2511f535a5a7825 */ /* 0x000fe800078e00ff */
[----:B------:R-:W-:Y:S05]  /*5bb0*/  IMAD.WIDE.U32 R84, R84, -0x2daee0ad, RZ ;  /* 0xd2511f5354547825 */ /* 0x000fea00078e00ff */
[----:B------:R-:W-:Y:S01]  /*5bc0*/  LOP3.LUT R85, R85, UR7, R244, 0x96, !PT ;  /* 0x0000000755557c12 */ /* 0x000fe2000f8e96f4 */
[----:B------:R-:W-:Y:S06]  /*5bd0*/  UIADD3 UR7, UR14, 0x76cf5d0a, URZ ;  /* 0x76cf5d0a0e077890 */ /* 0x000fec000fffe03f */
[----:B------:R-:W-:Y:S01]  /*5be0*/  LOP3.LUT R88, R91, UR7, R84, 0x96, !PT ;  /* 0x000000075b587c12 */ /* 0x000fe2000f8e9654 */
[----:B------:R-:W-:Y:S01]  /*5bf0*/  UIADD3 UR7, UR11, 0x3c6ef372, URZ ;  /* 0x3c6ef3720b077890 */ /* 0x000fe2000fffe03f */
[----:B------:R-:W-:Y:S04]  /*5c00*/  IMAD.WIDE.U32 R84, R85, -0x326172a9, RZ ;  /* 0xcd9e8d5755547825 */ /* 0x000fe800078e00ff */
[----:B------:R-:W-:Y:S01]  /*5c10*/  IMAD.WIDE.U32 R88, R88, -0x326172a9, RZ ;  /* 0xcd9e8d5758587825 */ /* 0x000fe200078e00ff */
[----:B------:R-:W-:Y:S01]  /*5c20*/  LOP3.LUT R85, R85, UR7, R86, 0x96, !PT ;  /* 0x0000000755557c12 */ /* 0x000fe2000f8e9656 */
[----:B------:R-:W-:Y:S06]  /*5c30*/  UIADD3 UR7, UR11, -0x255992d5, URZ ;  /* 0xdaa66d2b0b077890 */ /* 0x000fec000fffe03f */
        /* <DEDUP_REMOVED lines=11> */
[----:B------:R-:W-:Y:S06]  /*5cf0*/  UIADD3 UR7, UR11, 0x1715609d, URZ ;  /* 0x1715609d0b077890 */ /* 0x000fec000fffe03f */
[----:B------:R-:W-:Y:S01]  /*5d00*/  LOP3.LUT R88, R91, UR7, R84, 0x96, !PT ;  /* 0x000000075b587c12 */ /* 0x000fe2000f8e9654 */
[----:B------:R-:W-:Y:S01]  /*5d10*/  UIADD3 UR7, UR14, -0x56f99767, URZ ;  /* 0xa90668990e077890 */ /* 0x000fe2000fffe03f */
[----:B------:R-:W-:Y:S04]  /*5d20*/  IMAD.WIDE.U32 R84, R85, -0x2daee0ad, RZ ;  /* 0xd2511f5355547825 */ /* 0x000fe800078e00ff */
[----:B------:R-:W-:Y:S01]  /*5d30*/  IMAD.WIDE.U32 R88, R88, -0x2daee0ad, RZ ;  /* 0xd2511f5358587825 */ /* 0x000fe200078e00ff */
[----:B------:R-:W-:Y:S01]  /*5d40*/  LOP3.LUT R86, R85, UR7, R86, 0x96, !PT ;  /* 0x0000000755567c12 */ /* 0x000fe2000f8e9656 */
[----:B------:R-:W-:Y:S02]  /*5d50*/  UIADD3 UR7, UR14, 0x646e171e, URZ ;  /* 0x646e171e0e077890 */ /* 0x000fe4000fffe03f */
[----:B------:R-:W-:Y:S02]  /*5d60*/  FMUL.FTZ R91, R236, 1.4426950216293334961 ;  /* 0x3fb8aa3bec5b7820 */ /* 0x000fe40000410000 */
[----:B------:R-:W-:Y:S02]  /*5d70*/  IMAD.WIDE.U32 R86, R86, -0x326172a9, RZ ;  /* 0xcd9e8d5756567825 */ /* 0x000fe400078e00ff */
[----:B------:R-:W-:Y:S01]  /*5d80*/  LOP3.LUT R85, R89, UR7, R84, 0x96, !PT ;  /* 0x0000000759557c12 */ /* 0x000fe2000f8e9654 */
[----:B------:R-:W-:Y:S01]  /*5d90*/  UIADD3 UR7, UR11, -0x4ab325aa, URZ ;  /* 0xb54cda560b077890 */ /* 0x000fe2000fffe03f */
[----:B------:R-:W-:Y:S05]  /*5da0*/  FMUL.FTZ R84, R235, 1.4426950216293334961 ;  /* 0x3fb8aa3beb547820 */ /* 0x000fea0000410000 */
[----:B------:R-:W-:Y:S02]  /*5db0*/  FSEL R84, R84, RZ, P0 ;  /* 0x000000ff54547208 */ /* 0x000fe40000000000 */
[----:B------:R-:W-:Y:S02]  /*5dc0*/  FSETP.NEU.FTZ.AND P0, PT, R236, -INF , PT ;  /* 0xff800000ec00780b */ /* 0x000fe40003f1d000 */
[----:B------:R-:W-:Y:S01]  /*5dd0*/  LOP3.LUT R90, R87, UR7, R90, 0x96, !PT ;  /* 0x00000007575a7c12 */ /* 0x000fe2000f8e965a */
[--C-:B------:R-:W-:Y:S01]  /*5de0*/  FFMA.FTZ R16, R16, c[0x0][0x23c], -R84.reuse ;  /* 0x00008f0010107a23 */ /* 0x100fe20000010854 */
[----:B------:R-:W-:Y:S01]  /*5df0*/  ULDC.U8 UR7, c[0x0][0x2d8] ;  /* 0x0000b60000077ab9 */ /* 0x000fe20000000000 */
[--C-:B------:R-:W-:Y:S02]  /*5e00*/  FFMA.FTZ R8, R8, c[0x0][0x23c], -R84.reuse ;  /* 0x00008f0008087a23 */ /* 0x100fe40000010854 */
[----:B------:R1:W-:Y:S01]  /*5e10*/  MUFU.EX2 R129, R16 ;  /* 0x0000001000817308 */ /* 0x0003e20000000800 */
[--C-:B------:R-:W-:Y:S02]  /*5e20*/  FFMA.FTZ R12, R12, c[0x0][0x23c], -R84.reuse ;  /* 0x00008f000c0c7a23 */ /* 0x100fe40000010854 */
[--C-:B------:R-:W-:Y:S02]  /*5e30*/  FFMA.FTZ R4, R4, c[0x0][0x23c], -R84.reuse ;  /* 0x00008f0004047a23 */ /* 0x100fe40000010854 */
[--C-:B------:R-:W-:Y:S02]  /*5e40*/  FFMA.FTZ R5, R5, c[0x0][0x23c], -R84.reuse ;  /* 0x00008f0005057a23 */ /* 0x100fe40000010854 */
[--C-:B------:R-:W-:Y:S02]  /*5e50*/  FFMA.FTZ R9, R9, c[0x0][0x23c], -R84.reuse ;  /* 0x00008f0009097a23 */ /* 0x100fe40000010854 */
[--C-:B------:R-:W-:Y:S01]  /*5e60*/  FFMA.FTZ R13, R13, c[0x0][0x23c], -R84.reuse ;  /* 0x00008f000d0d7a23 */ /* 0x100fe20000010854 */
[----:B------:R2:W-:Y:S01]  /*5e70*/  MUFU.EX2 R126, R8 ;  /* 0x00000008007e7308 */ /* 0x0005e20000000800 */
[----:B------:R-:W-:Y:S09]  /*5e80*/  FFMA.FTZ R84, R17, c[0x0][0x23c], -R84 ;  /* 0x00008f0011547a23 */ /* 0x000ff20000010854 */
[----:B------:R3:W-:Y:S01]  /*5e90*/  MUFU.EX2 R127, R12 ;  /* 0x0000000c007f7308 */ /* 0x0007e20000000800 */
[----:B-1----:R-:W-:Y:S05]  /*5ea0*/  FSEL R16, R91, RZ, P0 ;  /* 0x000000ff5b107208 */ /* 0x002fea0000000000 */
[--C-:B------:R-:W-:Y:S04]  /*5eb0*/  FFMA.FTZ R7, R7, c[0x0][0x23c], -R16.reuse ;  /* 0x00008f0007077a23 */ /* 0x100fe80000010810 */
[----:B------:R1:W-:Y:S01]  /*5ec0*/  MUFU.EX2 R124, R4 ;  /* 0x00000004007c7308 */ /* 0x0003e20000000800 */
[--C-:B------:R-:W-:Y:S02]  /*5ed0*/  FFMA.FTZ R6, R6, c[0x0][0x23c], -R16.reuse ;  /* 0x00008f0006067a23 */ /* 0x100fe40000010810 */
[--C-:B------:R-:W-:Y:S01]  /*5ee0*/  FFMA.FTZ R19, R19, c[0x0][0x23c], -R16.reuse ;  /* 0x00008f0013137a23 */ /* 0x100fe20000010810 */
[----:B--2---:R-:W-:Y:S01]  /*5ef0*/  LOP3.LUT R8, R88, 0xff, RZ, 0xc0, !PT ;  /* 0x000000ff58087812 */ /* 0x004fe200078ec0ff */
[--C-:B------:R-:W-:Y:S02]  /*5f00*/  FFMA.FTZ R11, R11, c[0x0][0x23c], -R16.reuse ;  /* 0x00008f000b0b7a23 */ /* 0x100fe40000010810 */
[--C-:B------:R-:W-:Y:S01]  /*5f10*/  FFMA.FTZ R10, R10, c[0x0][0x23c], -R16.reuse ;  /* 0x00008f000a0a7a23 */ /* 0x100fe20000010810 */
[----:B------:R-:W-:Y:S01]  /*5f20*/  ISETP.LE.U32.AND P6, PT, R8, UR7, PT ;  /* 0x0000000708007c0c */ /* 0x000fe2000bfc3070 */
[--C-:B------:R-:W-:Y:S01]  /*5f30*/  FFMA.FTZ R15, R15, c[0x0][0x23c], -R16.reuse ;  /* 0x00008f000f0f7a23 */ /* 0x100fe20000010810 */
[----:B------:R2:W-:Y:S01]  /*5f40*/  MUFU.EX2 R125, R7 ;  /* 0x00000007007d7308 */ /* 0x0005e20000000800 */
[----:B------:R-:W-:Y:S01]  /*5f50*/  LOP3.LUT R8, R86, 0xff, RZ, 0xc0, !PT ;  /* 0x000000ff56087812 */ /* 0x000fe200078ec0ff */
[----:B------:R-:W-:Y:S01]  /*5f60*/  FFMA.FTZ R14, R14, c[0x0][0x23c], -R16 ;  /* 0x00008f000e0e7a23 */ /* 0x000fe20000010810 */
[----:B---3--:R-:W-:Y:S01]  /*5f70*/  SHF.R.U32.HI R12, RZ, 0x10, R88 ;  /* 0x00000010ff0c7819 */ /* 0x008fe20000011658 */
[----:B------:R-:W-:Y:S01]  /*5f80*/  FFMA.FTZ R16, R18, c[0x0][0x23c], -R16 ;  /* 0x00008f0012107a23 */ /* 0x000fe20000010810 */
[----:B------:R-:W-:Y:S05]  /*5f90*/  ISETP.LE.U32.AND P5, PT, R8, UR7, PT ;  /* 0x0000000708007c0c */ /* 0x000fea000bfa3070 */
[----:B------:R3:W-:Y:S01]  /*5fa0*/  MUFU.EX2 R122, R6 ;  /* 0x00000006007a7308 */ /* 0x0007e20000000800 */
[----:B-1----:R-:W-:Y:S04]  /*5fb0*/  LOP3.LUT R4, R85, 0xff, RZ, 0xc0, !PT ;  /* 0x000000ff55047812 */ /* 0x002fe800078ec0ff */
[----:B------:R-:W-:Y:S05]  /*5fc0*/  ISETP.LE.U32.AND P3, PT, R4, UR7, PT ;  /* 0x0000000704007c0c */ /* 0x000fea000bf63070 */
[----:B------:R-:W-:Y:S01]  /*5fd0*/  MUFU.EX2 R120, R5 ;  /* 0x0000000500787308 */ /* 0x000fe20000000800 */
[----:B------:R-:W-:Y:S02]  /*5fe0*/  LOP3.LUT R4, R12, 0xff, RZ, 0xc0, !PT ;  /* 0x000000ff0c047812 */ /* 0x000fe400078ec0ff */
[----:B------:R-:W-:Y:S02]  /*5ff0*/  LOP3.LUT R12, R86, 0xffff, RZ, 0xc0, !PT ;  /* 0x0000ffff560c7812 */ /* 0x000fe400078ec0ff */
[----:B--2---:R-:W-:Y:S02]  /*6000*/  SHF.R.U32.HI R7, RZ, 0x18, R88 ;  /* 0x00000018ff077819 */ /* 0x004fe40000011658 */
[----:B------:R-:W-:Y:S02]  /*6010*/  ISETP.LE.U32.AND P1, PT, R4, UR7, PT ;  /* 0x0000000704007c0c */ /* 0x000fe4000bf23070 */
[----:B------:R-:W-:Y:S01]  /*6020*/  SHF.R.U32.HI R4, RZ, 0x18, R90 ;  /* 0x00000018ff047819 */ /* 0x000fe2000001165a */
[----:B------:R-:W-:Y:S01]  /*6030*/  MUFU.EX2 R128, R19 ;  /* 0x0000001300807308 */ /* 0x000fe20000000800 */
[----:B------:R-:W-:Y:S02]  /*6040*/  ISETP.LE.U32.AND P0, PT, R7, UR7, PT ;  /* 0x0000000707007c0c */ /* 0x000fe4000bf03070 */
[----:B------:R-:W-:Y:S02]  /*6050*/  LOP3.LUT R88, R88, 0xffff, RZ, 0xc0, !PT ;  /* 0x0000ffff58587812 */ /* 0x000fe400078ec0ff */
[--C-:B---3--:R-:W-:Y:S02]  /*6060*/  SHF.R.U32.HI R6, RZ, 0x18, R85.reuse ;  /* 0x00000018ff067819 */ /* 0x108fe40000011655 */
[--C-:B------:R-:W-:Y:S02]  /*6070*/  SHF.R.U32.HI R7, RZ, 0x18, R86.reuse ;  /* 0x00000018ff077819 */ /* 0x100fe40000011656 */
[----:B------:R-:W-:Y:S01]  /*6080*/  ISETP.LE.U32.AND P2, PT, R6, UR7, PT ;  /* 0x0000000706007c0c */ /* 0x000fe2000bf43070 */
[----:B------:R-:W-:Y:S01]  /*6090*/  MUFU.EX2 R123, R9 ;  /* 0x00000009007b7308 */ /* 0x000fe20000000800 */
[----:B------:R-:W-:Y:S02]  /*60a0*/  LOP3.LUT R6, R90, 0xff, RZ, 0xc0, !PT ;  /* 0x000000ff5a067812 */ /* 0x000fe400078ec0ff */
[----:B------:R-:W-:Y:S02]  /*60b0*/  SHF.R.U32.HI R86, RZ, 0x10, R86 ;  /* 0x00000010ff567819 */ /* 0x000fe40000011656 */
[----:B------:R-:W-:Y:S05]  /*60c0*/  ISETP.LE.U32.AND P4, PT, R7, UR7, PT ;  /* 0x0000000707007c0c */ /* 0x000fea000bf83070 */
[----:B------:R-:W-:Y:S10]  /*60d0*/  MUFU.EX2 R113, R11 ;  /* 0x0000000b00717308 */ /* 0x000ff40000000800 */
[----:B------:R-:W-:Y:S10]  /*60e0*/  MUFU.EX2 R112, R10 ;  /* 0x0000000a00707308 */ /* 0x000ff40000000800 */
[----:B------:R-:W-:Y:S10]  /*60f0*/  MUFU.EX2 R121, R15 ;  /* 0x0000000f00797308 */ /* 0x000ff40000000800 */
[----:B------:R-:W-:Y:S10]  /*6100*/  MUFU.EX2 R115, R13 ;  /* 0x0000000d00737308 */ /* 0x000ff40000000800 */
[----:B------:R-:W-:Y:S10]  /*6110*/  MUFU.EX2 R114, R14 ;  /* 0x0000000e00727308 */ /* 0x000ff40000000800 */
[----:B------:R-:W-:Y:S10]  /*6120*/  MUFU.EX2 R119, R84 ;  /* 0x0000005400777308 */ /* 0x000ff40000000800 */
[----:B------:R-:W1:Y:S02]  /*6130*/  MUFU.EX2 R118, R16 ;  /* 0x0000001000767308 */ /* 0x000e640000000800 */
[----:B-1----:R-:W-:Y:S02]  /*6140*/  @!P1 FADD.FTZ R118, -R118, -RZ ;  /* 0x800000ff76769221 */ /* 0x002fe40000010100 */
[----:B------:R-:W-:Y:S01]  /*6150*/  @!P6 FADD.FTZ R129, -R129, -RZ ;  /* 0x800000ff8181e221 */ /* 0x000fe20000010100 */
[----:B------:R-:W-:Y:S01]  /*6160*/  ISETP.LE.U32.AND P6, PT, R4, UR7, PT ;  /* 0x0000000704007c0c */ /* 0x000fe2000bfc3070 */
[----:B------:R-:W-:Y:S01]  /*6170*/  @!P3 FADD.FTZ R127, -R127, -RZ ;  /* 0x800000ff7f7fb221 */ /* 0x000fe20000010100 */
[----:B------:R-:W-:Y:S01]  /*6180*/  SHF.R.U32.HI R4, RZ, 0x10, R90 ;  /* 0x00000010ff047819 */ /* 0x000fe2000001165a */
[----:B------:R-:W-:Y:S01]  /*6190*/  @!P0 FADD.FTZ R128, -R128, -RZ ;  /* 0x800000ff80808221 */ /* 0x000fe20000010100 */
[----:B------:R-:W-:Y:S01]  /*61a0*/  LOP3.LUT R90, R90, 0xffff, RZ, 0xc0, !PT ;  /* 0x0000ffff5a5a7812 */ /* 0x000fe200078ec0ff */
[----:B------:R-:W-:Y:S01]  /*61b0*/  @!P5 FADD.FTZ R126, -R126, -RZ ;  /* 0x800000ff7e7ed221 */ /* 0x000fe20000010100 */
[----:B------:R-:W-:Y:S01]  /*61c0*/  LOP3.LUT R5, R4, 0xff, RZ, 0xc0, !PT ;  /* 0x000000ff04057812 */ /* 0x000fe200078ec0ff */
[----:B------:R-:W-:Y:S01]  /*61d0*/  @!P4 FADD.FTZ R113, -R113, -RZ ;  /* 0x800000ff7171c221 */ /* 0x000fe20000010100 */
[----:B------:R-:W-:Y:S01]  /*61e0*/  SHF.R.U32.HI R90, RZ, 0x8, R90 ;  /* 0x00000008ff5a7819 */ /* 0x000fe2000001165a */
[----:B------:R-:W-:Y:S01]  /*61f0*/  @!P2 FADD.FTZ R121, -R121, -RZ ;  /* 0x800000ff7979a221 */ /* 0x000fe20000010100 */
[----:B------:R-:W-:Y:S02]  /*6200*/  SHF.R.U32.HI R4, RZ, 0x8, R12 ;  /* 0x00000008ff047819 */ /* 0x000fe4000001160c */
[----:B------:R-:W-:Y:S01]  /*6210*/  ISETP.LE.U32.AND P3, PT, R5, UR7, PT ;  /* 0x0000000705007c0c */ /* 0x000fe2000bf63070 */
[----:B------:R-:W-:Y:S01]  /*6220*/  @!P6 FADD.FTZ R125, -R125, -RZ ;  /* 0x800000ff7d7de221 */ /* 0x000fe20000010100 */
[----:B------:R-:W-:Y:S02]  /*6230*/  LOP3.LUT R5, R90, 0xffff, RZ, 0xc0, !PT ;  /* 0x0000ffff5a057812 */ /* 0x000fe400078ec0ff */
[----:B------:R-:W-:Y:S02]  /*6240*/  ISETP.LE.U32.AND P0, PT, R6, UR7, PT ;  /* 0x0000000706007c0c */ /* 0x000fe4000bf03070 */
[----:B------:R-:W-:Y:S02]  /*6250*/  ISETP.LE.U32.AND P6, PT, R5, UR7, PT ;  /* 0x0000000705007c0c */ /* 0x000fe4000bfc3070 */
[----:B------:R-:W-:Y:S02]  /*6260*/  LOP3.LUT R4, R4, 0xffff, RZ, 0xc0, !PT ;  /* 0x0000ffff04047812 */ /* 0x000fe400078ec0ff */
[----:B------:R-:W-:Y:S02]  /*6270*/  SHF.R.U32.HI R6, RZ, 0x10, R85 ;  /* 0x00000010ff067819 */ /* 0x000fe40000011655 */
[----:B------:R-:W-:Y:S01]  /*6280*/  ISETP.LE.U32.AND P5, PT, R4, UR7, PT ;  /* 0x0000000704007c0c */ /* 0x000fe2000bfa3070 */
[----:B------:R-:W-:Y:S01]  /*6290*/  @!P3 FADD.FTZ R122, -R122, -RZ ;  /* 0x800000ff7a7ab221 */ /* 0x000fe20000010100 */
[----:B------:R-:W-:Y:S02]  /*62a0*/  SHF.R.U32.HI R5, RZ, 0x8, R88 ;  /* 0x00000008ff057819 */ /* 0x000fe40000011658 */
[----:B------:R-:W-:Y:S01]  /*62b0*/  LOP3.LUT R85, R85, 0xffff, RZ, 0xc0, !PT ;  /* 0x0000ffff55557812 */ /* 0x000fe200078ec0ff */
[----:B------:R-:W-:Y:S01]  /*62c0*/  @!P0 FADD.FTZ R124, -R124, -RZ ;  /* 0x800000ff7c7c8221 */ /* 0x000fe20000010100 */
[----:B------:R-:W-:Y:S01]  /*62d0*/  LOP3.LUT R4, R6, 0xff, RZ, 0xc0, !PT ;  /* 0x000000ff06047812 */ /* 0x000fe200078ec0ff */
[----:B------:R-:W-:Y:S01]  /*62e0*/  @!P6 FADD.FTZ R120, -R120, -RZ ;  /* 0x800000ff7878e221 */ /* 0x000fe20000010100 */
[----:B------:R-:W-:Y:S02]  /*62f0*/  LOP3.LUT R6, R86, 0xff, RZ, 0xc0, !PT ;  /* 0x000000ff56067812 */ /* 0x000fe400078ec0ff */
[----:B------:R-:W-:Y:S02]  /*6300*/  ISETP.LE.U32.AND P0, PT, R4, UR7, PT ;  /* 0x0000000704007c0c */ /* 0x000fe4000bf03070 */
[----:B------:R-:W-:Y:S01]  /*6310*/  SHF.R.U32.HI R4, RZ, 0x8, R85 ;  /* 0x00000008ff047819 */ /* 0x000fe20000011655 */
[----:B------:R-:W-:Y:S01]  /*6320*/  @!P5 FADD.FTZ R123, -R123, -RZ ;  /* 0x800000ff7b7bd221 */ /* 0x000fe20000010100 */
[----:B------:R-:W-:Y:S02]  /*6330*/  LOP3.LUT R5, R5, 0xffff, RZ, 0xc0, !PT ;  /* 0x0000ffff05057812 */ /* 0x000fe400078ec0ff */
[----:B------:R-:W-:Y:S02]  /*6340*/  LOP3.LUT R4, R4, 0xffff, RZ, 0xc0, !PT ;  /* 0x0000ffff04047812 */ /* 0x000fe400078ec0ff */
[----:B------:R-:W-:Y:S02]  /*6350*/  ISETP.LE.U32.AND P3, PT, R5, UR7, PT ;  /* 0x0000000705007c0c */ /* 0x000fe4000bf63070 */
[----:B------:R-:W-:Y:S02]  /*6360*/  F2FP.RELU.PACK_AB R5, R125, R122 ;  /* 0x0000007a7d05723e */ /* 0x000fe400000008ff */
[----:B------:R-:W-:Y:S01]  /*6370*/  ISETP.LE.U32.AND P5, PT, R6, UR7, PT ;  /* 0x0000000706007c0c */ /* 0x000fe2000bfa3070 */
[----:B------:R-:W-:Y:S01]  /*6380*/  @!P0 FADD.FTZ R114, -R114, -RZ ;  /* 0x800000ff72728221 */ /* 0x000fe20000010100 */
[----:B------:R-:W-:Y:S01]  /*6390*/  F2FP.RELU.PACK_AB R6, R120, R124 ;  /* 0x0000007c7806723e */ /* 0x000fe200000008ff */
[----:B------:R1:W-:Y:S01]  /*63a0*/  STS [R231+0x22400], R5 ;  /* 0x02240005e7007388 */ /* 0x0003e20000000800 */
[----:B------:R-:W-:Y:S02]  /*63b0*/  ISETP.LE.U32.AND P6, PT, R4, UR7, PT ;  /* 0x0000000704007c0c */ /* 0x000fe4000bfc3070 */
[----:B------:R-:W-:Y:S01]  /*63c0*/  F2FP.RELU.PACK_AB R4, R123, R126 ;  /* 0x0000007e7b04723e */ /* 0x000fe200000008ff */
[----:B------:R2:W-:Y:S01]  /*63d0*/  STS [R231+0x22000], R6 ;  /* 0x02200006e7007388 */ /* 0x0005e20000000800 */
[----:B------:R-:W-:Y:S01]  /*63e0*/  FSETP.GE.FTZ.AND P2, PT, R120, RZ, PT ;  /* 0x000000ff7800720b */ /* 0x000fe20003f56000 */
[----:B------:R-:W-:Y:S01]  /*63f0*/  @!P3 FADD.FTZ R119, -R119, -RZ ;  /* 0x800000ff7777b221 */ /* 0x000fe20000010100 */
[----:B------:R-:W-:Y:S01]  /*6400*/  FSETP.GE.FTZ.AND P3, PT, R124, RZ, PT ;  /* 0x000000ff7c00720b */ /* 0x000fe20003f76000 */
[----:B------:R3:W-:Y:S01]  /*6410*/  STS [R234+0x22000], R4 ;  /* 0x02200004ea007388 */ /* 0x0007e20000000800 */
[----:B------:R-:W-:Y:S01]  /*6420*/  FSETP.GE.FTZ.AND P1, PT, R122, RZ, PT ;  /* 0x000000ff7a00720b */ /* 0x000fe20003f36000 */
[----:B------:R-:W-:Y:S01]  /*6430*/  @!P5 FADD.FTZ R112, -R112, -RZ ;  /* 0x800000ff7070d221 */ /* 0x000fe20000010100 */
[----:B------:R-:W-:Y:S03]  /*6440*/  FSETP.GE.FTZ.AND P0, PT, R125, RZ, PT ;  /* 0x000000ff7d00720b */ /* 0x000fe60003f16000 */
[----:B------:R-:W-:Y:S01]  /*6450*/  @!P6 FADD.FTZ R115, -R115, -RZ ;  /* 0x800000ff7373e221 */ /* 0x000fe20000010100 */
[----:B------:R-:W-:Y:S04]  /*6460*/  F2FP.RELU.PACK_AB R8, R113, R112 ;  /* 0x000000707108723e */ /* 0x000fe800000008ff */
[----:B------:R-:W-:Y:S01]  /*6470*/  F2FP.RELU.PACK_AB R7, R115, R127 ;  /* 0x0000007f7307723e */ /* 0x000fe200000008ff */
[----:B------:R-:W-:Y:S04]  /*6480*/  STS [R234+0x22400], R8 ;  /* 0x02240008ea007388 */ /* 0x000fe80000000800 */
[----:B------:R-:W-:Y:S01]  /*6490*/  STS [R232+0x22000], R7 ;  /* 0x02200007e8007388 */ /* 0x000fe20000000800 */
[----:B-1----:R-:W-:Y:S02]  /*64a0*/  F2FP.RELU.PACK_AB R5, R119, R129 ;  /* 0x000000817705723e */ /* 0x002fe400000008ff */
        /* <DEDUP_REMOVED lines=134> */
[----:B------:R-:W-:Y:S01]  /*6d10*/  FADD.FTZ R8, -R117, R9 ;  /* 0x0000000975087221 */ /* 0x000fe20000010100 */
        /* <DEDUP_REMOVED lines=216> */
.L_x_1346:
        /* <DEDUP_REMOVED lines=101> */
[C---:B------:R-:W-:Y:S02]  /*80f0*/  IMAD R201, R240.reuse, 0x18, RZ ;  /* 0x00000018f0c97824 */ /* 0x040fe400078e02ff */
[CC--:B------:R-:W-:Y:S03]  /*8100*/  LEA R198, P2, R205.reuse, R220.reuse, 0x2 ;  /* 0x000000dccdc67211 */ /* 0x0c0fe600078410ff */
[C---:B------:R-:W-:Y:S01]  /*8110*/  IMAD.SHL.U32 R203, R240.reuse, 0x20, RZ ;  /* 0x00000020f0cb7824 */ /* 0x040fe200078e00ff */
[-C--:B------:R-:W-:Y:S01]  /*8120*/  LEA.HI.X.SX32 R199, R205, R221.reuse, 0x2, P2 ;  /* 0x000000ddcdc77211 */ /* 0x080fe200010f16ff */
[C---:B------:R-:W-:Y:S02]  /*8130*/  IMAD R206, R240.reuse, 0x28, RZ ;  /* 0x00000028f0ce7824 */ /* 0x040fe400078e02ff */
[C---:B------:R-:W-:Y:S01]  /*8140*/  IMAD R202, R240.reuse, 0x30, RZ ;  /* 0x00000030f0ca7824 */ /* 0x040fe200078e02ff */
[-C--:B------:R-:W-:Y:S01]  /*8150*/  LEA R200, P2, R203, R220.reuse, 0x2 ;  /* 0x000000dccbc87211 */ /* 0x080fe200078410ff */
[----:B------:R-:W-:Y:S01]  /*8160*/  IMAD R240, R240, 0x38, RZ ;  /* 0x00000038f0f07824 */ /* 0x000fe200078e02ff */
        /* <DEDUP_REMOVED lines=10> */
[-C--:B------:R-:W-:Y:S02]  /*8210*/  LEA.HI.X.SX32 R199, R206, R221.reuse, 0x2, P0 ;  /* 0x000000ddcec77211 */ /* 0x080fe400000f16ff */
[-C--:B------:R-:W-:Y:S03]  /*8220*/  LEA R6, P0, R240, R220.reuse, 0x2 ;  /* 0x000000dcf0067211 */ /* 0x080fe600078010ff */
        /* <DEDUP_REMOVED lines=343> */
.L_x_1347:
[----:B------:R-:W-:Y:S02]  /*97a0*/  UISETP.GT.AND UP0, UPT, UR12, UR21, UPT ;  /* 0x000000150c00728c */ /* 0x000fe4000bf04270 */
[----:B------:R-:W-:Y:S04]  /*97b0*/  UIADD3 UR7, UR12, -0x1, URZ ;  /* 0xffffffff0c077890 */ /* 0x000fe8000fffe03f */
[----:B------:R-:W-:Y:S03]  /*97c0*/  PLOP3.LUT P0, PT, PT, PT, UP0, 0x80, 0x0 ;  /* 0x000000000000781c */ /* 0x000fe60003f0f008 */
[----:B------:R-:W-:Y:S10]  /*97d0*/  UMOV UR12, UR7 ;  /* 0x00000007000c7c82 */ /* 0x000ff40008000000 */
[----:B------:R-:W-:-:S05]  /*97e0*/  @P0 BRA `(.L_x_1348) ;  /* 0xffffb28000000947 */ /* 0x000fca000383ffff */
[----:B------:R-:W-:Y:S01]  /*97f0*/  BAR.SYNC.DEFER_BLOCKING 0x0 ;  /* 0x0000000000007b1d */ /* 0x000fe20000010000 */
[----:B------:R-:W-:Y:S01]  /*9800*/  FMUL.FTZ R84, R64, c[0x0][0x2dc] ;  /* 0x0000b70040547a20 */ /* 0x000fe20000410000 */
[----:B------:R-:W-:Y:S01]  /*9810*/  UISETP.NE.AND UP0, UPT, UR30, -0x1, UPT ;  /* 0xffffffff1e00788c */ /* 0x000fe2000bf05270 */
[----:B------:R-:W-:-:S02]  /*9820*/  FMUL.FTZ R64, R62, c[0x0][0x2dc] ;  /* 0x0000b7003e407a20 */ /* 0x000fc40000410000 */
[----:B-1----:R-:W-:Y:S01]  /*9830*/  FMUL.FTZ R12, R63, c[0x0][0x2dc] ;  /* 0x0000b7003f0c7a20 */ /* 0x002fe20000410000 */
[----:B------:R-:W-:Y:S01]  /*9840*/  ULDC.64 UR12, c[0x0][0x3a0] ;  /* 0x0000e800000c7ab9 */ /* 0x000fe20000000a00 */
[----:B------:R-:W-:Y:S01]  /*9850*/  FMUL.FTZ R85, R58, c[0x0][0x2dc] ;  /* 0x0000b7003a557a20 */ /* 0x000fe20000410000 */
[----:B------:R-:W-:Y:S01]  /*9860*/  PLOP3.LUT P0, PT, PT, PT, UP0, 0x80, 0x0 ;  /* 0x000000000000781c */ /* 0x000fe20003f0f008 */
[----:B------:R-:W-:Y:S01]  /*9870*/  FMUL.FTZ R16, R59, c[0x0][0x2dc] ;  /* 0x0000b7003b107a20 */ /* 0x000fe20000410000 */
[----:B------:R-:W-:Y:S01]  /*9880*/  F2FP.PACK_AB R12, R12, R64 ;  /* 0x000000400c0c723e */ /* 0x000fe200000000ff */
[----:B------:R-:W-:Y:S02]  /*9890*/  FMUL.FTZ R15, R65, c[0x0][0x2dc] ;  /* 0x0000b700410f7a20 */ /* 0x000fe40000410000 */
        /* <DEDUP_REMOVED lines=267> */
.L_x_1349:
        /* <DEDUP_REMOVED lines=19> */
.L_x_1350:
        /* <DEDUP_REMOVED lines=56> */
.L_x_1352:
[----:B--23--:R-:W-:Y:S05]  /*ae00*/  BSYNC B0 ;  /* 0x0000000000007941 */ /* 0x00cfea0003800000 */
.L_x_1351:
        /* <DEDUP_REMOVED lines=21> */
.L_x_1354:
[----:B------:R-:W-:Y:S05]  /*af60*/  BSYNC B0 ;  /* 0x0000000000007941 */ /* 0x000fea0003800000 */
.L_x_1353:
        /* <DEDUP_REMOVED lines=31> */
.L_x_1356:
[----:B------:R-:W-:Y:S05]  /*b160*/  BSYNC B0 ;  /* 0x0000000000007941 */ /* 0x000fea0003800000 */
.L_x_1355:
        /* <DEDUP_REMOVED lines=18> */
.L_x_1327:
[----:B------:R-:W-:Y:S05]  /*b290*/  BSYNC B1 ;  /* 0x0000000000017941 */ /* 0x000fea0003800000 */
.L_x_1313:
        /* <DEDUP_REMOVED lines=12> */
.L_x_1357:
[----:B------:R-:W-:Y:S05]  /*b360*/  EXIT ;  /* 0x000000000000794d */ /* 0x000fea0003800000 */
.L_x_1359:
        /* <DEDUP_REMOVED lines=9> */
.L_x_2035:


//--------------------- .text._ZN5flash44flash_bwd_dq_dk_dv_loop_seqk_parallel_kernelI23Flash_bwd_kernel_traitsILi256ELi64ELi64ELi8ELi4ELi2ELi2ELb0ELb1EN7cutlass6half_tE19Flash_kernel_traitsILi256ELi64ELi64ELi8ES3_EELb0ELb0ELb1ELb1ELb0ELb0ELb1EEEvNS_16Flash_bwd_paramsE --------------------------
	.section	.text._ZN5flash44flash_bwd_dq_dk_dv_loop_seqk_parallel_kernelI23Flash_bwd_kernel_traitsILi256ELi64ELi64ELi8ELi4ELi2ELi2ELb0ELb1EN7cutlass6half_tE19Flash_kernel_traitsILi256ELi64ELi64ELi8ES3_EELb0ELb0ELb1ELb1ELb0ELb0ELb1EEEvNS_16Flash_bwd_paramsE,"ax",@progbits
	.sectioninfo	@"SHI_REGISTERS=255"
	.align	128
        .global         _ZN5flash44flash_bwd_dq_dk_dv_loop_seqk_parallel_kernelI23Flash_bwd_kernel_traitsILi256ELi64ELi64ELi8ELi4ELi2ELi2ELb0ELb1EN7cutlass6half_tE19Flash_kernel_traitsILi256ELi64ELi64ELi8ES3_EELb0ELb0ELb1ELb1ELb0ELb0ELb1EEEvNS_16Flash_bwd_paramsE
        .type           _ZN5flash44flash_bwd_dq_dk_dv_loop_seqk_parallel_kernelI23Flash_bwd_kernel_traitsILi256ELi64ELi64ELi8ELi4ELi2ELi2ELb0ELb1EN7cutlass6half_tE19Flash_kernel_traitsILi256ELi64ELi64ELi8ES3_EELb0ELb0ELb1ELb1ELb0ELb0ELb1EEEvNS_16Flash_bwd_paramsE,@function
        .size           _ZN5flash44flash_bwd_dq_dk_dv_loop_seqk_parallel_kernelI23Flash_bwd_kernel_traitsILi256ELi64ELi64ELi8ELi4ELi2ELi2ELb0ELb1EN7cutlass6half_tE19Flash_kernel_traitsILi256ELi64ELi64ELi8ES3_EELb0ELb0ELb1ELb1ELb0ELb0ELb1EEEvNS_16Flash_bwd_paramsE,(.L_x_2036 - _ZN5flash44flash_bwd_dq_dk_dv_loop_seqk_parallel_kernelI23Flash_bwd_kernel_traitsILi256ELi64ELi64ELi8ELi4ELi2ELi2ELb0ELb1EN7cutlass6half_tE19Flash_kernel_traitsILi256ELi64ELi64ELi8ES3_EELb0ELb0ELb1ELb1ELb0ELb0ELb1EEEvNS_16Flash_bwd_paramsE)
        .other          _ZN5flash44flash_bwd_dq_dk_dv_loop_seqk_parallel_kernelI23Flash_bwd_kernel_traitsILi256ELi64ELi64ELi8ELi4ELi2ELi2ELb0ELb1EN7cutlass6half_tE19Flash_kernel_traitsILi256ELi64ELi64ELi8ES3_EELb0ELb0ELb1ELb1ELb0ELb0ELb1EEEvNS_16Flash_bwd_paramsE,@"STO_CUDA_ENTRY STV_DEFAULT"
_ZN5flash44flash_bwd_dq_dk_dv_loop_seqk_parallel_kernelI23Flash_bwd_kernel_traitsILi256ELi64ELi64ELi8ELi4ELi2ELi2ELb0ELb1EN7cutlass6half_tE19Flash_kernel_traitsILi256ELi64ELi64ELi8ES3_EELb0ELb0ELb1ELb1ELb0ELb0ELb1EEEvNS_16Flash_bwd_paramsE:
.text._ZN5flash44flash_bwd_dq_dk_dv_loop_seqk_parallel_kernelI23Flash_bwd_kernel_traitsILi256ELi64ELi64ELi8ELi4ELi2ELi2ELb0ELb1EN7cutlass6half_tE19Flash_kernel_traitsILi256ELi64ELi64ELi8ES3_EELb0ELb0ELb1ELb1ELb0ELb0ELb1EEEvNS_16Flash_bwd_paramsE:
        /* <DEDUP_REMOVED lines=191> */
.L_x_1406:
        /* <DEDUP_REMOVED lines=62> */
.L_x_1360:
        /* <DEDUP_REMOVED lines=67> */
.L_x_1362:
        /* <DEDUP_REMOVED lines=41> */
.L_x_1363:
        /* <DEDUP_REMOVED lines=45> */
.L_x_1364:
[----:B------:R-:W-:Y:S02]  /*1960*/  UMOV UR13, UR52 ;  /* 0x00000034000d7c82 */ /* 0x000fe40008000000 */
.L_x_1365:
        /* <DEDUP_REMOVED lines=97> */
.L_x_1367:
        /* <DEDUP_REMOVED lines=18> */
.L_x_1368:
        /* <DEDUP_REMOVED lines=34> */
.L_x_1370:
[----:B------:R-:W-:Y:S05]  /*22c0*/  BSYNC B0 ;  /* 0x0000000000007941 */ /* 0x000fea0003800000 */
.L_x_1369:
        /* <DEDUP_REMOVED lines=21> */
.L_x_1372:
[----:B------:R-:W-:Y:S05]  /*2420*/  BSYNC B0 ;  /* 0x0000000000007941 */ /* 0x000fea0003800000 */
.L_x_1371:
        /* <DEDUP_REMOVED lines=31> */
.L_x_1374:
[----:B------:R-:W-:Y:S05]  /*2620*/  BSYNC B0 ;  /* 0x0000000000007941 */ /* 0x000fea0003800000 */
.L_x_1373:
        /* <DEDUP_REMOVED lines=20> */
.L_x_1366:
        /* <DEDUP_REMOVED lines=49> */
.L_x_1377:
[----:B------:R-:W-:Y:S05]  /*2a80*/  BSYNC B0 ;  /* 0x0000000000007941 */ /* 0x000fea0003800000 */
.L_x_1376:
        /* <DEDUP_REMOVED lines=48> */
.L_x_1379:
[----:B------:R-:W-:Y:S05]  /*2d90*/  BSYNC B0 ;  /* 0x0000000000007941 */ /* 0x000fea0003800000 */
.L_x_1378:
        /* <DEDUP_REMOVED lines=43> */
.L_x_1381:
[----:B------:R-:W-:Y:S05]  /*3050*/  BSYNC B0 ;  /* 0x0000000000007941 */ /* 0x000fea0003800000 */
.L_x_1380:
        /* <DEDUP_REMOVED lines=45> */
.L_x_1383:
[----:B------:R-:W-:Y:S05]  /*3330*/  BSYNC B0 ;  /* 0x0000000000007941 */ /* 0x000fea0003800000 */
.L_x_1382:
        /* <DEDUP_REMOVED lines=79> */
.L_x_1385:
[----:B------:R-:W-:Y:S05]  /*3830*/  BSYNC B0 ;  /* 0x0000000000007941 */ /* 0x000fea0003800000 */
.L_x_1384:
        /* <DEDUP_REMOVED lines=55> */
.L_x_1387:
[----:B------:R-:W-:Y:S05]  /*3bb0*/  BSYNC B0 ;  /* 0x0000000000007941 */ /* 0x000fea0003800000 */
.L_x_1386:
        /* <DEDUP_REMOVED lines=62> */
.L_x_1389:
[----:B------:R-:W-:Y:S05]  /*3fa0*/  BSYNC B0 ;  /* 0x0000000000007941 */ /* 0x000fea0003800000 */
.L_x_1388:
        /* <DEDUP_REMOVED lines=54> */
.L_x_1391:
[----:B------:R-:W-:Y:S05]  /*4310*/  BSYNC B0 ;  /* 0x0000000000007941 */ /* 0x000fea0003800000 */
.L_x_1390:
        /* <DEDUP_REMOVED lines=95> */
.L_x_1396:
[----:B------:R-:W0:Y:S01]  /*4910*/  LDGDEPBAR ;  /* 0x00000000000079af */ /* 0x000e220000000000 */
[----:B------:R-:W-:Y:S01]  /*4920*/  IADD3 R112, P0, R247, UR18, RZ ;  /* 0x00000012f7707c10 */ /* 0x000fe2000ff1e0ff */
[----:B------:R-:W-:Y:S02]  /*4930*/  USHF.L.U32 UR9, UR8, 0x6, URZ ;  /* 0x0000000608097899 */ /* 0x000fe4000800063f */
[----:B------:R-:W-:Y:S01]  /*4940*/  ULDC UR10, c[0x0][0x2e4] ;  /* 0x0000b900000a7ab9 */ /* 0x000fe20000000800 */
[----:B------:R-:W-:Y:S01]  /*4950*/  IADD3.X R113, R246, UR17, RZ, P0, !PT ;  /* 0x00000011f6717c10 */ /* 0x000fe200087fe4ff */
[----:B------:R-:W-:Y:S01]  /*4960*/  UISETP.GE.AND UP0, UPT, UR9, UR21, UPT ;  /* 0x000000150900728c */ /* 0x000fe2000bf06270 */
[----:B------:R-:W-:Y:S04]  /*4970*/  DEPBAR.LE SB0, 0x0 ;  /* 0x000080000000791a */ /* 0x000fe80000000000 */
[----:B------:R-:W-:Y:S08]  /*4980*/  BAR.SYNC.DEFER_BLOCKING 0x0 ;  /* 0x0000000000007b1d */ /* 0x000ff00000010000 */
[----:B------:R-:W-:Y:S08]  /*4990*/  LDSM.16.M88.4 R84, [R223] ;  /* 0x00000000df54783b */ /* 0x000ff00000000200 */
[----:B-1----:R-:W1:Y:S08]  /*49a0*/  LDSM.16.M88.4 R88, [R222+0x10000] ;  /* 0x01000000de58783b */ /* 0x002e700000000200 */
[----:B------:R-:W2:Y:S08]  /*49b0*/  LDSM.16.M88.4 R92, [R222+0x10800] ;  /* 0x01080000de5c783b */ /* 0x000eb00000000200 */
[----:B------:R-:W-:Y:S08]  /*49c0*/  LDSM.16.M88.4 R96, [R221] ;  /* 0x00000000dd60783b */ /* 0x000ff00000000200 */
[----:B------:R-:W3:Y:S08]  /*49d0*/  LDSM.16.M88.4 R100, [R212+0x10000] ;  /* 0x01000000d464783b */ /* 0x000ef00000000200 */
[----:B------:R-:W4:Y:S01]  /*49e0*/  LDSM.16.M88.4 R104, [R212+0x10800] ;  /* 0x01080000d468783b */ /* 0x000f220000000200 */
[C---:B-1----:R-:W-:Y:S07]  /*49f0*/  HMMA.16816.F32 R4, R84.reuse, R88, RZ ;  /* 0x000000585404723c */ /* 0x042fee00000018ff */
[----:B------:R-:W-:Y:S01]  /*4a00*/  LDSM.16.M88.4 R108, [R3+0x10000] ;  /* 0x01000000036c783b */ /* 0x000fe20000000200 */
[C---:B------:R-:W-:Y:S07]  /*4a10*/  HMMA.16816.F32 R8, R84.reuse, R90, RZ ;  /* 0x0000005a5408723c */ /* 0x040fee00000018ff */
[----:B------:R-:W1:Y:S01]  /*4a20*/  LDSM.16.M88.4 R88, [R220] ;  /* 0x00000000dc58783b */ /* 0x000e620000000200 */
[C---:B--2---:R-:W-:Y:S07]  /*4a30*/  HMMA.16816.F32 R12, R84.reuse, R92, RZ ;  /* 0x0000005c540c723c */ /* 0x044fee00000018ff */
[----:B-----5:R2:W5:Y:S04]  /*4a40*/  LDG.E R117, [R112.64] ;  /* 0x0000000470757981 */ /* 0x020568000c1e1900 */
[----:B------:R2:W5:Y:S01]  /*4a50*/  LDG.E R116, [R112.64+0x20] ;  /* 0x0000200470747981 */ /* 0x000562000c1e1900 */
[----:B------:R-:W-:Y:S03]  /*4a60*/  HMMA.16816.F32 R16, R84, R94, RZ ;  /* 0x0000005e5410723c */ /* 0x000fe600000018ff */
[----:B------:R-:W1:Y:S05]  /*4a70*/  LDSM.16.M88.4 R84, [R3+0x10800] ;  /* 0x010800000354783b */ /* 0x000e6a0000000200 */
[C---:B---3--:R-:W-:Y:S03]  /*4a80*/  HMMA.16816.F32 R4, R96.reuse, R100, R4 ;  /* 0x000000646004723c */ /* 0x048fe60000001804 */
[----:B------:R-:W-:Y:S05]  /*4a90*/  LDSM.16.M88.4 R92, [R219] ;  /* 0x00000000db5c783b */ /* 0x000fea0000000200 */
[C---:B------:R-:W-:Y:S03]  /*4aa0*/  HMMA.16816.F32 R8, R96.reuse, R102, R8 ;  /* 0x000000666008723c */ /* 0x040fe60000001808 */
[----:B------:R-:W3:Y:S01]  /*4ab0*/  LDSM.16.M88.4 R100, [R2+0x10000] ;  /* 0x010000000264783b */ /* 0x000ee20000000200 */
[----:B--2---:R-:W-:Y:S04]  /*4ac0*/  IADD3 R113, R240, UR9, RZ ;  /* 0x00000009f0717c10 */ /* 0x004fe8000fffe0ff */
[C---:B----4-:R-:W-:Y:S04]  /*4ad0*/  HMMA.16816.F32 R12, R96.reuse, R104, R12 ;  /* 0x00000068600c723c */ /* 0x050fe8000000180c */
[C---:B------:R-:W-:Y:S02]  /*4ae0*/  IADD3 R115, R113.reuse, 0x7, RZ ;  /* 0x0000000771737810 */ /* 0x040fe40007ffe0ff */
[----:B------:R-:W-:Y:S02]  /*4af0*/  IADD3 R114, R113, 0x8, RZ ;  /* 0x0000000871727810 */ /* 0x000fe40007ffe0ff */
[----:B------:R-:W-:Y:S01]  /*4b00*/  HMMA.16816.F32 R16, R96, R106, R16 ;  /* 0x0000006a6010723c */ /* 0x000fe20000001810 */
[----:B------:R-:W2:Y:S02]  /*4b10*/  LDSM.16.M88.4 R96, [R2+0x10800] ;  /* 0x010800000260783b */ /* 0x000ea40000000200 */
[----:B------:R-:W-:Y:S02]  /*4b20*/  ISETP.GE.AND P0, PT, R115, RZ, PT ;  /* 0x000000ff7300720c */ /* 0x000fe40003f06270 */
[----:B------:R-:W-:Y:S02]  /*4b30*/  ISETP.GE.AND P1, PT, R114, RZ, PT ;  /* 0x000000ff7200720c */ /* 0x000fe40003f26270 */
[C---:B------:R-:W-:Y:S01]  /*4b40*/  IADD3 R119, R113.reuse, -0x8, RZ ;  /* 0xfffffff871777810 */ /* 0x040fe20007ffe0ff */
[C---:B-1----:R-:W-:Y:S01]  /*4b50*/  HMMA.16816.F32 R4, R88.reuse, R108, R4 ;  /* 0x0000006c5804723c */ /* 0x042fe20000001804 */
[----:B------:R-:W-:Y:S04]  /*4b60*/  LDSM.16.M88.4 R104, [R223+0x2000] ;  /* 0x00200000df68783b */ /* 0x000fe80000000200 */
[C---:B------:R-:W-:Y:S02]  /*4b70*/  IADD3 R118, R113.reuse, -0x1, RZ ;  /* 0xffffffff71767810 */ /* 0x040fe40007ffe0ff */
[C---:B------:R-:W-:Y:S01]  /*4b80*/  IADD3 R121, R113.reuse, -0x10, RZ ;  /* 0xfffffff071797810 */ /* 0x040fe20007ffe0ff */
[C---:B------:R-:W-:Y:S01]  /*4b90*/  HMMA.16816.F32 R8, R88.reuse, R110, R8 ;  /* 0x0000006e5808723c */ /* 0x040fe20000001808 */
[----:B------:R-:W1:Y:S03]  /*4ba0*/  LDSM.16.M88.4 R108, [R222+0x12000] ;  /* 0x01200000de6c783b */ /* 0x000e660000000200 */
[----:B------:R-:W-:Y:S02]  /*4bb0*/  @!P0 IADD3 R115, -R113, -0x7, RZ ;  /* 0xfffffff971738810 */ /* 0x000fe40007ffe1ff */
[----:B------:R-:W-:Y:S02]  /*4bc0*/  ISETP.GE.AND P0, PT, R119, RZ, PT ;  /* 0x000000ff7700720c */ /* 0x000fe40003f06270 */
[C---:B------:R-:W-:Y:S02]  /*4bd0*/  HMMA.16816.F32 R12, R88.reuse, R84, R12 ;  /* 0x00000054580c723c */ /* 0x040fe4000000180c */
[----:B------:R-:W-:Y:S02]  /*4be0*/  I2F R115, R115 ;  /* 0x0000007300737306 */ /* 0x000fe40000201400 */
[C---:B------:R-:W-:Y:S02]  /*4bf0*/  @!P1 IADD3 R114, -R113.reuse, -0x8, RZ ;  /* 0xfffffff871729810 */ /* 0x040fe40007ffe1ff */
[----:B------:R-:W-:Y:S02]  /*4c00*/  ISETP.GE.AND P1, PT, R118, RZ, PT ;  /* 0x000000ff7600720c */ /* 0x000fe40003f26270 */
[----:B------:R-:W-:Y:S01]  /*4c10*/  HMMA.16816.F32 R16, R88, R86, R16 ;  /* 0x000000565810723c */ /* 0x000fe20000001810 */
[----:B------:R-:W4:Y:S03]  /*4c20*/  LDSM.16.M88.4 R84, [R222+0x12800] ;  /* 0x01280000de54783b */ /* 0x000f260000000200 */
[C---:B------:R-:W-:Y:S01]  /*4c30*/  IADD3 R120, R113.reuse, -0x9, RZ ;  /* 0xfffffff771787810 */ /* 0x040fe20007ffe0ff */
[----:B------:R-:W-:Y:S01]  /*4c40*/  I2F R114, R114 ;  /* 0x0000007200727306 */ /* 0x000fe20000201400 */
[----:B------:R-:W-:Y:S02]  /*4c50*/  @!P0 IADD3 R119, -R113, 0x8, RZ ;  /* 0x0000000871778810 */ /* 0x000fe40007ffe1ff */
[C---:B---3--:R-:W-:Y:S01]  /*4c60*/  HMMA.16816.F32 R4, R92.reuse, R100, R4 ;  /* 0x000000645c04723c */ /* 0x048fe20000001804 */
[----:B------:R-:W-:Y:S04]  /*4c70*/  LDSM.16.M88.4 R88, [R221+0x2000] ;  /* 0x00200000dd58783b */ /* 0x000fe80000000200 */
[----:B------:R-:W-:Y:S02]  /*4c80*/  ISETP.GE.AND P0, PT, R121, RZ, PT ;  /* 0x000000ff7900720c */ /* 0x000fe40003f06270 */
[C---:B------:R-:W-:Y:S01]  /*4c90*/  @!P1 IADD3 R118, -R113.reuse, 0x1, RZ ;  /* 0x0000000171769810 */ /* 0x040fe20007ffe1ff */
[C---:B------:R-:W-:Y:S01]  /*4ca0*/  HMMA.16816.F32 R8, R92.reuse, R102, R8 ;  /* 0x000000665c08723c */ /* 0x040fe20000001808 */
[----:B------:R-:W3:Y:S01]  /*4cb0*/  LDSM.16.M88.4 R100, [R212+0x12000] ;  /* 0x01200000d464783b */ /* 0x000ee20000000200 */
[----:B------:R-:W-:Y:S01]  /*4cc0*/  I2F R119, R119 ;  /* 0x0000007700777306 */ /* 0x000fe20000201400 */
[----:B------:R-:W-:Y:S02]  /*4cd0*/  ISETP.GE.AND P1, PT, R120, RZ, PT ;  /* 0x000000ff7800720c */ /* 0x000fe40003f26270 */
[C---:B------:R-:W-:Y:S02]  /*4ce0*/  IADD3 R126, R113.reuse, -0x19, RZ ;  /* 0xffffffe7717e7810 */ /* 0x040fe40007ffe0ff */
[----:B------:R-:W-:Y:S01]  /*4cf0*/  IADD3 R123, R113, -0x11, RZ ;  /* 0xffffffef717b7810 */ /* 0x000fe20007ffe0ff */
[C---:B--2---:R-:W-:Y:S03]  /*4d00*/  HMMA.16816.F32 R12, R92.reuse, R96, R12 ;  /* 0x000000605c0c723c */ /* 0x044fe6000000180c */
[----:B------:R-:W-:Y:S01]  /*4d10*/  ISETP.GE.AND P2, PT, R123, RZ, PT ;  /* 0x000000ff7b00720c */ /* 0x000fe20003f46270 */
[----:B------:R-:W-:Y:S01]  /*4d20*/  I2F R118, R118 ;  /* 0x0000007600767306 */ /* 0x000fe20000201400 */
[C---:B------:R-:W-:Y:S02]  /*4d30*/  IADD3 R122, R113.reuse, -0x18, RZ ;  /* 0xffffffe8717a7810 */ /* 0x040fe40007ffe0ff */
[C---:B------:R-:W-:Y:S01]  /*4d40*/  @!P0 IADD3 R121, -R113.reuse, 0x10, RZ ;  /* 0x0000001071798810 */ /* 0x040fe20007ffe1ff */
[----:B------:R-:W-:Y:S01]  /*4d50*/  HMMA.16816.F32 R16, R92, R98, R16 ;  /* 0x000000625c10723c */ /* 0x000fe20000001810 */
[----:B------:R-:W2:Y:S02]  /*4d60*/  LDSM.16.M88.4 R92, [R212+0x12800] ;  /* 0x01280000d45c783b */ /* 0x000ea40000000200 */
[----:B------:R-:W-:Y:S02]  /*4d70*/  ISETP.GE.AND P0, PT, R126, RZ, PT ;  /* 0x000000ff7e00720c */ /* 0x000fe40003f06270 */
[C---:B------:R-:W-:Y:S01]  /*4d80*/  @!P1 IADD3 R120, -R113.reuse, 0x9, RZ ;  /* 0x0000000971789810 */ /* 0x040fe20007ffe1ff */
[----:B------:R-:W-:Y:S01]  /*4d90*/  I2F R121, R121 ;  /* 0x0000007900797306 */ /* 0x000fe20000201400 */
[----:B------:R-:W-:Y:S01]  /*4da0*/  ISETP.GE.AND P1, PT, R122, RZ, PT ;  /* 0x000000ff7a00720c */ /* 0x000fe20003f26270 */
[C---:B-1----:R-:W-:Y:S01]  /*4db0*/  HMMA.16816.F32 R4, R104.reuse, R108, R4 ;  /* 0x0000006c6804723c */ /* 0x042fe20000001804 */
[----:B------:R-:W-:Y:S04]  /*4dc0*/  LDSM.16.M88.4 R96, [R220+0x2000] ;  /* 0x00200000dc60783b */ /* 0x000fe80000000200 */
[----:B------:R-:W-:Y:S02]  /*4dd0*/  IABS R112, R113 ;  /* 0x0000007100707213 */ /* 0x000fe40000000000 */
[C---:B------:R-:W-:Y:S01]  /*4de0*/  @!P2 IADD3 R123, -R113.reuse, 0x11, RZ ;  /* 0x00000011717ba810 */ /* 0x040fe20007ffe1ff */
[C---:B------:R-:W-:Y:S01]  /*4df0*/  HMMA.16816.F32 R8, R104.reuse, R110, R8 ;  /* 0x0000006e6808723c */ /* 0x040fe20000001808 */
[----:B------:R-:W1:Y:S01]  /*4e00*/  LDSM.16.M88.4 R108, [R3+0x12000] ;  /* 0x01200000036c783b */ /* 0x000e620000000200 */
[----:B------:R-:W-:Y:S02]  /*4e10*/  I2F R120, R120 ;  /* 0x0000007800787306 */ /* 0x000fe40000201400 */
[C---:B------:R-:W-:Y:S02]  /*4e20*/  @!P0 IADD3 R126, -R113.reuse, 0x19, RZ ;  /* 0x00000019717e8810 */ /* 0x040fe40007ffe1ff */
[----:B------:R-:W-:Y:S02]  /*4e30*/  @!P1 IADD3 R122, -R113, 0x18, RZ ;  /* 0x00000018717a9810 */ /* 0x000fe40007ffe1ff */
[C---:B----4-:R-:W-:Y:S01]  /*4e40*/  HMMA.16816.F32 R12, R104.reuse, R84, R12 ;  /* 0x00000054680c723c */ /* 0x050fe2000000180c */
[----:B------:R-:W-:Y:S03]  /*4e50*/  PLOP3.LUT P0, PT, PT, PT, UP0, 0x80, 0x0 ;  /* 0x000000000000781c */ /* 0x000fe60003f0f008 */
[----:B------:R4:W-:Y:S04]  /*4e60*/  I2F R113, R126 ;  /* 0x0000007e00717306 */ /* 0x0009e80000201400 */
[----:B------:R-:W-:Y:S01]  /*4e70*/  HMMA.16816.F32 R16, R104, R86, R16 ;  /* 0x000000566810723c */ /* 0x000fe20000001810 */
[----:B------:R-:W4:Y:S05]  /*4e80*/  LDSM.16.M88.4 R84, [R3+0x12800] ;  /* 0x012800000354783b */ /* 0x000f2a0000000200 */
[----:B------:R-:W-:Y:S02]  /*4e90*/  I2F R112, R112 ;  /* 0x0000007000707306 */ /* 0x000fe40000201400 */
[C---:B---3--:R-:W-:Y:S01]  /*4ea0*/  HMMA.16816.F32 R4, R88.reuse, R100, R4 ;  /* 0x000000645804723c */ /* 0x048fe20000001804 */
[----:B------:R-:W-:Y:S07]  /*4eb0*/  LDSM.16.M88.4 R104, [R2+0x12000] ;  /* 0x012000000268783b */ /* 0x000fee0000000200 */
[C---:B------:R-:W-:Y:S01]  /*4ec0*/  HMMA.16816.F32 R8, R88.reuse, R102, R8 ;  /* 0x000000665808723c */ /* 0x040fe20000001808 */
[----:B------:R-:W3:Y:S01]  /*4ed0*/  LDSM.16.M88.4 R100, [R219+0x2000] ;  /* 0x00200000db64783b */ /* 0x000ee20000000200 */
[----:B------:R-:W-:Y:S06]  /*4ee0*/  I2F R122, R122 ;  /* 0x0000007a007a7306 */ /* 0x000fec0000201400 */
[C---:B--2---:R-:W-:Y:S04]  /*4ef0*/  HMMA.16816.F32 R12, R88.reuse, R92, R12 ;  /* 0x0000005c580c723c */ /* 0x044fe8000000180c */
[----:B------:R-:W-:Y:S04]  /*4f00*/  I2F R123, R123 ;  /* 0x0000007b007b7306 */ /* 0x000fe80000201400 */
[----:B------:R-:W-:Y:S01]  /*4f10*/  HMMA.16816.F32 R16, R88, R94, R16 ;  /* 0x0000005e5810723c */ /* 0x000fe20000001810 */
[----:B------:R-:W2:Y:S07]  /*4f20*/  LDSM.16.M88.4 R88, [R2+0x12800] ;  /* 0x012800000258783b */ /* 0x000eae0000000200 */
[C---:B-1----:R-:W-:Y:S01]  /*4f30*/  HMMA.16816.F32 R4, R96.reuse, R108, R4 ;  /* 0x0000006c6004723c */ /* 0x042fe20000001804 */
[----:B------:R-:W-:Y:S07]  /*4f40*/  LDSM.16.M88.4 R92, [R223+0x4000] ;  /* 0x00400000df5c783b */ /* 0x000fee0000000200 */
[C---:B------:R-:W-:Y:S01]  /*4f50*/  HMMA.16816.F32 R8, R96.reuse, R110, R8 ;  /* 0x0000006e6008723c */ /* 0x040fe20000001808 */
[----:B------:R-:W1:Y:S07]  /*4f60*/  LDSM.16.M88.4 R108, [R222+0x14000] ;  /* 0x01400000de6c783b */ /* 0x000e6e0000000200 */
[C---:B----4-:R-:W-:Y:S08]  /*4f70*/  HMMA.16816.F32 R12, R96.reuse, R84, R12 ;  /* 0x00000054600c723c */ /* 0x050ff0000000180c */
[----:B------:R-:W-:Y:S01]  /*4f80*/  HMMA.16816.F32 R16, R96, R86, R16 ;  /* 0x000000566010723c */ /* 0x000fe20000001810 */
[----:B------:R-:W4:Y:S07]  /*4f90*/  LDSM.16.M88.4 R84, [R222+0x14800] ;  /* 0x01480000de54783b */ /* 0x000f2e0000000200 */
[C---:B---3--:R-:W-:Y:S01]  /*4fa0*/  HMMA.16816.F32 R4, R100.reuse, R104, R4 ;  /* 0x000000686404723c */ /* 0x048fe20000001804 */
[----:B------:R-:W-:Y:S07]  /*4fb0*/  LDSM.16.M88.4 R96, [R221+0x4000] ;  /* 0x00400000dd60783b */ /* 0x000fee0000000200 */
[C---:B------:R-:W-:Y:S01]  /*4fc0*/  HMMA.16816.F32 R8, R100.reuse, R106, R8 ;  /* 0x0000006a6408723c */ /* 0x040fe20000001808 */
[----:B------:R-:W3:Y:S07]  /*4fd0*/  LDSM.16.M88.4 R104, [R212+0x14000] ;  /* 0x01400000d468783b */ /* 0x000eee0000000200 */
[C---:B--2---:R-:W-:Y:S08]  /*4fe0*/  HMMA.16816.F32 R12, R100.reuse, R88, R12 ;  /* 0x00000058640c723c */ /* 0x044ff0000000180c */
        /* <DEDUP_REMOVED lines=32> */
[C---:B------:R-:W-:Y:S08]  /*51f0*/  HMMA.16816.F32 R8, R96.reuse, R110, R8 ;  /* 0x0000006e6008723c */ /* 0x040ff00000001808 */
[C---:B----4-:R-:W-:Y:S08]  /*5200*/  HMMA.16816.F32 R12, R96.reuse, R84, R12 ;  /* 0x00000054600c723c */ /* 0x050ff0000000180c */
[----:B------:R-:W-:Y:S01]  /*5210*/  HMMA.16816.F32 R16, R96, R86, R16 ;  /* 0x000000566010723c */ /* 0x000fe20000001810 */
[----:B------:R-:W1:Y:S07]  /*5220*/  LDSM.16.M88.4 R84, [R220+0x6000] ;  /* 0x00600000dc54783b */ /* 0x000e6e0000000200 */
[C---:B---3--:R-:W-:Y:S01]  /*5230*/  HMMA.16816.F32 R4, R100.reuse, R104, R4 ;  /* 0x000000686404723c */ /* 0x048fe20000001804 */
[----:B------:R-:W3:Y:S07]  /*5240*/  LDSM.16.M88.4 R96, [R3+0x16800] ;  /* 0x016800000360783b */ /* 0x000eee0000000200 */
[C---:B------:R-:W-:Y:S08]  /*5250*/  HMMA.16816.F32 R8, R100.reuse, R106, R8 ;  /* 0x0000006a6408723c */ /* 0x040ff00000001808 */
[C---:B--2---:R-:W-:Y:S08]  /*5260*/  HMMA.16816.F32 R12, R100.reuse, R88, R12 ;  /* 0x00000058640c723c */ /* 0x044ff0000000180c */
[----:B------:R-:W-:Y:S01]  /*5270*/  HMMA.16816.F32 R16, R100, R90, R16 ;  /* 0x0000005a6410723c */ /* 0x000fe20000001810 */
[----:B------:R-:W-:Y:S08]  /*5280*/  LDSM.16.M88.4 R88, [R219+0x6000] ;  /* 0x00600000db58783b */ /* 0x000ff00000000200 */
[----:B------:R-:W2:Y:S01]  /*5290*/  LDSM.16.M88.4 R100, [R2+0x16000] ;  /* 0x016000000264783b */ /* 0x000ea20000000200 */
[C---:B-1----:R-:W-:Y:S08]  /*52a0*/  HMMA.16816.F32 R4, R84.reuse, R92, R4 ;  /* 0x0000005c5404723c */ /* 0x042ff00000001804 */
[C---:B------:R-:W-:Y:S08]  /*52b0*/  HMMA.16816.F32 R8, R84.reuse, R94, R8 ;  /* 0x0000005e5408723c */ /* 0x040ff00000001808 */
[C---:B---3--:R-:W-:Y:S08]  /*52c0*/  HMMA.16816.F32 R12, R84.reuse, R96, R12 ;  /* 0x00000060540c723c */ /* 0x048ff0000000180c */
[----:B------:R-:W-:Y:S01]  /*52d0*/  HMMA.16816.F32 R16, R84, R98, R16 ;  /* 0x000000625410723c */ /* 0x000fe20000001810 */
[----:B------:R-:W1:Y:S07]  /*52e0*/  LDSM.16.M88.4 R84, [R2+0x16800] ;  /* 0x016800000254783b */ /* 0x000e6e0000000200 */
[C---:B--2---:R-:W-:Y:S08]  /*52f0*/  HMMA.16816.F32 R4, R88.reuse, R100, R4 ;  /* 0x000000645804723c */ /* 0x044ff00000001804 */
[C---:B------:R-:W-:Y:S11]  /*5300*/  HMMA.16816.F32 R8, R88.reuse, R102, R8 ;  /* 0x000000665808723c */ /* 0x040ff60000001808 */
[----:B------:R-:W-:Y:S05]  /*5310*/  @!UPT UIADD3 URZ, URZ, URZ, URZ ;  /* 0x0000003f3f3ff290 */ /* 0x000fea000fffe03f */
[----:B------:R-:W-:Y:S01]  /*5320*/  FMUL.FTZ R124, R7, c[0x0][0x2ec] ;  /* 0x0000bb00077c7a20 */ /* 0x000fe20000410000 */
[C---:B-1----:R-:W-:Y:S03]  /*5330*/  HMMA.16816.F32 R12, R88.reuse, R84, R12 ;  /* 0x00000054580c723c */ /* 0x042fe6000000180c */
[----:B------:R-:W-:Y:S02]  /*5340*/  FMUL.FTZ R125, R6, c[0x0][0x2ec] ;  /* 0x0000bb00067d7a20 */ /* 0x000fe40000410000 */
[----:B------:R-:W1:Y:S01]  /*5350*/  MUFU.TANH R124, R124 ;  /* 0x0000007c007c7308 */ /* 0x000e620000002400 */
[----:B------:R-:W-:Y:S02]  /*5360*/  FMUL.FTZ R127, R4, c[0x0][0x2ec] ;  /* 0x0000bb00047f7a20 */ /* 0x000fe40000410000 */
[----:B------:R-:W-:Y:S01]  /*5370*/  FMUL.FTZ R129, R5, c[0x0][0x2ec] ;  /* 0x0000bb0005817a20 */ /* 0x000fe20000410000 */
[----:B------:R-:W-:Y:S03]  /*5380*/  HMMA.16816.F32 R16, R88, R86, R16 ;  /* 0x000000565810723c */ /* 0x000fe60000001810 */
[----:B------:R-:W-:Y:S03]  /*5390*/  FMUL.FTZ R131, R10, c[0x0][0x2ec] ;  /* 0x0000bb000a837a20 */ /* 0x000fe60000410000 */
[----:B------:R-:W2:Y:S01]  /*53a0*/  MUFU.TANH R125, R125 ;  /* 0x0000007d007d7308 */ /* 0x000ea20000002400 */
[----:B------:R-:W-:Y:S02]  /*53b0*/  FMUL.FTZ R199, R11, c[0x0][0x2ec] ;  /* 0x0000bb000bc77a20 */ /* 0x000fe40000410000 */
[----:B------:R-:W-:Y:S03]  /*53c0*/  FMUL.FTZ R126, R8, c[0x0][0x2ec] ;  /* 0x0000bb00087e7a20 */ /* 0x000fe60000410000 */
[----:B------:R-:W-:Y:S04]  /*53d0*/  FMUL.FTZ R197, R9, c[0x0][0x2ec] ;  /* 0x0000bb0009c57a20 */ /* 0x000fe80000410000 */
[----:B------:R-:W3:Y:S01]  /*53e0*/  MUFU.TANH R127, R127 ;  /* 0x0000007f007f7308 */ /* 0x000ee20000002400 */
[----:B------:R-:W-:Y:S02]  /*53f0*/  FMUL.FTZ R198, R14, c[0x0][0x2ec] ;  /* 0x0000bb000ec67a20 */ /* 0x000fe40000410000 */
[----:B------:R-:W-:Y:S02]  /*5400*/  FMUL.FTZ R203, R15, c[0x0][0x2ec] ;  /* 0x0000bb000fcb7a20 */ /* 0x000fe40000410000 */
[----:B------:R-:W-:Y:S02]  /*5410*/  FMUL.FTZ R202, R12, c[0x0][0x2ec] ;  /* 0x0000bb000cca7a20 */ /* 0x000fe40000410000 */
[----:B------:R-:W-:Y:S02]  /*5420*/  FMUL.FTZ R128, R13, c[0x0][0x2ec] ;  /* 0x0000bb000d807a20 */ /* 0x000fe40000410000 */
[----:B------:R-:W-:Y:S01]  /*5430*/  FMUL.FTZ R201, R16, c[0x0][0x2ec] ;  /* 0x0000bb0010c97a20 */ /* 0x000fe20000410000 */
[----:B------:R-:W4:Y:S01]  /*5440*/  MUFU.TANH R129, R129 ;  /* 0x0000008100817308 */ /* 0x000f220000002400 */
[----:B------:R-:W-:Y:S02]  /*5450*/  FMUL.FTZ R196, R18, c[0x0][0x2ec] ;  /* 0x0000bb0012c47a20 */ /* 0x000fe40000410000 */
[----:B------:R-:W-:Y:S02]  /*5460*/  FMUL.FTZ R200, R19, c[0x0][0x2ec] ;  /* 0x0000bb0013c87a20 */ /* 0x000fe40000410000 */
[----:B------:R-:W-:Y:S02]  /*5470*/  FMUL.FTZ R130, R17, c[0x0][0x2ec] ;  /* 0x0000bb0011827a20 */ /* 0x000fe40000410000 */
[----:B-1----:R-:W-:Y:S02]  /*5480*/  FFMA.FTZ R115, R115, -UR6, R124 ;  /* 0x8000000673737c23 */ /* 0x002fe4000801007c */
[----:B------:R-:W-:Y:S01]  /*5490*/  FFMA.FTZ R210, -R124, R124, 1 ;  /* 0x3f8000007cd27423 */ /* 0x000fe2000001017c */
[----:B------:R-:W1:Y:S01]  /*54a0*/  MUFU.TANH R131, R131 ;  /* 0x0000008300837308 */ /* 0x000e620000002400 */
[----:B--2---:R-:W-:Y:S02]  /*54b0*/  FFMA.FTZ R243, -R125, R125, 1 ;  /* 0x3f8000007df37423 */ /* 0x004fe4000001017d */
[----:B------:R-:W-:Y:S02]  /*54c0*/  FFMA.FTZ R114, R114, -UR6, R125 ;  /* 0x8000000672727c23 */ /* 0x000fe4000801007d */
[----:B---3--:R-:W-:Y:S02]  /*54d0*/  FFMA.FTZ R252, -R127, R127, 1 ;  /* 0x3f8000007ffc7423 */ /* 0x008fe4000001017f */
[----:B------:R-:W-:Y:S02]  /*54e0*/  FFMA.FTZ R127, R112, -UR6, R127 ;  /* 0x80000006707f7c23 */ /* 0x000fe4000801007f */
[----:B------:R-:W-:Y:S01]  /*54f0*/  FMUL.FTZ R243, R243, c[0x0][0x2ec] ;  /* 0x0000bb00f3f37a20 */ /* 0x000fe20000410000 */
[----:B------:R-:W2:Y:S01]  /*5500*/  MUFU.TANH R199, R199 ;  /* 0x000000c700c77308 */ /* 0x000ea20000002400 */
[----:B------:R-:W-:Y:S02]  /*5510*/  FMUL.FTZ R210, R210, c[0x0][0x2ec] ;  /* 0x0000bb00d2d27a20 */ /* 0x000fe40000410000 */
[----:B------:R-:W-:Y:S02]  /*5520*/  FMUL.FTZ R252, R252, c[0x0][0x2ec] ;  /* 0x0000bb00fcfc7a20 */ /* 0x000fe40000410000 */
[----:B----4-:R-:W-:Y:S02]  /*5530*/  FFMA.FTZ R211, -R129, R129, 1 ;  /* 0x3f80000081d37423 */ /* 0x010fe40000010181 */
[----:B------:R-:W-:Y:S02]  /*5540*/  FFMA.FTZ R129, R118, -UR6, R129 ;  /* 0x8000000676817c23 */ /* 0x000fe40008010081 */
[----:B------:R-:W-:Y:S01]  /*5550*/  FMUL.FTZ R211, R211, c[0x0][0x2ec] ;  /* 0x0000bb00d3d37a20 */ /* 0x000fe20000410000 */
[----:B------:R-:W3:Y:S01]  /*5560*/  MUFU.TANH R126, R126 ;  /* 0x0000007e007e7308 */ /* 0x000ee20000002400 */
[----:B-1----:R-:W-:Y:S04]  /*5570*/  FFMA.FTZ R208, -R131, R131, 1 ;  /* 0x3f80000083d07423 */ /* 0x002fe80000010183 */
[----:B------:R-:W-:Y:S05]  /*5580*/  FMUL.FTZ R208, R208, c[0x0][0x2ec] ;  /* 0x0000bb00d0d07a20 */ /* 0x000fea0000410000 */
[----:B------:R-:W1:Y:S01]  /*5590*/  MUFU.TANH R197, R197 ;  /* 0x000000c500c57308 */ /* 0x000e620000002400 */
[----:B--2---:R-:W-:Y:S02]  /*55a0*/  FFMA.FTZ R102, R118, -UR6, R199 ;  /* 0x8000000676667c23 */ /* 0x004fe400080100c7 */
[----:B------:R-:W-:Y:S07]  /*55b0*/  FFMA.FTZ R206, -R199, R199, 1 ;  /* 0x3f800000c7ce7423 */ /* 0x000fee00000101c7 */
[----:B------:R-:W2:Y:S01]  /*55c0*/  MUFU.TANH R198, R198 ;  /* 0x000000c600c67308 */ /* 0x000ea20000002400 */
[----:B------:R-:W-:Y:S02]  /*55d0*/  FMUL.FTZ R206, R206, c[0x0][0x2ec] ;  /* 0x0000bb00cece7a20 */ /* 0x000fe40000410000 */
[----:B---3--:R-:W-:Y:S02]  /*55e0*/  FFMA.FTZ R209, -R126, R126, 1 ;  /* 0x3f8000007ed17423 */ /* 0x008fe4000001017e */
[----:B------:R-:W-:Y:S02]  /*55f0*/  FFMA.FTZ R126, R119, -UR6, R126 ;  /* 0x80000006777e7c23 */ /* 0x000fe4000801007e */
[----:B------:R-:W-:Y:S03]  /*5600*/  FMUL.FTZ R209, R209, c[0x0][0x2ec] ;  /* 0x0000bb00d1d17a20 */ /* 0x000fe60000410000 */
[----:B------:R-:W3:Y:S01]  /*5610*/  MUFU.TANH R203, R203 ;  /* 0x000000cb00cb7308 */ /* 0x000ee20000002400 */
[----:B-1----:R-:W-:Y:S04]  /*5620*/  FFMA.FTZ R207, -R197, R197, 1 ;  /* 0x3f800000c5cf7423 */ /* 0x002fe800000101c5 */
[----:B------:R-:W-:Y:S05]  /*5630*/  FMUL.FTZ R207, R207, c[0x0][0x2ec] ;  /* 0x0000bb00cfcf7a20 */ /* 0x000fea0000410000 */
[----:B------:R3:W1:Y:S01]  /*5640*/  MUFU.TANH R109, R202 ;  /* 0x000000ca006d7308 */ /* 0x0006620000002400 */
[----:B--2---:R-:W-:Y:S02]  /*5650*/  FFMA.FTZ R119, R119, -UR6, R198 ;  /* 0x8000000677777c23 */ /* 0x004fe400080100c6 */
[----:B------:R-:W-:Y:S07]  /*5660*/  FFMA.FTZ R204, -R198, R198, 1 ;  /* 0x3f800000c6cc7423 */ /* 0x000fee00000101c6 */
[----:B------:R2:W-:Y:S01]  /*5670*/  MUFU.TANH R103, R128 ;  /* 0x0000008000677308 */ /* 0x0005e20000002400 */
[----:B------:R-:W-:Y:S09]  /*5680*/  FMUL.FTZ R204, R204, c[0x0][0x2ec] ;  /* 0x0000bb00cccc7a20 */ /* 0x000ff20000410000 */
[----:B------:R-:W4:Y:S01]  /*5690*/  MUFU.TANH R201, R201 ;  /* 0x000000c900c97308 */ /* 0x000f220000002400 */
[----:B---3--:R-:W-:Y:S02]  /*56a0*/  FFMA.FTZ R202, -R203, R203, 1 ;  /* 0x3f800000cbca7423 */ /* 0x008fe400000101cb */
[----:B-1----:R-:W-:Y:S02]  /*56b0*/  FFMA.FTZ R205, -R109, R109, 1 ;  /* 0x3f8000006dcd7423 */ /* 0x002fe4000001016d */
[----:B------:R-:W-:Y:S02]  /*56c0*/  FFMA.FTZ R109, R121, -UR6, R109 ;  /* 0x80000006796d7c23 */ /* 0x000fe4000801006d */
[----:B------:R-:W-:Y:S03]  /*56d0*/  FMUL.FTZ R202, R202, c[0x0][0x2ec] ;  /* 0x0000bb00caca7a20 */ /* 0x000fe60000410000 */
[----:B------:R-:W1:Y:S01]  /*56e0*/  MUFU.TANH R196, R196 ;  /* 0x000000c400c47308 */ /* 0x000e620000002400 */
[----:B------:R-:W-:Y:S02]  /*56f0*/  FMUL.FTZ R205, R205, c[0x0][0x2ec] ;  /* 0x0000bb00cdcd7a20 */ /* 0x000fe40000410000 */
[----:B--2---:R-:W-:Y:S07]  /*5700*/  FFMA.FTZ R128, R112, -UR6, R131 ;  /* 0x8000000670807c23 */ /* 0x004fee0008010083 */
[----:B------:R2:W3:Y:S01]  /*5710*/  MUFU.TANH R124, R130 ;  /* 0x00000082007c7308 */ /* 0x0004e20000002400 */
[----:B----4-:R-:W-:Y:S02]  /*5720*/  FFMA.FTZ R101, R122, -UR6, R201 ;  /* 0x800000067a657c23 */ /* 0x010fe400080100c9 */
[----:B------:R-:W-:Y:S04]  /*5730*/  FFMA.FTZ R201, -R201, R201, 1 ;  /* 0x3f800000c9c97423 */ /* 0x000fe800000101c9 */
[----:B------:R-:W-:Y:S03]  /*5740*/  FMUL.FTZ R201, R201, c[0x0][0x2ec] ;  /* 0x0000bb00c9c97a20 */ /* 0x000fe60000410000 */
[----:B------:R-:W4:Y:S01]  /*5750*/  MUFU.TANH R200, R200 ;  /* 0x000000c800c87308 */ /* 0x000f220000002400 */
[----:B-1----:R-:W-:Y:S02]  /*5760*/  FFMA.FTZ R112, R121, -UR6, R196 ;  /* 0x8000000679707c23 */ /* 0x002fe400080100c4 */
[----:B------:R-:W-:Y:S02]  /*5770*/  FFMA.FTZ R196, -R196, R196, 1 ;  /* 0x3f800000c4c47423 */ /* 0x000fe400000101c4 */
[C---:B--2---:R-:W-:Y:S02]  /*5780*/  FFMA.FTZ R130, R120.reuse, -UR6, R197 ;  /* 0x8000000678827c23 */ /* 0x044fe400080100c5 */
[----:B------:R-:W-:Y:S02]  /*5790*/  FFMA.FTZ R120, R120, -UR6, R203 ;  /* 0x8000000678787c23 */ /* 0x000fe400080100cb */
[----:B------:R-:W-:Y:S02]  /*57a0*/  FFMA.FTZ R203, -R103, R103, 1 ;  /* 0x3f80000067cb7423 */ /* 0x000fe40000010167 */
[----:B---3--:R-:W-:Y:S02]  /*57b0*/  FFMA.FTZ R199, -R124, R124, 1 ;  /* 0x3f8000007cc77423 */ /* 0x008fe4000001017c */
[----:B------:R-:W-:Y:S02]  /*57c0*/  FFMA.FTZ R103, R123, -UR6, R103 ;  /* 0x800000067b677c23 */ /* 0x000fe40008010067 */
[----:B----4-:R-:W-:Y:S02]  /*57d0*/  FFMA.FTZ R198, -R200, R200, 1 ;  /* 0x3f800000c8c67423 */ /* 0x010fe400000101c8 */
[----:B------:R-:W-:Y:S02]  /*57e0*/  FFMA.FTZ R113, R113, -UR6, R124 ;  /* 0x8000000671717c23 */ /* 0x000fe4000801007c */
[----:B------:R-:W-:Y:S02]  /*57f0*/  FFMA.FTZ R118, R123, -UR6, R200 ;  /* 0x800000067b767c23 */ /* 0x000fe400080100c8 */
[----:B------:R-:W-:Y:S02]  /*5800*/  FMUL.FTZ R203, R203, c[0x0][0x2ec] ;  /* 0x0000bb00cbcb7a20 */ /* 0x000fe40000410000 */
[----:B------:R-:W-:Y:S02]  /*5810*/  FMUL.FTZ R200, R196, c[0x0][0x2ec] ;  /* 0x0000bb00c4c87a20 */ /* 0x000fe40000410000 */
[----:B------:R-:W-:Y:S02]  /*5820*/  FMUL.FTZ R199, R199, c[0x0][0x2ec] ;  /* 0x0000bb00c7c77a20 */ /* 0x000fe40000410000 */
[----:B------:R-:W-:Y:S01]  /*5830*/  FMUL.FTZ R198, R198, c[0x0][0x2ec] ;  /* 0x0000bb00c6c67a20 */ /* 0x000fe20000410000 */
        /* <DEDUP_REMOVED lines=13> */
.L_x_1392:
        /* <DEDUP_REMOVED lines=71> */
.L_x_1393:
[C---:B------:R-:W-:Y:S01]  /*5d80*/  FMUL.FTZ R4, R248.reuse, 1.4426950216293334961 ;  /* 0x3fb8aa3bf8047820 */ /* 0x040fe20000410000 */
[----:B------:R-:W-:Y:S01]  /*5d90*/  FSETP.NEU.FTZ.AND P0, PT, R248, -INF , PT ;  /* 0xff800000f800780b */ /* 0x000fe20003f1d000 */
[C---:B------:R-:W-:Y:S01]  /*5da0*/  FMUL.FTZ R5, R249.reuse, 1.4426950216293334961 ;  /* 0x3fb8aa3bf9057820 */ /* 0x040fe20000410000 */
[----:B------:R-:W-:Y:S02]  /*5db0*/  UISETP.GT.AND UP0, UPT, UR8, UR20, UPT ;  /* 0x000000140800728c */ /* 0x000fe4000bf04270 */
[----:B------:R-:W-:Y:S02]  /*5dc0*/  FSEL R4, R4, RZ, P0 ;  /* 0x000000ff04047208 */ /* 0x000fe40000000000 */
[----:B------:R-:W-:Y:S02]  /*5dd0*/  FSETP.NEU.FTZ.AND P0, PT, R249, -INF , PT ;  /* 0xff800000f900780b */ /* 0x000fe40003f1d000 */
[----:B------:R-:W-:Y:S01]  /*5de0*/  PLOP3.LUT P1, PT, PT, PT, UP0, 0x80, 0x0 ;  /* 0x000000000000781c */ /* 0x000fe20003f2f008 */
[--C-:B------:R-:W-:Y:S01]  /*5df0*/  FFMA.FTZ R197, R127, c[0x0][0x23c], -R4.reuse ;  /* 0x00008f007fc57a23 */ /* 0x100fe20000010804 */
[----:B------:R-:W-:Y:S01]  /*5e00*/  FSEL R5, R5, RZ, P0 ;  /* 0x000000ff05057208 */ /* 0x000fe20000000000 */
[--C-:B------:R-:W-:Y:S02]  /*5e10*/  FFMA.FTZ R196, R129, c[0x0][0x23c], -R4.reuse ;  /* 0x00008f0081c47a23 */ /* 0x100fe40000010804 */
[--C-:B------:R-:W-:Y:S02]  /*5e20*/  FFMA.FTZ R131, R126, c[0x0][0x23c], -R4.reuse ;  /* 0x00008f007e837a23 */ /* 0x100fe40000010804 */
[--C-:B------:R-:W-:Y:S01]  /*5e30*/  FFMA.FTZ R125, R114, c[0x0][0x23c], -R5.reuse ;  /* 0x00008f00727d7a23 */ /* 0x100fe20000010805 */
[----:B------:R-:W-:Y:S01]  /*5e40*/  MUFU.EX2 R197, R197 ;  /* 0x000000c500c57308 */ /* 0x000fe20000000800 */
[--C-:B------:R-:W-:Y:S02]  /*5e50*/  FFMA.FTZ R124, R115, c[0x0][0x23c], -R5.reuse ;  /* 0x00008f00737c7a23 */ /* 0x100fe40000010805 */
[--C-:B------:R-:W-:Y:S02]  /*5e60*/  FFMA.FTZ R122, R102, c[0x0][0x23c], -R5.reuse ;  /* 0x00008f00667a7a23 */ /* 0x100fe40000010805 */
        /* <DEDUP_REMOVED lines=147> */
[C---:B-1----:R-:W-:Y:S08]  /*67a0*/  HMMA.16816.F32 R12, R100.reuse, R84, R12 ;  /* 0x00000054640c723c */ /* 0x042ff0000000180c */
[----:B------:R-:W-:Y:S08]  /*67b0*/  HMMA.16816.F32 R16, R100, R86, R16 ;  /* 0x000000566410723c */ /* 0x000ff00000001810 */
[C---:B------:R-:W-:Y:S08]  /*67c0*/  HMMA.16816.F32 R4, R108.reuse, R112, R4 ;  /* 0x000000706c04723c */ /* 0x040ff00000001804 */
        /* <DEDUP_REMOVED lines=14> */
[----:B------:R-:W-:Y:S02]  /*68b0*/  FADD.FTZ R8, -R117, R8 ;  /* 0x0000000875087221 */ /* 0x000fe40000010100 */
[----:B------:R-:W-:Y:S02]  /*68c0*/  FMUL.FTZ R7, R210, R7 ;  /* 0x00000007d2077220 */ /* 0x000fe40000410000 */
[----:B------:R-:W-:Y:S01]  /*68d0*/  FMUL.FTZ R6, R243, R6 ;  /* 0x00000006f3067220 */ /* 0x000fe20000410000 */
[----:B------:R-:W-:Y:S01]  /*68e0*/  MOV R243, c[0x0][0x22c] ;  /* 0x00008b0000f37a02 */ /* 0x000fe20000000f00 */
        /* <DEDUP_REMOVED lines=10> */
[C---:B------:R-:W-:Y:S01]  /*6990*/  FADD.FTZ R14, -R116.reuse, R14 ;  /* 0x0000000e740e7221 */ /* 0x040fe20000010100 */
[----:B------:R-:W-:Y:S01]  /*69a0*/  STS [R235+0x20000], R196 ;  /* 0x020000c4eb007388 */ /* 0x000fe20000000800 */
[----:B------:R-:W-:Y:S02]  /*69b0*/  FADD.FTZ R15, -R116, R15 ;  /* 0x0000000f740f7221 */ /* 0x000fe40000010100 */
        /* <DEDUP_REMOVED lines=13> */
[C---:B------:R-:W-:Y:S02]  /*6a90*/  FADD.FTZ R18, -R116.reuse, R18 ;  /* 0x0000001274127221 */ /* 0x040fe40000010100 */
[----:B------:R-:W-:Y:S01]  /*6aa0*/  FADD.FTZ R19, -R116, R19 ;  /* 0x0000001374137221 */ /* 0x000fe20000010100 */
        /* <DEDUP_REMOVED lines=13> */
[----:B------:R-:W-:Y:S02]  /*6b80*/  FMUL.FTZ R198, R198, R19 ;  /* 0x00000013c6c67220 */ /* 0x000fe40000410000 */
[----:B------:R-:W-:Y:S02]  /*6b90*/  FMUL.FTZ R16, R201, R16 ;  /* 0x00000010c9107220 */ /* 0x000fe40000410000 */
[----:B------:R-:W-:Y:S01]  /*6ba0*/  FMUL.FTZ R199, R199, R126 ;  /* 0x0000007ec7c77220 */ /* 0x000fe20000410000 */
[----:B------:R-:W-:Y:S01]  /*6bb0*/  STS [R237+0x20400], R202 ;  /* 0x020400caed007388 */ /* 0x000fe20000000800 */
[----:B------:R-:W-:Y:S02]  /*6bc0*/  FMUL.FTZ R119, R200, R119 ;  /* 0x00000077c8777220 */ /* 0x000fe40000410000 */
[----:B------:R-:W-:Y:S01]  /*6bd0*/  IMAD R243, R243, c[0x0][0x1c0], RZ ;  /* 0x00007000f3f37a24 */ /* 0x000fe200078e02ff */
[----:B------:R-:W-:Y:S02]  /*6be0*/  F2FP.PACK_AB R94, R199, R16 ;  /* 0x00000010c75e723e */ /* 0x000fe400000000ff */
[----:B------:R-:W-:Y:S03]  /*6bf0*/  F2FP.PACK_AB R96, R198, R119 ;  /* 0x00000077c660723e */ /* 0x000fe600000000ff */
        /* <DEDUP_REMOVED lines=159> */
.L_x_1394:
        /* <DEDUP_REMOVED lines=463> */
.L_x_1395:
        /* <DEDUP_REMOVED lines=218> */
.L_x_1397:
        /* <DEDUP_REMOVED lines=18> */
.L_x_1398:
        /* <DEDUP_REMOVED lines=55> */
.L_x_1400:
[----:B---34-:R-:W-:Y:S05]  /*a510*/  BSYNC B0 ;  /* 0x0000000000007941 */ /* 0x018fea0003800000 */
.L_x_1399:
        /* <DEDUP_REMOVED lines=21> */
.L_x_1402:
[----:B------:R-:W-:Y:S05]  /*a670*/  BSYNC B0 ;  /* 0x0000000000007941 */ /* 0x000fea0003800000 */
.L_x_1401:
        /* <DEDUP_REMOVED lines=30> */
.L_x_1404:
[----:B------:R-:W-:Y:S05]  /*a860*/  BSYNC B0 ;  /* 0x0000000000007941 */ /* 0x000fea0003800000 */
.L_x_1403:
        /* <DEDUP_REMOVED lines=18> */
.L_x_1375:
[----:B------:R-:W-:Y:S05]  /*a990*/  BSYNC B1 ;  /* 0x0000000000017941 */ /* 0x000fea0003800000 */
.L_x_1361:
        /* <DEDUP_REMOVED lines=12> */
.L_x_1405:
[----:B------:R-:W-:Y:S05]  /*aa60*/  EXIT ;  /* 0x000000000000794d */ /* 0x000fea0003800000 */
.L_x_1407:
        /* <DEDUP_REMOVED lines=9> */
.L_x_2036:


//--------------------- .text._ZN5flash25flash_bwd_dot_do_o_kernelILb0E23Flash_bwd_kernel_traitsILi256ELi64ELi64ELi8ELi4ELi2ELi2ELb0ELb1EN7cutlass6half_tE19Flash_kernel_traitsILi256ELi64ELi64ELi8ES3_EEEEvNS_16Flash_bwd_paramsE --------------------------
	.section	.text._ZN5flash25flash_bwd_dot_do_o_kernelILb0E23Flash_bwd_kernel_traitsILi256ELi64ELi64ELi8ELi4ELi2ELi2ELb0ELb1EN7cutlass6half_tE19Flash_kernel_traitsILi256ELi64ELi64ELi8ES3_EEEEvNS_16Flash_bwd_paramsE,"ax",@progbits
	.sectioninfo	@"SHI_REGISTERS=78"
	.align	128
        .global         _ZN5flash25flash_bwd_dot_do_o_kernelILb0E23Flash_bwd_kernel_traitsILi256ELi64ELi64ELi8ELi4ELi2ELi2ELb0ELb1EN7cutlass6half_tE19Flash_kernel_traitsILi256ELi64ELi64ELi8ES3_EEEEvNS_16Flash_bwd_paramsE
        .type           _ZN5flash25flash_bwd_dot_do_o_kernelILb0E23Flash_bwd_kernel_traitsILi256ELi64ELi64ELi8ELi4ELi2ELi2ELb0ELb1EN7cutlass6half_tE19Flash_kernel_traitsILi256ELi64ELi64ELi8ES3_EEEEvNS_16Flash_bwd_paramsE,@function
        .size           _ZN5flash25flash_bwd_dot_do_o_kernelILb0E23Flash_bwd_kernel_traitsILi256ELi64ELi64ELi8ELi4ELi2ELi2ELb0ELb1EN7cutlass6half_tE19Flash_kernel_traitsILi256ELi64ELi64ELi8ES3_EEEEvNS_16Flash_bwd_paramsE,(.L_x_2037 - _ZN5flash25flash_bwd_dot_do_o_kernelILb0E23Flash_bwd_kernel_traitsILi256ELi64ELi64ELi8ELi4ELi2ELi2ELb0ELb1EN7cutlass6half_tE19Flash_kernel_traitsILi256ELi64ELi64ELi8ES3_EEEEvNS_16Flash_bwd_paramsE)
        .other          _ZN5flash25flash_bwd_dot_do_o_kernelILb0E23Flash_bwd_kernel_traitsILi256ELi64ELi64ELi8ELi4ELi2ELi2ELb0ELb1EN7cutlass6half_tE19Flash_kernel_traitsILi256ELi64ELi64ELi8ES3_EEEEvNS_16Flash_bwd_paramsE,@"STO_CUDA_ENTRY STV_DEFAULT"
_ZN5flash25flash_bwd_dot_do_o_kernelILb0E23Flash_bwd_kernel_traitsILi256ELi64ELi64ELi8ELi4ELi2ELi2ELb0ELb1EN7cutlass6half_tE19Flash_kernel_traitsILi256ELi64ELi64ELi8ES3_EEEEvNS_16Flash_bwd_paramsE:
.text._ZN5flash25flash_bwd_dot_do_o_kernelILb0E23Flash_bwd_kernel_traitsILi256ELi64ELi64ELi8ELi4ELi2ELi2ELb0ELb1EN7cutlass6half_tE19Flash_kernel_traitsILi256ELi64ELi64ELi8ES3_EEEEvNS_16Flash_bwd_paramsE:
        /* <DEDUP_REMOVED lines=47> */
.L_x_1408:
[----:B01----:R-:W-:-:S04]  /*02f0*/  IMAD R2, R6, c[0x0][0x1c0], R11 ;  /* 0x0000700006027a24 */ /* 0x003fc800078e020b */
[----:B------:R-:W-:-:S03]  /*0300*/  IMAD R2, R2, c[0x0][0x224], RZ ;  /* 0x0000890002027a24 */ /* 0x000fc600078e02ff */
.L_x_1409:
        /* <DEDUP_REMOVED lines=62> */
.L_x_1411:
[----:B------:R-:W-:Y:S05]  /*06f0*/  BSYNC B0 ;  /* 0x0000000000007941 */ /* 0x000fea0003800000 */
.L_x_1410:
        /* <DEDUP_REMOVED lines=41> */
.L_x_1413:
[----:B------:R-:W-:Y:S05]  /*0990*/  BSYNC B0 ;  /* 0x0000000000007941 */ /* 0x000fea0003800000 */
.L_x_1412:
        /* <DEDUP_REMOVED lines=42> */
.L_x_1415:
[----:B------:R-:W-:Y:S05]  /*0c40*/  BSYNC B0 ;  /* 0x0000000000007941 */ /* 0x000fea0003800000 */
.L_x_1414:
        /* <DEDUP_REMOVED lines=36> */
.L_x_1417:
[----:B------:R-:W-:Y:S05]  /*0e90*/  BSYNC B0 ;  /* 0x0000000000007941 */ /* 0x000fea0003800000 */
.L_x_1416:
        /* <DEDUP_REMOVED lines=216> */
.L_x_1418:
        /* <DEDUP_REMOVED lines=14> */
.L_x_2037:


//--------------------- .text._ZN5flash25flash_bwd_dot_do_o_kernelILb1E23Flash_bwd_kernel_traitsILi256ELi64ELi64ELi8ELi4ELi2ELi2ELb0ELb1EN7cutlass6half_tE19Flash_kernel_traitsILi256ELi64ELi64ELi8ES3_EEEEvNS_16Flash_bwd_paramsE --------------------------
	.section	.text._ZN5flash25flash_bwd_dot_do_o_kernelILb1E23Flash_bwd_kernel_traitsILi256ELi64ELi64ELi8ELi4ELi2ELi2ELb0ELb1EN7cutlass6half_tE19Flash_kernel_traitsILi256ELi64ELi64ELi8ES3_EEEEvNS_16Flash_bwd_paramsE,"ax",@progbits
	.sectioninfo	@"SHI_REGISTERS=83"
	.align	128
        .global         _ZN5flash25flash_bwd_dot_do_o_kernelILb1E23Flash_bwd_kernel_traitsILi256ELi64ELi64ELi8ELi4ELi2ELi2ELb0ELb1EN7cutlass6half_tE19Flash_kernel_traitsILi256ELi64ELi64ELi8ES3_EEEEvNS_16Flash_bwd_paramsE
        .type           _ZN5flash25flash_bwd_dot_do_o_kernelILb1E23Flash_bwd_kernel_traitsILi256ELi64ELi64ELi8ELi4ELi2ELi2ELb0ELb1EN7cutlass6half_tE19Flash_kernel_traitsILi256ELi64ELi64ELi8ES3_EEEEvNS_16Flash_bwd_paramsE,@function
        .size           _ZN5flash25flash_bwd_dot_do_o_kernelILb1E23Flash_bwd_kernel_traitsILi256ELi64ELi64ELi8ELi4ELi2ELi2ELb0ELb1EN7cutlass6half_tE19Flash_kernel_traitsILi256ELi64ELi64ELi8ES3_EEEEvNS_16Flash_bwd_paramsE,(.L_x_2038 - _ZN5flash25flash_bwd_dot_do_o_kernelILb1E23Flash_bwd_kernel_traitsILi256ELi64ELi64ELi8ELi4ELi2ELi2ELb0ELb1EN7cutlass6half_tE19Flash_kernel_traitsILi256ELi64ELi64ELi8ES3_EEEEvNS_16Flash_bwd_paramsE)
        .other          _ZN5flash25flash_bwd_dot_do_o_kernelILb1E23Flash_bwd_kernel_traitsILi256ELi64ELi64ELi8ELi4ELi2ELi2ELb0ELb1EN7cutlass6half_tE19Flash_kernel_traitsILi256ELi64ELi64ELi8ES3_EEEEvNS_16Flash_bwd_paramsE,@"STO_CUDA_ENTRY STV_DEFAULT"
_ZN5flash25flash_bwd_dot_do_o_kernelILb1E23Flash_bwd_kernel_traitsILi256ELi64ELi64ELi8ELi4ELi2ELi2ELb0ELb1EN7cutlass6half_tE19Flash_kernel_traitsILi256ELi64ELi64ELi8ES3_EEEEvNS_16Flash_bwd_paramsE:
.text._ZN5flash25flash_bwd_dot_do_o_kernelILb1E23Flash_bwd_kernel_traitsILi256ELi64ELi64ELi8ELi4ELi2ELi2ELb0ELb1EN7cutlass6half_tE19Flash_kernel_traitsILi256ELi64ELi64ELi8ES3_EEEEvNS_16Flash_bwd_paramsE:
        /* <DEDUP_REMOVED lines=81> */
.L_x_1419:
[----:B-1----:R-:W-:-:S04]  /*0510*/  IMAD R8, R17, c[0x0][0x1c0], R4 ;  /* 0x0000700011087a24 */ /* 0x002fc800078e0204 */
[----:B------:R-:W-:-:S03]  /*0520*/  IMAD R8, R8, c[0x0][0x224], RZ ;  /* 0x0000890008087a24 */ /* 0x000fc600078e02ff */
.L_x_1420:
        /* <DEDUP_REMOVED lines=73> */
.L_x_1422:
[----:B------:R-:W-:Y:S05]  /*09c0*/  BSYNC B0 ;  /* 0x0000000000007941 */ /* 0x000fea0003800000 */
.L_x_1421:
        /* <DEDUP_REMOVED lines=32> */
.L_x_1424:
[----:B------:R-:W-:Y:S05]  /*0bd0*/  BSYNC B0 ;  /* 0x0000000000007941 */ /* 0x000fea0003800000 */
.L_x_1423:
        /* <DEDUP_REMOVED lines=42> */
.L_x_1426:
[----:B------:R-:W-:Y:S05]  /*0e80*/  BSYNC B0 ;  /* 0x0000000000007941 */ /* 0x000fea0003800000 */
.L_x_1425:
        /* <DEDUP_REMOVED lines=38> */
.L_x_1428:
[----:B------:R-:W-:Y:S05]  /*10f0*/  BSYNC B0 ;  /* 0x0000000000007941 */ /* 0x000fea0003800000 */
.L_x_1427:
        /* <DEDUP_REMOVED lines=239> */
.L_x_1429:
        /* <DEDUP_REMOVED lines=9> */
.L_x_2038:


//--------------------- .text._ZN5flash27flash_bwd_convert_dq_kernelI23Flash_bwd_kernel_traitsILi256ELi64ELi64ELi8ELi4ELi2ELi2ELb0ELb0EN7cutlass6half_tE19Flash_kernel_traitsILi256ELi64ELi64ELi8ES3_EEEEvNS_16Flash_bwd_paramsEi --------------------------
	.section	.text._ZN5flash27flash_bwd_convert_dq_kernelI23Flash_bwd_kernel_traitsILi256ELi64ELi64ELi8ELi4ELi2ELi2ELb0ELb0EN7cutlass6half_tE19Flash_kernel_traitsILi256ELi64ELi64ELi8ES3_EEEEvNS_16Flash_bwd_paramsEi,"ax",@progbits
	.sectioninfo	@"SHI_REGISTERS=96"
	.align	128
        .global         _ZN5flash27flash_bwd_convert_dq_kernelI23Flash_bwd_kernel_traitsILi256ELi64ELi64ELi8ELi4ELi2ELi2ELb0ELb0EN7cutlass6half_tE19Flash_kernel_traitsILi256ELi64ELi64ELi8ES3_EEEEvNS_16Flash_bwd_paramsEi
        .type           _ZN5flash27flash_bwd_convert_dq_kernelI23Flash_bwd_kernel_traitsILi256ELi64ELi64ELi8ELi4ELi2ELi2ELb0ELb0EN7cutlass6half_tE19Flash_kernel_traitsILi256ELi64ELi64ELi8ES3_EEEEvNS_16Flash_bwd_paramsEi,@function
        .size           _ZN5flash27flash_bwd_convert_dq_kernelI23Flash_bwd_kernel_traitsILi256ELi64ELi64ELi8ELi4ELi2ELi2ELb0ELb0EN7cutlass6half_tE19Flash_kernel_traitsILi256ELi64ELi64ELi8ES3_EEEEvNS_16Flash_bwd_paramsEi,(.L_x_2039 - _ZN5flash27flash_bwd_convert_dq_kernelI23Flash_bwd_kernel_traitsILi256ELi64ELi64ELi8ELi4ELi2ELi2ELb0ELb0EN7cutlass6half_tE19Flash_kernel_traitsILi256ELi64ELi64ELi8ES3_EEEEvNS_16Flash_bwd_paramsEi)
        .other          _ZN5flash27flash_bwd_convert_dq_kernelI23Flash_bwd_kernel_traitsILi256ELi64ELi64ELi8ELi4ELi2ELi2ELb0ELb0EN7cutlass6half_tE19Flash_kernel_traitsILi256ELi64ELi64ELi8ES3_EEEEvNS_16Flash_bwd_paramsEi,@"STO_CUDA_ENTRY STV_DEFAULT"
_ZN5flash27flash_bwd_convert_dq_kernelI23Flash_bwd_kernel_traitsILi256ELi64ELi64ELi8ELi4ELi2ELi2ELb0ELb0EN7cutlass6half_tE19Flash_kernel_traitsILi256ELi64ELi64ELi8ES3_EEEEvNS_16Flash_bwd_paramsEi:
.text._ZN5flash27flash_bwd_convert_dq_kernelI23Flash_bwd_kernel_traitsILi256ELi64ELi64ELi8ELi4ELi2ELi2ELb0ELb0EN7cutlass6half_tE19Flash_kernel_traitsILi256ELi64ELi64ELi8ES3_EEEEvNS_16Flash_bwd_paramsEi:
        /* <DEDUP_REMOVED lines=185> */
.L_x_1431:
        /* <DEDUP_REMOVED lines=171> */
.L_x_1430:
        /* <DEDUP_REMOVED lines=181> */
.L_x_1433:
[----:B------:R-:W-:Y:S05]  /*2190*/  BSYNC B0 ;  /* 0x0000000000007941 */ /* 0x000fea0003800000 */
.L_x_1432:
        /* <DEDUP_REMOVED lines=22> */
.L_x_1434:
        /* <DEDUP_REMOVED lines=16> */
.L_x_2039:


//--------------------- .text._ZN5flash44flash_bwd_dq_dk_dv_loop_seqk_parallel_kernelI23Flash_bwd_kernel_traitsILi256ELi64ELi64ELi8ELi4ELi2ELi2ELb0ELb0EN7cutlass6half_tE19Flash_kernel_traitsILi256ELi64ELi64ELi8ES3_EELb1ELb0ELb0ELb0ELb0ELb0ELb0EEEvNS_16Flash_bwd_paramsE --------------------------
	.section	.text._ZN5flash44flash_bwd_dq_dk_dv_loop_seqk_parallel_kernelI23Flash_bwd_kernel_traitsILi256ELi64ELi64ELi8ELi4ELi2ELi2ELb0ELb0EN7cutlass6half_tE19Flash_kernel_traitsILi256ELi64ELi64ELi8ES3_EELb1ELb0ELb0ELb0ELb0ELb0ELb0EEEvNS_16Flash_bwd_paramsE,"ax",@progbits
	.sectioninfo	@"SHI_REGISTERS=255"
	.align	128
        .global         _ZN5flash44flash_bwd_dq_dk_dv_loop_seqk_parallel_kernelI23Flash_bwd_kernel_traitsILi256ELi64ELi64ELi8ELi4ELi2ELi2ELb0ELb0EN7cutlass6half_tE19Flash_kernel_traitsILi256ELi64ELi64ELi8ES3_EELb1ELb0ELb0ELb0ELb0ELb0ELb0EEEvNS_16Flash_bwd_paramsE
        .type           _ZN5flash44flash_bwd_dq_dk_dv_loop_seqk_parallel_kernelI23Flash_bwd_kernel_traitsILi256ELi64ELi64ELi8ELi4ELi2ELi2ELb0ELb0EN7cutlass6half_tE19Flash_kernel_traitsILi256ELi64ELi64ELi8ES3_EELb1ELb0ELb0ELb0ELb0ELb0ELb0EEEvNS_16Flash_bwd_paramsE,@function
        .size           _ZN5flash44flash_bwd_dq_dk_dv_loop_seqk_parallel_kernelI23Flash_bwd_kernel_traitsILi256ELi64ELi64ELi8ELi4ELi2ELi2ELb0ELb0EN7cutlass6half_tE19Flash_kernel_traitsILi256ELi64ELi64ELi8ES3_EELb1ELb0ELb0ELb0ELb0ELb0ELb0EEEvNS_16Flash_bwd_paramsE,(.L_x_2040 - _ZN5flash44flash_bwd_dq_dk_dv_loop_seqk_parallel_kernelI23Flash_bwd_kernel_traitsILi256ELi64ELi64ELi8ELi4ELi2ELi2ELb0ELb0EN7cutlass6half_tE19Flash_kernel_traitsILi256ELi64ELi64ELi8ES3_EELb1ELb0ELb0ELb0ELb0ELb0ELb0EEEvNS_16Flash_bwd_paramsE)
        .other          _ZN5flash44flash_bwd_dq_dk_dv_loop_seqk_parallel_kernelI23Flash_bwd_kernel_traitsILi256ELi64ELi64ELi8ELi4ELi2ELi2ELb0ELb0EN7cutlass6half_tE19Flash_kernel_traitsILi256ELi64ELi64ELi8ES3_EELb1ELb0ELb0ELb0ELb0ELb0ELb0EEEvNS_16Flash_bwd_paramsE,@"STO_CUDA_ENTRY STV_DEFAULT"
_ZN5flash44flash_bwd_dq_dk_dv_loop_seqk_parallel_kernelI23Flash_bwd_kernel_traitsILi256ELi64ELi64ELi8ELi4ELi2ELi2ELb0ELb0EN7cutlass6half_tE19Flash_kernel_traitsILi256ELi64ELi64ELi8ES3_EELb1ELb0ELb0ELb0ELb0ELb0ELb0EEEvNS_16Flash_bwd_paramsE:
.text._ZN5flash44flash_bwd_dq_dk_dv_loop_seqk_parallel_kernelI23Flash_bwd_kernel_traitsILi256ELi64ELi64ELi8ELi4ELi2ELi2ELb0ELb0EN7cutlass6half_tE19Flash_kernel_traitsILi256ELi64ELi64ELi8ES3_EELb1ELb0ELb0ELb0ELb0ELb0ELb0EEEvNS_16Flash_bwd_paramsE:
        /* <DEDUP_REMOVED lines=16> */
[----:B------:R-:W-:Y:S01]  /*0100*/  IMAD.MOV.U32 R248, RZ, RZ, -0x10 ;  /* 0xfffffff0fff87424 */ /* 0x000fe200078e00ff */
[----:B------:R-:W-:Y:S02]  /*0110*/  ULDC.U8 UR10, c[0x0][0x3d0] ;  /* 0x0000f400000a7ab9 */ /* 0x000fe40000000000 */
[----:B------:R-:W-:Y:S01]  /*0120*/  ULDC.U8 UR9, c[0x0][0x328] ;  /* 0x0000ca0000097ab9 */ /* 0x000fe20000000000 */
[----:B------:R-:W3:Y:S01]  /*0130*/  S2UR UR36, SR_CTAID.Z ;  /* 0x00000000002479c3 */ /* 0x000ee20000002700 */
[----:B------:R-:W-:-:S02]  /*0140*/  UISETP.NE.AND UP2, UPT, UR10, URZ, UPT ;  /* 0x0000003f0a00728c */ /* 0x000fc4000bf45270 */
[----:B------:R-:W-:Y:S02]  /*0150*/  UISETP.NE.AND UP1, UPT, UR9, URZ, UPT ;  /* 0x0000003f0900728c */ /* 0x000fe4000bf25270 */
[----:B------:R-:W-:Y:S02]  /*0160*/  UMOV UR7, 0x80 ;  /* 0x0000008000077882 */ /* 0x000fe40000000000 */
[----:B------:R-:W-:Y:S02]  /*0170*/  ULDC UR6, c[0x0][0x210] ;  /* 0x0000840000067ab9 */ /* 0x000fe40000000800 */
[----:B------:R-:W-:Y:S02]  /*0180*/  ULDC UR58, c[0x0][0x234] ;  /* 0x00008d00003a7ab9 */ /* 0x000fe40000000800 */
[----:B------:R-:W-:Y:S02]  /*0190*/  UIMAD UR58, UR7, UR6, UR58 ;  /* 0x00000006073a72a4 */ /* 0x000fe4000f8e023a */
[----:B------:R-:W-:Y:S01]  /*01a0*/  ULDC UR48, c[0x0][0x22c] ;  /* 0x00008b0000307ab9 */ /* 0x000fe20000000800 */
[----:B-1----:R-:W-:Y:S01]  /*01b0*/  SHF.R.S32.HI R5, RZ, 0x1f, R11 ;  /* 0x0000001fff057819 */ /* 0x002fe2000001140b */
[----:B--2---:R-:W-:-:S02]  /*01c0*/  UIMAD.WIDE.U32 UR44, UR35, UR15, URZ ;  /* 0x0000000f232c72a5 */ /* 0x004fc4000f8e003f */
[----:B------:R-:W-:Y:S01]  /*01d0*/  USHF.L.U32 UR15, UR35, 0x7, URZ ;  /* 0x00000007230f7899 */ /* 0x000fe2000800063f */
[CC--:B------:R-:W-:Y:S01]  /*01e0*/  LEA.HI R0, R5.reuse, R11.reuse, RZ, 0x5 ;  /* 0x0000000b05007211 */ /* 0x0c0fe200078f28ff */
[----:B------:R-:W-:Y:S01]  /*01f0*/  USHF.R.S32.HI UR10, URZ, 0x1f, UR35 ;  /* 0x0000001f3f0a7899 */ /* 0x000fe20008011423 */
[CC--:B------:R-:W-:Y:S01]  /*0200*/  LEA.HI R10, R5.reuse, R11.reuse, RZ, 0x3 ;  /* 0x0000000b050a7211 */ /* 0x0c0fe200078f18ff */
[----:B------:R-:W-:Y:S01]  /*0210*/  ULDC UR38, c[0x0][0x1c0] ;  /* 0x0000700000267ab9 */ /* 0x000fe20000000800 */
[CC--:B------:R-:W-:Y:S01]  /*0220*/  LEA.HI R3, R5.reuse, R11.reuse, RZ, 0x4 ;  /* 0x0000000b05037211 */ /* 0x0c0fe200078f20ff */
[----:B---3--:R-:W-:Y:S01]  /*0230*/  USHF.R.S32.HI UR9, URZ, 0x1f, UR36 ;  /* 0x0000001f3f097899 */ /* 0x008fe20008011424 */
[CC--:B------:R-:W-:Y:S01]  /*0240*/  LEA.HI R12, R5.reuse, R11.reuse, RZ, 0x7 ;  /* 0x0000000b050c7211 */ /* 0x0c0fe200078f38ff */
[----:B------:R-:W-:Y:S01]  /*0250*/  USHF.R.S32.HI UR6, URZ, 0x1f, UR36 ;  /* 0x0000001f3f067899 */ /* 0x000fe20008011424 */
[CC--:B------:R-:W-:Y:S01]  /*0260*/  LEA.HI R13, R5.reuse, R11.reuse, RZ, 0x6 ;  /* 0x0000000b050d7211 */ /* 0x0c0fe200078f30ff */
[----:B------:R-:W-:Y:S01]  /*0270*/  ULDC UR12, c[0x0][0x1c0] ;  /* 0x00007000000c7ab9 */ /* 0x000fe20000000800 */
[----:B------:R-:W-:Y:S01]  /*0280*/  LEA.HI R5, R5, R11, RZ, 0x2 ;  /* 0x0000000b05057211 */ /* 0x000fe200078f10ff */
[----:B------:R-:W-:Y:S01]  /*0290*/  ULDC UR13, c[0x0][0x1c0] ;  /* 0x00007000000d7ab9 */ /* 0x000fe20000000800 */
[----:B------:R-:W-:Y:S01]  /*02a0*/  LOP3.LUT R2, R0, 0xffffffe0, RZ, 0xc0, !PT ;  /* 0xffffffe000027812 */ /* 0x000fe200078ec0ff */
[----:B------:R-:W-:Y:S01]  /*02b0*/  UIMAD.WIDE UR38, UR48, UR38, URZ ;  /* 0x00000026302672a5 */ /* 0x000fe2000f8e023f */
[----:B------:R-:W-:Y:S01]  /*02c0*/  LOP3.LUT R4, R10, 0xfffffff8, RZ, 0xc0, !PT ;  /* 0xfffffff80a047812 */ /* 0x000fe200078ec0ff */
[----:B------:R-:W-:Y:S01]  /*02d0*/  UIMAD UR49, UR36, UR48, URZ ;  /* 0x00000030243172a4 */ /* 0x000fe2000f8e023f */
[----:B------:R-:W-:Y:S01]  /*02e0*/  LOP3.LUT R6, R5, 0x7ffffffc, RZ, 0xc0, !PT ;  /* 0x7ffffffc05067812 */ /* 0x000fe200078ec0ff */
[C---:B------:R-:W-:Y:S01]  /*02f0*/  IMAD.IADD R9, R11.reuse, 0x1, -R2 ;  /* 0x000000010b097824 */ /* 0x040fe200078e0a02 */
[----:B------:R-:W-:Y:S01]  /*0300*/  SHF.R.S32.HI R2, RZ, 0x5, R0 ;  /* 0x00000005ff027819 */ /* 0x000fe20000011400 */
[C---:B------:R-:W-:Y:S01]  /*0310*/  IMAD.IADD R7, R11.reuse, 0x1, -R4 ;  /* 0x000000010b077824 */ /* 0x040fe200078e0a04 */
[----:B------:R-:W-:Y:S01]  /*0320*/  SHF.R.S32.HI R4, RZ, 0x4, R3 ;  /* 0x00000004ff047819 */ /* 0x000fe20000011403 */
[----:B------:R-:W-:Y:S01]  /*0330*/  IMAD.IADD R15, R11, 0x1, -R6 ;  /* 0x000000010b0f7824 */ /* 0x000fe200078e0a06 */
[----:B------:R-:W-:Y:S01]  /*0340*/  LOP3.LUT R8, R3, 0xfffffff0, RZ, 0xc0, !PT ;  /* 0xfffffff003087812 */ /* 0x000fe200078ec0ff */
[----:B------:R-:W-:Y:S01]  /*0350*/  IMAD.SHL.U32 R244, R7, 0x8, RZ ;  /* 0x0000000807f47824 */ /* 0x000fe200078e00ff */
[----:B------:R-:W-:Y:S01]  /*0360*/  SHF.R.S32.HI R6, RZ, 0x1f, R0 ;  /* 0x0000001fff067819 */ /* 0x000fe20000011400 */
[----:B------:R-:W-:Y:S01]  /*0370*/  UIMAD UR48, UR48, UR12, URZ ;  /* 0x0000000c303072a4 */ /* 0x000fe2000f8e023f */
[----:B------:R-:W-:Y:S01]  /*0380*/  LEA.HI R0, R0, R2, RZ, 0x1 ;  /* 0x0000000200007211 */ /* 0x000fe200078f08ff */
[----:B------:R-:W-:Y:S01]  /*0390*/  IMAD.IADD R8, R11, 0x1, -R8 ;  /* 0x000000010b087824 */ /* 0x000fe200078e0a08 */
[----:B------:R-:W-:Y:S01]  /*03a0*/  LEA.HI R3, R3, R4, RZ, 0x1 ;  /* 0x0000000403037211 */ /* 0x000fe200078f08ff */
[----:B------:R-:W-:Y:S01]  /*03b0*/  ULDC UR14, c[0x0][0x1c0] ;  /* 0x00007000000e7ab9 */ /* 0x000fe20000000800 */
[----:B------:R-:W-:Y:S01]  /*03c0*/  LEA.HI R6, R6, R2, RZ, 0x2 ;  /* 0x0000000206067211 */ /* 0x000fe200078f10ff */
[----:B------:R-:W-:Y:S01]  /*03d0*/  ULDC UR11, c[0x0][0x1c0] ;  /* 0x00007000000b7ab9 */ /* 0x000fe20000000800 */
[----:B------:R-:W-:Y:S01]  /*03e0*/  LOP3.LUT R0, R0, 0xfffffffe, RZ, 0xc0, !PT ;  /* 0xfffffffe00007812 */ /* 0x000fe200078ec0ff */
[----:B------:R-:W-:Y:S01]  /*03f0*/  UIMAD UR55, UR8, UR35, URZ ;  /* 0x00000023083772a4 */ /* 0x000fe2000f8e023f */
[----:B------:R-:W-:Y:S01]  /*0400*/  LOP3.LUT R3, R3, 0xfffffffe, RZ, 0xc0, !PT ;  /* 0xfffffffe03037812 */ /* 0x000fe200078ec0ff */
[----:B------:R-:W-:Y:S01]  /*0410*/  UIMAD UR7, UR35, UR11, UR36 ;  /* 0x0000000b230772a4 */ /* 0x000fe2000f8e0224 */
[----:B------:R-:W-:Y:S01]  /*0420*/  LOP3.LUT R6, R6, 0xfffffffc, RZ, 0xc0, !PT ;  /* 0xfffffffc06067812 */ /* 0x000fe200078ec0ff */
[----:B------:R-:W-:Y:S01]  /*0430*/  IMAD.IADD R227, R2, 0x1, -R0 ;  /* 0x0000000102e37824 */ /* 0x000fe200078e0a00 */
[----:B------:R-:W-:Y:S01]  /*0440*/  SHF.R.S32.HI R0, RZ, 0x1f, R5 ;  /* 0x0000001fff007819 */ /* 0x000fe20000011405 */
[----:B------:R-:W-:Y:S01]  /*0450*/  IMAD.IADD R11, R4, 0x1, -R3 ;  /* 0x00000001040b7824 */ /* 0x000fe200078e0a03 */
[----:B------:R-:W-:Y:S01]  /*0460*/  SHF.R.S32.HI R3, RZ, 0x2, R5 ;  /* 0x00000002ff037819 */ /* 0x000fe20000011405 */
[----:B------:R-:W-:Y:S01]  /*0470*/  IMAD.IADD R16, R2, 0x1, -R6 ;  /* 0x0000000102107824 */ /* 0x000fe200078e0a06 */
[----:B------:R-:W-:Y:S01]  /*0480*/  SHF.R.S32.HI R2, RZ, 0x3, R10 ;  /* 0x00000003ff027819 */ /* 0x000fe2000001140a */
[----:B------:R-:W-:Y:S01]  /*0490*/  IMAD.SHL.U32 R221, R11, 0x200, RZ ;  /* 0x000002000bdd7824 */ /* 0x000fe200078e00ff */
[----:B------:R-:W-:Y:S01]  /*04a0*/  LEA.HI R0, R0, R3, RZ, 0x3 ;  /* 0x0000000300007211 */ /* 0x000fe200078f18ff */
[----:B------:R-:W-:Y:S01]  /*04b0*/  @!UP1 UIMAD UR8, UR35, UR14, UR36 ;  /* 0x0000000e230892a4 */ /* 0x000fe2000f8e0224 */
[----:B------:R-:W-:Y:S01]  /*04c0*/  SHF.R.S32.HI R5, RZ, 0x1f, R8 ;  /* 0x0000001fff057819 */ /* 0x000fe20000011408 */
[----:B------:R-:W-:Y:S01]  /*04d0*/  IMAD.SHL.U32 R2, R2, 0x40, RZ ;  /* 0x0000004002027824 */ /* 0x000fe200078e00ff */
[----:B------:R-:W-:Y:S01]  /*04e0*/  LOP3.LUT R0, R0, 0xfffffff8, RZ, 0xc0, !PT ;  /* 0xfffffff800007812 */ /* 0x000fe200078ec0ff */
[----:B------:R-:W-:Y:S01]  /*04f0*/  STL [R1+0x58], R16 ;  /* 0x0000581001007387 */ /* 0x000fe20000100800 */
[C---:B------:R-:W-:Y:S01]  /*0500*/  LOP3.LUT P4, RZ, R7.reuse, 0x4, RZ, 0xc0, !PT ;  /* 0x0000000407ff7812 */ /* 0x040fe2000788c0ff */
[----:B------:R-:W-:Y:S01]  /*0510*/  USHF.L.U32 UR47, UR48, 0x6, URZ ;  /* 0x00000006302f7899 */ /* 0x000fe2000800063f */
[----:B------:R-:W-:Y:S01]  /*0520*/  LOP3.LUT P3, RZ, R7, 0x2, RZ, 0xc0, !PT ;  /* 0x0000000207ff7812 */ /* 0x000fe2000786c0ff */
[----:B------:R-:W-:Y:S01]  /*0530*/  IMAD.IADD R4, R3, 0x1, -R0 ;  /* 0x0000000103047824 */ /* 0x000fe200078e0a00 */
[----:B------:R-:W-:Y:S01]  /*0540*/  LOP3.LUT R0, R2, 0x1c0, RZ, 0xc0, !PT ;  /* 0x000001c002007812 */ /* 0x000fe200078ec0ff */
[----:B------:R-:W-:Y:S01]  /*0550*/  ULDC UR52, c[0x0][0x214] ;  /* 0x0000850000347ab9 */ /* 0x000fe20000000800 */
[----:B------:R-:W-:Y:S01]  /*0560*/  SHF.R.S32.HI R3, RZ, 0x1f, R9 ;  /* 0x0000001fff037819 */ /* 0x000fe20000011409 */
[----:B------:R-:W-:Y:S01]  /*0570*/  ULDC UR59, c[0x0][0x1c8] ;  /* 0x00007200003b7ab9 */ /* 0x000fe20000000800 */
[----:B------:R-:W-:Y:S01]  /*0580*/  SHF.R.U32.HI R2, RZ, 0x3, R0 ;  /* 0x00000003ff027819 */ /* 0x000fe20000011600 */
[----:B------:R-:W-:Y:S01]  /*0590*/  ULDC UR53, c[0x0][0x224] ;  /* 0x0000890000357ab9 */ /* 0x000fe20000000800 */
[----:B------:R-:W-:Y:S01]  /*05a0*/  LOP3.LUT R0, R0, 0x38, R244, 0xf8, !PT ;  /* 0x0000003800007812 */ /* 0x000fe200078ef8f4 */
        /* <DEDUP_REMOVED lines=9> */
[----:B------:R-:W-:Y:S01]  /*0640*/  SHF.R.S32.HI R7, RZ, 0x7, R12 ;  /* 0x00000007ff077819 */ /* 0x000fe2000001140c */
[----:B------:R-:W-:Y:S01]  /*0650*/  ULDC.U8 UR29, c[0x0][0x2d8] ;  /* 0x0000b600001d7ab9 */ /* 0x000fe20000000000 */
[----:B------:R-:W-:Y:S01]  /*0660*/  LOP3.LUT R0, R0, 0x1c0, RZ, 0xc0, !PT ;  /* 0x000001c000007812 */ /* 0x000fe200078ec0ff */
[----:B------:R-:W-:Y:S01]  /*0670*/  IMAD.IADD R8, R8, 0x1, -R2 ;  /* 0x0000000108087824 */ /* 0x000fe200078e0a02 */
[----:B------:R-:W-:Y:S01]  /*0680*/  LOP3.LUT R3, R4, 0x1, RZ, 0xc0, !PT ;  /* 0x0000000104037812 */ /* 0x000fe200078ec0ff */
[----:B------:R-:W-:Y:S01]  /*0690*/  IMAD.SHL.U32 R2, R227, 0x10, RZ ;  /* 0x00000010e3027824 */ /* 0x000fe200078e00ff */
[----:B------:R-:W-:Y:S01]  /*06a0*/  LOP3.LUT R217, R0, 0x8, R10, 0xf8, !PT ;  /* 0x0000000800d97812 */ /* 0x000fe200078ef80a */
[----:B------:R-:W-:Y:S01]  /*06b0*/  ULOP3.LUT UR59, UR36, UR59, URZ, 0x3c, !UPT ;  /* 0x0000003b243b7292 */ /* 0x000fe2000f8e3c3f */
[----:B------:R-:W-:Y:S01]  /*06c0*/  ISETP.NE.U32.AND P0, PT, R3, 0x1, PT ;  /* 0x000000010300780c */ /* 0x000fe20003f05070 */
[----:B------:R-:W-:Y:S01]  /*06d0*/  IMAD.SHL.U32 R3, R4, 0x40, RZ ;  /* 0x0000004004037824 */ /* 0x000fe200078e00ff */
[----:B------:R-:W-:Y:S01]  /*06e0*/  LOP3.LUT R5, R0, 0x10, R2, 0xf8, !PT ;  /* 0x0000001000057812 */ /* 0x000fe200078ef802 */
[----:B------:R-:W-:Y:S01]  /*06f0*/  IMAD R2, R7, 0x800, R221 ;  /* 0x0000080007027824 */ /* 0x000fe200078e02dd */
[----:B------:R-:W-:Y:S01]  /*0700*/  SHF.R.U32.HI R0, RZ, 0x3, R0 ;  /* 0x00000003ff007819 */ /* 0x000fe20000011600 */
[----:B------:R-:W-:Y:S01]  /*0710*/  USHF.R.S32.HI UR61, URZ, 0x1f, UR35 ;  /* 0x0000001f3f3d7899 */ /* 0x000fe20008011423 */
[----:B------:R-:W-:Y:S01]  /*0720*/  R2P PR, R4, 0x6 ;  /* 0x0000000604007804 */ /* 0x000fe20000000000 */
[----:B------:R-:W-:Y:S01]  /*0730*/  USHF.R.S32.HI UR60, URZ, 0x1f, UR36 ;  /* 0x0000001f3f3c7899 */ /* 0x000fe20008011424 */
[----:B------:R-:W-:Y:S01]  /*0740*/  LOP3.LUT R217, R217, R0, RZ, 0x3c, !PT ;  /* 0x00000000d9d97212 */ /* 0x000fe200078e3cff */
[----:B------:R-:W-:Y:S01]  /*0750*/  UIMAD.WIDE.U32 UR42, UR38, UR44, URZ ;  /* 0x0000002c262a72a5 */ /* 0x000fe2000f8e003f */
[----:B------:R-:W-:Y:S01]  /*0760*/  LOP3.LUT R5, R5, 0x8, R10, 0xf8, !PT ;  /* 0x0000000805057812 */ /* 0x000fe200078ef80a */
[----:B------:R-:W-:Y:S01]  /*0770*/  IMAD.U32 R10, RZ, RZ, UR6 ;  /* 0x00000006ff0a7e24 */ /* 0x000fe2000f8e00ff */
[----:B------:R-:W-:Y:S01]  /*0780*/  SEL R220, R220, 0xffffffc0, !P4 ;  /* 0xffffffc0dcdc7807 */ /* 0x000fe20006000000 */
[----:B------:R-:W-:Y:S01]  /*0790*/  IMAD.IADD R217, R2, 0x1, R217 ;  /* 0x0000000102d97824 */ /* 0x000fe200078e02d9 */
[----:B------:R-:W-:Y:S01]  /*07a0*/  SHF.R.S32.HI R2, RZ, 0x6, R13 ;  /* 0x00000006ff027819 */ /* 0x000fe2000001140d */
[----:B------:R-:W-:Y:S01]  /*07b0*/  UIMAD UR6, UR35, UR13, UR36 ;  /* 0x0000000d230672a4 */ /* 0x000fe2000f8e0224 */
[----:B------:R-:W-:Y:S01]  /*07c0*/  LOP3.LUT R221, R221, R5, R0, 0xf6, !PT ;  /* 0x00000005dddd7212 */ /* 0x000fe200078ef600 */
[----:B------:R-:W-:Y:S01]  /*07d0*/  IMAD.SHL.U32 R5, R7, 0x20, RZ ;  /* 0x0000002007057824 */ /* 0x000fe200078e00ff */
[----:B------:R-:W-:Y:S01]  /*07e0*/  LOP3.LUT R0, R3, 0x1c0, RZ, 0xc0, !PT ;  /* 0x000001c003007812 */ /* 0x000fe200078ec0ff */
[----:B------:R-:W-:Y:S01]  /*07f0*/  IMAD R4, R2, 0x200, R6 ;  /* 0x0000020002047824 */ /* 0x000fe200078e0206 */
[----:B------:R-:W-:Y:S01]  /*0800*/  SEL R248, R248, 0x10, !P0 ;  /* 0x00000010f8f87807 */ /* 0x000fe20004000000 */
[----:B------:R-:W-:Y:S01]  /*0810*/  IMAD.SHL.U32 R2, R2, 0x8, RZ ;  /* 0x0000000802027824 */ /* 0x000fe200078e00ff */
[----:B------:R-:W-:Y:S01]  /*0820*/  SHF.R.U32.HI R3, RZ, 0x3, R0 ;  /* 0x00000003ff037819 */ /* 0x000fe20000011600 */
[----:B------:R-:W-:Y:S01]  /*0830*/  IMAD.SHL.U32 R218, R217, 0x2, RZ ;  /* 0x00000002d9da7824 */ /* 0x000fe200078e00ff */
[----:B------:R1:W-:Y:S01]  /*0840*/  STL [R1+0x5c], R4 ;  /* 0x00005c0401007387 */ /* 0x0003e20000100800 */
[----:B------:R-:W-:Y:S01]  /*0850*/  USHF.L.U32 UR46, UR6, 0x5, URZ ;  /* 0x00000005062e7899 */ /* 0x000fe2000800063f */
[----:B------:R-:W-:Y:S01]  /*0860*/  LOP3.LUT R2, R2, 0x18, RZ, 0xc0, !PT ;  /* 0x0000001802027812 */ /* 0x000fe200078ec0ff */
[----:B------:R-:W-:-:S02]  /*0870*/  UIMAD UR54, UR39, UR44, URZ ;  /* 0x0000002c273672a4 */ /* 0x000fc4000f8e023f */
[----:B------:R-:W-:Y:S02]  /*0880*/  USHF.R.S32.HI UR56, URZ, 0x1f, UR49 ;  /* 0x0000001f3f387899 */ /* 0x000fe40008011431 */
[----:B------:R-:W-:Y:S02]  /*0890*/  UIMAD UR53, UR7, UR53, URZ ;  /* 0x00000035073572a4 */ /* 0x000fe4000f8e023f */
[----:B------:R-:W-:Y:S02]  /*08a0*/  @!UP1 UIMAD UR52, UR8, UR52, URZ ;  /* 0x00000034083492a4 */ /* 0x000fe4000f8e023f */
[----:B------:R-:W-:Y:S02]  /*08b0*/  USHF.R.S32.HI UR51, URZ, 0x1f, UR47 ;  /* 0x0000001f3f337899 */ /* 0x000fe4000801142f */
[----:B------:R-:W-:Y:S02]  /*08c0*/  USHF.R.S32.HI UR50, URZ, 0x1f, UR46 ;  /* 0x0000001f3f327899 */ /* 0x000fe4000801142e */
[----:B------:R-:W-:Y:S01]  /*08d0*/  UMOV UR41, 0xffff8000 ;  /* 0xffff800000297882 */ /* 0x000fe20000000000 */
[----:B-1----:R-:W-:-:S05]  /*08e0*/  IMAD.SHL.U32 R4, R11, 0x20, RZ ;  /* 0x000000200b047824 */ /* 0x002fca00078e00ff */
[----:B------:R-:W-:Y:S02]  /*08f0*/  LOP3.LUT R6, R2, 0x20, R4, 0xf8, !PT ;  /* 0x0000002002067812 */ /* 0x000fe400078ef804 */
[----:B------:R-:W-:Y:S02]  /*0900*/  LOP3.LUT R4, R0, 0x20, R5, 0xf8, !PT ;  /* 0x0000002000047812 */ /* 0x000fe400078ef805 */
[----:B------:R-:W-:Y:S01]  /*0910*/  LOP3.LUT R5, R3, R0, R2, 0x1e, !PT ;  /* 0x0000000003057212 */ /* 0x000fe200078e1e02 */
[----:B------:R-:W-:Y:S01]  /*0920*/  IMAD.SHL.U32 R0, R15, 0x2, RZ ;  /* 0x000000020f007824 */ /* 0x000fe200078e00ff */
[----:B------:R-:W-:Y:S01]  /*0930*/  LOP3.LUT R3, R4, R3, RZ, 0x3c, !PT ;  /* 0x0000000304037212 */ /* 0x000fe200078e3cff */
[----:B------:R-:W-:Y:S02]  /*0940*/  IMAD.U32 R2, RZ, RZ, UR10 ;  /* 0x0000000aff027e24 */ /* 0x000fe4000f8e00ff */
[----:B------:R-:W-:Y:S02]  /*0950*/  IMAD.U32 R4, RZ, RZ, UR9 ;  /* 0x00000009ff047e24 */ /* 0x000fe4000f8e00ff */
[----:B------:R-:W-:-:S02]  /*0960*/  IMAD R2, R16, 0x400, R0 ;  /* 0x0000040010027824 */ /* 0x000fc400078e0200 */
[----:B------:R-:W-:Y:S02]  /*0970*/  IMAD.SHL.U32 R4, R8, 0x40, RZ ;  /* 0x0000004008047824 */ /* 0x000fe400078e00ff */
[----:B------:R-:W-:Y:S02]  /*0980*/  IMAD R0, R227, 0x400, R0 ;  /* 0x00000400e3007824 */ /* 0x000fe400078e0200 */
[----:B------:R-:W-:Y:S01]  /*0990*/  IMAD.IADD R246, R2, 0x1, R3 ;  /* 0x0000000102f67824 */ /* 0x000fe200078e0203 */
[----:B------:R-:W-:Y:S01]  /*09a0*/  LOP3.LUT R2, R4, 0x1c0, RZ, 0xc0, !PT ;  /* 0x000001c004027812 */ /* 0x000fe200078ec0ff */
[----:B------:R-:W-:Y:S02]  /*09b0*/  IMAD.IADD R7, R0, 0x1, R5 ;  /* 0x0000000100077824 */ /* 0x000fe400078e0205 */
[----:B------:R-:W-:Y:S01]  /*09c0*/  IMAD.SHL.U32 R0, R11, 0x8, RZ ;  /* 0x000000080b007824 */ /* 0x000fe200078e00ff */
[----:B------:R-:W-:Y:S01]  /*09d0*/  SHF.R.U32.HI R3, RZ, 0x3, R2 ;  /* 0x00000003ff037819 */ /* 0x000fe20000011602 */
[----:B------:R-:W-:-:S02]  /*09e0*/  IMAD.SHL.U32 R4, R9, 0x40, RZ ;  /* 0x0000004009047824 */ /* 0x000fc400078e00ff */
[----:B------:R-:W-:Y:S01]  /*09f0*/  IMAD.SHL.U32 R246, R246, 0x2, RZ ;  /* 0x00000002f6f67824 */ /* 0x000fe200078e00ff */
[----:B------:R-:W-:Y:S02]  /*0a00*/  LOP3.LUT R5, R2, 0x8, R0, 0xf8, !PT ;  /* 0x0000000802057812 */ /* 0x000fe400078ef800 */
[----:B------:R-:W-:Y:S01]  /*0a10*/  LOP3.LUT R0, R4, 0xfffffe00, RZ, 0xc0, !PT ;  /* 0xfffffe0004007812 */ /* 0x000fe200078ec0ff */
[----:B------:R-:W-:Y:S01]  /*0a20*/  IMAD.IADD R249, R246, 0x1, R248 ;  /* 0x00000001f6f97824 */ /* 0x000fe200078e02f8 */
[----:B------:R-:W-:Y:S02]  /*0a30*/  LOP3.LUT R2, R3, R6, R2, 0x1e, !PT ;  /* 0x0000000603027212 */ /* 0x000fe400078e1e02 */
[----:B------:R-:W-:Y:S01]  /*0a40*/  LOP3.LUT R3, R5, R3, RZ, 0x3c, !PT ;  /* 0x0000000305037212 */ /* 0x000fe200078e3cff */
[--C-:B------:R-:W-:Y:S01]  /*0a50*/  IMAD R233, R16, 0x400, R0.reuse ;  /* 0x0000040010e97824 */ /* 0x100fe200078e0200 */
[----:B------:R-:W-:Y:S01]  /*0a60*/  LOP3.LUT R232, R2, R0, RZ, 0xfc, !PT ;  /* 0x0000000002e87212 */ /* 0x000fe200078efcff */
[----:B------:R-:W-:Y:S01]  /*0a70*/  IMAD R227, R227, 0x400, R0 ;  /* 0x00000400e3e37824 */ /* 0x000fe200078e0200 */
[----:B------:R-:W-:Y:S01]  /*0a80*/  SHF.R.S32.HI R0, RZ, 0x2, R14 ;  /* 0x00000002ff007819 */ /* 0x000fe2000001140e */
[----:B------:R-:W-:Y:S01]  /*0a90*/  IMAD.IADD R233, R233, 0x1, R3 ;  /* 0x00000001e9e97824 */ /* 0x000fe200078e0203 */
[----:B------:R-:W-:Y:S01]  /*0aa0*/  LEA R2, R7, 0x18000, 0x1 ;  /* 0x0001800007027811 */ /* 0x000fe200078e08ff */
[----:B------:R-:W-:Y:S01]  /*0ab0*/  IMAD.IADD R227, R3, 0x1, R227 ;  /* 0x0000000103e37824 */ /* 0x000fe200078e02e3 */
[----:B------:R-:W-:Y:S01]  /*0ac0*/  IADD3 R247, R246, 0x20, RZ ;  /* 0x00000020f6f77810 */ /* 0x000fe20007ffe0ff */
[----:B------:R-:W-:Y:S01]  /*0ad0*/  IMAD R0, R16, 0x10, R0 ;  /* 0x0000001010007824 */ /* 0x000fe200078e0200 */
[----:B------:R-:W-:Y:S01]  /*0ae0*/  @P1 IADD3 R247, R246, -0x20, RZ ;  /* 0xffffffe0f6f71810 */ /* 0x000fe20007ffe0ff */
[----:B------:R-:W-:Y:S01]  /*0af0*/  IMAD.MOV.U32 R3, RZ, RZ, 0x20 ;  /* 0x00000020ff037424 */ /* 0x000fe200078e00ff */
[----:B------:R-:W-:-:S02]  /*0b00*/  LEA R227, R227, 0x28000, 0x1 ;  /* 0x00028000e3e37811 */ /* 0x000fc400078e08ff */
[----:B------:R1:W-:Y:S01]  /*0b10*/  STL [R1+0x8], R0 ;  /* 0x0000080001007387 */ /* 0x0003e20000100800 */
[----:B------:R-:W-:Y:S01]  /*0b20*/  IMAD.IADD R248, R248, 0x1, R247 ;  /* 0x00000001f8f87824 */ /* 0x000fe200078e02f7 */
[----:B------:R-:W-:Y:S02]  /*0b30*/  SEL R3, R3, 0xffffffe0, !P3 ;  /* 0xffffffe003037807 */ /* 0x000fe40005800000 */
[----:B------:R2:W-:Y:S03]  /*0b40*/  STL [R1+0x4c], R2 ;  /* 0x00004c0201007387 */ /* 0x0005e60000100800 */
[C---:B------:R-:W-:Y:S02]  /*0b50*/  IMAD R3, R217.reuse, 0x2, R3 ;  /* 0x00000002d9037824 */ /* 0x040fe400078e0203 */
[----:B------:R-:W-:Y:S02]  /*0b60*/  IMAD R217, R217, 0x2, R220 ;  /* 0x00000002d9d97824 */ /* 0x000fe400078e02dc */
[----:B------:R-:W-:-:S02]  /*0b70*/  IMAD.IADD R216, R220, 0x1, R3 ;  /* 0x00000001dcd87824 */ /* 0x000fc400078e0203 */
[C---:B------:R-:W-:Y:S02]  /*0b80*/  IMAD R220, R221.reuse, 0x2, R220 ;  /* 0x00000002dddc7824 */ /* 0x040fe400078e02dc */
[----:B------:R-:W-:Y:S01]  /*0b90*/  IMAD.SHL.U32 R221, R221, 0x2, RZ ;  /* 0x00000002dddd7824 */ /* 0x000fe200078e00ff */
[C---:B-1----:R-:W-:Y:S02]  /*0ba0*/  IADD3 R0, R2.reuse, 0x40, RZ ;  /* 0x0000004002007810 */ /* 0x042fe40007ffe0ff */
[----:B------:R-:W-:-:S05]  /*0bb0*/  @P2 IADD3 R0, R2, -0x40, RZ ;  /* 0xffffffc002002810 */ /* 0x000fca0007ffe0ff */
[----:B------:R2:W-:Y:S02]  /*0bc0*/  STL [R1+0x50], R0 ;  /* 0x0000500001007387 */ /* 0x0005e40000100800 */
.L_x_1481:
        /* <DEDUP_REMOVED lines=24> */
[----:B--2---:R1:W2:Y:S01]  /*0d50*/  @P2 LDG.E R2, [R4.64+0x4] ;  /* 0x0000040404022981 */ /* 0x0042a2000c1e1900 */
[----:B------:R-:W-:Y:S01]  /*0d60*/  UIADD3.X UR9, UR12, UR9, URZ, UP0, !UPT ;  /* 0x000000090c097290 */ /* 0x000fe200087fe43f */
[----:B------:R-:W-:Y:S01]  /*0d70*/  PLOP3.LUT P0, PT, PT, PT, UP3, 0x80, 0x0 ;  /* 0x000000000000781c */ /* 0x000fe20003f0f038 */
[----:B------:R-:W-:Y:S02]  /*0d80*/  IMAD.U32 R6, RZ, RZ, UR6 ;  /* 0x00000006ff067e24 */ /* 0x000fe4000f8e00ff */
[----:B------:R-:W-:-:S10]  /*0d90*/  IMAD.U32 R7, RZ, RZ, UR7 ;  /* 0x00000007ff077e24 */ /* 0x000fd4000f8e00ff */
[----:B----4-:R-:W4:Y:S01]  /*0da0*/  @P0 LDG.E R6, [R6.64] ;  /* 0x0000000406060981 */ /* 0x010f22000c1e1900 */
[----:B-1----:R-:W-:Y:S02]  /*0db0*/  IMAD.U32 R4, RZ, RZ, UR8 ;  /* 0x00000008ff047e24 */ /* 0x002fe4000f8e00ff */
[----:B------:R-:W-:-:S05]  /*0dc0*/  IMAD.U32 R5, RZ, RZ, UR9 ;  /* 0x00000009ff057e24 */ /* 0x000fca000f8e00ff */
[----:B-----5:R-:W5:Y:S01]  /*0dd0*/  @!P1 LDG.E R0, [R4.64] ;  /* 0x0000000404009981 */ /* 0x020f62000c1e1900 */
        /* <DEDUP_REMOVED lines=12> */
[----:B--2---:R-:W1:Y:S08]  /*0ea0*/  @P2 R2UR UR7, R2 ;  /* 0x00000000020723c2 */ /* 0x004e7000000e0000 */
[----:B----4-:R2:W3:Y:S08]  /*0eb0*/  @P0 R2UR UR30, R6 ;  /* 0x00000000061e03c2 */ /* 0x0104f000000e0000 */
[----:B-----5:R4:W2:Y:S01]  /*0ec0*/  @!P1 R2UR UR31, R0 ;  /* 0x00000000001f93c2 */ /* 0x0208a200000e0000 */
[----:B------:R-:W-:-:S04]  /*0ed0*/  ISETP.NE.U32.AND P1, PT, RZ, c[0x0][0x248], PT ;  /* 0x00009200ff007a0c */ /* 0x000fc80003f25070 */
[----:B------:R-:W-:Y:S01]  /*0ee0*/  ISETP.NE.AND.EX P1, PT, RZ, c[0x0][0x24c], PT, P1 ;  /* 0x00009300ff007a0c */ /* 0x000fe20003f25310 */
[----:B-1----:R-:W-:-:S07]  /*0ef0*/  @UP5 UIADD3 UR32, UR7, -UR14, URZ ;  /* 0x8000000e07205290 */ /* 0x002fce000fffe03f */
[----:B------:R-:W-:Y:S01]  /*0f00*/  @!UP5 ULDC UR32, c[0x0][0x214] ;  /* 0x000085000020dab9 */ /* 0x000fe20000000800 */
[----:B----4-:R-:W-:-:S04]  /*0f10*/  LEA.HI R0, R25, R26, RZ, 0x3 ;  /* 0x0000001a19007211 */ /* 0x010fc800078f18ff */
[----:B------:R-:W-:Y:S01]  /*0f20*/  SHF.R.S32.HI R14, RZ, 0x3, R0 ;  /* 0x00000003ff0e7819 */ /* 0x000fe20000011400 */
[----:B------:R-:W-:-:S03]  /*0f30*/  IMAD.U32 R0, RZ, RZ, UR6 ;  /* 0x00000006ff007e24 */ /* 0x000fc6000f8e00ff */
[----:B------:R-:W-:Y:S02]  /*0f40*/  IADD3 R19, P0, R14, UR6, RZ ;  /* 0x000000060e137c10 */ /* 0x000fe4000ff1e0ff */
[----:B------:R-:W-:-:S04]  /*0f50*/  SHF.R.S32.HI R23, RZ, 0x1f, R14 ;  /* 0x0000001fff177819 */ /* 0x000fc8000001140e */
[----:B------:R-:W-:Y:S01]  /*0f60*/  LEA.HI.X.SX32 R20, R0, R23, 0x1, P0 ;  /* 0x0000001700147211 */ /* 0x000fe200000f0eff */
[----:B------:R-:W-:Y:S05]  /*0f70*/  @!P1 BRA `(.L_x_1435) ;  /* 0x0000007000009947 */ /* 0x000fea0003800000 */
[----:B--23--:R-:W-:-:S13]  /*0f80*/  PLOP3.LUT P0, PT, PT, PT, UP4, 0x80, 0x0 ;  /* 0x000000000000781c */ /* 0x00cfda0003f0f048 */
[----:B------:R-:W2:Y:S04]  /*0f90*/  @P0 LDG.E R0, [R4.64+0x4] ;  /* 0x0000040404000981 */ /* 0x000ea8000c1e1900 */
[----:B------:R-:W3:Y:S01]  /*0fa0*/  @!P0 LDG.E R4, [R4.64] ;  /* 0x0000000404048981 */ /* 0x000ee2000c1e1900 */
[----:B--2---:R-:W1:Y:S02]  /*0fb0*/  @P0 R2UR UR6, R0 ;  /* 0x00000000000603c2 */ /* 0x004e6400000e0000 */
[----:B-1----:R-:W-:-:S11]  /*0fc0*/  @UP4 UIADD3 UR8, UR6, -UR31, URZ ;  /* 0x8000001f06084290 */ /* 0x002fd6000fffe03f */
[----:B---3--:R1:W2:Y:S01]  /*0fd0*/  @!P0 R2UR UR8, R4 ;  /* 0x00000000040883c2 */ /* 0x0082a200000e0000 */
[----:B------:R-:W-:-:S07]  /*0fe0*/  DEPBAR.LE SB1, 0x0, {2} ;  /* 0x000090040000791a */ /* 0x000fce0000000000 */
.L_x_1435:
[----:B--23--:R-:W-:Y:S02]  /*0ff0*/  ULDC.64 UR6, c[0x0][0x258] ;  /* 0x0000960000067ab9 */ /* 0x00cfe40000000a00 */
        /* <DEDUP_REMOVED lines=21> */
[----:B------:R-:W-:Y:S02]  /*1150*/  UIMAD UR7, UR37, UR8, URZ ;  /* 0x00000008250772a4 */ /* 0x000fe4000f8e023f */
[----:B------:R-:W-:Y:S02]  /*1160*/  UISETP.NE.AND UP0, UPT, UR31, -0x1, UPT ;  /* 0xffffffff1f00788c */ /* 0x000fe4000bf05270 */
[----:B------:R-:W-:Y:S02]  /*1170*/  UISETP.NE.AND UP3, UPT, UR14, -0x1, UPT ;  /* 0xffffffff0e00788c */ /* 0x000fe4000bf65270 */
[----:B------:R-:W-:Y:S02]  /*1180*/  ULDC.64 UR12, c[0x0][0x190] ;  /* 0x00006400000c7ab9 */ /* 0x000fe40000000a00 */
[----:B------:R-:W-:Y:S01]  /*1190*/  UIMAD.WIDE.U32 UR10, UR35, UR8, URZ ;  /* 0x00000008230a72a5 */ /* 0x000fe2000f8e003f */
[----:B------:R-:W-:Y:S01]  /*11a0*/  PLOP3.LUT P0, PT, PT, PT, UP0, 0x80, 0x0 ;  /* 0x000000000000781c */ /* 0x000fe20003f0f008 */
[----:B------:R-:W-:-:S02]  /*11b0*/  UIMAD UR7, UR35, UR9, UR7 ;  /* 0x00000009230772a4 */ /* 0x000fc4000f8e0207 */
[----:B------:R-:W-:Y:S02]  /*11c0*/  UIMAD.WIDE.U32 UR8, UR14, UR12, URZ ;  /* 0x0000000c0e0872a5 */ /* 0x000fe4000f8e003f */
[----:B------:R-:W-:Y:S02]  /*11d0*/  UIADD3 UR12, UR32, 0x3f, URZ ;  /* 0x0000003f200c7890 */ /* 0x000fe4000fffe03f */
[----:B------:R-:W-:Y:S02]  /*11e0*/  USEL UR27, UR10, UR8, !UP3 ;  /* 0x000000080a1b7287 */ /* 0x000fe4000d800000 */
[----:B------:R-:W-:Y:S02]  /*11f0*/  UIMAD UR13, UR14, UR13, URZ ;  /* 0x0000000d0e0d72a4 */ /* 0x000fe4000f8e023f */
[----:B------:R-:W-:Y:S02]  /*1200*/  UIADD3 UR26, UR11, UR7, URZ ;  /* 0x000000070b1a7290 */ /* 0x000fe4000fffe03f */
[----:B------:R-:W-:-:S02]  /*1210*/  USHF.R.S32.HI UR8, URZ, 0x1f, UR12 ;  /* 0x0000001f3f087899 */ /* 0x000fc4000801140c */
[----:B------:R-:W-:Y:S02]  /*1220*/  @UP0 UIADD3 UR7, UR30, UR31, URZ ;  /* 0x0000001f1e070290 */ /* 0x000fe4000fffe03f */
[----:B------:R-:W-:Y:S02]  /*1230*/  ULDC.64 UR10, c[0x0][0x198] ;  /* 0x00006600000a7ab9 */ /* 0x000fe40000000a00 */
[----:B------:R-:W-:Y:S02]  /*1240*/  @UP3 UIADD3 UR26, UR9, UR13, URZ ;  /* 0x0000000d091a3290 */ /* 0x000fe4000fffe03f */
[----:B------:R-:W-:Y:S02]  /*1250*/  ULEA.HI UR34, UR8, UR12, URZ, 0x6 ;  /* 0x0000000c08227291 */ /* 0x000fe4000f8f303f */
[----:B------:R-:W-:-:S04]  /*1260*/  @UP0 UIMAD.WIDE.U32 UR8, UR7, UR10, URZ ;  /* 0x0000000a070802a5 */ /* 0x000fc8000f8e003f */
[----:B------:R-:W-:Y:S02]  /*1270*/  @UP0 UIMAD UR24, UR7, UR11, UR9 ;  /* 0x0000000b071802a4 */ /* 0x000fe4000f8e0209 */
[----:B------:R-:W-:Y:S02]  /*1280*/  ULOP3.LUT UR7, UR34, 0xffffffc0, URZ, 0xc0, !UPT ;  /* 0xffffffc022077892 */ /* 0x000fe4000f8ec03f */
[----:B------:R-:W-:Y:S02]  /*1290*/  @UP0 UMOV UR21, UR8 ;  /* 0x0000000800150c82 */ /* 0x000fe40008000000 */
[----:B------:R-:W-:-:S04]  /*12a0*/  UIADD3 UR16, UR7, -0x40, URZ ;  /* 0xffffffc007107890 */ /* 0x000fc8000fffe03f */
[----:B------:R-:W-:Y:S01]  /*12b0*/  USHF.R.S32.HI UR33, URZ, 0x1f, UR16 ;  /* 0x0000001f3f217899 */ /* 0x000fe20008011410 */
        /* <DEDUP_REMOVED lines=13> */
.L_x_1437:
        /* <DEDUP_REMOVED lines=42> */
.L_x_1438:
        /* <DEDUP_REMOVED lines=45> */
.L_x_1439:
[----:B------:R-:W-:-:S03]  /*1900*/  UMOV UR11, UR53 ;  /* 0x00000035000b7c82 */ /* 0x000fc60008000000 */
.L_x_1440:
[----:B------:R-:W-:Y:S01]  /*1910*/  LEA.HI R0, R25, R26, RZ, 0x5 ;  /* 0x0000001a19007211 */ /* 0x000fe200078f28ff */
[----:B------:R-:W-:Y:S01]  /*1920*/  UIADD3 UR8, UP5, UP4, UR8, UR47, UR49 ;  /* 0x0000002f08087290 */ /* 0x000fe2000fcbe031 */
[----:B------:R-:W-:Y:S01]  /*1930*/  IADD3 R12, P0, R14, UR16, RZ ;  /* 0x000000100e0c7c10 */ /* 0x000fe2000ff1e0ff */
[----:B------:R-:W-:Y:S01]  /*1940*/  IMAD.U32 R6, RZ, RZ, UR16 ;  /* 0x00000010ff067e24 */ /* 0x000fe2000f8e00ff */
[----:B------:R-:W-:Y:S01]  /*1950*/  LOP3.LUT R2, R0, 0xffffffe0, RZ, 0xc0, !PT ;  /* 0xffffffe000027812 */ /* 0x000fe200078ec0ff */
[----:B------:R-:W-:Y:S01]  /*1960*/  UIADD3 UR17, UP3, UP0, UR17, UR8, UR25 ;  /* 0x0000000811117290 */ /* 0x000fe2000f87e019 */
[----:B------:R-:W-:Y:S01]  /*1970*/  SHF.R.S32.HI R0, RZ, 0x5, R0 ;  /* 0x00000005ff007819 */ /* 0x000fe20000011400 */
[----:B------:R-:W-:Y:S01]  /*1980*/  UIADD3.X UR7, UR10, UR51, UR56, UP5, UP4 ;  /* 0x000000330a077290 */ /* 0x000fe2000afe8438 */
[----:B------:R-:W-:Y:S01]  /*1990*/  IADD3.X R13, R23, UR33, RZ, P0, !PT ;  /* 0x00000021170d7c10 */ /* 0x000fe200087fe4ff */
[----:B------:R-:W-:Y:S01]  /*19a0*/  IMAD.IADD R21, R26, 0x1, -R2 ;  /* 0x000000011a157824 */ /* 0x000fe200078e0a02 */
[----:B------:R-:W-:Y:S01]  /*19b0*/  SHF.R.S32.HI R245, RZ, 0x1f, R244 ;  /* 0x0000001ffff57819 */ /* 0x000fe200000114f4 */
[----:B------:R-:W-:Y:S01]  /*19c0*/  UIADD3.X UR12, UR12, UR7, UR15, UP3, UP0 ;  /* 0x000000070c0c7290 */ /* 0x000fe20009fe040f */
[----:B------:R-:W-:Y:S01]  /*19d0*/  IADD3 R4, P1, R244, UR18, RZ ;  /* 0x00000012f4047c10 */ /* 0x000fe2000ff3e0ff */
[----:B------:R-:W-:Y:S01]  /*19e0*/  IMAD R0, R0, UR48, R21 ;  /* 0x0000003000007c24 */ /* 0x000fe2000f8e0215 */
[----:B------:R-:W-:Y:S01]  /*19f0*/  ULDC.64 UR8, c[0x0][0x370] ;  /* 0x0000dc0000087ab9 */ /* 0x000fe20000000a00 */
[----:B------:R-:W-:Y:S01]  /*1a00*/  IMAD.U32 R8, RZ, RZ, UR36 ;  /* 0x00000024ff087e24 */ /* 0x000fe2000f8e00ff */
[----:B------:R-:W-:Y:S01]  /*1a10*/  UISETP.GE.AND UP0, UPT, UR32, 0x1, UPT ;  /* 0x000000012000788c */ /* 0x000fe2000bf06270 */
[----:B------:R-:W-:Y:S01]  /*1a20*/  IADD3.X R5, R245, UR19, RZ, P1, !PT ;  /* 0x00000013f5057c10 */ /* 0x000fe20008ffe4ff */
[----:B------:R-:W-:Y:S01]  /*1a30*/  UIMAD UR7, UR33, UR8, URZ ;  /* 0x00000008210772a4 */ /* 0x000fe2000f8e023f */
[C---:B------:R-:W-:Y:S01]  /*1a40*/  IADD3 R2, P0, R0.reuse, UR17, RZ ;  /* 0x0000001100027c10 */ /* 0x040fe2000ff1e0ff */
[----:B------:R-:W-:Y:S01]  /*1a50*/  USHF.R.S32.HI UR14, URZ, 0x1f, UR36 ;  /* 0x0000001f3f0e7899 */ /* 0x000fe20008011424 */
[----:B------:R-:W-:Y:S01]  /*1a60*/  BSSY B1, `(.L_x_1436) ;  /* 0x0000a4a000017945 */ /* 0x000fe20003800000 */
[----:B------:R-:W-:Y:S01]  /*1a70*/  UIMAD UR10, UR16, UR9, UR7 ;  /* 0x00000009100a72a4 */ /* 0x000fe2000f8e0207 */
[----:B------:R-:W-:Y:S01]  /*1a80*/  LEA.HI.X.SX32 R10, R0, UR12, 0x1, P0 ;  /* 0x0000000c000a7c11 */ /* 0x000fe200080f0eff */
[----:B------:R-:W-:Y:S01]  /*1a90*/  IMAD.WIDE.U32 R4, R6, c[0x0][0x370], R4 ;  /* 0x0000dc0006047a25 */ /* 0x000fe200078e0004 */
[----:B------:R-:W-:Y:S01]  /*1aa0*/  LEA R234, P0, R2, c[0x0][0x350], 0x2 ;  /* 0x0000d40002ea7a11 */ /* 0x000fe200078010ff */
[----:B------:R-:W-:-:S02]  /*1ab0*/  ULDC.64 UR8, c[0x0][0x378] ;  /* 0x0000de0000087ab9 */ /* 0x000fc40000000a00 */
[----:B------:R-:W-:Y:S01]  /*1ac0*/  UIMAD UR7, UR14, UR8, URZ ;  /* 0x000000080e0772a4 */ /* 0x000fe2000f8e023f */
[----:B------:R-:W-:Y:S01]  /*1ad0*/  LEA.HI.X R235, R2, c[0x0][0x354], R10, 0x2, P0 ;  /* 0x0000d50002eb7a11 */ /* 0x000fe200000f140a */
[----:B------:R-:W-:Y:S01]  /*1ae0*/  IMAD R0, R13, c[0x0][0x190], RZ ;  /* 0x000064000d007a24 */ /* 0x000fe200078e02ff */
[----:B------:R-:W-:Y:S01]  /*1af0*/  PLOP3.LUT P0, PT, PT, PT, UP0, 0x80, 0x0 ;  /* 0x000000000000781c */ /* 0x000fe20003f0f008 */
[C---:B------:R-:W-:Y:S01]  /*1b00*/  IMAD.WIDE.U32 R6, R12.reuse, c[0x0][0x190], R244 ;  /* 0x000064000c067a25 */ /* 0x040fe200078e00f4 */
[----:B------:R-:W-:Y:S01]  /*1b10*/  IADD3 R5, R5, UR10, RZ ;  /* 0x0000000a05057c10 */ /* 0x000fe2000fffe0ff */
[----:B------:R-:W-:Y:S02]  /*1b20*/  UIMAD UR14, UR36, UR9, UR7 ;  /* 0x00000009240e72a4 */ /* 0x000fe4000f8e0207 */
[----:B------:R-:W-:Y:S01]  /*1b30*/  UIADD3 UR8, UR16, UR11, URZ ;  /* 0x0000000b10087290 */ /* 0x000fe2000fffe03f */
[----:B------:R-:W-:Y:S01]  /*1b40*/  IMAD R15, R12, c[0x0][0x194], R0 ;  /* 0x000065000c0f7a24 */ /* 0x000fe200078e0200 */
[----:B------:R-:W-:Y:S01]  /*1b50*/  UIADD3 UR7, UR16, UR13, URZ ;  /* 0x0000000d10077290 */ /* 0x000fe2000fffe03f */
[----:B------:R-:W-:Y:S01]  /*1b60*/  IMAD.WIDE.U32 R4, R8, c[0x0][0x378], R4 ;  /* 0x0000de0008047a25 */ /* 0x000fe200078e0004 */
[----:B------:R-:W-:Y:S01]  /*1b70*/  UMOV UR15, 0x4 ;  /* 0x00000004000f7882 */ /* 0x000fe20000000000 */
[----:B------:R-:W-:Y:S01]  /*1b80*/  IADD3 R8, P1, R6, UR27, RZ ;  /* 0x0000001b06087c10 */ /* 0x000fe2000ff3e0ff */
[----:B------:R-:W-:-:S02]  /*1b90*/  ULDC.64 UR12, c[0x0][0x3c8] ;  /* 0x0000f200000c7ab9 */ /* 0x000fc40000000a00 */
        /* <DEDUP_REMOVED lines=9> */
[----:B------:R-:W-:Y:S01]  /*1c30*/  USHF.R.S32.HI UR7, URZ, 0x1f, UR36 ;  /* 0x0000001f3f077899 */ /* 0x000fe20008011424 */
[C---:B------:R-:W-:Y:S01]  /*1c40*/  IADD3 R28, R244.reuse, 0x40, RZ ;  /* 0x00000040f41c7810 */ /* 0x040fe20007ffe0ff */
[----:B------:R-:W-:Y:S01]  /*1c50*/  UMOV UR12, UR8 ;  /* 0x00000008000c7c82 */ /* 0x000fe20008000000 */
[----:B------:R-:W-:Y:S01]  /*1c60*/  IADD3 R27, R244, 0xc0, RZ ;  /* 0x000000c0f41b7810 */ /* 0x000fe20007ffe0ff */
[----:B------:R-:W-:Y:S01]  /*1c70*/  UMOV UR11, UR9 ;  /* 0x00000009000b7c82 */ /* 0x000fe20008000000 */
[----:B------:R-:W-:Y:S01]  /*1c80*/  IMAD.U32 R10, RZ, RZ, UR36 ;  /* 0x00000024ff0a7e24 */ /* 0x000fe2000f8e00ff */
[----:B------:R-:W-:Y:S01]  /*1c90*/  ULDC.64 UR8, c[0x0][0x1a8] ;  /* 0x00006a0000087ab9 */ /* 0x000fe20000000a00 */
[----:B------:R1:W-:Y:S01]  /*1ca0*/  STL [R1], R28 ;  /* 0x0000001c01007387 */ /* 0x0003e20000100800 */
[----:B------:R-:W-:Y:S01]  /*1cb0*/  UIMAD UR13, UR7, UR8, URZ ;  /* 0x00000008070d72a4 */ /* 0x000fe2000f8e023f */
[----:B------:R-:W-:Y:S01]  /*1cc0*/  IMAD R0, R23, c[0x0][0x370], RZ ;  /* 0x0000dc0017007a24 */ /* 0x000fe200078e02ff */
[----:B------:R-:W-:Y:S01]  /*1cd0*/  BSSY B0, `(.L_x_1442) ;  /* 0x0000045000007945 */ /* 0x000fe20003800000 */
[----:B------:R-:W-:Y:S01]  /*1ce0*/  UMOV UR7, UR10 ;  /* 0x0000000a00077c82 */ /* 0x000fe20008000000 */
[----:B------:R1:W-:Y:S01]  /*1cf0*/  STL [R1+0x4], R27 ;  /* 0x0000041b01007387 */ /* 0x0003e20000100800 */
[----:B------:R-:W-:Y:S01]  /*1d00*/  UIMAD UR10, UR7, -0x40, UR32 ;  /* 0xffffffc0070a78a4 */ /* 0x000fe2000f8e0220 */
[----:B------:R-:W-:Y:S01]  /*1d10*/  IMAD.WIDE.U32 R6, R14, c[0x0][0x370], R4 ;  /* 0x0000dc000e067a25 */ /* 0x000fe200078e0004 */
[----:B------:R-:W-:Y:S01]  /*1d20*/  ULEA.HI UR8, UR7, UR7, URZ, 0x1 ;  /* 0x0000000707087291 */ /* 0x000fe2000f8f083f */
[----:B------:R-:W-:Y:S01]  /*1d30*/  @P0 BAR.SYNC.DEFER_BLOCKING 0x0 ;  /* 0x0000000000000b1d */ /* 0x000fe20000010000 */
[----:B------:R-:W-:Y:S01]  /*1d40*/  UIMAD UR13, UR36, UR9, UR13 ;  /* 0x00000009240d72a4 */ /* 0x000fe2000f8e020d */
[----:B------:R-:W-:Y:S01]  /*1d50*/  IMAD.WIDE.U32 R10, R10, c[0x0][0x1a8], R8 ;  /* 0x00006a000a0a7a25 */ /* 0x000fe200078e0008 */
[----:B------:R-:W-:Y:S01]  /*1d60*/  ISETP.GE.AND P6, PT, R14, UR10, PT ;  /* 0x0000000a0e007c0c */ /* 0x000fe2000bfc6270 */
[----:B------:R-:W-:Y:S01]  /*1d70*/  ULOP3.LUT UR8, UR8, 0xfffffffe, URZ, 0xc0, !UPT ;  /* 0xfffffffe08087892 */ /* 0x000fe2000f8ec03f */
[----:B------:R-:W-:Y:S01]  /*1d80*/  LEA R240, P0, R6, c[0x0][0x330], 0x1 ;  /* 0x0000cc0006f07a11 */ /* 0x000fe200078008ff */
[----:B------:R-:W-:Y:S01]  /*1d90*/  IMAD R0, R14, c[0x0][0x374], R0 ;  /* 0x0000dd000e007a24 */ /* 0x000fe200078e0200 */
[----:B------:R-:W-:Y:S01]  /*1da0*/  LEA R241, P1, R10, c[0x0][0x160], 0x1 ;  /* 0x000058000af17a11 */ /* 0x000fe200078208ff */
[----:B------:R-:W-:Y:S01]  /*1db0*/  UIADD3 UR8, UR7, -UR8, URZ ;  /* 0x8000000807087290 */ /* 0x000fe2000fffe03f */
[----:B------:R-:W-:Y:S01]  /*1dc0*/  IADD3 R17, R11, UR13, RZ ;  /* 0x0000000d0b117c10 */ /* 0x000fe2000fffe0ff */
[----:B------:R-:W-:Y:S01]  /*1dd0*/  IMAD.IADD R2, R7, 0x1, R0 ;  /* 0x0000000107027824 */ /* 0x000fe200078e0200 */
[----:B------:R-:W-:Y:S01]  /*1de0*/  UMOV UR9, UR17 ;  /* 0x0000001100097c82 */ /* 0x000fe20008000000 */
[----:B------:R-:W-:Y:S01]  /*1df0*/  IADD3 R252, R244, 0x80, RZ ;  /* 0x00000080f4fc7810 */ /* 0x000fe20007ffe0ff */
[----:B------:R-:W-:Y:S01]  /*1e00*/  UISETP.NE.AND UP0, UPT, UR8, 0x1, UPT ;  /* 0x000000010800788c */ /* 0x000fe2000bf05270 */
[----:B------:R-:W-:-:S02]  /*1e10*/  LEA.HI.X R242, R10, c[0x0][0x164], R17, 0x1, P1 ;  /* 0x000059000af27a11 */ /* 0x000fc400008f0c11 */
[----:B------:R-:W-:Y:S01]  /*1e20*/  UMOV UR8, UR16 ;  /* 0x0000001000087c82 */ /* 0x000fe20008000000 */
        /* <DEDUP_REMOVED lines=12> */
[----:B------:R-:W-:Y:S01]  /*1ef0*/  IMAD R0, R12, c[0x0][0x374], R0 ;  /* 0x0000dd000c007a24 */ /* 0x000fe200078e0200 */
        /* <DEDUP_REMOVED lines=34> */
.L_x_1443:
[----:B------:R-:W-:Y:S05]  /*2120*/  BSYNC B0 ;  /* 0x0000000000007941 */ /* 0x000fea0003800000 */
.L_x_1442:
        /* <DEDUP_REMOVED lines=48> */
.L_x_1445:
[----:B------:R-:W-:Y:S05]  /*2430*/  BSYNC B0 ;  /* 0x0000000000007941 */ /* 0x000fea0003800000 */
.L_x_1444:
        /* <DEDUP_REMOVED lines=23> */
.L_x_1447:
        /* <DEDUP_REMOVED lines=50> */
.L_x_1448:
[----:B------:R-:W-:Y:S05]  /*28d0*/  BSYNC B0 ;  /* 0x0000000000007941 */ /* 0x000fea0003800000 */
.L_x_1446:
        /* <DEDUP_REMOVED lines=21> */
.L_x_1450:
        /* <DEDUP_REMOVED lines=49> */
.L_x_1451:
[----:B------:R-:W-:Y:S05]  /*2d40*/  BSYNC B0 ;  /* 0x0000000000007941 */ /* 0x000fea0003800000 */
.L_x_1449:
[----:B--2---:R-:W2:Y:S01]  /*2d50*/  LDL R2, [R1+0x8] ;  /* 0x0000080001027983 */ /* 0x004ea20000100800 */
[----:B------:R-:W-:Y:S01]  /*2d60*/  USHF.R.S32.HI UR13, URZ, 0x1f, UR23 ;  /* 0x0000001f3f0d7899 */ /* 0x000fe20008011417 */
[----:B---3--:R-:W-:Y:S01]  /*2d70*/  IMAD.MOV.U32 R4, RZ, RZ, 0x4 ;  /* 0x00000004ff047424 */ /* 0x008fe200078e00ff */
[----:B------:R-:W-:Y:S01]  /*2d80*/  ULDC.64 UR14, c[0x0][0x198] ;  /* 0x00006600000e7ab9 */ /* 0x000fe20000000a00 */
[----:B------:R-:W-:Y:S01]  /*2d90*/  IMAD.MOV.U32 R250, RZ, RZ, 0x7f800000 ;  /* 0x7f800000fffa7424 */ /* 0x000fe200078e00ff */
[----:B------:R-:W-:Y:S02]  /*2da0*/  MOV R251, 0x7f800000 ;  /* 0x7f80000000fb7802 */ /* 0x000fe40000000f00 */
[----:B------:R-:W-:Y:S01]  /*2db0*/  MOV R18, UR23 ;  /* 0x0000001700127c02 */ /* 0x000fe20008000f00 */
[----:B------:R-:W-:Y:S01]  /*2dc0*/  BSSY B0, `(.L_x_1452) ;  /* 0x0000045000007945 */ /* 0x000fe20003800000 */
[C---:B--2---:R-:W-:Y:S01]  /*2dd0*/  IADD3 R0, R2.reuse, 0x8, RZ ;  /* 0x0000000802007810 */ /* 0x044fe20007ffe0ff */
[C---:B------:R-:W-:Y:S01]  /*2de0*/  IMAD.WIDE R4, R2.reuse, R4, UR8 ;  /* 0x0000000802047e25 */ /* 0x040fe2000f8e0204 */
[----:B------:R-:W-:-:S02]  /*2df0*/  ISETP.GE.AND P2, PT, R2, UR10, PT ;  /* 0x0000000a02007c0c */ /* 0x000fc4000bf46270 */
[----:B------:R-:W-:Y:S01]  /*2e00*/  ISETP.GE.AND P1, PT, R0, UR10, PT ;  /* 0x0000000a00007c0c */ /* 0x000fe2000bf26270 */
[----:B------:R-:W-:-:S04]  /*2e10*/  UIMAD UR10, UR13, UR14, URZ ;  /* 0x0000000e0d0a72a4 */ /* 0x000fc8000f8e023f */
[----:B------:R-:W-:-:S06]  /*2e20*/  UIMAD UR10, UR23, UR15, UR10 ;  /* 0x0000000f170a72a4 */ /* 0x000fcc000f8e020a */
[----:B------:R-:W-:Y:S01]  /*2e30*/  IMAD.U32 R0, RZ, RZ, UR10 ;  /* 0x0000000aff007e24 */ /* 0x000fe2000f8e00ff */
[----:B------:R-:W-:Y:S01]  /*2e40*/  UIADD3 UR10, -UR23, UR6, URZ ;  /* 0x00000006170a7290 */ /* 0x000fe2000fffe13f */
[----:B------:R2:W5:Y:S04]  /*2e50*/  @!P2 LDG.E R250, [R4.64] ;  /* 0x0000000404faa981 */ /* 0x000568000c1e1900 */
[----:B------:R2:W5:Y:S01]  /*2e60*/  @!P1 LDG.E R251, [R4.64+0x20] ;  /* 0x0000200404fb9981 */ /* 0x000562000c1e1900 */
[----:B------:R-:W-:-:S13]  /*2e70*/  ISETP.GE.AND P6, PT, R14, UR10, PT ;  /* 0x0000000a0e007c0c */ /* 0x000fda000bfc6270 */
[----:B------:R3:W-:Y:S04]  /*2e80*/  @P6 STS.128 [R237+0x18000], RZ ;  /* 0x018000ffed006388 */ /* 0x0007e80000000c00 */
[----:B------:R3:W-:Y:S04]  /*2e90*/  @P6 STS.128 [R237+0x1a000], RZ ;  /* 0x01a000ffed006388 */ /* 0x0007e80000000c00 */
[----:B------:R3:W-:Y:S01]  /*2ea0*/  @P6 STS.128 [R237+0x1c000], RZ ;  /* 0x01c000ffed006388 */ /* 0x0007e20000000c00 */
[----:B--2---:R-:W-:-:S03]  /*2eb0*/  IMAD.WIDE.U32 R4, R18, c[0x0][0x198], R244 ;  /* 0x0000660012047a25 */ /* 0x004fc600078e00f4 */
[----:B------:R3:W-:Y:S02]  /*2ec0*/  @P6 STS.128 [R237+0x1e000], RZ ;  /* 0x01e000ffed006388 */ /* 0x0007e40000000c00 */
[----:B------:R-:W-:-:S04]  /*2ed0*/  IADD3 R4, P1, R4, UR21, RZ ;  /* 0x0000001504047c10 */ /* 0x000fc8000ff3e0ff */
        /* <DEDUP_REMOVED lines=51> */
.L_x_1453:
[----:B------:R-:W-:Y:S05]  /*3210*/  BSYNC B0 ;  /* 0x0000000000007941 */ /* 0x000fea0003800000 */
.L_x_1452:
        /* <DEDUP_REMOVED lines=8> */
[----:B-12---:R-:W-:Y:S01]  /*32a0*/  IMAD.U32 R5, RZ, RZ, UR24 ;  /* 0x00000018ff057e24 */ /* 0x006fe2000f8e00ff */
        /* <DEDUP_REMOVED lines=46> */
.L_x_1455:
[----:B------:R-:W-:Y:S05]  /*3590*/  BSYNC B0 ;  /* 0x0000000000007941 */ /* 0x000fea0003800000 */
.L_x_1454:
        /* <DEDUP_REMOVED lines=62> */
.L_x_1457:
[----:B------:R-:W-:Y:S05]  /*3980*/  BSYNC B0 ;  /* 0x0000000000007941 */ /* 0x000fea0003800000 */
.L_x_1456:
        /* <DEDUP_REMOVED lines=53> */
.L_x_1459:
[----:B------:R-:W-:Y:S05]  /*3ce0*/  BSYNC B0 ;  /* 0x0000000000007941 */ /* 0x000fea0003800000 */
.L_x_1458:
[----:B------:R-:W-:Y:S02]  /*3cf0*/  IMAD.MOV.U32 R6, RZ, RZ, c[0x0][0x308] ;  /* 0x0000c200ff067624 */ /* 0x000fe400078e00ff */
[----:B------:R-:W-:Y:S01]  /*3d00*/  IMAD.MOV.U32 R7, RZ, RZ, c[0x0][0x30c] ;  /* 0x0000c300ff077624 */ /* 0x000fe200078e00ff */
[----:B------:R-:W-:Y:S01]  /*3d10*/  LEA.HI R0, R25, R26, RZ, 0x4 ;  /* 0x0000001a19007211 */ /* 0x000fe200078f20ff */
[----:B------:R-:W0:Y:S04]  /*3d20*/  LDGDEPBAR ;  /* 0x00000000000079af */ /* 0x000e280000000000 */
[----:B-12---:R1:W2:Y:S04]  /*3d30*/  LDG.E.64 R4, [R6.64+0x8] ;  /* 0x0000080406047981 */ /* 0x0062a8000c1e1b00 */
[----:B-1-3--:R-:W3:Y:S01]  /*3d40*/  LDG.E.64 R6, [R6.64] ;  /* 0x0000000406067981 */ /* 0x00aee2000c1e1b00 */
[----:B------:R-:W-:Y:S01]  /*3d50*/  LOP3.LUT R0, R0, 0xfffffff0, RZ, 0xc0, !PT ;  /* 0xfffffff000007812 */ /* 0x000fe200078ec0ff */
[----:B------:R-:W-:Y:S01]  /*3d60*/  IMAD.MOV.U32 R226, RZ, RZ, 0x40 ;  /* 0x00000040ffe27424 */ /* 0x000fe200078e00ff */
[--C-:B------:R-:W-:Y:S01]  /*3d70*/  SHF.R.S32.HI R8, RZ, 0x1f, R21.reuse ;  /* 0x0000001fff087819 */ /* 0x100fe20000011415 */
[----:B------:R-:W1:Y:S01]  /*3d80*/  S2R R9, SR_TID.X ;  /* 0x0000000000097919 */ /* 0x000e620000002100 */
[----:B------:R-:W-:Y:S01]  /*3d90*/  SHF.L.U32 R222, R233, 0x1, RZ ;  /* 0x00000001e9de7819 */ /* 0x000fe200000006ff */
[----:B------:R-:W-:Y:S01]  /*3da0*/  IMAD.IADD R0, R26, 0x1, -R0 ;  /* 0x000000011a007824 */ /* 0x000fe200078e0a00 */
[----:B------:R-:W-:Y:S01]  /*3db0*/  UIADD3 UR10, UR23, 0x40, URZ ;  /* 0x00000040170a7890 */ /* 0x000fe2000fffe03f */
[----:B------:R-:W-:Y:S01]  /*3dc0*/  IMAD.MOV.U32 R238, RZ, RZ, R236 ;  /* 0x000000ffffee7224 */ /* 0x000fe200078e00ec */
        /* <DEDUP_REMOVED lines=14> */
[----:B------:R-:W-:Y:S01]  /*3eb0*/  IADD3 R0, R0, -R2, RZ ;  /* 0x8000000200007210 */ /* 0x000fe20007ffe0ff */
        /* <DEDUP_REMOVED lines=52> */
[----:B------:R-:W-:Y:S01]  /*4200*/  UISETP.GE.AND UP3, UPT, UR10, UR6, UPT ;  /* 0x000000060a00728c */ /* 0x000fe2000bf66270 */
[----:B--2---:R-:W-:-:S02]  /*4210*/  IADD3 R4, P2, P1, R4, UR46, R21 ;  /* 0x0000002e04047c10 */ /* 0x004fc4000f95e015 */
[----:B------:R-:W-:Y:S02]  /*4220*/  CS2R R20, SRZ ;  /* 0x0000000000147805 */ /* 0x000fe4000001ff00 */
[----:B------:R-:W-:Y:S01]  /*4230*/  IADD3.X R2, R5, UR50, R8, P2, P1 ;  /* 0x0000003205027c10 */ /* 0x000fe200097e2408 */
[----:B------:R-:W-:Y:S01]  /*4240*/  IMAD.WIDE.U32 R4, R4, -0x2daee0ad, RZ ;  /* 0xd2511f5304047825 */ /* 0x000fe200078e00ff */
[----:B------:R-:W-:Y:S02]  /*4250*/  R2P PR, R0, 0x6 ;  /* 0x0000000600007804 */ /* 0x000fe40000000000 */
[----:B------:R-:W-:Y:S01]  /*4260*/  IADD3 R0, R232, 0x4000, RZ ;  /* 0x00004000e8007810 */ /* 0x000fe20007ffe0ff */
[----:B------:R2:W-:Y:S02]  /*4270*/  STL [R1+0x54], R2 ;  /* 0x0000540201007387 */ /* 0x0005e40000100800 */
[----:B------:R-:W-:Y:S02]  /*4280*/  SEL R231, R231, 0xffffffe0, !P1 ;  /* 0xffffffe0e7e77807 */ /* 0x000fe40004800000 */
[----:B------:R-:W-:-:S02]  /*4290*/  SEL R0, R0, R232, !P0 ;  /* 0x000000e800007207 */ /* 0x000fc40004000000 */
[----:B------:R-:W-:Y:S01]  /*42a0*/  SEL R226, R226, 0xffffffc0, !P2 ;  /* 0xffffffc0e2e27807 */ /* 0x000fe20005000000 */
[----:B------:R-:W-:Y:S01]  /*42b0*/  IMAD.IADD R228, R227, 0x1, R231 ;  /* 0x00000001e3e47824 */ /* 0x000fe200078e02e7 */
[----:B------:R-:W-:-:S03]  /*42c0*/  IADD3 R223, R231, R222, RZ ;  /* 0x000000dee7df7210 */ /* 0x000fc60007ffe0ff */
[----:B------:R-:W-:Y:S02]  /*42d0*/  IMAD.IADD R229, R227, 0x1, R226 ;  /* 0x00000001e3e57824 */ /* 0x000fe400078e02e2 */
[C---:B------:R-:W-:Y:S02]  /*42e0*/  IMAD.IADD R225, R226.reuse, 0x1, R222 ;  /* 0x00000001e2e17824 */ /* 0x040fe400078e02de */
[C---:B------:R-:W-:Y:S01]  /*42f0*/  IMAD.IADD R230, R226.reuse, 0x1, R228 ;  /* 0x00000001e2e67824 */ /* 0x040fe200078e02e4 */
[----:B---3--:R3:W4:Y:S01]  /*4300*/  R2UR UR14, R7 ;  /* 0x00000000070e73c2 */ /* 0x00872200000e0000 */
[----:B------:R-:W-:-:S07]  /*4310*/  IMAD.IADD R224, R226, 0x1, R223 ;  /* 0x00000001e2e07824 */ /* 0x000fce00078e02df */
[----:B------:R-:W1:Y:S01]  /*4320*/  R2UR UR15, R6 ;  /* 0x00000000060f73c2 */ /* 0x000e6200000e0000 */
[----:B--2---:R-:W-:-:S04]  /*4330*/  IADD3 R2, R233, 0x4000, RZ ;  /* 0x00004000e9027810 */ /* 0x004fc80007ffe0ff */
[----:B------:R-:W-:-:S05]  /*4340*/  SEL R2, R2, R233, !P0 ;  /* 0x000000e902027207 */ /* 0x000fca0004000000 */
[----:B------:R-:W-:Y:S01]  /*4350*/  IMAD.SHL.U32 R219, R2, 0x2, RZ ;  /* 0x0000000202db7824 */ /* 0x000fe200078e00ff */
[----:B------:R-:W-:Y:S01]  /*4360*/  SHF.L.U32 R2, R0, 0x1, RZ ;  /* 0x0000000100027819 */ /* 0x000fe200000006ff */
[----:B------:R-:W-:Y:S01]  /*4370*/  IMAD.MOV.U32 R0, RZ, RZ, c[0x0][0x22c] ;  /* 0x00008b00ff007624 */ /* 0x000fe200078e00ff */
[----:B---3--:R-:W2:Y:S03]  /*4380*/  S2R R7, SR_TID.X ;  /* 0x0000000000077919 */ /* 0x008ea60000002100 */
[----:B------:R-:W-:Y:S01]  /*4390*/  IMAD R0, R0, c[0x0][0x1c0], RZ ;  /* 0x0000700000007a24 */ /* 0x000fe200078e02ff */
[----:B----4-:R-:W-:Y:S02]  /*43a0*/  UIADD3 UR26, UR14, -0x4498517b, URZ ;  /* 0xbb67ae850e1a7890 */ /* 0x010fe4000fffe03f */
[----:B------:R-:W-:Y:S01]  /*43b0*/  UIADD3 UR24, UR14, 0x76cf5d0a, URZ ;  /* 0x76cf5d0a0e187890 */ /* 0x000fe2000fffe03f */
[C---:B------:R-:W-:Y:S01]  /*43c0*/  IMAD.SHL.U32 R10, R0.reuse, 0x10, RZ ;  /* 0x00000010000a7824 */ /* 0x040fe200078e00ff */
[----:B------:R-:W-:Y:S01]  /*43d0*/  SHF.L.U32 R239, R0, 0x3, RZ ;  /* 0x0000000300ef7819 */ /* 0x000fe200000006ff */
[----:B------:R-:W-:-:S02]  /*43e0*/  UIADD3 UR22, UR14, 0x32370b8f, URZ ;  /* 0x32370b8f0e167890 */ /* 0x000fc4000fffe03f */
[----:B-1----:R-:W-:Y:S01]  /*43f0*/  UIADD3 UR27, UR15, -0x61c88647, URZ ;  /* 0x9e3779b90f1b7890 */ /* 0x002fe2000fffe03f */
[C---:B------:R-:W-:Y:S01]  /*4400*/  IADD3 R8, R10.reuse, 0x40, RZ ;  /* 0x000000400a087810 */ /* 0x040fe20007ffe0ff */
[----:B------:R-:W-:Y:S01]  /*4410*/  UIADD3 UR25, UR15, 0x3c6ef372, URZ ;  /* 0x3c6ef3720f197890 */ /* 0x000fe2000fffe03f */
[----:B------:R-:W-:Y:S01]  /*4420*/  IADD3 R0, R10, 0xe0, RZ ;  /* 0x000000e00a007810 */ /* 0x000fe20007ffe0ff */
[----:B------:R-:W-:Y:S02]  /*4430*/  UIADD3 UR23, UR15, -0x255992d5, URZ ;  /* 0xdaa66d2b0f177890 */ /* 0x000fe4000fffe03f */
[C---:B------:R-:W-:Y:S01]  /*4440*/  IMAD.IADD R8, R239.reuse, 0x1, R8 ;  /* 0x00000001ef087824 */ /* 0x040fe200078e0208 */
[C---:B------:R-:W-:Y:S01]  /*4450*/  IADD3 R0, R239.reuse, R0, RZ ;  /* 0x00000000ef007210 */ /* 0x040fe20007ffe0ff */
[----:B------:R-:W-:Y:S02]  /*4460*/  UIADD3 UR21, UR15, 0x78dde6e4, URZ ;  /* 0x78dde6e40f157890 */ /* 0x000fe4000fffe03f */
[C---:B------:R-:W-:Y:S01]  /*4470*/  IMAD.IADD R8, R239.reuse, 0x1, R8 ;  /* 0x00000001ef087824 */ /* 0x040fe200078e0208 */
[----:B------:R-:W-:Y:S01]  /*4480*/  UIADD3 UR20, UR14, -0x126145ec, URZ ;  /* 0xed9eba140e147890 */ /* 0x000fe2000fffe03f */
[----:B------:R-:W-:Y:S01]  /*4490*/  IMAD.IADD R0, R239, 0x1, R0 ;  /* 0x00000001ef007824 */ /* 0x000fe200078e0200 */
[----:B------:R-:W-:Y:S01]  /*44a0*/  UIADD3 UR19, UR15, 0x1715609d, URZ ;  /* 0x1715609d0f137890 */ /* 0x000fe2000fffe03f */
[----:B--2---:R-:W-:-:S02]  /*44b0*/  SHF.R.S32.HI R7, RZ, 0x1f, R7 ;  /* 0x0000001fff077819 */ /* 0x004fc40000011407 */
[C---:B------:R-:W-:Y:S01]  /*44c0*/  IMAD.IADD R0, R239.reuse, 0x1, R0 ;  /* 0x00000001ef007824 */ /* 0x040fe200078e0200 */
[----:B------:R-:W-:Y:S01]  /*44d0*/  IADD3 R8, R239, R8, RZ ;  /* 0x00000008ef087210 */ /* 0x000fe20007ffe0ff */
[----:B------:R-:W-:Y:S01]  /*44e0*/  UIADD3 UR18, UR14, -0x56f99767, URZ ;  /* 0xa90668990e127890 */ /* 0x000fe2000fffe03f */
[----:B------:R-:W-:Y:S01]  /*44f0*/  LEA.HI R7, R7, R9, RZ, 0x7 ;  /* 0x0000000907077211 */ /* 0x000fe200078f38ff */
[----:B------:R-:W-:Y:S01]  /*4500*/  UIADD3 UR17, UR15, -0x4ab325aa, URZ ;  /* 0xb54cda560f117890 */ /* 0x000fe2000fffe03f */
[C---:B------:R-:W-:Y:S01]  /*4510*/  IADD3 R9, R10.reuse, 0x20, RZ ;  /* 0x000000200a097810 */ /* 0x040fe20007ffe0ff */
[C---:B------:R-:W-:Y:S01]  /*4520*/  IMAD.IADD R8, R239.reuse, 0x1, R8 ;  /* 0x00000001ef087824 */ /* 0x040fe200078e0208 */
[----:B------:R-:W-:Y:S01]  /*4530*/  SHF.R.S32.HI R7, RZ, 0x7, R7 ;  /* 0x00000007ff077819 */ /* 0x000fe20000011407 */
[----:B------:R-:W-:Y:S01]  /*4540*/  UIADD3 UR16, UR14, 0x646e171e, URZ ;  /* 0x646e171e0e107890 */ /* 0x000fe2000fffe03f */
[C---:B------:R-:W-:Y:S02]  /*4550*/  IADD3 R9, R239.reuse, R9, RZ ;  /* 0x00000009ef097210 */ /* 0x040fe40007ffe0ff */
[----:B------:R-:W-:Y:S01]  /*4560*/  IADD3 R0, R239, R0, RZ ;  /* 0x00000000ef007210 */ /* 0x000fe20007ffe0ff */
[----:B------:R-:W-:Y:S01]  /*4570*/  IMAD.SHL.U32 R6, R7, 0x20, RZ ;  /* 0x0000002007067824 */ /* 0x000fe200078e00ff */
[----:B------:R-:W-:Y:S01]  /*4580*/  IADD3 R7, R10, 0x60, RZ ;  /* 0x000000600a077810 */ /* 0x000fe20007ffe0ff */
[----:B------:R-:W-:-:S03]  /*4590*/  IMAD.IADD R9, R239, 0x1, R9 ;  /* 0x00000001ef097824 */ /* 0x000fc600078e0209 */
[----:B------:R1:W-:Y:S01]  /*45a0*/  STL [R1+0x60], R6 ;  /* 0x0000600601007387 */ /* 0x0003e20000100800 */
[C---:B------:R-:W-:Y:S02]  /*45b0*/  IMAD.IADD R7, R239.reuse, 0x1, R7 ;  /* 0x00000001ef077824 */ /* 0x040fe400078e0207 */
[C---:B------:R-:W-:Y:S01]  /*45c0*/  IMAD.IADD R9, R239.reuse, 0x1, R9 ;  /* 0x00000001ef097824 */ /* 0x040fe200078e0209 */
[----:B------:R2:W-:Y:S02]  /*45d0*/  STL.64 [R1+0x10], R4 ;  /* 0x0000100401007387 */ /* 0x0005e40000100a00 */
[C---:B------:R-:W-:Y:S02]  /*45e0*/  IADD3 R7, R239.reuse, R7, RZ ;  /* 0x00000007ef077210 */ /* 0x040fe40007ffe0ff */
[----:B------:R-:W-:-:S03]  /*45f0*/  IADD3 R9, R239, R9, RZ ;  /* 0x00000009ef097210 */ /* 0x000fc60007ffe0ff */
[C---:B------:R-:W-:Y:S02]  /*4600*/  IMAD.IADD R7, R239.reuse, 0x1, R7 ;  /* 0x00000001ef077824 */ /* 0x040fe400078e0207 */
[----:B------:R3:W-:Y:S02]  /*4610*/  STL [R1+0x2c], R9 ;  /* 0x00002c0901007387 */ /* 0x0007e40000100800 */
[----:B------:R-:W-:Y:S02]  /*4620*/  IMAD.IADD R7, R239, 0x1, R7 ;  /* 0x00000001ef077824 */ /* 0x000fe400078e0207 */
[----:B------:R4:W-:Y:S04]  /*4630*/  STL [R1+0x28], R8 ;  /* 0x0000280801007387 */ /* 0x0009e80000100800 */
[----:B------:R4:W-:Y:S01]  /*4640*/  STL [R1+0x24], R7 ;  /* 0x0000240701007387 */ /* 0x0009e20000100800 */
[----:B-1----:R-:W-:-:S04]  /*4650*/  IADD3 R6, R10, 0x80, RZ ;  /* 0x000000800a067810 */ /* 0x002fc80007ffe0ff */
[C---:B------:R-:W-:Y:S02]  /*4660*/  IADD3 R6, R239.reuse, R6, RZ ;  /* 0x00000006ef067210 */ /* 0x040fe40007ffe0ff */
[C---:B--2---:R-:W-:Y:S02]  /*4670*/  IADD3 R5, R10.reuse, 0xa0, RZ ;  /* 0x000000a00a057810 */ /* 0x044fe40007ffe0ff */
[----:B------:R-:W-:Y:S01]  /*4680*/  IADD3 R4, R10, 0xc0, RZ ;  /* 0x000000c00a047810 */ /* 0x000fe20007ffe0ff */
[C---:B------:R-:W-:Y:S02]  /*4690*/  IMAD.IADD R6, R239.reuse, 0x1, R6 ;  /* 0x00000001ef067824 */ /* 0x040fe400078e0206 */
[C---:B------:R-:W-:Y:S02]  /*46a0*/  IMAD.IADD R5, R239.reuse, 0x1, R5 ;  /* 0x00000001ef057824 */ /* 0x040fe400078e0205 */
[C---:B------:R-:W-:Y:S02]  /*46b0*/  IMAD.IADD R4, R239.reuse, 0x1, R4 ;  /* 0x00000001ef047824 */ /* 0x040fe400078e0204 */
[----:B------:R-:W-:-:S02]  /*46c0*/  IMAD.IADD R5, R239, 0x1, R5 ;  /* 0x00000001ef057824 */ /* 0x000fc400078e0205 */
[C---:B------:R-:W-:Y:S01]  /*46d0*/  IMAD.IADD R6, R239.reuse, 0x1, R6 ;  /* 0x00000001ef067824 */ /* 0x040fe200078e0206 */
[C---:B------:R-:W-:Y:S01]  /*46e0*/  IADD3 R4, R239.reuse, R4, RZ ;  /* 0x00000004ef047210 */ /* 0x040fe20007ffe0ff */
[C---:B---3--:R-:W-:Y:S01]  /*46f0*/  IMAD.IADD R9, R239.reuse, 0x1, R9 ;  /* 0x00000001ef097824 */ /* 0x048fe200078e0209 */
[C---:B------:R-:W-:Y:S01]  /*4700*/  IADD3 R5, R239.reuse, R5, RZ ;  /* 0x00000005ef057210 */ /* 0x040fe20007ffe0ff */
[C---:B----4-:R-:W-:Y:S01]  /*4710*/  IMAD.IADD R8, R239.reuse, 0x1, R8 ;  /* 0x00000001ef087824 */ /* 0x050fe200078e0208 */
[C---:B------:R-:W-:Y:S01]  /*4720*/  IADD3 R6, R239.reuse, R6, RZ ;  /* 0x00000006ef067210 */ /* 0x040fe20007ffe0ff */
[C---:B------:R-:W-:Y:S01]  /*4730*/  IMAD.IADD R4, R239.reuse, 0x1, R4 ;  /* 0x00000001ef047824 */ /* 0x040fe200078e0204 */
[C---:B------:R-:W-:Y:S01]  /*4740*/  IADD3 R7, R239.reuse, R7, RZ ;  /* 0x00000007ef077210 */ /* 0x040fe20007ffe0ff */
[C---:B------:R-:W-:Y:S02]  /*4750*/  IMAD.IADD R5, R239.reuse, 0x1, R5 ;  /* 0x00000001ef057824 */ /* 0x040fe400078e0205 */
[C---:B------:R-:W-:Y:S01]  /*4760*/  IMAD.IADD R4, R239.reuse, 0x1, R4 ;  /* 0x00000001ef047824 */ /* 0x040fe200078e0204 */
[----:B------:R1:W-:Y:S04]  /*4770*/  STL [R1+0x20], R6 ;  /* 0x0000200601007387 */ /* 0x0003e80000100800 */
[----:B------:R2:W-:Y:S04]  /*4780*/  STL [R1+0x1c], R5 ;  /* 0x00001c0501007387 */ /* 0x0005e80000100800 */
[----:B------:R-:W-:Y:S04]  /*4790*/  STL [R1+0x48], R9 ;  /* 0x0000480901007387 */ /* 0x000fe80000100800 */
[----:B------:R3:W-:Y:S04]  /*47a0*/  STL [R1+0x18], R4 ;  /* 0x0000180401007387 */ /* 0x0007e80000100800 */
[----:B------:R-:W-:Y:S04]  /*47b0*/  STL [R1+0x44], R8 ;  /* 0x0000440801007387 */ /* 0x000fe80000100800 */
[----:B------:R4:W-:Y:S04]  /*47c0*/  STL [R1+0xc], R0 ;  /* 0x00000c0001007387 */ /* 0x0009e80000100800 */
[----:B------:R4:W-:Y:S01]  /*47d0*/  STL [R1+0x40], R7 ;  /* 0x0000400701007387 */ /* 0x0009e20000100800 */
[----:B-1----:R-:W-:-:S02]  /*47e0*/  IMAD.IADD R6, R239, 0x1, R6 ;  /* 0x00000001ef067824 */ /* 0x002fc400078e0206 */
[----:B--2---:R-:W-:-:S03]  /*47f0*/  IMAD.IADD R5, R239, 0x1, R5 ;  /* 0x00000001ef057824 */ /* 0x004fc600078e0205 */
[----:B------:R1:W-:Y:S04]  /*4800*/  STL [R1+0x3c], R6 ;  /* 0x00003c0601007387 */ /* 0x0003e80000100800 */
[----:B------:R1:W-:Y:S01]  /*4810*/  STL [R1+0x38], R5 ;  /* 0x0000380501007387 */ /* 0x0003e20000100800 */
[C---:B---3--:R-:W-:Y:S01]  /*4820*/  IADD3 R4, R239.reuse, R4, RZ ;  /* 0x00000004ef047210 */ /* 0x048fe20007ffe0ff */
[----:B----4-:R-:W-:-:S05]  /*4830*/  IMAD.IADD R0, R239, 0x1, R0 ;  /* 0x00000001ef007824 */ /* 0x010fca00078e0200 */
[----:B------:R1:W-:Y:S04]  /*4840*/  STL [R1+0x30], R0 ;  /* 0x0000300001007387 */ /* 0x0003e80000100800 */
[----:B------:R1:W-:Y:S02]  /*4850*/  STL [R1+0x34], R4 ;  /* 0x0000340401007387 */ /* 0x0003e40000100800 */
.L_x_1462:
[----:B------:R-:W0:Y:S01]  /*4860*/  LDGDEPBAR ;  /* 0x00000000000079af */ /* 0x000e220000000000 */
[C---:B------:R-:W-:Y:S01]  /*4870*/  IMAD.IADD R105, R219.reuse, 0x1, R231 ;  /* 0x00000001db697824 */ /* 0x040fe200078e02e7 */
[----:B------:R-:W-:Y:S01]  /*4880*/  PLOP3.LUT P0, PT, PT, PT, UP3, 0x80, 0x0 ;  /* 0x000000000000781c */ /* 0x000fe20003f0f038 */
[--C-:B------:R-:W-:Y:S01]  /*4890*/  IMAD.IADD R104, R219, 0x1, R226.reuse ;  /* 0x00000001db687824 */ /* 0x100fe200078e02e2 */
[----:B------:R-:W-:Y:S01]  /*48a0*/  PLOP3.LUT P2, PT, PT, PT, UP3, 0x80, 0x0 ;  /* 0x000000000000781c */ /* 0x000fe20003f4f038 */
[----:B-1----:R-:W-:Y:S01]  /*48b0*/  IMAD.IADD R0, R105, 0x1, R226 ;  /* 0x0000000169007824 */ /* 0x002fe200078e02e2 */
[----:B------:R-:W2:Y:S01]  /*48c0*/  LDL R112, [R1+0x60] ;  /* 0x0000600001707983 */ /* 0x000ea20000100800 */
[----:B------:R-:W-:Y:S01]  /*48d0*/  PLOP3.LUT P1, PT, PT, PT, UP3, 0x80, 0x0 ;  /* 0x000000000000781c */ /* 0x000fe20003f2f038 */
[----:B------:R-:W-:Y:S01]  /*48e0*/  UISETP.GE.AND UP4, UPT, UR7, 0x1, UPT ;  /* 0x000000010700788c */ /* 0x000fe2000bf86270 */
[----:B------:R-:W-:Y:S02]  /*48f0*/  PLOP3.LUT P3, PT, PT, PT, UP3, 0x80, 0x0 ;  /* 0x000000000000781c */ /* 0x000fe40003f6f038 */
[----:B------:R-:W-:Y:S01]  /*4900*/  PLOP3.LUT P6, PT, PT, PT, UP3, 0x80, 0x0 ;  /* 0x000000000000781c */ /* 0x000fe20003fcf038 */
[----:B------:R-:W3:Y:S01]  /*4910*/  LDL.64 R110, [R1+0x10] ;  /* 0x00001000016e7983 */ /* 0x000ee20000100a00 */
[----:B------:R-:W-:Y:S02]  /*4920*/  PLOP3.LUT P5, PT, PT, PT, UP3, 0x80, 0x0 ;  /* 0x000000000000781c */ /* 0x000fe40003faf038 */
[----:B-----5:R-:W-:Y:S03]  /*4930*/  FSETP.NEU.FTZ.AND P4, PT, R250, -INF , PT ;  /* 0xff800000fa00780b */ /* 0x020fe60003f9d000 */
[----:B------:R-:W4:Y:S06]  /*4940*/  LDL R109, [R1+0x58] ;  /* 0x00005800016d7983 */ /* 0x000f2c0000100800 */
[----:B------:R-:W2:Y:S06]  /*4950*/  LDL R108, [R1+0x54] ;  /* 0x00005400016c7983 */ /* 0x000eac0000100800 */
[----:B------:R-:W1:Y:S01]  /*4960*/  S2R R113, SR_TID.X ;  /* 0x0000000000717919 */ /* 0x000e620000002100 */
[----:B------:R-:W-:Y:S05]  /*4970*/  DEPBAR.LE SB0, 0x0 ;  /* 0x000080000000791a */ /* 0x000fea0000000000 */
[----:B------:R-:W-:Y:S06]  /*4980*/  BAR.SYNC.DEFER_BLOCKING 0x0 ;  /* 0x0000000000007b1d */ /* 0x000fec0000010000 */
[----:B------:R-:W-:Y:S06]  /*4990*/  LDSM.16.M88.4 R16, [R219] ;  /* 0x00000000db10783b */ /* 0x000fec0000000200 */
[----:B------:R-:W1:Y:S06]  /*49a0*/  LDSM.16.M88.4 R8, [R218+0x18000] ;  /* 0x01800000da08783b */ /* 0x000e6c0000000200 */
[----:B------:R-:W1:Y:S06]  /*49b0*/  LDSM.16.M88.4 R84, [R218+0x18800] ;  /* 0x01880000da54783b */ /* 0x000e6c0000000200 */
[----:B------:R-:W-:Y:S06]  /*49c0*/  LDSM.16.M88.4 R88, [R105] ;  /* 0x000000006958783b */ /* 0x000fec0000000200 */
[----:B------:R-:W1:Y:S06]  /*49d0*/  LDSM.16.M88.4 R92, [R3+0x18000] ;  /* 0x01800000035c783b */ /* 0x000e6c0000000200 */
[----:B------:R-:W1:Y:S06]  /*49e0*/  LDSM.16.M88.4 R96, [R3+0x18800] ;  /* 0x018800000360783b */ /* 0x000e6c0000000200 */
[----:B------:R-:W-:Y:S01]  /*49f0*/  LDSM.16.M88.4 R100, [R217+0x18000] ;  /* 0x01800000d964783b */ /* 0x000fe20000000200 */
[C---:B-1----:R-:W-:Y:S08]  /*4a00*/  HMMA.16816.F32 R4, R16.reuse, R8, RZ ;  /* 0x000000081004723c */ /* 0x042ff000000018ff */
[C---:B------:R-:W-:Y:S08]  /*4a10*/  HMMA.16816.F32 R8, R16.reuse, R10, RZ ;  /* 0x0000000a1008723c */ /* 0x040ff000000018ff */
[C---:B------:R-:W-:Y:S08]  /*4a20*/  HMMA.16816.F32 R12, R16.reuse, R84, RZ ;  /* 0x00000054100c723c */ /* 0x040ff000000018ff */
[----:B------:R-:W-:Y:S01]  /*4a30*/  HMMA.16816.F32 R16, R16, R86, RZ ;  /* 0x000000561010723c */ /* 0x000fe200000018ff */
[----:B------:R-:W1:Y:S07]  /*4a40*/  LDSM.16.M88.4 R84, [R104] ;  /* 0x000000006854783b */ /* 0x000e6e0000000200 */
[C---:B------:R-:W-:Y:S08]  /*4a50*/  HMMA.16816.F32 R4, R88.reuse, R92, R4 ;  /* 0x0000005c5804723c */ /* 0x040ff00000001804 */
[C---:B------:R-:W-:Y:S01]  /*4a60*/  HMMA.16816.F32 R8, R88.reuse, R94, R8 ;  /* 0x0000005e5808723c */ /* 0x040fe20000001808 */
[----:B------:R-:W-:Y:S07]  /*4a70*/  LDSM.16.M88.4 R92, [R0] ;  /* 0x00000000005c783b */ /* 0x000fee0000000200 */
[C---:B------:R-:W-:Y:S08]  /*4a80*/  HMMA.16816.F32 R12, R88.reuse, R96, R12 ;  /* 0x00000060580c723c */ /* 0x040ff0000000180c */
[----:B------:R-:W-:Y:S01]  /*4a90*/  HMMA.16816.F32 R16, R88, R98, R16 ;  /* 0x000000625810723c */ /* 0x000fe20000001810 */
[----:B------:R-:W1:Y:S06]  /*4aa0*/  LDSM.16.M88.4 R88, [R217+0x18800] ;  /* 0x01880000d958783b */ /* 0x000e6c0000000200 */
[----:B------:R-:W1:Y:S02]  /*4ab0*/  LDSM.16.M88.4 R96, [R216+0x18000] ;  /* 0x01800000d860783b */ /* 0x000e640000000200 */
[C---:B-1----:R-:W-:Y:S08]  /*4ac0*/  HMMA.16816.F32 R4, R84.reuse, R100, R4 ;  /* 0x000000645404723c */ /* 0x042ff00000001804 */
[C---:B------:R-:W-:Y:S01]  /*4ad0*/  HMMA.16816.F32 R8, R84.reuse, R102, R8 ;  /* 0x000000665408723c */ /* 0x040fe20000001808 */
[----:B------:R-:W1:Y:S07]  /*4ae0*/  LDSM.16.M88.4 R100, [R216+0x18800] ;  /* 0x01880000d864783b */ /* 0x000e6e0000000200 */
[C---:B------:R-:W-:Y:S08]  /*4af0*/  HMMA.16816.F32 R12, R84.reuse, R88, R12 ;  /* 0x00000058540c723c */ /* 0x040ff0000000180c */
[----:B------:R-:W-:Y:S01]  /*4b00*/  HMMA.16816.F32 R16, R84, R90, R16 ;  /* 0x0000005a5410723c */ /* 0x000fe20000001810 */
[----:B------:R-:W-:Y:S06]  /*4b10*/  LDSM.16.M88.4 R84, [R219+0x2000] ;  /* 0x00200000db54783b */ /* 0x000fec0000000200 */
[----:B------:R-:W1:Y:S01]  /*4b20*/  LDSM.16.M88.4 R88, [R218+0x1a000] ;  /* 0x01a00000da58783b */ /* 0x000e620000000200 */
[C---:B------:R-:W-:Y:S08]  /*4b30*/  HMMA.16816.F32 R4, R92.reuse, R96, R4 ;  /* 0x000000605c04723c */ /* 0x040ff00000001804 */
[C---:B------:R-:W-:Y:S01]  /*4b40*/  HMMA.16816.F32 R8, R92.reuse, R98, R8 ;  /* 0x000000625c08723c */ /* 0x040fe20000001808 */
[----:B------:R-:W1:Y:S07]  /*4b50*/  LDSM.16.M88.4 R96, [R218+0x1a800] ;  /* 0x01a80000da60783b */ /* 0x000e6e0000000200 */
[C---:B-1----:R-:W-:Y:S08]  /*4b60*/  HMMA.16816.F32 R12, R92.reuse, R100, R12 ;  /* 0x000000645c0c723c */ /* 0x042ff0000000180c */
[----:B------:R-:W-:Y:S01]  /*4b70*/  HMMA.16816.F32 R16, R92, R102, R16 ;  /* 0x000000665c10723c */ /* 0x000fe20000001810 */
[----:B------:R-:W-:Y:S06]  /*4b80*/  LDSM.16.M88.4 R92, [R105+0x2000] ;  /* 0x00200000695c783b */ /* 0x000fec0000000200 */
[----:B------:R-:W1:Y:S01]  /*4b90*/  LDSM.16.M88.4 R100, [R3+0x1a000] ;  /* 0x01a000000364783b */ /* 0x000e620000000200 */
[C---:B------:R-:W-:Y:S08]  /*4ba0*/  HMMA.16816.F32 R4, R84.reuse, R88, R4 ;  /* 0x000000585404723c */ /* 0x040ff00000001804 */
[C---:B------:R-:W-:Y:S01]  /*4bb0*/  HMMA.16816.F32 R8, R84.reuse, R90, R8 ;  /* 0x0000005a5408723c */ /* 0x040fe20000001808 */
[----:B------:R-:W-:Y:S07]  /*4bc0*/  LDSM.16.M88.4 R88, [R104+0x2000] ;  /* 0x002000006858783b */ /* 0x000fee0000000200 */
[C---:B------:R-:W-:Y:S08]  /*4bd0*/  HMMA.16816.F32 R12, R84.reuse, R96, R12 ;  /* 0x00000060540c723c */ /* 0x040ff0000000180c */
[----:B------:R-:W-:Y:S01]  /*4be0*/  HMMA.16816.F32 R16, R84, R98, R16 ;  /* 0x000000625410723c */ /* 0x000fe20000001810 */
[----:B------:R-:W3:Y:S06]  /*4bf0*/  LDSM.16.M88.4 R84, [R3+0x1a800] ;  /* 0x01a800000354783b */ /* 0x000eec0000000200 */
[----:B------:R-:W2:Y:S01]  /*4c00*/  LDSM.16.M88.4 R96, [R217+0x1a000] ;  /* 0x01a00000d960783b */ /* 0x000ea20000000200 */
[C---:B-1----:R-:W-:Y:S08]  /*4c10*/  HMMA.16816.F32 R4, R92.reuse, R100, R4 ;  /* 0x000000645c04723c */ /* 0x042ff00000001804 */
[C---:B------:R-:W-:Y:S01]  /*4c20*/  HMMA.16816.F32 R8, R92.reuse, R102, R8 ;  /* 0x000000665c08723c */ /* 0x040fe20000001808 */
[----:B------:R-:W1:Y:S07]  /*4c30*/  LDSM.16.M88.4 R100, [R217+0x1a800] ;  /* 0x01a80000d964783b */ /* 0x000e6e0000000200 */
[C---:B---3--:R-:W-:Y:S08]  /*4c40*/  HMMA.16816.F32 R12, R92.reuse, R84, R12 ;  /* 0x000000545c0c723c */ /* 0x048ff0000000180c */
[----:B------:R-:W-:Y:S01]  /*4c50*/  HMMA.16816.F32 R16, R92, R86, R16 ;  /* 0x000000565c10723c */ /* 0x000fe20000001810 */
[----:B------:R-:W-:Y:S06]  /*4c60*/  LDSM.16.M88.4 R84, [R0+0x2000] ;  /* 0x002000000054783b */ /* 0x000fec0000000200 */
[----:B------:R-:W3:Y:S01]  /*4c70*/  LDSM.16.M88.4 R92, [R216+0x1a000] ;  /* 0x01a00000d85c783b */ /* 0x000ee20000000200 */
[C---:B--2---:R-:W-:Y:S08]  /*4c80*/  HMMA.16816.F32 R4, R88.reuse, R96, R4 ;  /* 0x000000605804723c */ /* 0x044ff00000001804 */
[C---:B------:R-:W-:Y:S01]  /*4c90*/  HMMA.16816.F32 R8, R88.reuse, R98, R8 ;  /* 0x000000625808723c */ /* 0x040fe20000001808 */
[----:B------:R-:W2:Y:S07]  /*4ca0*/  LDSM.16.M88.4 R96, [R216+0x1a800] ;  /* 0x01a80000d860783b */ /* 0x000eae0000000200 */
[C---:B-1----:R-:W-:Y:S08]  /*4cb0*/  HMMA.16816.F32 R12, R88.reuse, R100, R12 ;  /* 0x00000064580c723c */ /* 0x042ff0000000180c */
[----:B------:R-:W-:Y:S01]  /*4cc0*/  HMMA.16816.F32 R16, R88, R102, R16 ;  /* 0x000000665810723c */ /* 0x000fe20000001810 */
[----:B------:R-:W-:Y:S06]  /*4cd0*/  LDSM.16.M88.4 R88, [R219+0x4000] ;  /* 0x00400000db58783b */ /* 0x000fec0000000200 */
        /* <DEDUP_REMOVED lines=8> */
[C---:B-1----:R-:W-:Y:S08]  /*4d60*/  HMMA.16816.F32 R4, R88.reuse, R100, R4 ;  /* 0x000000645804723c */ /* 0x042ff00000001804 */
[C---:B------:R-:W-:Y:S01]  /*4d70*/  HMMA.16816.F32 R8, R88.reuse, R102, R8 ;  /* 0x000000665808723c */ /* 0x040fe20000001808 */
[----:B------:R-:W1:Y:S07]  /*4d80*/  LDSM.16.M88.4 R100, [R3+0x1c800] ;  /* 0x01c800000364783b */ /* 0x000e6e0000000200 */
[C---:B--2---:R-:W-:Y:S08]  /*4d90*/  HMMA.16816.F32 R12, R88.reuse, R84, R12 ;  /* 0x00000054580c723c */ /* 0x044ff0000000180c */
[----:B------:R-:W-:Y:S01]  /*4da0*/  HMMA.16816.F32 R16, R88, R86, R16 ;  /* 0x000000565810723c */ /* 0x000fe20000001810 */
[----:B------:R-:W-:Y:S06]  /*4db0*/  LDSM.16.M88.4 R84, [R104+0x4000] ;  /* 0x004000006854783b */ /* 0x000fec0000000200 */
[----:B------:R-:W2:Y:S01]  /*4dc0*/  LDSM.16.M88.4 R88, [R217+0x1c000] ;  /* 0x01c00000d958783b */ /* 0x000ea20000000200 */
[C---:B---3--:R-:W-:Y:S08]  /*4dd0*/  HMMA.16816.F32 R4, R92.reuse, R96, R4 ;  /* 0x000000605c04723c */ /* 0x048ff00000001804 */
[C---:B------:R-:W-:Y:S01]  /*4de0*/  HMMA.16816.F32 R8, R92.reuse, R98, R8 ;  /* 0x000000625c08723c */ /* 0x040fe20000001808 */
[----:B------:R-:W3:Y:S07]  /*4df0*/  LDSM.16.M88.4 R96, [R217+0x1c800] ;  /* 0x01c80000d960783b */ /* 0x000eee0000000200 */
[C---:B-1----:R-:W-:Y:S08]  /*4e00*/  HMMA.16816.F32 R12, R92.reuse, R100, R12 ;  /* 0x000000645c0c723c */ /* 0x042ff0000000180c */
[----:B------:R-:W-:Y:S01]  /*4e10*/  HMMA.16816.F32 R16, R92, R102, R16 ;  /* 0x000000665c10723c */ /* 0x000fe20000001810 */
[----:B------:R-:W-:Y:S06]  /*4e20*/  LDSM.16.M88.4 R92, [R0+0x4000] ;  /* 0x00400000005c783b */ /* 0x000fec0000000200 */
        /* <DEDUP_REMOVED lines=21> */
[----:B------:R-:W1:Y:S06]  /*4f80*/  LDSM.16.M88.4 R100, [R217+0x1e000] ;  /* 0x01e00000d964783b */ /* 0x000e6c0000000200 */
[----:B------:R-:W4:Y:S01]  /*4f90*/  LDSM.16.M88.4 R104, [R217+0x1e800] ;  /* 0x01e80000d968783b */ /* 0x000f220000000200 */
[C---:B--2---:R-:W-:Y:S08]  /*4fa0*/  HMMA.16816.F32 R4, R84.reuse, R92, R4 ;  /* 0x0000005c5404723c */ /* 0x044ff00000001804 */
[C---:B------:R-:W-:Y:S01]  /*4fb0*/  HMMA.16816.F32 R8, R84.reuse, R94, R8 ;  /* 0x0000005e5408723c */ /* 0x040fe20000001808 */
[----:B------:R-:W-:Y:S07]  /*4fc0*/  LDSM.16.M88.4 R92, [R216+0x1e000] ;  /* 0x01e00000d85c783b */ /* 0x000fee0000000200 */
[C---:B---3--:R-:W-:Y:S08]  /*4fd0*/  HMMA.16816.F32 R12, R84.reuse, R96, R12 ;  /* 0x00000060540c723c */ /* 0x048ff0000000180c */
[----:B------:R-:W-:Y:S01]  /*4fe0*/  HMMA.16816.F32 R16, R84, R98, R16 ;  /* 0x000000625410723c */ /* 0x000fe20000001810 */
[----:B------:R2:W3:Y:S07]  /*4ff0*/  LDSM.16.M88.4 R84, [R0+0x6000] ;  /* 0x006000000054783b */ /* 0x0004ee0000000200 */
[C---:B-1----:R-:W-:Y:S08]  /*5000*/  HMMA.16816.F32 R4, R88.reuse, R100, R4 ;  /* 0x000000645804723c */ /* 0x042ff00000001804 */
[C---:B------:R-:W-:Y:S08]  /*5010*/  HMMA.16816.F32 R8, R88.reuse, R102, R8 ;  /* 0x000000665808723c */ /* 0x040ff00000001808 */
[C---:B----4-:R-:W-:Y:S01]  /*5020*/  HMMA.16816.F32 R12, R88.reuse, R104, R12 ;  /* 0x00000068580c723c */ /* 0x050fe2000000180c */
[----:B--2---:R-:W1:Y:S01]  /*5030*/  @P0 S2R R0, SR_TID.X ;  /* 0x0000000000000919 */ /* 0x004e620000002100 */
[----:B------:R-:W-:Y:S06]  /*5040*/  PLOP3.LUT P0, PT, PT, PT, UP3, 0x80, 0x0 ;  /* 0x000000000000781c */ /* 0x000fec0003f0f038 */
[----:B------:R-:W-:Y:S07]  /*5050*/  HMMA.16816.F32 R16, R88, R106, R16 ;  /* 0x0000006a5810723c */ /* 0x000fee0000001810 */
[----:B------:R-:W-:Y:S01]  /*5060*/  IMAD.U32 R88, RZ, RZ, UR7 ;  /* 0x00000007ff587e24 */ /* 0x000fe2000f8e00ff */
[C---:B---3--:R-:W-:Y:S05]  /*5070*/  HMMA.16816.F32 R4, R84.reuse, R92, R4 ;  /* 0x0000005c5404723c */ /* 0x048fea0000001804 */
[----:B------:R-:W-:Y:S02]  /*5080*/  IMAD R88, R88, 0x4, R109 ;  /* 0x0000000458587824 */ /* 0x000fe400078e026d */
[----:B------:R-:W-:Y:S01]  /*5090*/  IMAD.U32 R92, RZ, RZ, UR28 ;  /* 0x0000001cff5c7e24 */ /* 0x000fe2000f8e00ff */
[C---:B------:R-:W-:Y:S01]  /*50a0*/  HMMA.16816.F32 R8, R84.reuse, R94, R8 ;  /* 0x0000005e5408723c */ /* 0x040fe20000001808 */
[----:B------:R-:W2:Y:S03]  /*50b0*/  LDL R109, [R1+0x8] ;  /* 0x00000800016d7983 */ /* 0x000ea60000100800 */
[----:B-1----:R-:W-:Y:S01]  /*50c0*/  @P2 IMAD.SHL.U32 R0, R0, 0x2, RZ ;  /* 0x0000000200002824 */ /* 0x002fe200078e00ff */
[----:B------:R-:W-:Y:S01]  /*50d0*/  PLOP3.LUT P2, PT, PT, PT, UP3, 0x80, 0x0 ;  /* 0x000000000000781c */ /* 0x000fe20003f4f038 */
[----:B------:R-:W-:Y:S03]  /*50e0*/  FMUL.FTZ R93, R250, 1.4426950216293334961 ;  /* 0x3fb8aa3bfa5d7820 */ /* 0x000fe60000410000 */
[----:B------:R-:W-:Y:S02]  /*50f0*/  @P1 LOP3.LUT R0, R112, 0x6, R0, 0xf8, !PT ;  /* 0x0000000670001812 */ /* 0x000fe400078ef800 */
[----:B------:R-:W1:Y:S01]  /*5100*/  S2R R112, SR_TID.X ;  /* 0x0000000000707919 */ /* 0x000e620000002100 */
[----:B------:R-:W-:Y:S02]  /*5110*/  PLOP3.LUT P1, PT, PT, PT, UP3, 0x80, 0x0 ;  /* 0x000000000000781c */ /* 0x000fe40003f2f038 */
[----:B------:R-:W-:Y:S01]  /*5120*/  @P0 IMAD R92, R92, 0x40, R0 ;  /* 0x000000405c5c0824 */ /* 0x000fe200078e0200 */
[----:B------:R-:W-:Y:S01]  /*5130*/  PLOP3.LUT P0, PT, PT, PT, UP3, 0x80, 0x0 ;  /* 0x000000000000781c */ /* 0x000fe20003f0f038 */
[----:B------:R-:W-:Y:S01]  /*5140*/  IMAD.U32 R0, RZ, RZ, UR28 ;  /* 0x0000001cff007e24 */ /* 0x000fe2000f8e00ff */
[----:B------:R-:W-:Y:S02]  /*5150*/  FSEL R93, R93, RZ, P4 ;  /* 0x000000ff5d5d7208 */ /* 0x000fe40002000000 */
[C---:B------:R-:W-:Y:S02]  /*5160*/  @P3 ISETP.GE.AND P3, PT, R92.reuse, UR6, PT ;  /* 0x000000065c003c0c */ /* 0x040fe4000bf66270 */
[----:B------:R-:W-:Y:S04]  /*5170*/  FSETP.NEU.FTZ.AND P4, PT, R251, -INF , PT ;  /* 0xff800000fb00780b */ /* 0x000fe80003f9d000 */
[----:B------:R-:W-:Y:S02]  /*5180*/  @P1 IADD3 R89, R92, 0x1, RZ ;  /* 0x000000015c591810 */ /* 0x000fe40007ffe0ff */
[----:B------:R-:W-:Y:S02]  /*5190*/  PLOP3.LUT P1, PT, PT, PT, UP3, 0x80, 0x0 ;  /* 0x000000000000781c */ /* 0x000fe40003f2f038 */
[----:B------:R-:W-:Y:S01]  /*51a0*/  @P6 ISETP.GE.AND P6, PT, R89, UR6, PT ;  /* 0x0000000659006c0c */ /* 0x000fe2000bfc6270 */
[----:B------:R-:W-:Y:S02]  /*51b0*/  IMAD.WIDE.U32 R88, R88, -0x326172a9, RZ ;  /* 0xcd9e8d5758587825 */ /* 0x000fe400078e00ff */
[----:B------:R-:W-:Y:S02]  /*51c0*/  @P0 FSEL R4, R4, -INF , !P3 ;  /* 0xff80000004040808 */ /* 0x000fe40005800000 */
[----:B------:R-:W-:Y:S02]  /*51d0*/  PLOP3.LUT P0, PT, PT, PT, UP3, 0x80, 0x0 ;  /* 0x000000000000781c */ /* 0x000fe40003f0f038 */
[----:B-1----:R-:W-:Y:S01]  /*51e0*/  SHF.R.S32.HI R112, RZ, 0x1f, R112 ;  /* 0x0000001fff707819 */ /* 0x002fe20000011470 */
[--C-:B------:R-:W-:Y:S01]  /*51f0*/  FFMA.FTZ R4, R4, c[0x0][0x23c], -R93.reuse ;  /* 0x00008f0004047a23 */ /* 0x100fe2000001085d */
[----:B------:R-:W-:Y:S02]  /*5200*/  LOP3.LUT R98, R89, UR15, R108, 0x96, !PT ;  /* 0x0000000f59627c12 */ /* 0x000fe4000f8e966c */
[----:B------:R-:W-:Y:S01]  /*5210*/  LEA.HI R112, R112, R113, RZ, 0x7 ;  /* 0x0000007170707211 */ /* 0x000fe200078f38ff */
[----:B------:R-:W1:Y:S01]  /*5220*/  MUFU.EX2 R106, R4 ;  /* 0x00000004006a7308 */ /* 0x000e620000000800 */
[----:B------:R-:W-:Y:S02]  /*5230*/  @P1 FSEL R5, R5, -INF , !P6 ;  /* 0xff80000005051808 */ /* 0x000fe40007000000 */
[----:B------:R-:W-:Y:S02]  /*5240*/  SHF.R.S32.HI R112, RZ, 0x7, R112 ;  /* 0x00000007ff707819 */ /* 0x000fe40000011470 */
[----:B------:R-:W-:Y:S01]  /*5250*/  PLOP3.LUT P1, PT, PT, PT, UP3, 0x80, 0x0 ;  /* 0x000000000000781c */ /* 0x000fe20003f2f038 */
[--C-:B------:R-:W-:Y:S01]  /*5260*/  FFMA.FTZ R5, R5, c[0x0][0x23c], -R93.reuse ;  /* 0x00008f0005057a23 */ /* 0x100fe2000001085d */
[----:B------:R-:W-:Y:S01]  /*5270*/  @P0 FSEL R6, R6, -INF , !P3 ;  /* 0xff80000006060808 */ /* 0x000fe20005800000 */
[----:B------:R-:W-:Y:S01]  /*5280*/  IMAD R0, R0, 0x2, R112 ;  /* 0x0000000200007824 */ /* 0x000fe200078e0270 */
[----:B------:R-:W-:Y:S01]  /*5290*/  PLOP3.LUT P0, PT, PT, PT, UP3, 0x80, 0x0 ;  /* 0x000000000000781c */ /* 0x000fe20003f0f038 */
[----:B------:R3:W4:Y:S01]  /*52a0*/  MUFU.EX2 R104, R5 ;  /* 0x0000000500687308 */ /* 0x0007220000000800 */
[----:B------:R-:W-:Y:S02]  /*52b0*/  PLOP3.LUT P3, PT, PT, PT, UP3, 0x80, 0x0 ;  /* 0x000000000000781c */ /* 0x000fe40003f6f038 */
[----:B------:R-:W-:Y:S05]  /*52c0*/  LOP3.LUT R0, R111, UR14, R0, 0x96, !PT ;  /* 0x0000000e6f007c12 */ /* 0x000fea000f8e9600 */
[----:B------:R-:W-:Y:S01]  /*52d0*/  IMAD.WIDE.U32 R96, R0, -0x326172a9, RZ ;  /* 0xcd9e8d5700607825 */ /* 0x000fe200078e00ff */
[----:B------:R-:W-:Y:S02]  /*52e0*/  @P2 IADD3 R0, R92, 0x8, RZ ;  /* 0x000000085c002810 */ /* 0x000fe40007ffe0ff */
[----:B------:R-:W-:Y:S02]  /*52f0*/  PLOP3.LUT P2, PT, PT, PT, UP3, 0x80, 0x0 ;  /* 0x000000000000781c */ /* 0x000fe40003f4f038 */
[----:B------:R-:W-:Y:S02]  /*5300*/  LOP3.LUT R97, R97, UR27, R88, 0x96, !PT ;  /* 0x0000001b61617c12 */ /* 0x000fe4000f8e9658 */
[----:B------:R-:W1:Y:S01]  /*5310*/  LDSM.16.M88.4 R88, [R216+0x1e800] ;  /* 0x01e80000d858783b */ /* 0x000e620000000200 */
[----:B------:R-:W-:Y:S01]  /*5320*/  @P5 ISETP.GE.AND P5, PT, R0, UR6, PT ;  /* 0x0000000600005c0c */ /* 0x000fe2000bfa6270 */
[----:B------:R-:W-:Y:S02]  /*5330*/  FMUL.FTZ R0, R251, 1.4426950216293334961 ;  /* 0x3fb8aa3bfb007820 */ /* 0x000fe40000410000 */
[----:B------:R-:W-:Y:S01]  /*5340*/  IMAD.WIDE.U32 R94, R97, -0x2daee0ad, RZ ;  /* 0xd2511f53615e7825 */ /* 0x000fe200078e00ff */
[----:B------:R-:W-:Y:S02]  /*5350*/  @P1 IADD3 R97, R92, 0x9, RZ ;  /* 0x000000095c611810 */ /* 0x000fe40007ffe0ff */
[----:B------:R-:W-:Y:S02]  /*5360*/  FSEL R0, R0, RZ, P4 ;  /* 0x000000ff00007208 */ /* 0x000fe40002000000 */
[----:B------:R-:W-:Y:S01]  /*5370*/  PLOP3.LUT P4, PT, PT, PT, UP3, 0x80, 0x0 ;  /* 0x000000000000781c */ /* 0x000fe20003f8f038 */
[----:B---3--:R-:W-:Y:S01]  /*5380*/  IMAD.WIDE.U32 R4, R98, -0x2daee0ad, RZ ;  /* 0xd2511f5362047825 */ /* 0x008fe200078e00ff */
[----:B------:R-:W-:Y:S02]  /*5390*/  PLOP3.LUT P1, PT, PT, PT, UP3, 0x80, 0x0 ;  /* 0x000000000000781c */ /* 0x000fe40003f2f038 */
[----:B------:R-:W-:Y:S01]  /*53a0*/  @P2 FSEL R7, R7, -INF , !P6 ;  /* 0xff80000007072808 */ /* 0x000fe20007000000 */
[----:B------:R-:W-:Y:S01]  /*53b0*/  FFMA.FTZ R6, R6, c[0x0][0x23c], -R0 ;  /* 0x00008f0006067a23 */ /* 0x000fe20000010800 */
[----:B------:R-:W-:Y:S02]  /*53c0*/  PLOP3.LUT P6, PT, PT, PT, UP3, 0x80, 0x0 ;  /* 0x000000000000781c */ /* 0x000fe40003fcf038 */
[----:B------:R-:W-:Y:S01]  /*53d0*/  LOP3.LUT R5, R5, UR26, R110, 0x96, !PT ;  /* 0x0000001a05057c12 */ /* 0x000fe2000f8e966e */
[----:B------:R3:W3:Y:S04]  /*53e0*/  MUFU.EX2 R108, R6 ;  /* 0x00000006006c7308 */ /* 0x0006e80000000800 */
[----:B------:R-:W-:Y:S02]  /*53f0*/  @P4 ISETP.GE.AND P2, PT, R97, UR6, PT ;  /* 0x0000000661004c0c */ /* 0x000fe4000bf46270 */
[----:B------:R-:W-:Y:S02]  /*5400*/  @P0 IADD3 R97, R92, 0x10, RZ ;  /* 0x000000105c610810 */ /* 0x000fe40007ffe0ff */
[----:B------:R-:W-:Y:S02]  /*5410*/  PLOP3.LUT P0, PT, PT, PT, UP3, 0x80, 0x0 ;  /* 0x000000000000781c */ /* 0x000fe40003f0f038 */
[----:B------:R-:W-:Y:S02]  /*5420*/  @P1 FSEL R8, R8, -INF , !P5 ;  /* 0xff80000008081808 */ /* 0x000fe40006800000 */
[----:B------:R-:W-:Y:S02]  /*5430*/  PLOP3.LUT P1, PT, PT, PT, UP3, 0x80, 0x0 ;  /* 0x000000000000781c */ /* 0x000fe40003f2f038 */
[----:B------:R-:W-:Y:S01]  /*5440*/  @P3 ISETP.GE.AND P3, PT, R97, UR6, PT ;  /* 0x0000000661003c0c */ /* 0x000fe2000bf66270 */
[--C-:B------:R-:W-:Y:S01]  /*5450*/  FFMA.FTZ R8, R8, c[0x0][0x23c], -R93.reuse ;  /* 0x00008f0008087a23 */ /* 0x100fe2000001085d */
[----:B------:R-:W-:Y:S03]  /*5460*/  PLOP3.LUT P4, PT, PT, PT, UP3, 0x80, 0x0 ;  /* 0x000000000000781c */ /* 0x000fe60003f8f038 */
[----:B------:R4:W-:Y:S02]  /*5470*/  MUFU.EX2 R101, R8 ;  /* 0x0000000800657308 */ /* 0x0009e40000000800 */
[----:B------:R-:W-:Y:S01]  /*5480*/  @P0 FSEL R9, R9, -INF , !P2 ;  /* 0xff80000009090808 */ /* 0x000fe20005000000 */
[C---:B-1----:R-:W-:Y:S01]  /*5490*/  HMMA.16816.F32 R12, R84.reuse, R88, R12 ;  /* 0x00000058540c723c */ /* 0x042fe2000000180c */
[----:B------:R-:W-:Y:S02]  /*54a0*/  PLOP3.LUT P0, PT, PT, PT, UP3, 0x80, 0x0 ;  /* 0x000000000000781c */ /* 0x000fe40003f0f038 */
[----:B---3--:R-:W-:Y:S01]  /*54b0*/  LOP3.LUT R6, R95, UR24, R4, 0x96, !PT ;  /* 0x000000185f067c12 */ /* 0x008fe2000f8e9604 */
[----:B------:R-:W-:Y:S01]  /*54c0*/  IMAD.WIDE.U32 R4, R5, -0x326172a9, RZ ;  /* 0xcd9e8d5705047825 */ /* 0x000fe200078e00ff */
[----:B------:R-:W-:Y:S02]  /*54d0*/  @P1 FSEL R11, R11, -INF , !P2 ;  /* 0xff8000000b0b1808 */ /* 0x000fe40005000000 */
[----:B------:R-:W-:Y:S01]  /*54e0*/  PLOP3.LUT P1, PT, PT, PT, UP3, 0x80, 0x0 ;  /* 0x000000000000781c */ /* 0x000fe20003f2f038 */
[----:B------:R-:W-:Y:S01]  /*54f0*/  HMMA.16816.F32 R16, R84, R90, R16 ;  /* 0x0000005a5410723c */ /* 0x000fe20000001810 */
[----:B------:R-:W-:Y:S03]  /*5500*/  PLOP3.LUT P2, PT, PT, PT, UP3, 0x80, 0x0 ;  /* 0x000000000000781c */ /* 0x000fe60003f4f038 */
[--C-:B------:R-:W-:Y:S01]  /*5510*/  FFMA.FTZ R9, R9, c[0x0][0x23c], -R93.reuse ;  /* 0x00008f0009097a23 */ /* 0x100fe2000001085d */
[----:B------:R-:W-:Y:S01]  /*5520*/  LOP3.LUT R5, R5, UR25, R96, 0x96, !PT ;  /* 0x0000001905057c12 */ /* 0x000fe2000f8e9660 */
[--C-:B------:R-:W-:Y:S01]  /*5530*/  FFMA.FTZ R95, R7, c[0x0][0x23c], -R0.reuse ;  /* 0x00008f00075f7a23 */ /* 0x100fe20000010800 */
[----:B------:R-:W-:Y:S01]  /*5540*/  @P4 FSEL R10, R10, -INF , !P5 ;  /* 0xff8000000a0a4808 */ /* 0x000fe20006800000 */
[----:B------:R-:W-:Y:S01]  /*5550*/  IMAD.WIDE.U32 R6, R6, -0x326172a9, RZ ;  /* 0xcd9e8d5706067825 */ /* 0x000fe200078e00ff */
[----:B------:R1:W-:Y:S01]  /*5560*/  MUFU.EX2 R102, R9 ;  /* 0x0000000900667308 */ /* 0x0003e20000000800 */
[----:B------:R-:W-:Y:S02]  /*5570*/  PLOP3.LUT P4, PT, PT, PT, UP3, 0x80, 0x0 ;  /* 0x000000000000781c */ /* 0x000fe40003f8f038 */
[----:B------:R-:W-:Y:S01]  /*5580*/  FFMA.FTZ R10, R10, c[0x0][0x23c], -R0 ;  /* 0x00008f000a0a7a23 */ /* 0x000fe20000010800 */
[----:B------:R-:W-:Y:S01]  /*5590*/  LOP3.LUT R96, R7, UR23, R4, 0x96, !PT ;  /* 0x0000001707607c12 */ /* 0x000fe2000f8e9604 */
[----:B------:R-:W-:Y:S01]  /*55a0*/  IMAD.WIDE.U32 R4, R5, -0x2daee0ad, RZ ;  /* 0xd2511f5305047825 */ /* 0x000fe200078e00ff */
[----:B----4-:R-:W-:Y:S02]  /*55b0*/  @P6 IADD3 R8, R92, 0x11, RZ ;  /* 0x000000115c086810 */ /* 0x010fe40007ffe0ff */
[----:B------:R-:W-:Y:S01]  /*55c0*/  @P1 FSEL R12, R12, -INF , !P3 ;  /* 0xff8000000c0c1808 */ /* 0x000fe20005800000 */
[----:B------:R-:W-:Y:S01]  /*55d0*/  IMAD.WIDE.U32 R96, R96, -0x2daee0ad, RZ ;  /* 0xd2511f5360607825 */ /* 0x000fe200078e00ff */
[----:B------:R-:W-:Y:S01]  /*55e0*/  LOP3.LUT R5, R5, UR22, R94, 0x96, !PT ;  /* 0x0000001605057c12 */ /* 0x000fe2000f8e965e */
[----:B------:R-:W-:Y:S01]  /*55f0*/  MUFU.EX2 R105, R10 ;  /* 0x0000000a00697308 */ /* 0x000fe20000000800 */
[----:B------:R-:W-:Y:S01]  /*5600*/  @P0 IADD3 R7, R92, 0x18, RZ ;  /* 0x000000185c070810 */ /* 0x000fe20007ffe0ff */
[----:B------:R-:W-:Y:S01]  /*5610*/  FFMA.FTZ R11, R11, c[0x0][0x23c], -R0 ;  /* 0x00008f000b0b7a23 */ /* 0x000fe20000010800 */
[----:B------:R-:W-:Y:S01]  /*5620*/  LOP3.LUT R94, R97, UR20, R4, 0x96, !PT ;  /* 0x00000014615e7c12 */ /* 0x000fe2000f8e9604 */
[----:B------:R-:W-:Y:S01]  /*5630*/  IMAD.WIDE.U32 R4, R5, -0x326172a9, RZ ;  /* 0xcd9e8d5705047825 */ /* 0x000fe200078e00ff */
[----:B------:R-:W-:Y:S02]  /*5640*/  @P4 ISETP.GE.AND P4, PT, R8, UR6, PT ;  /* 0x0000000608004c0c */ /* 0x000fe4000bf86270 */
[----:B------:R-:W-:Y:S01]  /*5650*/  PLOP3.LUT P0, PT, PT, PT, UP3, 0x80, 0x0 ;  /* 0x000000000000781c */ /* 0x000fe20003f0f038 */
[--C-:B------:R-:W-:Y:S01]  /*5660*/  FFMA.FTZ R12, R12, c[0x0][0x23c], -R93.reuse ;  /* 0x00008f000c0c7a23 */ /* 0x100fe2000001085d */
[----:B------:R-:W-:Y:S01]  /*5670*/  LOP3.LUT R8, R5, UR21, R6, 0x96, !PT ;  /* 0x0000001505087c12 */ /* 0x000fe2000f8e9606 */
[----:B------:R3:W-:Y:S01]  /*5680*/  MUFU.EX2 R103, R11 ;  /* 0x0000000b00677308 */ /* 0x0007e20000000800 */
[----:B------:R-:W-:Y:S01]  /*5690*/  PLOP3.LUT P5, PT, PT, PT, UP3, 0x80, 0x0 ;  /* 0x000000000000781c */ /* 0x000fe20003faf038 */
[----:B------:R-:W-:Y:S01]  /*56a0*/  IMAD.WIDE.U32 R88, R94, -0x326172a9, RZ ;  /* 0xcd9e8d575e587825 */ /* 0x000fe200078e00ff */
[----:B------:R-:W-:Y:S02]  /*56b0*/  @P2 IADD3 R92, R92, 0x19, RZ ;  /* 0x000000195c5c2810 */ /* 0x000fe40007ffe0ff */
[----:B------:R-:W-:Y:S01]  /*56c0*/  PLOP3.LUT P6, PT, PT, PT, UP3, 0x80, 0x0 ;  /* 0x000000000000781c */ /* 0x000fe20003fcf038 */
[----:B-1----:R-:W-:Y:S01]  /*56d0*/  IMAD.WIDE.U32 R8, R8, -0x2daee0ad, RZ ;  /* 0xd2511f5308087825 */ /* 0x002fe200078e00ff */
[----:B------:R-:W-:Y:S02]  /*56e0*/  PLOP3.LUT P2, PT, PT, PT, UP3, 0x80, 0x0 ;  /* 0x000000000000781c */ /* 0x000fe40003f4f038 */
[----:B------:R-:W-:Y:S01]  /*56f0*/  LOP3.LUT R6, R89, UR19, R4, 0x96, !PT ;  /* 0x0000001359067c12 */ /* 0x000fe2000f8e9604 */
[----:B------:R1:W-:Y:S01]  /*5700*/  MUFU.EX2 R98, R12 ;  /* 0x0000000c00627308 */ /* 0x0003e20000000800 */
[----:B------:R-:W-:Y:S02]  /*5710*/  LOP3.LUT R4, R9, UR18, R96, 0x96, !PT ;  /* 0x0000001209047c12 */ /* 0x000fe4000f8e9660 */
[----:B------:R-:W-:Y:S02]  /*5720*/  PLOP3.LUT P1, PT, PT, PT, UP3, 0x80, 0x0 ;  /* 0x000000000000781c */ /* 0x000fe40003f2f038 */
[----:B------:R-:W-:Y:S01]  /*5730*/  @P0 FSEL R13, R13, -INF , !P4 ;  /* 0xff8000000d0d0808 */ /* 0x000fe20006000000 */
[----:B------:R-:W-:Y:S01]  /*5740*/  IMAD.WIDE.U32 R4, R4, -0x326172a9, RZ ;  /* 0xcd9e8d5704047825 */ /* 0x000fe200078e00ff */
[----:B------:R-:W-:Y:S02]  /*5750*/  @P5 ISETP.GE.AND P5, PT, R7, UR6, PT ;  /* 0x0000000607005c0c */ /* 0x000fe4000bfa6270 */
[----:B------:R-:W-:Y:S01]  /*5760*/  PLOP3.LUT P0, PT, PT, PT, UP3, 0x80, 0x0 ;  /* 0x000000000000781c */ /* 0x000fe20003f0f038 */
[----:B------:R-:W-:Y:S01]  /*5770*/  IMAD.WIDE.U32 R6, R6, -0x2daee0ad, RZ ;  /* 0xd2511f5306067825 */ /* 0x000fe200078e00ff */
[----:B------:R-:W-:Y:S01]  /*5780*/  @P6 ISETP.GE.AND P6, PT, R92, UR6, PT ;  /* 0x000000065c006c0c */ /* 0x000fe2000bfc6270 */
[----:B------:R-:W4:Y:S01]  /*5790*/  MUFU.EX2 R107, R95 ;  /* 0x0000005f006b7308 */ /* 0x000f220000000800 */
[----:B------:R-:W-:Y:S01]  /*57a0*/  @P2 FSEL R14, R14, -INF , !P3 ;  /* 0xff8000000e0e2808 */ /* 0x000fe20005800000 */
[--C-:B------:R-:W-:Y:S01]  /*57b0*/  FFMA.FTZ R13, R13, c[0x0][0x23c], -R93.reuse ;  /* 0x00008f000d0d7a23 */ /* 0x100fe2000001085d */
[----:B------:R-:W-:Y:S02]  /*57c0*/  PLOP3.LUT P3, PT, PT, PT, UP3, 0x80, 0x0 ;  /* 0x000000000000781c */ /* 0x000fe40003f6f038 */
[----:B------:R-:W-:Y:S01]  /*57d0*/  PLOP3.LUT P2, PT, PT, PT, UP3, 0x80, 0x0 ;  /* 0x000000000000781c */ /* 0x000fe20003f4f038 */
[----:B------:R-:W-:Y:S01]  /*57e0*/  FFMA.FTZ R14, R14, c[0x0][0x23c], -R0 ;  /* 0x00008f000e0e7a23 */ /* 0x000fe20000010800 */
[C---:B------:R-:W-:Y:S02]  /*57f0*/  LOP3.LUT R9, R6.reuse, 0xff, RZ, 0xc0, !PT ;  /* 0x000000ff06097812 */ /* 0x040fe400078ec0ff */
[--C-:B------:R-:W-:Y:S01]  /*5800*/  SHF.R.U32.HI R84, RZ, 0x18, R6.reuse ;  /* 0x00000018ff547819 */ /* 0x100fe20000011606 */
[----:B------:R-:W-:Y:S01]  /*5810*/  MUFU.EX2 R97, R13 ;  /* 0x0000000d00617308 */ /* 0x000fe20000000800 */
[----:B------:R-:W-:Y:S02]  /*5820*/  LOP3.LUT R86, R6, 0xffff, RZ, 0xc0, !PT ;  /* 0x0000ffff06567812 */ /* 0x000fe400078ec0ff */
[----:B------:R-:W-:Y:S02]  /*5830*/  SHF.R.U32.HI R85, RZ, 0x10, R6 ;  /* 0x00000010ff557819 */ /* 0x000fe40000011606 */
[----:B------:R-:W-:Y:S02]  /*5840*/  LOP3.LUT R6, R5, UR17, R88, 0x96, !PT ;  /* 0x0000001105067c12 */ /* 0x000fe4000f8e9658 */
[----:B------:R-:W-:Y:S02]  /*5850*/  @P1 FSEL R15, R15, -INF , !P4 ;  /* 0xff8000000f0f1808 */ /* 0x000fe40006000000 */
[----:B------:R-:W-:Y:S01]  /*5860*/  PLOP3.LUT P1, PT, PT, PT, UP3, 0x80, 0x0 ;  /* 0x000000000000781c */ /* 0x000fe20003f2f038 */
[----:B------:R-:W-:Y:S01]  /*5870*/  MUFU.EX2 R100, R14 ;  /* 0x0000000e00647308 */ /* 0x000fe20000000800 */
[C---:B---3--:R-:W-:Y:S01]  /*5880*/  LOP3.LUT R11, R4.reuse, 0xff, RZ, 0xc0, !PT ;  /* 0x000000ff040b7812 */ /* 0x048fe200078ec0ff */
[----:B------:R-:W-:Y:S01]  /*5890*/  FFMA.FTZ R15, R15, c[0x0][0x23c], -R0 ;  /* 0x00008f000f0f7a23 */ /* 0x000fe20000010800 */
[----:B------:R-:W-:Y:S02]  /*58a0*/  SHF.R.U32.HI R10, RZ, 0x18, R4 ;  /* 0x00000018ff0a7819 */ /* 0x000fe40000011604 */
[----:B------:R-:W-:Y:S02]  /*58b0*/  LOP3.LUT R8, R7, UR16, R8, 0x96, !PT ;  /* 0x0000001007087c12 */ /* 0x000fe4000f8e9608 */
[----:B------:R-:W-:Y:S02]  /*58c0*/  LOP3.LUT R7, R4, 0xffff, RZ, 0xc0, !PT ;  /* 0x0000ffff04077812 */ /* 0x000fe400078ec0ff */
[----:B-1----:R-:W-:Y:S01]  /*58d0*/  SHF.R.U32.HI R12, RZ, 0x10, R4 ;  /* 0x00000010ff0c7819 */ /* 0x002fe20000011604 */
[----:B------:R-:W1:Y:S01]  /*58e0*/  MUFU.EX2 R99, R15 ;  /* 0x0000000f00637308 */ /* 0x000e620000000800 */
[C---:B------:R-:W-:Y:S02]  /*58f0*/  LOP3.LUT R4, R6.reuse, 0xffff, RZ, 0xc0, !PT ;  /* 0x0000ffff06047812 */ /* 0x040fe400078ec0ff */
[----:B------:R-:W-:Y:S02]  /*5900*/  LOP3.LUT R5, R6, 0xff, RZ, 0xc0, !PT ;  /* 0x000000ff06057812 */ /* 0x000fe400078ec0ff */
[----:B------:R-:W-:Y:S02]  /*5910*/  @P0 FSEL R16, R16, -INF , !P5 ;  /* 0xff80000010100808 */ /* 0x000fe40006800000 */
[----:B------:R-:W-:Y:S02]  /*5920*/  ISETP.LE.U32.AND P0, PT, R5, UR29, PT ;  /* 0x0000001d05007c0c */ /* 0x000fe4000bf03070 */
[----:B------:R-:W-:Y:S01]  /*5930*/  SHF.R.U32.HI R5, RZ, 0x10, R6 ;  /* 0x00000010ff057819 */ /* 0x000fe20000011606 */
[--C-:B------:R-:W-:Y:S01]  /*5940*/  FFMA.FTZ R16, R16, c[0x0][0x23c], -R93.reuse ;  /* 0x00008f0010107a23 */ /* 0x100fe2000001085d */
        /* <DEDUP_REMOVED lines=9> */
[----:B------:R-:W-:Y:S01]  /*59e0*/  SHF.R.U32.HI R6, RZ, 0x18, R6 ;  /* 0x00000018ff067819 */ /* 0x000fe20000011606 */
[----:B------:R-:W-:Y:S01]  /*59f0*/  @!P0 FADD.FTZ R106, -R106, -RZ ;  /* 0x800000ff6a6a8221 */ /* 0x000fe20000010100 */
[----:B------:R-:W-:Y:S01]  /*5a00*/  ISETP.LE.U32.AND P5, PT, R4, UR29, PT ;  /* 0x0000001d04007c0c */ /* 0x000fe2000bfa3070 */
[----:B------:R3:W-:Y:S01]  /*5a10*/  MUFU.EX2 R94, R0 ;  /* 0x00000000005e7308 */ /* 0x0007e20000000800 */
[----:B------:R-:W-:Y:S01]  /*5a20*/  ISETP.LE.U32.AND P1, PT, R5, UR29, PT ;  /* 0x0000001d05007c0c */ /* 0x000fe2000bf23070 */
[----:B------:R-:W-:Y:S01]  /*5a30*/  FFMA.FTZ R93, R17, c[0x0][0x23c], -R93 ;  /* 0x00008f00115d7a23 */ /* 0x000fe2000001085d */
[----:B------:R-:W-:Y:S02]  /*5a40*/  ISETP.LE.U32.AND P6, PT, R6, UR29, PT ;  /* 0x0000001d06007c0c */ /* 0x000fe4000bfc3070 */
[----:B------:R-:W-:Y:S02]  /*5a50*/  SHF.R.U32.HI R5, RZ, 0x8, R7 ;  /* 0x00000008ff057819 */ /* 0x000fe40000011607 */
[----:B------:R-:W-:Y:S02]  /*5a60*/  ISETP.LE.U32.AND P2, PT, R11, UR29, PT ;  /* 0x0000001d0b007c0c */ /* 0x000fe4000bf43070 */
[----:B------:R-:W-:Y:S01]  /*5a70*/  LOP3.LUT R4, R8, 0xff, RZ, 0xc0, !PT ;  /* 0x000000ff08047812 */ /* 0x000fe200078ec0ff */
[----:B------:R-:W1:Y:S01]  /*5a80*/  MUFU.EX2 R96, R18 ;  /* 0x0000001200607308 */ /* 0x000e620000000800 */
[----:B------:R-:W-:Y:S01]  /*5a90*/  LOP3.LUT R5, R5, 0xffff, RZ, 0xc0, !PT ;  /* 0x0000ffff05057812 */ /* 0x000fe200078ec0ff */
[----:B------:R-:W-:Y:S01]  /*5aa0*/  @!P5 FADD.FTZ R104, -R104, -RZ ;  /* 0x800000ff6868d221 */ /* 0x000fe20000010100 */
[----:B------:R-:W-:Y:S01]  /*5ab0*/  ISETP.LE.U32.AND P5, PT, R4, UR29, PT ;  /* 0x0000001d04007c0c */ /* 0x000fe2000bfa3070 */
[----:B------:R-:W-:Y:S01]  /*5ac0*/  @!P1 FADD.FTZ R108, -R108, -RZ ;  /* 0x800000ff6c6c9221 */ /* 0x000fe20000010100 */
[----:B------:R-:W-:Y:S01]  /*5ad0*/  LOP3.LUT R4, R12, 0xff, RZ, 0xc0, !PT ;  /* 0x000000ff0c047812 */ /* 0x000fe200078ec0ff */
[----:B----4-:R-:W-:Y:S01]  /*5ae0*/  @!P6 FADD.FTZ R107, -R107, -RZ ;  /* 0x800000ff6b6be221 */ /* 0x010fe20000010100 */
[----:B------:R-:W-:Y:S02]  /*5af0*/  ISETP.LE.U32.AND P1, PT, R5, UR29, PT ;  /* 0x0000001d05007c0c */ /* 0x000fe4000bf23070 */
[----:B------:R-:W-:Y:S01]  /*5b00*/  ISETP.LE.U32.AND P0, PT, R10, UR29, PT ;  /* 0x0000001d0a007c0c */ /* 0x000fe2000bf03070 */
[----:B------:R-:W-:Y:S01]  /*5b10*/  @!P2 FADD.FTZ R101, -R101, -RZ ;  /* 0x800000ff6565a221 */ /* 0x000fe20000010100 */
[----:B------:R-:W-:Y:S01]  /*5b20*/  ISETP.LE.U32.AND P6, PT, R4, UR29, PT ;  /* 0x0000001d04007c0c */ /* 0x000fe2000bfc3070 */
[----:B------:R-:W4:Y:S01]  /*5b30*/  MUFU.EX2 R93, R93 ;  /* 0x0000005d005d7308 */ /* 0x000f220000000800 */
[--C-:B------:R-:W-:Y:S02]  /*5b40*/  SHF.R.U32.HI R4, RZ, 0x18, R8.reuse ;  /* 0x00000018ff047819 */ /* 0x100fe40000011608 */
[----:B------:R-:W-:Y:S01]  /*5b50*/  SHF.R.U32.HI R5, RZ, 0x10, R8 ;  /* 0x00000010ff057819 */ /* 0x000fe20000011608 */
[----:B------:R-:W-:Y:S01]  /*5b60*/  @!P5 FADD.FTZ R98, -R98, -RZ ;  /* 0x800000ff6262d221 */ /* 0x000fe20000010100 */
[----:B------:R-:W-:Y:S02]  /*5b70*/  LOP3.LUT R8, R8, 0xffff, RZ, 0xc0, !PT ;  /* 0x0000ffff08087812 */ /* 0x000fe400078ec0ff */
[----:B------:R-:W-:Y:S01]  /*5b80*/  ISETP.LE.U32.AND P2, PT, R4, UR29, PT ;  /* 0x0000001d04007c0c */ /* 0x000fe2000bf43070 */
[----:B------:R-:W-:Y:S01]  /*5b90*/  @!P1 FADD.FTZ R102, -R102, -RZ ;  /* 0x800000ff66669221 */ /* 0x000fe20000010100 */
[----:B------:R-:W-:Y:S01]  /*5ba0*/  SHF.R.U32.HI R4, RZ, 0x8, R8 ;  /* 0x00000008ff047819 */ /* 0x000fe20000011608 */
[----:B------:R-:W-:Y:S01]  /*5bb0*/  @!P0 FADD.FTZ R103, -R103, -RZ ;  /* 0x800000ff67678221 */ /* 0x000fe20000010100 */
[----:B------:R-:W-:Y:S01]  /*5bc0*/  LOP3.LUT R5, R5, 0xff, RZ, 0xc0, !PT ;  /* 0x000000ff05057812 */ /* 0x000fe200078ec0ff */
[----:B------:R-:W-:Y:S01]  /*5bd0*/  @!P6 FADD.FTZ R105, -R105, -RZ ;  /* 0x800000ff6969e221 */ /* 0x000fe20000010100 */
[----:B------:R-:W-:Y:S02]  /*5be0*/  LOP3.LUT R4, R4, 0xffff, RZ, 0xc0, !PT ;  /* 0x0000ffff04047812 */ /* 0x000fe400078ec0ff */
[----:B------:R-:W-:Y:S02]  /*5bf0*/  ISETP.LE.U32.AND P1, PT, R5, UR29, PT ;  /* 0x0000001d05007c0c */ /* 0x000fe4000bf23070 */
[----:B------:R-:W-:Y:S02]  /*5c00*/  LOP3.LUT R5, R85, 0xff, RZ, 0xc0, !PT ;  /* 0x000000ff55057812 */ /* 0x000fe400078ec0ff */
[----:B---3--:R-:W-:Y:S01]  /*5c10*/  SHF.R.U32.HI R0, RZ, 0x8, R86 ;  /* 0x00000008ff007819 */ /* 0x008fe20000011656 */
        /* <DEDUP_REMOVED lines=12> */
[----:B------:R-:W-:Y:S01]  /*5ce0*/  @!P0 FADD.FTZ R96, -R96, -RZ ;  /* 0x800000ff60608221 */ /* 0x000fe20000010100 */
        /* <DEDUP_REMOVED lines=9> */
[----:B----4-:R-:W-:Y:S01]  /*5d80*/  @!P5 FADD.FTZ R93, -R93, -RZ ;  /* 0x800000ff5d5dd221 */ /* 0x010fe20000010100 */
[----:B------:R-:W-:Y:S02]  /*5d90*/  FSETP.GE.FTZ.AND P5, PT, R102, RZ, PT ;  /* 0x000000ff6600720b */ /* 0x000fe40003fb6000 */
[----:B------:R-:W-:Y:S01]  /*5da0*/  @!P3 FADD.FTZ R94, -R94, -RZ ;  /* 0x800000ff5e5eb221 */ /* 0x000fe20000010100 */
[----:B------:R-:W-:Y:S01]  /*5db0*/  FSETP.GE.FTZ.AND P3, PT, R97, RZ, PT ;  /* 0x000000ff6100720b */ /* 0x000fe20003f76000 */
[----:B------:R-:W-:Y:S01]  /*5dc0*/  STS [R247+0x2a000], R6 ;  /* 0x02a00006f7007388 */ /* 0x000fe20000000800 */
[----:B-1----:R-:W-:Y:S02]  /*5dd0*/  F2FP.RELU.PACK_AB R5, R99, R100 ;  /* 0x000000646305723e */ /* 0x002fe400000008ff */
[----:B------:R-:W-:Y:S03]  /*5de0*/  FSETP.GE.FTZ.AND P4, PT, R98, RZ, PT ;  /* 0x000000ff6200720b */ /* 0x000fe60003f96000 */
[----:B------:R-:W-:Y:S01]  /*5df0*/  STS [R247+0x2a400], R5 ;  /* 0x02a40005f7007388 */ /* 0x000fe20000000800 */
[----:B---3--:R-:W-:Y:S05]  /*5e00*/  F2FP.RELU.PACK_AB R4, R93, R95 ;  /* 0x0000005f5d04723e */ /* 0x008fea00000008ff */
[----:B------:R-:W-:Y:S01]  /*5e10*/  STS [R248+0x2a000], R4 ;  /* 0x02a00004f8007388 */ /* 0x000fe20000000800 */
[----:B--2---:R-:W-:Y:S05]  /*5e20*/  F2FP.RELU.PACK_AB R0, R94, R96 ;  /* 0x000000605e00723e */ /* 0x004fea00000008ff */
[----:B------:R-:W-:Y:S06]  /*5e30*/  STS [R248+0x2a400], R0 ;  /* 0x02a40000f8007388 */ /* 0x000fec0000000800 */
[----:B------:R-:W-:Y:S06]  /*5e40*/  LDSM.16.M88.4 R16, [R222+0x10000] ;  /* 0x01000000de10783b */ /* 0x000fec0000000200 */
[----:B------:R-:W1:Y:S06]  /*5e50*/  LDSM.16.M88.4 R8, [R218+0x20000] ;  /* 0x02000000da08783b */ /* 0x000e6c0000000200 */
[----:B------:R-:W2:Y:S06]  /*5e60*/  LDSM.16.M88.4 R84, [R218+0x20800] ;  /* 0x02080000da54783b */ /* 0x000eac0000000200 */
[----:B------:R-:W-:Y:S01]  /*5e70*/  LDSM.16.M88.4 R88, [R223+0x10000] ;  /* 0x01000000df58783b */ /* 0x000fe20000000200 */
[C---:B-1----:R-:W-:Y:S08]  /*5e80*/  HMMA.16816.F32 R4, R16.reuse, R8, RZ ;  /* 0x000000081004723c */ /* 0x042ff000000018ff */
[C---:B------:R-:W-:Y:S08]  /*5e90*/  HMMA.16816.F32 R8, R16.reuse, R10, RZ ;  /* 0x0000000a1008723c */ /* 0x040ff000000018ff */
[C---:B--2---:R-:W-:Y:S08]  /*5ea0*/  HMMA.16816.F32 R12, R16.reuse, R84, RZ ;  /* 0x00000054100c723c */ /* 0x044ff000000018ff */
        /* <DEDUP_REMOVED lines=100> */
[C---:B-1----:R-:W-:Y:S07]  /*64f0*/  HMMA.16816.F32 R4, R84.reuse, R88, R4 ;  /* 0x000000585404723c */ /* 0x042fee0000001804 */
[----:B------:R-:W-:Y:S01]  /*6500*/  IMAD.U32 R88, RZ, RZ, UR12 ;  /* 0x0000000cff587e24 */ /* 0x000fe2000f8e00ff */
[C---:B------:R-:W-:Y:S01]  /*6510*/  HMMA.16816.F32 R8, R84.reuse, R90, R8 ;  /* 0x0000005a5408723c */ /* 0x040fe20000001808 */
[----:B------:R-:W-:Y:S03]  /*6520*/  IMAD.U32 R89, RZ, RZ, UR11 ;  /* 0x0000000bff597e24 */ /* 0x000fe6000f8e00ff */
[C---:B------:R-:W-:Y:S04]  /*6530*/  LEA R88, P0, R109.reuse, R88, 0x2 ;  /* 0x000000586d587211 */ /* 0x040fe800078010ff */
[----:B------:R-:W-:Y:S01]  /*6540*/  LEA.HI.X.SX32 R89, R109, R89, 0x2, P0 ;  /* 0x000000596d597211 */ /* 0x000fe200000f16ff */
[----:B------:R-:W-:Y:S01]  /*6550*/  IMAD.MOV.U32 R109, RZ, RZ, c[0x0][0x22c] ;  /* 0x00008b00ff6d7624 */ /* 0x000fe200078e00ff */
[----:B------:R-:W-:Y:S03]  /*6560*/  FSETP.GE.FTZ.AND P0, PT, R101, RZ, PT ;  /* 0x000000ff6500720b */ /* 0x000fe60003f16000 */
[----:B------:R-:W-:Y:S01]  /*6570*/  IMAD R109, R109, c[0x0][0x1c0], RZ ;  /* 0x000070006d6d7a24 */ /* 0x000fe200078e02ff */
[----:B------:R-:W2:Y:S03]  /*6580*/  LDG.E R92, [R88.64] ;  /* 0x00000004585c7981 */ /* 0x000ea6000c1e1900 */
[----:B------:R-:W-:Y:S03]  /*6590*/  IMAD.U32 R109, R109, -0x40, RZ ;  /* 0xffffffc06d6d7824 */ /* 0x000fe600078e00ff */
[----:B------:R2:W3:Y:S02]  /*65a0*/  LDG.E R0, [R88.64+0x20] ;  /* 0x0000200458007981 */ /* 0x0004e4000c1e1900 */
[C---:B--2---:R-:W-:Y:S02]  /*65b0*/  FADD.FTZ R88, -R92.reuse, R4 ;  /* 0x000000045c587221 */ /* 0x044fe40000010100 */
[C---:B------:R-:W-:Y:S02]  /*65c0*/  FADD.FTZ R4, -R92.reuse, R8 ;  /* 0x000000085c047221 */ /* 0x040fe40000010100 */
[----:B------:R-:W-:Y:S01]  /*65d0*/  FADD.FTZ R5, -R92, R5 ;  /* 0x000000055c057221 */ /* 0x000fe20000010100 */
[-C--:B------:R-:W-:Y:S01]  /*65e0*/  FSEL R8, R88, R92.reuse, P2 ;  /* 0x0000005c58087208 */ /* 0x080fe20001000000 */
[----:B------:R-:W-:Y:S01]  /*65f0*/  FADD.FTZ R9, -R92, R9 ;  /* 0x000000095c097221 */ /* 0x000fe20000010100 */
[----:B------:R-:W1:Y:S01]  /*6600*/  LDSM.16.M88.4 R88, [R216+0x26800] ;  /* 0x02680000d858783b */ /* 0x000e620000000200 */
[----:B---3--:R-:W-:Y:S01]  /*6610*/  FADD.FTZ R6, -R0, R6 ;  /* 0x0000000600067221 */ /* 0x008fe20000010100 */
[----:B------:R-:W-:Y:S01]  /*6620*/  FSEL R5, R5, R92, P1 ;  /* 0x0000005c05057208 */ /* 0x000fe20000800000 */
[----:B------:R-:W-:Y:S01]  /*6630*/  FMUL.FTZ R106, R106, R8 ;  /* 0x000000086a6a7220 */ /* 0x000fe20000410000 */
[----:B------:R-:W-:Y:S02]  /*6640*/  FSEL R4, R4, R92, P0 ;  /* 0x0000005c04047208 */ /* 0x000fe40000000000 */
[----:B------:R-:W-:Y:S01]  /*6650*/  FSETP.GE.FTZ.AND P1, PT, R93, RZ, PT ;  /* 0x000000ff5d00720b */ /* 0x000fe20003f36000 */
[----:B------:R-:W-:Y:S01]  /*6660*/  FMUL.FTZ R104, R104, R5 ;  /* 0x0000000568687220 */ /* 0x000fe20000410000 */
[----:B------:R-:W-:Y:S01]  /*6670*/  FSETP.GE.FTZ.AND P2, PT, R95, RZ, PT ;  /* 0x000000ff5f00720b */ /* 0x000fe20003f56000 */
[----:B------:R-:W-:Y:S01]  /*6680*/  FMUL.FTZ R101, R101, R4 ;  /* 0x0000000465657220 */ /* 0x000fe20000410000 */
[----:B------:R-:W-:Y:S02]  /*6690*/  LEA R234, P0, R109, R234, 0x2 ;  /* 0x000000ea6dea7211 */ /* 0x000fe400078010ff */
[-C--:B------:R-:W-:Y:S02]  /*66a0*/  FSEL R9, R9, R92.reuse, P5 ;  /* 0x0000005c09097208 */ /* 0x080fe40002800000 */
[----:B------:R-:W-:Y:S02]  /*66b0*/  LEA.HI.X.SX32 R235, R109, R235, 0x2, P0 ;  /* 0x000000eb6deb7211 */ /* 0x000fe400000f16ff */
[----:B------:R-:W-:Y:S01]  /*66c0*/  FSETP.GE.FTZ.AND P0, PT, R105, RZ, PT ;  /* 0x000000ff6900720b */ /* 0x000fe20003f16000 */
[C---:B-1----:R-:W-:Y:S07]  /*66d0*/  HMMA.16816.F32 R12, R84.reuse, R88, R12 ;  /* 0x00000058540c723c */ /* 0x042fee000000180c */
[----:B------:R-:W-:Y:S01]  /*66e0*/  FMUL.FTZ R88, R102, R9 ;  /* 0x0000000966587220 */ /* 0x000fe20000410000 */
[----:B------:R-:W-:Y:S01]  /*66f0*/  HMMA.16816.F32 R16, R84, R90, R16 ;  /* 0x0000005a5410723c */ /* 0x000fe20000001810 */
[----:B------:R1:W5:Y:S06]  /*6700*/  LDL R91, [R1] ;  /* 0x00000000015b7983 */ /* 0x00036c0000100800 */
[----:B------:R1:W5:Y:S09]  /*6710*/  LDL R90, [R1+0x4] ;  /* 0x00000400015a7983 */ /* 0x0003720000100800 */
[C---:B------:R-:W-:Y:S02]  /*6720*/  FADD.FTZ R5, -R92.reuse, R13 ;  /* 0x0000000d5c057221 */ /* 0x040fe40000010100 */
[----:B------:R-:W-:Y:S03]  /*6730*/  FADD.FTZ R8, -R92, R12 ;  /* 0x0000000c5c087221 */ /* 0x000fe60000010100 */
[-C--:B------:R-:W-:Y:S02]  /*6740*/  FSEL R5, R5, R92.reuse, P3 ;  /* 0x0000005c05057208 */ /* 0x080fe40001800000 */
[-C--:B------:R-:W-:Y:S01]  /*6750*/  FSEL R8, R8, R92.reuse, P4 ;  /* 0x0000005c08087208 */ /* 0x080fe20002000000 */
[----:B------:R-:W-:Y:S01]  /*6760*/  FADD.FTZ R4, -R92, R16 ;  /* 0x000000105c047221 */ /* 0x000fe20000010100 */
[----:B------:R-:W-:Y:S01]  /*6770*/  FSETP.GE.FTZ.AND P4, PT, R100, RZ, PT ;  /* 0x000000ff6400720b */ /* 0x000fe20003f96000 */
[----:B------:R-:W-:Y:S01]  /*6780*/  FMUL.FTZ R87, R97, R5 ;  /* 0x0000000561577220 */ /* 0x000fe20000410000 */
[----:B------:R-:W-:Y:S01]  /*6790*/  FSETP.GE.FTZ.AND P3, PT, R99, RZ, PT ;  /* 0x000000ff6300720b */ /* 0x000fe20003f76000 */
[----:B------:R-:W-:Y:S01]  /*67a0*/  FADD.FTZ R5, -R0, R7 ;  /* 0x0000000700057221 */ /* 0x000fe20000010100 */
[----:B------:R-:W-:Y:S01]  /*67b0*/  FSEL R4, R4, R92, P2 ;  /* 0x0000005c04047208 */ /* 0x000fe20001000000 */
[----:B------:R-:W-:Y:S01]  /*67c0*/  @P1 FADD.FTZ R92, -R92, R17 ;  /* 0x000000115c5c1221 */ /* 0x000fe20000010100 */
[----:B------:R-:W-:Y:S01]  /*67d0*/  FSETP.GE.FTZ.AND P1, PT, R107, RZ, PT ;  /* 0x000000ff6b00720b */ /* 0x000fe20003f36000 */
[----:B------:R-:W-:Y:S01]  /*67e0*/  FADD.FTZ R7, -R0, R11 ;  /* 0x0000000b00077221 */ /* 0x000fe20000010100 */
[----:B------:R-:W-:Y:S01]  /*67f0*/  FSETP.GE.FTZ.AND P2, PT, R108, RZ, PT ;  /* 0x000000ff6c00720b */ /* 0x000fe20003f56000 */
[----:B------:R-:W-:Y:S01]  /*6800*/  FMUL.FTZ R86, R95, R4 ;  /* 0x000000045f567220 */ /* 0x000fe20000410000 */
[----:B------:R-:W-:Y:S01]  /*6810*/  FSEL R5, R5, R0, P1 ;  /* 0x0000000005057208 */ /* 0x000fe20000800000 */
[----:B------:R-:W-:Y:S01]  /*6820*/  FADD.FTZ R4, -R0, R10 ;  /* 0x0000000a00047221 */ /* 0x000fe20000010100 */
[----:B------:R-:W-:Y:S01]  /*6830*/  FSETP.GE.FTZ.AND P1, PT, R103, RZ, PT ;  /* 0x000000ff6700720b */ /* 0x000fe20003f36000 */
[----:B------:R-:W-:Y:S01]  /*6840*/  FMUL.FTZ R89, R98, R8 ;  /* 0x0000000862597220 */ /* 0x000fe20000410000 */
[-C--:B------:R-:W-:Y:S01]  /*6850*/  FSEL R6, R6, R0.reuse, P2 ;  /* 0x0000000006067208 */ /* 0x080fe20001000000 */
[----:B------:R-:W-:Y:S01]  /*6860*/  FMUL.FTZ R84, R107, R5 ;  /* 0x000000056b547220 */ /* 0x000fe20000410000 */
[----:B------:R-:W-:Y:S01]  /*6870*/  FSEL R4, R4, R0, P0 ;  /* 0x0000000004047208 */ /* 0x000fe20000000000 */
[----:B------:R-:W-:Y:S01]  /*6880*/  FADD.FTZ R5, -R0, R15 ;  /* 0x0000000f00057221 */ /* 0x000fe20000010100 */
[----:B------:R-:W-:Y:S01]  /*6890*/  FSETP.GE.FTZ.AND P0, PT, R94, RZ, PT ;  /* 0x000000ff5e00720b */ /* 0x000fe20003f16000 */
[----:B------:R-:W-:Y:S01]  /*68a0*/  FMUL.FTZ R85, R108, R6 ;  /* 0x000000066c557220 */ /* 0x000fe20000410000 */
[----:B------:R-:W-:Y:S01]  /*68b0*/  FSEL R7, R7, R0, P1 ;  /* 0x0000000007077208 */ /* 0x000fe20000800000 */
[----:B------:R-:W-:Y:S01]  /*68c0*/  FADD.FTZ R6, -R0, R14 ;  /* 0x0000000e00067221 */ /* 0x000fe20000010100 */
[----:B------:R-:W-:Y:S01]  /*68d0*/  PLOP3.LUT P1, PT, PT, PT, UP4, 0x80, 0x0 ;  /* 0x000000000000781c */ /* 0x000fe20003f2f048 */
[----:B------:R-:W-:Y:S01]  /*68e0*/  FMUL.FTZ R17, R105, R4 ;  /* 0x0000000469117220 */ /* 0x000fe20000410000 */
[----:B------:R-:W-:Y:S01]  /*68f0*/  FSETP.GE.FTZ.AND P2, PT, R96, RZ, PT ;  /* 0x000000ff6000720b */ /* 0x000fe20003f56000 */
[----:B------:R-:W-:Y:S01]  /*6900*/  FADD.FTZ R4, -R0, R18 ;  /* 0x0000001200047221 */ /* 0x000fe20000010100 */
[----:B------:R-:W-:Y:S01]  /*6910*/  FSEL R6, R6, R0, P4 ;  /* 0x0000000006067208 */ /* 0x000fe20002000000 */
[----:B------:R-:W-:Y:S01]  /*6920*/  FMUL.FTZ R92, R93, R92 ;  /* 0x0000005c5d5c7220 */ /* 0x000fe20000410000 */
[-C--:B------:R-:W-:Y:S01]  /*6930*/  FSEL R5, R5, R0.reuse, P3 ;  /* 0x0000000005057208 */ /* 0x080fe20001800000 */
[----:B------:R-:W-:Y:S01]  /*6940*/  FMUL.FTZ R16, R103, R7 ;  /* 0x0000000767107220 */ /* 0x000fe20000410000 */
[----:B------:R-:W-:Y:S01]  /*6950*/  FSEL R4, R4, R0, P2 ;  /* 0x0000000004047208 */ /* 0x000fe20001000000 */
[----:B------:R-:W-:Y:S02]  /*6960*/  @P0 FADD.FTZ R0, -R0, R19 ;  /* 0x0000001300000221 */ /* 0x000fe40000010100 */
        /* <DEDUP_REMOVED lines=10> */
[C---:B------:R-:W-:Y:S01]  /*6a10*/  IMAD.U32 R0, R7.reuse, -0x40, RZ ;  /* 0xffffffc007007824 */ /* 0x040fe200078e00ff */
[----:B------:R-:W-:Y:S01]  /*6a20*/  ULOP3.LUT UR10, UR7, 0x1, URZ, 0xc0, !UPT ;  /* 0x00000001070a7892 */ /* 0x000fe2000f8ec03f */
[----:B------:R-:W-:Y:S02]  /*6a30*/  IMAD.MOV.U32 R5, RZ, RZ, R242 ;  /* 0x000000ffff057224 */ /* 0x000fe400078e00f2 */
[----:B------:R-:W-:Y:S01]  /*6a40*/  IMAD.MOV.U32 R9, RZ, RZ, c[0x0][0x194] ;  /* 0x00006500ff097624 */ /* 0x000fe200078e00ff */
[C---:B------:R-:W-:Y:S01]  /*6a50*/  LEA R4, P0, R0.reuse, R4, 0x1 ;  /* 0x0000000400047211 */ /* 0x040fe200078008ff */
[----:B------:R-:W-:Y:S01]  /*6a60*/  UISETP.NE.U32.AND UP0, UPT, UR10, 0x1, UPT ;  /* 0x000000010a00788c */ /* 0x000fe2000bf05070 */
[----:B------:R-:W-:Y:S02]  /*6a70*/  SHF.R.S32.HI R6, RZ, 0x1f, R0 ;  /* 0x0000001fff067819 */ /* 0x000fe40000011400 */
[----:B------:R-:W-:Y:S01]  /*6a80*/  LEA.HI.X.SX32 R5, R0, R5, 0x1, P0 ;  /* 0x0000000500057211 */ /* 0x000fe200000f0eff */
[----:B------:R-:W-:Y:S01]  /*6a90*/  USEL UR10, UR41, 0x8000, !UP0 ;  /* 0x00008000290a7887 */ /* 0x000fe2000c000000 */
[----:B------:R-:W-:Y:S02]  /*6aa0*/  ISETP.GE.AND P0, PT, R90, c[0x0][0x220], PT ;  /* 0x000088005a007a0c */ /* 0x000fe40003f06270 */
[C---:B------:R-:W-:Y:S03]  /*6ab0*/  LEA R0, P5, R7.reuse, R0, 0x5 ;  /* 0x0000000007007211 */ /* 0x040fe600078a28ff */
[----:B------:R-:W-:Y:S02]  /*6ac0*/  IADD3 R236, R236, UR10, RZ ;  /* 0x0000000aecec7c10 */ /* 0x000fe4000fffe0ff */
[----:B------:R-:W-:Y:S02]  /*6ad0*/  IADD3 R238, R238, UR10, RZ ;  /* 0x0000000aeeee7c10 */ /* 0x000fe4000fffe0ff */
[C-C-:B------:R-:W-:Y:S01]  /*6ae0*/  LEA.HI.X R6, R7.reuse, R6, R9.reuse, 0x5, P5 ;  /* 0x0000000607067211 */ /* 0x140fe200028f2c09 */
[----:B------:R1:W-:Y:S01]  /*6af0*/  @P4 STS [R236], RZ ;  /* 0x000000ffec004388 */ /* 0x0003e20000000800 */
[----:B------:R-:W-:Y:S02]  /*6b00*/  @!P4 LEA R8, P5, R7, R4, 0x6 ;  /* 0x000000040708c211 */ /* 0x000fe400078a30ff */
[----:B------:R-:W-:Y:S01]  /*6b10*/  IADD3 R219, R219, UR10, RZ ;  /* 0x0000000adbdb7c10 */ /* 0x000fe2000fffe0ff */
[----:B------:R1:W-:Y:S01]  /*6b20*/  @P4 STS [R236+0x4], RZ ;  /* 0x000004ffec004388 */ /* 0x0003e20000000800 */
[----:B------:R-:W-:Y:S03]  /*6b30*/  @!P4 LEA.HI.X R9, R7, R5, R9, 0x6, P5 ;  /* 0x000000050709c211 */ /* 0x000fe600028f3409 */
[----:B------:R1:W-:Y:S04]  /*6b40*/  @P4 STS [R236+0x8], RZ ;  /* 0x000008ffec004388 */ /* 0x0003e80000000800 */
[----:B------:R1:W-:Y:S04]  /*6b50*/  @P4 STS [R236+0xc], RZ ;  /* 0x00000cffec004388 */ /* 0x0003e80000000800 */
        /* <DEDUP_REMOVED lines=39> */
[----:B------:R1:W-:Y:S01]  /*6dd0*/  @P3 STS [R236+0x300c], RZ ;  /* 0x00300cffec003388 */ /* 0x0003e20000000800 */
[CC--:B--2---:R-:W-:Y:S04]  /*6de0*/  @!P3 LEA R8, P4, R0.reuse, R241.reuse, 0x1 ;  /* 0x000000f10008b211 */ /* 0x0c4fe800078808ff */
[CCC-:B------:R-:W-:Y:S02]  /*6df0*/  @!P3 LEA.HI.X R9, R0.reuse, R242.reuse, R6.reuse, 0x1, P4 ;  /* 0x000000f20009b211 */ /* 0x1c0fe400020f0c06 */
[CC--:B------:R-:W-:Y:S03]  /*6e00*/  @!P2 LEA R10, P4, R0.reuse, R241.reuse, 0x1 ;  /* 0x000000f1000aa211 */ /* 0x0c0fe600078808ff */
[----:B------:R-:W-:Y:S01]  /*6e10*/  @!PT LDS RZ, [RZ] ;  /* 0x00000000fffff984 */ /* 0x000fe20000000800 */
[----:B------:R-:W-:Y:S01]  /*6e20*/  @!PT LDS RZ, [RZ] ;  /* 0x00000000fffff984 */ /* 0x000fe20000000800 */
[----:B------:R-:W-:Y:S01]  /*6e30*/  @!PT LDS RZ, [RZ] ;  /* 0x00000000fffff984 */ /* 0x000fe20000000800 */
[----:B------:R2:W-:Y:S01]  /*6e40*/  @!P3 LDGSTS.E.BYPASS.LTC128B.128 [R238+0x3000], [R8.64+0x80] ;  /* 0x0300008008eebfae */ /* 0x0005e2000b901d44 */
[CC--:B------:R-:W-:Y:S03]  /*6e50*/  @!P2 LEA.HI.X R11, R0.reuse, R242.reuse, R6, 0x1, P4 ;  /* 0x000000f2000ba211 */ /* 0x0c0fe600020f0c06 */
        /* <DEDUP_REMOVED lines=8> */
[----:B------:R1:W-:Y:S01]  /*6ee0*/  @P0 STS [R236+0x7000], RZ ;  /* 0x007000ffec000388 */ /* 0x0003e20000000800 */
[C---:B--2---:R-:W-:Y:S03]  /*6ef0*/  @!P0 LEA R8, P3, R0.reuse, R241, 0x1 ;  /* 0x000000f100088211 */ /* 0x044fe600078608ff */
[----:B------:R1:W-:Y:S01]  /*6f00*/  @P0 STS [R236+0x7004], RZ ;  /* 0x007004ffec000388 */ /* 0x0003e20000000800 */
[----:B------:R-:W-:Y:S01]  /*6f10*/  IMAD.MOV.U32 R241, RZ, RZ, R4 ;  /* 0x000000fffff17224 */ /* 0x000fe200078e0004 */
[----:B------:R-:W-:Y:S02]  /*6f20*/  @!P0 LEA.HI.X R9, R0, R242, R6, 0x1, P3 ;  /* 0x000000f200098211 */ /* 0x000fe400018f0c06 */
[----:B------:R1:W-:Y:S01]  /*6f30*/  @P0 STS [R236+0x7008], RZ ;  /* 0x007008ffec000388 */ /* 0x0003e20000000800 */
[----:B------:R-:W-:Y:S03]  /*6f40*/  IMAD.MOV.U32 R242, RZ, RZ, R5 ;  /* 0x000000fffff27224 */ /* 0x000fe600078e0005 */
[----:B------:R1:W-:Y:S04]  /*6f50*/  @P0 STS [R236+0x700c], RZ ;  /* 0x00700cffec000388 */ /* 0x0003e80000000800 */
[----:B------:R-:W-:Y:S01]  /*6f60*/  @!PT LDS RZ, [RZ] ;  /* 0x00000000fffff984 */ /* 0x000fe20000000800 */
[----:B------:R-:W-:Y:S01]  /*6f70*/  @!PT LDS RZ, [RZ] ;  /* 0x00000000fffff984 */ /* 0x000fe20000000800 */
[----:B------:R-:W-:Y:S01]  /*6f80*/  @!PT LDS RZ, [RZ] ;  /* 0x00000000fffff984 */ /* 0x000fe20000000800 */
[----:B------:R1:W-:Y:S04]  /*6f90*/  @!P0 LDGSTS.E.BYPASS.LTC128B.128 [R238+0x7000], [R8.64+0x180] ;  /* 0x0700018008ee8fae */ /* 0x0003e8000b901d44 */
[----:B------:R-:W0:Y:S02]  /*6fa0*/  LDGDEPBAR ;  /* 0x00000000000079af */ /* 0x000e240000000000 */
.L_x_1460:
        /* <DEDUP_REMOVED lines=22> */
[----:B------:R-:W4:Y:S01]  /*7110*/  LDSM.16.MT88.4 R84, [R0+0x14000] ;  /* 0x014000000054783b */ /* 0x000f220000004200 */
        /* <DEDUP_REMOVED lines=18> */
[----:B------:R-:W1:Y:S07]  /*7240*/  LDSM.16.MT88.4 R12, [R220+0x2a800] ;  /* 0x02a80000dc0c783b */ /* 0x000e6e0000004200 */
[----:B------:R-:W-:Y:S01]  /*7250*/  HMMA.16816.F32 R80, R4, R10, R80 ;  /* 0x0000000a0450723c */ /* 0x000fe20000001850 */
[----:B------:R-:W3:Y:S06]  /*7260*/  LDSM.16.MT88.4 R4, [R0+0x12800] ;  /* 0x012800000004783b */ /* 0x000eec0000004200 */
[----:B------:R-:W4:Y:S01]  /*7270*/  LDSM.16.MT88.4 R8, [R0+0x14800] ;  /* 0x014800000008783b */ /* 0x000f220000004200 */
        /* <DEDUP_REMOVED lines=48> */
[----:B------:R-:W1:Y:S06]  /*7580*/  LDSM.16.MT88.4 R84, [R0+0x17800] ;  /* 0x017800000054783b */ /* 0x000e6c0000004200 */
[----:B------:R-:W-:Y:S01]  /*7590*/  BAR.SYNC.DEFER_BLOCKING 0x0 ;  /* 0x0000000000007b1d */ /* 0x000fe20000010000 */
[-C--:B---3--:R-:W-:Y:S08]  /*75a0*/  HMMA.16816.F32 R36, R16, R4.reuse, R36 ;  /* 0x000000041024723c */ /* 0x088ff00000001824 */
[C---:B------:R-:W-:Y:S08]  /*75b0*/  HMMA.16816.F32 R40, R12.reuse, R4, R40 ;  /* 0x000000040c28723c */ /* 0x040ff00000001828 */
[-C--:B------:R-:W-:Y:S08]  /*75c0*/  HMMA.16816.F32 R44, R12, R6.reuse, R44 ;  /* 0x000000060c2c723c */ /* 0x080ff0000000182c */
[C---:B------:R-:W-:Y:S08]  /*75d0*/  HMMA.16816.F32 R48, R16.reuse, R6, R48 ;  /* 0x000000061030723c */ /* 0x040ff00000001830 */
[-C--:B----4-:R-:W-:Y:S08]  /*75e0*/  HMMA.16816.F32 R52, R16, R8.reuse, R52 ;  /* 0x000000081034723c */ /* 0x090ff00000001834 */
        /* <DEDUP_REMOVED lines=73> */
.L_x_1461:
[----:B------:R-:W-:Y:S01]  /*7a80*/  LDSM.16.M88.4 R128, [R227] ;  /* 0x00000000e380783b */ /* 0x000fe20000000200 */
[----:B------:R-:W-:Y:S04]  /*7a90*/  @UP4 UIADD3 UR13, UP0, UR8, -0x100, URZ ;  /* 0xffffff00080d4890 */ /* 0x000fe8000ff1e03f */
[----:B------:R-:W2:Y:S01]  /*7aa0*/  LDSM.16.MT88.4 R16, [R0+0x18000] ;  /* 0x018000000010783b */ /* 0x000ea20000004200 */
[----:B------:R-:W-:Y:S02]  /*7ab0*/  @UP4 UIADD3.X UR10, UR9, -0x1, URZ, UP0, !UPT ;  /* 0xffffffff090a4890 */ /* 0x000fe400087fe43f */
[----:B------:R-:W-:Y:S02]  /*7ac0*/  @UP4 UMOV UR8, UR13 ;  /* 0x0000000d00084c82 */ /* 0x000fe40008000000 */
[----:B------:R-:W3:Y:S03]  /*7ad0*/  LDSM.16.M88.4 R124, [R227+0x1000] ;  /* 0x00100000e37c783b */ /* 0x000ee60000000200 */
[----:B------:R-:W-:Y:S02]  /*7ae0*/  @UP4 UMOV UR9, UR10 ;  /* 0x0000000a00094c82 */ /* 0x000fe40008000000 */
[----:B------:R-:W4:Y:S01]  /*7af0*/  LDSM.16.MT88.4 R96, [R0+0x1a000] ;  /* 0x01a000000060783b */ /* 0x000f220000004200 */
[----:B------:R-:W-:Y:S04]  /*7b00*/  ULOP3.LUT UR10, UR7, 0x1, URZ, 0xc0, !UPT ;  /* 0x00000001070a7892 */ /* 0x000fe8000f8ec03f */
[----:B------:R-:W1:Y:S01]  /*7b10*/  LDSM.16.MT88.4 R112, [R0+0x1c000] ;  /* 0x01c000000070783b */ /* 0x000e620000004200 */
[----:B------:R-:W-:Y:S04]  /*7b20*/  UISETP.NE.U32.AND UP0, UPT, UR10, 0x1, UPT ;  /* 0x000000010a00788c */ /* 0x000fe8000bf05070 */
        /* <DEDUP_REMOVED lines=10> */
[C---:B-----5:R-:W-:Y:S08]  /*7bd0*/  HMMA.16816.F32 R88, R124.reuse, R96, RZ ;  /* 0x000000607c58723c */ /* 0x060ff000000018ff */
        /* <DEDUP_REMOVED lines=61> */
[C---:B------:R-:W-:Y:S07]  /*7fb0*/  HMMA.16816.F32 R88, R212.reuse, R196, R88 ;  /* 0x000000c4d458723c */ /* 0x040fee0000001858 */
[-C--:B------:R-:W-:Y:S01]  /*7fc0*/  LEA R196, P2, R239, R234.reuse, 0x2 ;  /* 0x000000eaefc47211 */ /* 0x080fe200078410ff */
[-C--:B------:R-:W-:Y:S01]  /*7fd0*/  HMMA.16816.F32 R92, R212, R198.reuse, R92 ;  /* 0x000000c6d45c723c */ /* 0x080fe2000000185c */
[----:B-1----:R-:W3:Y:S03]  /*7fe0*/  LDL R0, [R1+0x8] ;  /* 0x0000080001007983 */ /* 0x002ee60000100800 */
[----:B------:R-:W-:Y:S04]  /*7ff0*/  IMAD.MOV.U32 R197, RZ, RZ, 0x4 ;  /* 0x00000004ffc57424 */ /* 0x000fe800078e00ff */
        /* <DEDUP_REMOVED lines=18> */
[-C--:B------:R-:W-:Y:S01]  /*8120*/  HMMA.16816.F32 R124, R212, R206.reuse, R124 ;  /* 0x000000ced47c723c */ /* 0x080fe2000000187c */
[----:B------:R-:W-:Y:S03]  /*8130*/  IMAD.MOV.U32 R204, RZ, RZ, c[0x0][0x22c] ;  /* 0x00008b00ffcc7624 */ /* 0x000fe600078e00ff */
[----:B------:R-:W-:Y:S02]  /*8140*/  IMAD R210, R210, 0x28, RZ ;  /* 0x00000028d2d27824 */ /* 0x000fe400078e02ff */
[----:B------:R-:W-:Y:S02]  /*8150*/  IMAD R204, R204, c[0x0][0x1c0], RZ ;  /* 0x00007000cccc7a24 */ /* 0x000fe400078e02ff */
[----:B------:R-:W-:Y:S01]  /*8160*/  HMMA.16816.F32 R128, R200, R206, R128 ;  /* 0x000000cec880723c */ /* 0x000fe20000001880 */
[----:B------:R-:W-:Y:S03]  /*8170*/  IMAD.MOV.U32 R205, RZ, RZ, c[0x0][0x22c] ;  /* 0x00008b00ffcd7624 */ /* 0x000fe600078e00ff */
[----:B------:R-:W-:Y:S02]  /*8180*/  IMAD R204, R204, 0x18, RZ ;  /* 0x00000018cccc7824 */ /* 0x000fe400078e02ff */
[----:B------:R-:W-:Y:S06]  /*8190*/  IMAD R205, R205, c[0x0][0x1c0], RZ ;  /* 0x00007000cdcd7a24 */ /* 0x000fec00078e02ff */
[----:B------:R-:W-:Y:S02]  /*81a0*/  IMAD R205, R205, 0x38, RZ ;  /* 0x00000038cdcd7824 */ /* 0x000fe400078e02ff */
[----:B---3--:R-:W-:Y:S01]  /*81b0*/  @P1 IMAD.WIDE R198, R0, R197, UR8 ;  /* 0x0000000800c61e25 */ /* 0x008fe2000f8e02c5 */
[-C--:B------:R-:W-:Y:S01]  /*81c0*/  LEA.HI.X.SX32 R197, R239, R235.reuse, 0x2, P2 ;  /* 0x000000ebefc57211 */ /* 0x080fe200010f16ff */
[----:B------:R-:W2:Y:S05]  /*81d0*/  LDL R0, [R1+0x2c] ;  /* 0x00002c0001007983 */ /* 0x000eaa0000100800 */
[----:B------:R1:W5:Y:S05]  /*81e0*/  @P1 LDG.E R250, [R198.64] ;  /* 0x00000004c6fa1981 */ /* 0x00036a000c1e1900 */
[----:B------:R1:W5:Y:S01]  /*81f0*/  @P1 LDG.E R251, [R198.64+0x20] ;  /* 0x00002004c6fb1981 */ /* 0x000362000c1e1900 */
[CC--:B------:R-:W-:Y:S04]  /*8200*/  LEA R202, P1, R204.reuse, R234.reuse, 0x2 ;  /* 0x000000eaccca7211 */ /* 0x0c0fe800078210ff */
[-C--:B------:R-:W-:Y:S01]  /*8210*/  LEA.HI.X.SX32 R203, R204, R235.reuse, 0x2, P1 ;  /* 0x000000ebcccb7211 */ /* 0x080fe200008f16ff */
[----:B------:R3:W-:Y:S05]  /*8220*/  RED.E.ADD.F32.FTZ.RN.STRONG.GPU [R234.64], R4 ;  /* 0x00000004ea00798e */ /* 0x0007ea000c10e784 */
[----:B------:R-:W4:Y:S05]  /*8230*/  LDL R204, [R1+0x48] ;  /* 0x0000480001cc7983 */ /* 0x000f2a0000100800 */
[----:B------:R3:W-:Y:S01]  /*8240*/  RED.E.ADD.F32.FTZ.RN.STRONG.GPU [R196.64], R5 ;  /* 0x00000005c400798e */ /* 0x0007e2000c10e784 */
[CC--:B-1----:R-:W-:Y:S04]  /*8250*/  LEA R198, P0, R209.reuse, R234.reuse, 0x2 ;  /* 0x000000ead1c67211 */ /* 0x0c2fe800078010ff */
[-C--:B------:R-:W-:Y:S02]  /*8260*/  LEA.HI.X.SX32 R199, R209, R235.reuse, 0x2, P0 ;  /* 0x000000ebd1c77211 */ /* 0x080fe400000f16ff */
[CC--:B------:R-:W-:Y:S02]  /*8270*/  LEA R200, P0, R211.reuse, R234.reuse, 0x2 ;  /* 0x000000ead3c87211 */ /* 0x0c0fe400078010ff */
[CC--:B---3--:R-:W-:Y:S01]  /*8280*/  LEA R4, P1, R208.reuse, R234.reuse, 0x2 ;  /* 0x000000ead0047211 */ /* 0x0c8fe200078210ff */
[----:B------:R1:W-:Y:S01]  /*8290*/  RED.E.ADD.F32.FTZ.RN.STRONG.GPU [R198.64], R6 ;  /* 0x00000006c600798e */ /* 0x0003e2000c10e784 */
[-C--:B------:R-:W-:Y:S01]  /*82a0*/  LEA.HI.X.SX32 R201, R211, R235.reuse, 0x2, P0 ;  /* 0x000000ebd3c97211 */ /* 0x080fe200000f16ff */
[----:B------:R-:W-:Y:S03]  /*82b0*/  IMAD.MOV.U32 R211, RZ, RZ, c[0x0][0x22c] ;  /* 0x00008b00ffd37624 */ /* 0x000fe600078e00ff */
[----:B------:R3:W-:Y:S01]  /*82c0*/  RED.E.ADD.F32.FTZ.RN.STRONG.GPU [R202.64], R7 ;  /* 0x00000007ca00798e */ /* 0x0007e2000c10e784 */
[----:B------:R-:W-:Y:S01]  /*82d0*/  IMAD R211, R211, c[0x0][0x1c0], RZ ;  /* 0x00007000d3d37a24 */ /* 0x000fe200078e02ff */
[-C--:B------:R-:W-:Y:S03]  /*82e0*/  LEA.HI.X.SX32 R5, R208, R235.reuse, 0x2, P1 ;  /* 0x000000ebd0057211 */ /* 0x080fe600008f16ff */
[----:B------:R-:W-:Y:S01]  /*82f0*/  RED.E.ADD.F32.FTZ.RN.STRONG.GPU [R200.64], R8 ;  /* 0x00000008c800798e */ /* 0x000fe2000c10e784 */
[----:B------:R-:W-:Y:S02]  /*8300*/  IMAD.SHL.U32 R211, R211, 0x10, RZ ;  /* 0x00000010d3d37824 */ /* 0x000fe400078e00ff */
[----:B------:R-:W-:Y:S04]  /*8310*/  IMAD.MOV.U32 R208, RZ, RZ, c[0x0][0x22c] ;  /* 0x00008b00ffd07624 */ /* 0x000fe800078e00ff */
[----:B------:R-:W-:Y:S04]  /*8320*/  IMAD R208, R208, c[0x0][0x1c0], RZ ;  /* 0x00007000d0d07a24 */ /* 0x000fe800078e02ff */
[----:B------:R-:W-:Y:S01]  /*8330*/  IMAD.SHL.U32 R208, R208, 0x10, RZ ;  /* 0x00000010d0d07824 */ /* 0x000fe200078e00ff */
[CC--:B-1----:R-:W-:Y:S02]  /*8340*/  LEA R198, P2, R210.reuse, R234.reuse, 0x2 ;  /* 0x000000ead2c67211 */ /* 0x0c2fe400078410ff */
[CC--:B------:R-:W-:Y:S02]  /*8350*/  LEA R6, P0, R205.reuse, R234.reuse, 0x2 ;  /* 0x000000eacd067211 */ /* 0x0c0fe400078010ff */
[-C--:B------:R-:W-:Y:S02]  /*8360*/  LEA.HI.X.SX32 R199, R210, R235.reuse, 0x2, P2 ;  /* 0x000000ebd2c77211 */ /* 0x080fe400010f16ff */
[-C--:B---3--:R-:W-:Y:S02]  /*8370*/  LEA.HI.X.SX32 R7, R205, R235.reuse, 0x2, P0 ;  /* 0x000000ebcd077211 */ /* 0x088fe400000f16ff */
[----:B------:R-:W-:Y:S01]  /*8380*/  IADD3 R205, R211, 0x20, RZ ;  /* 0x00000020d3cd7810 */ /* 0x000fe20007ffe0ff */
[----:B------:R1:W-:Y:S01]  /*8390*/  RED.E.ADD.F32.FTZ.RN.STRONG.GPU [R198.64], R9 ;  /* 0x00000009c600798e */ /* 0x0003e2000c10e784 */
[C---:B------:R-:W-:Y:S01]  /*83a0*/  IADD3 R210, R208.reuse, 0x20, RZ ;  /* 0x00000020d0d27810 */ /* 0x040fe20007ffe0ff */
[----:B------:R-:W-:Y:S03]  /*83b0*/  IMAD.MOV.U32 R211, RZ, RZ, c[0x0][0x22c] ;  /* 0x00008b00ffd37624 */ /* 0x000fe600078e00ff */
[----:B------:R3:W-:Y:S01]  /*83c0*/  RED.E.ADD.F32.FTZ.RN.STRONG.GPU [R4.64], R10 ;  /* 0x0000000a0400798e */ /* 0x0007e2000c10e784 */
[----:B------:R-:W-:Y:S02]  /*83d0*/  IMAD.IADD R210, R239, 0x1, R210 ;  /* 0x00000001efd27824 */ /* 0x000fe400078e02d2 */
[----:B------:R-:W-:Y:S02]  /*83e0*/  IMAD R211, R211, c[0x0][0x1c0], RZ ;  /* 0x00007000d3d37a24 */ /* 0x000fe400078e02ff */
[----:B------:R3:W-:Y:S02]  /*83f0*/  RED.E.ADD.F32.FTZ.RN.STRONG.GPU [R6.64], R11 ;  /* 0x0000000b0600798e */ /* 0x0007e4000c10e784 */
[----:B------:R-:W-:Y:S03]  /*8400*/  IMAD.SHL.U32 R211, R211, 0x10, RZ ;  /* 0x00000010d3d37824 */ /* 0x000fe600078e00ff */
[----:B------:R-:W-:Y:S05]  /*8410*/  RED.E.ADD.F32.FTZ.RN.STRONG.GPU [R234.64+0x80], R16 ;  /* 0x00008010ea00798e */ /* 0x000fea000c10e784 */
[----:B------:R-:W-:Y:S05]  /*8420*/  RED.E.ADD.F32.FTZ.RN.STRONG.GPU [R196.64+0x80], R17 ;  /* 0x00008011c400798e */ /* 0x000fea000c10e784 */
[----:B-1----:R-:W4:Y:S01]  /*8430*/  LDL R199, [R1+0x28] ;  /* 0x0000280001c77983 */ /* 0x002f220000100800 */
[CC--:B---3--:R-:W-:Y:S04]  /*8440*/  LEA R4, P0, R205.reuse, R234.reuse, 0x2 ;  /* 0x000000eacd047211 */ /* 0x0c8fe800078010ff */
[----:B------:R-:W3:Y:S01]  /*8450*/  LDL R198, [R1+0x44] ;  /* 0x0000440001c67983 */ /* 0x000ee20000100800 */
[-C--:B------:R-:W-:Y:S02]  /*8460*/  LEA.HI.X.SX32 R5, R205, R235.reuse, 0x2, P0 ;  /* 0x000000ebcd057211 */ /* 0x080fe400000f16ff */
[C---:B------:R-:W-:Y:S02]  /*8470*/  IADD3 R205, R208.reuse, 0x20, RZ ;  /* 0x00000020d0cd7810 */ /* 0x040fe40007ffe0ff */
[----:B------:R-:W-:Y:S01]  /*8480*/  IADD3 R208, R208, 0x20, RZ ;  /* 0x00000020d0d07810 */ /* 0x000fe20007ffe0ff */
[----:B------:R-:W-:Y:S01]  /*8490*/  RED.E.ADD.F32.FTZ.RN.STRONG.GPU [R4.64], R18 ;  /* 0x000000120400798e */ /* 0x000fe2000c10e784 */
[CC--:B------:R-:W-:Y:S01]  /*84a0*/  LEA R6, P1, R210.reuse, R234.reuse, 0x2 ;  /* 0x000000ead2067211 */ /* 0x0c0fe200078210ff */
[C---:B------:R-:W-:Y:S02]  /*84b0*/  IMAD.IADD R205, R239.reuse, 0x1, R205 ;  /* 0x00000001efcd7824 */ /* 0x040fe400078e02cd */
[C---:B------:R-:W-:Y:S01]  /*84c0*/  IMAD.IADD R208, R239.reuse, 0x1, R208 ;  /* 0x00000001efd07824 */ /* 0x040fe200078e02d0 */
[-C--:B------:R-:W-:Y:S01]  /*84d0*/  LEA.HI.X.SX32 R7, R210, R235.reuse, 0x2, P1 ;  /* 0x000000ebd2077211 */ /* 0x080fe200008f16ff */
[C---:B------:R-:W-:Y:S02]  /*84e0*/  IMAD.IADD R205, R239.reuse, 0x1, R205 ;  /* 0x00000001efcd7824 */ /* 0x040fe400078e02cd */
[C---:B------:R-:W-:Y:S02]  /*84f0*/  IMAD.IADD R208, R239.reuse, 0x1, R208 ;  /* 0x00000001efd07824 */ /* 0x040fe400078e02d0 */
[----:B------:R-:W-:Y:S01]  /*8500*/  IMAD.IADD R205, R239, 0x1, R205 ;  /* 0x00000001efcd7824 */ /* 0x000fe200078e02cd */
[----:B------:R-:W-:Y:S02]  /*8510*/  RED.E.ADD.F32.FTZ.RN.STRONG.GPU [R6.64], R19 ;  /* 0x000000130600798e */ /* 0x000fe4000c10e784 */
[CC--:B------:R-:W-:Y:S02]  /*8520*/  LEA R10, P0, R208.reuse, R234.reuse, 0x2 ;  /* 0x000000ead00a7211 */ /* 0x0c0fe400078010ff */
[CC--:B------:R-:W-:Y:S02]  /*8530*/  LEA R8, P2, R205.reuse, R234.reuse, 0x2 ;  /* 0x000000eacd087211 */ /* 0x0c0fe400078410ff */
[-C--:B------:R-:W-:Y:S01]  /*8540*/  LEA.HI.X.SX32 R11, R208, R235.reuse, 0x2, P0 ;  /* 0x000000ebd00b7211 */ /* 0x080fe200000f16ff */
[----:B------:R-:W-:Y:S01]  /*8550*/  IMAD.MOV.U32 R208, RZ, RZ, c[0x0][0x22c] ;  /* 0x00008b00ffd07624 */ /* 0x000fe200078e00ff */
[-C--:B------:R-:W-:Y:S03]  /*8560*/  LEA.HI.X.SX32 R9, R205, R235.reuse, 0x2, P2 ;  /* 0x000000ebcd097211 */ /* 0x080fe600010f16ff */
[----:B------:R1:W-:Y:S01]  /*8570*/  RED.E.ADD.F32.FTZ.RN.STRONG.GPU [R10.64], R12 ;  /* 0x0000000c0a00798e */ /* 0x0003e2000c10e784 */
[----:B------:R-:W-:Y:S04]  /*8580*/  IMAD R208, R208, c[0x0][0x1c0], RZ ;  /* 0x00007000d0d07a24 */ /* 0x000fe800078e02ff */
[----:B------:R1:W-:Y:S01]  /*8590*/  RED.E.ADD.F32.FTZ.RN.STRONG.GPU [R8.64], R13 ;  /* 0x0000000d0800798e */ /* 0x0003e2000c10e784 */
[----:B------:R-:W-:Y:S05]  /*85a0*/  IMAD.SHL.U32 R208, R208, 0x10, RZ ;  /* 0x00000010d0d07824 */ /* 0x000fea00078e00ff */
[C---:B------:R-:W-:Y:S02]  /*85b0*/  IADD3 R202, R208.reuse, 0x40, RZ ;  /* 0x00000040d0ca7810 */ /* 0x040fe40007ffe0ff */
[C---:B------:R-:W-:Y:S02]  /*85c0*/  IADD3 R201, R208.reuse, 0x40, RZ ;  /* 0x00000040d0c97810 */ /* 0x040fe40007ffe0ff */
[----:B------:R-:W-:Y:S01]  /*85d0*/  IADD3 R200, R208, 0x40, RZ ;  /* 0x00000040d0c87810 */ /* 0x000fe20007ffe0ff */
[C---:B------:R-:W-:Y:S02]  /*85e0*/  IMAD.IADD R202, R239.reuse, 0x1, R202 ;  /* 0x00000001efca7824 */ /* 0x040fe400078e02ca */
[C---:B------:R-:W-:Y:S02]  /*85f0*/  IMAD.IADD R201, R239.reuse, 0x1, R201 ;  /* 0x00000001efc97824 */ /* 0x040fe400078e02c9 */
[C---:B------:R-:W-:Y:S02]  /*8600*/  IMAD.IADD R200, R239.reuse, 0x1, R200 ;  /* 0x00000001efc87824 */ /* 0x040fe400078e02c8 */
[C---:B------:R-:W-:Y:S02]  /*8610*/  IMAD.IADD R201, R239.reuse, 0x1, R201 ;  /* 0x00000001efc97824 */ /* 0x040fe400078e02c9 */
[----:B------:R-:W-:Y:S02]  /*8620*/  IMAD.IADD R200, R239, 0x1, R200 ;  /* 0x00000001efc87824 */ /* 0x000fe400078e02c8 */
[----:B------:R-:W-:Y:S01]  /*8630*/  IMAD.MOV.U32 R208, RZ, RZ, c[0x0][0x22c] ;  /* 0x00008b00ffd07624 */ /* 0x000fe200078e00ff */
[----:B-1----:R-:W-:Y:S01]  /*8640*/  IADD3 R12, R211, 0x60, RZ ;  /* 0x00000060d30c7810 */ /* 0x002fe20007ffe0ff */
[----:B------:R-:W-:Y:S02]  /*8650*/  IMAD.IADD R200, R239, 0x1, R200 ;  /* 0x00000001efc87824 */ /* 0x000fe400078e02c8 */
[----:B------:R-:W-:Y:S01]  /*8660*/  IMAD R208, R208, c[0x0][0x1c0], RZ ;  /* 0x00007000d0d07a24 */ /* 0x000fe200078e02ff */
[----:B------:R-:W3:Y:S02]  /*8670*/  LDL R13, [R1+0x20] ;  /* 0x00002000010d7983 */ /* 0x000ee40000100800 */
[-C--:B------:R-:W-:Y:S01]  /*8680*/  LEA R8, P2, R200, R234.reuse, 0x2 ;  /* 0x000000eac8087211 */ /* 0x080fe200078410ff */
[----:B------:R-:W-:Y:S02]  /*8690*/  IMAD.SHL.U32 R208, R208, 0x10, RZ ;  /* 0x00000010d0d07824 */ /* 0x000fe400078e00ff */
[----:B------:R-:W-:Y:S01]  /*86a0*/  IMAD.MOV.U32 R211, RZ, RZ, c[0x0][0x22c] ;  /* 0x00008b00ffd37624 */ /* 0x000fe200078e00ff */
[-C--:B------:R-:W-:Y:S02]  /*86b0*/  LEA.HI.X.SX32 R9, R200, R235.reuse, 0x2, P2 ;  /* 0x000000ebc8097211 */ /* 0x080fe400010f16ff */
[C---:B------:R-:W-:Y:S01]  /*86c0*/  IADD3 R17, R208.reuse, 0x60, RZ ;  /* 0x00000060d0117810 */ /* 0x040fe20007ffe0ff */
[----:B------:R-:W-:Y:S01]  /*86d0*/  IMAD R211, R211, c[0x0][0x1c0], RZ ;  /* 0x00007000d3d37a24 */ /* 0x000fe200078e02ff */
[----:B------:R-:W-:Y:S03]  /*86e0*/  IADD3 R16, R208, 0x60, RZ ;  /* 0x00000060d0107810 */ /* 0x000fe60007ffe0ff */
[C---:B------:R-:W-:Y:S02]  /*86f0*/  IMAD.IADD R17, R239.reuse, 0x1, R17 ;  /* 0x00000001ef117824 */ /* 0x040fe400078e0211 */
[----:B------:R-:W-:Y:S02]  /*8700*/  IMAD.IADD R16, R239, 0x1, R16 ;  /* 0x00000001ef107824 */ /* 0x000fe400078e0210 */
[----:B------:R-:W-:Y:S02]  /*8710*/  IMAD.SHL.U32 R211, R211, 0x10, RZ ;  /* 0x00000010d3d37824 */ /* 0x000fe400078e00ff */
[----:B------:R-:W-:Y:S01]  /*8720*/  IMAD.IADD R16, R239, 0x1, R16 ;  /* 0x00000001ef107824 */ /* 0x000fe200078e0210 */
[CC--:B--2---:R-:W-:Y:S04]  /*8730*/  LEA R4, P1, R0.reuse, R234.reuse, 0x2 ;  /* 0x000000ea00047211 */ /* 0x0c4fe800078210ff */
[-C--:B------:R-:W-:Y:S01]  /*8740*/  LEA.HI.X.SX32 R5, R0, R235.reuse, 0x2, P1 ;  /* 0x000000eb00057211 */ /* 0x080fe200008f16ff */
[----:B------:R-:W-:Y:S04]  /*8750*/  IMAD.MOV.U32 R0, RZ, RZ, c[0x0][0x22c] ;  /* 0x00008b00ff007624 */ /* 0x000fe800078e00ff */
[----:B------:R1:W-:Y:S01]  /*8760*/  RED.E.ADD.F32.FTZ.RN.STRONG.GPU [R4.64], R14 ;  /* 0x0000000e0400798e */ /* 0x0003e2000c10e784 */
[----:B------:R-:W-:Y:S04]  /*8770*/  IMAD R0, R0, c[0x0][0x1c0], RZ ;  /* 0x0000700000007a24 */ /* 0x000fe800078e02ff */
[----:B------:R-:W-:Y:S05]  /*8780*/  IMAD.SHL.U32 R0, R0, 0x10, RZ ;  /* 0x0000001000007824 */ /* 0x000fea00078e00ff */
[----:B------:R-:W-:Y:S02]  /*8790*/  IADD3 R0, R0, 0x40, RZ ;  /* 0x0000004000007810 */ /* 0x000fe40007ffe0ff */
[CC--:B----4-:R-:W-:Y:S04]  /*87a0*/  LEA R6, P0, R204.reuse, R234.reuse, 0x2 ;  /* 0x000000eacc067211 */ /* 0x0d0fe800078010ff */
[-C--:B------:R-:W-:Y:S05]  /*87b0*/  LEA.HI.X.SX32 R7, R204, R235.reuse, 0x2, P0 ;  /* 0x000000ebcc077211 */ /* 0x080fea00000f16ff */
[----:B------:R2:W-:Y:S05]  /*87c0*/  RED.E.ADD.F32.FTZ.RN.STRONG.GPU [R6.64], R15 ;  /* 0x0000000f0600798e */ /* 0x0005ea000c10e784 */
[----:B------:R-:W-:Y:S01]  /*87d0*/  RED.E.ADD.F32.FTZ.RN.STRONG.GPU [R234.64+0x100], R84 ;  /* 0x00010054ea00798e */ /* 0x000fe2000c10e784 */
[CC--:B-1----:R-:W-:Y:S04]  /*87e0*/  LEA R4, P0, R0.reuse, R234.reuse, 0x2 ;  /* 0x000000ea00047211 */ /* 0x0c2fe800078010ff */
[-C--:B------:R-:W-:Y:S01]  /*87f0*/  LEA.HI.X.SX32 R5, R0, R235.reuse, 0x2, P0 ;  /* 0x000000eb00057211 */ /* 0x080fe200000f16ff */
[----:B------:R-:W4:Y:S01]  /*8800*/  LDL R14, [R1+0x40] ;  /* 0x00004000010e7983 */ /* 0x000f220000100800 */
[CC--:B------:R-:W-:Y:S04]  /*8810*/  LEA R10, P0, R201.reuse, R234.reuse, 0x2 ;  /* 0x000000eac90a7211 */ /* 0x0c0fe800078010ff */
[----:B------:R-:W4:Y:S01]  /*8820*/  LDL R0, [R1+0x24] ;  /* 0x0000240001007983 */ /* 0x000f220000100800 */
[-C--:B------:R-:W-:Y:S04]  /*8830*/  LEA.HI.X.SX32 R11, R201, R235.reuse, 0x2, P0 ;  /* 0x000000ebc90b7211 */ /* 0x080fe800000f16ff */
[----:B------:R-:W-:Y:S05]  /*8840*/  RED.E.ADD.F32.FTZ.RN.STRONG.GPU [R196.64+0x100], R85 ;  /* 0x00010055c400798e */ /* 0x000fea000c10e784 */
[----:B------:R-:W-:Y:S01]  /*8850*/  RED.E.ADD.F32.FTZ.RN.STRONG.GPU [R4.64], R86 ;  /* 0x000000560400798e */ /* 0x000fe2000c10e784 */
[-C--:B--2---:R-:W-:Y:S02]  /*8860*/  LEA R6, P1, R202, R234.reuse, 0x2 ;  /* 0x000000eaca067211 */ /* 0x084fe400078210ff */
[----:B------:R-:W-:Y:S01]  /*8870*/  IADD3 R15, R208, 0x60, RZ ;  /* 0x00000060d00f7810 */ /* 0x000fe20007ffe0ff */
[----:B------:R-:W-:Y:S01]  /*8880*/  IMAD.MOV.U32 R208, RZ, RZ, c[0x0][0x22c] ;  /* 0x00008b00ffd07624 */ /* 0x000fe200078e00ff */
[-C--:B------:R-:W-:Y:S03]  /*8890*/  LEA.HI.X.SX32 R7, R202, R235.reuse, 0x2, P1 ;  /* 0x000000ebca077211 */ /* 0x080fe600008f16ff */
[C---:B------:R-:W-:Y:S02]  /*88a0*/  IMAD.IADD R15, R239.reuse, 0x1, R15 ;  /* 0x00000001ef0f7824 */ /* 0x040fe400078e020f */
[----:B------:R-:W-:Y:S01]  /*88b0*/  RED.E.ADD.F32.FTZ.RN.STRONG.GPU [R6.64], R87 ;  /* 0x000000570600798e */ /* 0x000fe2000c10e784 */
[----:B------:R-:W-:Y:S02]  /*88c0*/  IMAD R208, R208, c[0x0][0x1c0], RZ ;  /* 0x00007000d0d07a24 */ /* 0x000fe400078e02ff */
[C---:B------:R-:W-:Y:S02]  /*88d0*/  IMAD.IADD R15, R239.reuse, 0x1, R15 ;  /* 0x00000001ef0f7824 */ /* 0x040fe400078e020f */
[----:B------:R-:W-:Y:S01]  /*88e0*/  RED.E.ADD.F32.FTZ.RN.STRONG.GPU [R10.64], R88 ;  /* 0x000000580a00798e */ /* 0x000fe2000c10e784 */
[----:B------:R-:W-:Y:S02]  /*88f0*/  IMAD.SHL.U32 R208, R208, 0x10, RZ ;  /* 0x00000010d0d07824 */ /* 0x000fe400078e00ff */
[----:B------:R-:W-:Y:S02]  /*8900*/  IMAD.IADD R15, R239, 0x1, R15 ;  /* 0x00000001ef0f7824 */ /* 0x000fe400078e020f */
[----:B------:R1:W-:Y:S05]  /*8910*/  RED.E.ADD.F32.FTZ.RN.STRONG.GPU [R8.64], R89 ;  /* 0x000000590800798e */ /* 0x0003ea000c10e784 */
[----:B------:R-:W-:Y:S01]  /*8920*/  LDSM.16.MT88.4 R84, [R2+0x4000] ;  /* 0x004000000254783b */ /* 0x000fe20000004200 */
[-C--:B-1----:R-:W-:Y:S02]  /*8930*/  LEA R8, P2, R15, R234.reuse, 0x2 ;  /* 0x000000ea0f087211 */ /* 0x082fe400078410ff */
[-C--:B------:R-:W-:Y:S02]  /*8940*/  LEA R4, P1, R199, R234.reuse, 0x2 ;  /* 0x000000eac7047211 */ /* 0x080fe400078210ff */
[-C--:B------:R-:W-:Y:S02]  /*8950*/  LEA.HI.X.SX32 R9, R15, R235.reuse, 0x2, P2 ;  /* 0x000000eb0f097211 */ /* 0x080fe400010f16ff */
[-C--:B------:R-:W-:Y:S02]  /*8960*/  LEA.HI.X.SX32 R5, R199, R235.reuse, 0x2, P1 ;  /* 0x000000ebc7057211 */ /* 0x080fe400008f16ff */
[-C--:B---3--:R-:W-:Y:S02]  /*8970*/  LEA R6, P0, R198, R234.reuse, 0x2 ;  /* 0x000000eac6067211 */ /* 0x088fe400078010ff */
[----:B------:R-:W-:Y:S01]  /*8980*/  IADD3 R15, R208, 0x80, RZ ;  /* 0x00000080d00f7810 */ /* 0x000fe20007ffe0ff */
[----:B------:R1:W-:Y:S01]  /*8990*/  RED.E.ADD.F32.FTZ.RN.STRONG.GPU [R4.64], R90 ;  /* 0x0000005a0400798e */ /* 0x0003e2000c10e784 */
[-C--:B------:R-:W-:Y:S03]  /*89a0*/  LEA.HI.X.SX32 R7, R198, R235.reuse, 0x2, P0 ;  /* 0x000000ebc6077211 */ /* 0x080fe600000f16ff */
[C---:B------:R-:W-:Y:S02]  /*89b0*/  IMAD.IADD R15, R239.reuse, 0x1, R15 ;  /* 0x00000001ef0f7824 */ /* 0x040fe400078e020f */
[----:B------:R2:W-:Y:S02]  /*89c0*/  RED.E.ADD.F32.FTZ.RN.STRONG.GPU [R6.64], R91 ;  /* 0x0000005b0600798e */ /* 0x0005e4000c10e784 */
[C---:B------:R-:W-:Y:S03]  /*89d0*/  IMAD.IADD R15, R239.reuse, 0x1, R15 ;  /* 0x00000001ef0f7824 */ /* 0x040fe600078e020f */
[----:B------:R-:W-:Y:S01]  /*89e0*/  RED.E.ADD.F32.FTZ.RN.STRONG.GPU [R234.64+0x180], R96 ;  /* 0x00018060ea00798e */ /* 0x000fe2000c10e784 */
[----:B------:R-:W-:Y:S04]  /*89f0*/  IMAD.IADD R15, R239, 0x1, R15 ;  /* 0x00000001ef0f7824 */ /* 0x000fe800078e020f */
[----:B------:R-:W-:Y:S05]  /*8a00*/  RED.E.ADD.F32.FTZ.RN.STRONG.GPU [R196.64+0x180], R97 ;  /* 0x00018061c400798e */ /* 0x000fea000c10e784 */
[----:B------:R-:W-:Y:S01]  /*8a10*/  LDSM.16.MT88.4 R88, [R2+0x6000] ;  /* 0x006000000258783b */ /* 0x000fe20000004200 */
[CC--:B-1----:R-:W-:Y:S04]  /*8a20*/  LEA R4, P0, R12.reuse, R234.reuse, 0x2 ;  /* 0x000000ea0c047211 */ /* 0x0c2fe800078010ff */
[-C--:B------:R-:W-:Y:S02]  /*8a30*/  LEA.HI.X.SX32 R5, R12, R235.reuse, 0x2, P0 ;  /* 0x000000eb0c057211 */ /* 0x080fe400000f16ff */
[CC--:B--2---:R-:W-:Y:S01]  /*8a40*/  LEA R6, P1, R17.reuse, R234.reuse, 0x2 ;  /* 0x000000ea11067211 */ /* 0x0c4fe200078210ff */
[----:B------:R-:W2:Y:S01]  /*8a50*/  LDL R12, [R1+0x3c] ;  /* 0x00003c00010c7983 */ /* 0x000ea20000100800 */
[CC--:B------:R-:W-:Y:S02]  /*8a60*/  LEA R10, P0, R16.reuse, R234.reuse, 0x2 ;  /* 0x000000ea100a7211 */ /* 0x0c0fe400078010ff */
[-C--:B------:R-:W-:Y:S02]  /*8a70*/  LEA.HI.X.SX32 R7, R17, R235.reuse, 0x2, P1 ;  /* 0x000000eb11077211 */ /* 0x080fe400008f16ff */
[----:B------:R-:W-:Y:S01]  /*8a80*/  RED.E.ADD.F32.FTZ.RN.STRONG.GPU [R4.64], R98 ;  /* 0x000000620400798e */ /* 0x000fe2000c10e784 */
[-C--:B------:R-:W-:Y:S02]  /*8a90*/  LEA.HI.X.SX32 R11, R16, R235.reuse, 0x2, P0 ;  /* 0x000000eb100b7211 */ /* 0x080fe400000f16ff */
[C---:B------:R-:W-:Y:S02]  /*8aa0*/  IADD3 R17, R208.reuse, 0x80, RZ ;  /* 0x00000080d0117810 */ /* 0x040fe40007ffe0ff */
[----:B------:R-:W-:Y:S01]  /*8ab0*/  RED.E.ADD.F32.FTZ.RN.STRONG.GPU [R6.64], R99 ;  /* 0x000000630600798e */ /* 0x000fe2000c10e784 */
[----:B------:R-:W-:Y:S01]  /*8ac0*/  IADD3 R16, R208, 0x80, RZ ;  /* 0x00000080d0107810 */ /* 0x000fe20007ffe0ff */
[----:B------:R-:W-:Y:S02]  /*8ad0*/  IMAD.MOV.U32 R208, RZ, RZ, c[0x0][0x22c] ;  /* 0x00008b00ffd07624 */ /* 0x000fe400078e00ff */
[C---:B------:R-:W-:Y:S01]  /*8ae0*/  IMAD.IADD R17, R239.reuse, 0x1, R17 ;  /* 0x00000001ef117824 */ /* 0x040fe200078e0211 */
[----:B------:R-:W-:Y:S01]  /*8af0*/  RED.E.ADD.F32.FTZ.RN.STRONG.GPU [R10.64], R92 ;  /* 0x0000005c0a00798e */ /* 0x000fe2000c10e784 */
[C---:B------:R-:W-:Y:S02]  /*8b00*/  IMAD.IADD R16, R239.reuse, 0x1, R16 ;  /* 0x00000001ef107824 */ /* 0x040fe400078e0210 */
[----:B------:R-:W-:Y:S02]  /*8b10*/  IMAD R208, R208, c[0x0][0x1c0], RZ ;  /* 0x00007000d0d07a24 */ /* 0x000fe400078e02ff */
[----:B------:R1:W-:Y:S01]  /*8b20*/  RED.E.ADD.F32.FTZ.RN.STRONG.GPU [R8.64], R93 ;  /* 0x0000005d0800798e */ /* 0x0003e2000c10e784 */
[C---:B------:R-:W-:Y:S02]  /*8b30*/  IMAD.IADD R16, R239.reuse, 0x1, R16 ;  /* 0x00000001ef107824 */ /* 0x040fe400078e0210 */
[----:B------:R-:W-:Y:S02]  /*8b40*/  IMAD.SHL.U32 R208, R208, 0x10, RZ ;  /* 0x00000010d0d07824 */ /* 0x000fe400078e00ff */
[----:B------:R-:W-:Y:S03]  /*8b50*/  LDSM.16.MT88.4 R96, [R220+0x28800] ;  /* 0x02880000dc60783b */ /* 0x000fe60000004200 */
[C---:B------:R-:W-:Y:S02]  /*8b60*/  IADD3 R19, R208.reuse, 0xa0, RZ ;  /* 0x000000a0d0137810 */ /* 0x040fe40007ffe0ff */
[----:B------:R-:W-:Y:S03]  /*8b70*/  IADD3 R18, R208, 0xa0, RZ ;  /* 0x000000a0d0127810 */ /* 0x000fe60007ffe0ff */
[C---:B------:R-:W-:Y:S02]  /*8b80*/  IMAD.IADD R19, R239.reuse, 0x1, R19 ;  /* 0x00000001ef137824 */ /* 0x040fe400078e0213 */
[C---:B------:R-:W-:Y:S04]  /*8b90*/  IMAD.IADD R18, R239.reuse, 0x1, R18 ;  /* 0x00000001ef127824 */ /* 0x040fe800078e0212 */
[----:B------:R-:W-:Y:S01]  /*8ba0*/  IMAD.IADD R18, R239, 0x1, R18 ;  /* 0x00000001ef127824 */ /* 0x000fe200078e0212 */
[CC--:B-1----:R-:W-:Y:S04]  /*8bb0*/  LEA R8, P2, R15.reuse, R234.reuse, 0x2 ;  /* 0x000000ea0f087211 */ /* 0x0c2fe800078410ff */
[-C--:B------:R-:W-:Y:S02]  /*8bc0*/  LEA.HI.X.SX32 R9, R15, R235.reuse, 0x2, P2 ;  /* 0x000000eb0f097211 */ /* 0x080fe400010f16ff */
[----:B------:R-:W-:Y:S01]  /*8bd0*/  IADD3 R15, R211, 0xa0, RZ ;  /* 0x000000a0d30f7810 */ /* 0x000fe20007ffe0ff */
[----:B------:R-:W-:Y:S04]  /*8be0*/  IMAD.MOV.U32 R211, RZ, RZ, c[0x0][0x22c] ;  /* 0x00008b00ffd37624 */ /* 0x000fe800078e00ff */
[----:B------:R-:W-:Y:S04]  /*8bf0*/  IMAD R211, R211, c[0x0][0x1c0], RZ ;  /* 0x00007000d3d37a24 */ /* 0x000fe800078e02ff */
[----:B------:R-:W-:Y:S01]  /*8c00*/  IMAD.SHL.U32 R211, R211, 0x10, RZ ;  /* 0x00000010d3d37824 */ /* 0x000fe200078e00ff */
[CC--:B----4-:R-:W-:Y:S04]  /*8c10*/  LEA R6, P0, R14.reuse, R234.reuse, 0x2 ;  /* 0x000000ea0e067211 */ /* 0x0d0fe800078010ff */
[-C--:B------:R-:W-:Y:S02]  /*8c20*/  LEA.HI.X.SX32 R7, R14, R235.reuse, 0x2, P0 ;  /* 0x000000eb0e077211 */ /* 0x080fe400000f16ff */
[CC--:B------:R-:W-:Y:S01]  /*8c30*/  LEA R4, P1, R0.reuse, R234.reuse, 0x2 ;  /* 0x000000ea00047211 */ /* 0x0c0fe200078210ff */
[----:B------:R-:W3:Y:S03]  /*8c40*/  LDL R14, [R1+0x1c] ;  /* 0x00001c00010e7983 */ /* 0x000ee60000100800 */
        /* <DEDUP_REMOVED lines=13> */
[CC--:B----4-:R-:W-:Y:S02]  /*8d20*/  LEA R6, P1, R17.reuse, R234.reuse, 0x2 ;  /* 0x000000ea11067211 */ /* 0x0d0fe400078210ff */
[CC--:B------:R-:W-:Y:S02]  /*8d30*/  LEA R10, P0, R16.reuse, R234.reuse, 0x2 ;  /* 0x000000ea100a7211 */ /* 0x0c0fe400078010ff */
[----:B------:R1:W-:Y:S01]  /*8d40*/  RED.E.ADD.F32.FTZ.RN.STRONG.GPU [R4.64], R102 ;  /* 0x000000660400798e */ /* 0x0003e2000c10e784 */
[-C--:B------:R-:W-:Y:S02]  /*8d50*/  LEA.HI.X.SX32 R7, R17, R235.reuse, 0x2, P1 ;  /* 0x000000eb11077211 */ /* 0x080fe400008f16ff */
[-C--:B------:R-:W-:Y:S02]  /*8d60*/  LEA.HI.X.SX32 R11, R16, R235.reuse, 0x2, P0 ;  /* 0x000000eb100b7211 */ /* 0x080fe400000f16ff */
[----:B------:R-:W4:Y:S05]  /*8d70*/  LDL R17, [R1+0x18] ;  /* 0x0000180001117983 */ /* 0x000f2a0000100800 */
[----:B------:R2:W-:Y:S05]  /*8d80*/  RED.E.ADD.F32.FTZ.RN.STRONG.GPU [R6.64], R103 ;  /* 0x000000670600798e */ /* 0x0005ea000c10e784 */
[----:B------:R-:W-:Y:S05]  /*8d90*/  RED.E.ADD.F32.FTZ.RN.STRONG.GPU [R10.64], R104 ;  /* 0x000000680a00798e */ /* 0x000fea000c10e784 */
[----:B------:R-:W-:Y:S05]  /*8da0*/  RED.E.ADD.F32.FTZ.RN.STRONG.GPU [R8.64], R105 ;  /* 0x000000690800798e */ /* 0x000fea000c10e784 */
[----:B------:R-:W4:Y:S01]  /*8db0*/  LDL R16, [R1+0x34] ;  /* 0x0000340001107983 */ /* 0x000f220000100800 */
[CC--:B-1----:R-:W-:Y:S04]  /*8dc0*/  LEA R4, P1, R13.reuse, R234.reuse, 0x2 ;  /* 0x000000ea0d047211 */ /* 0x0c2fe800078210ff */
[----:B------:R-:W-:Y:S01]  /*8dd0*/  LDSM.16.MT88.4 R100, [R2+0x2800] ;  /* 0x002800000264783b */ /* 0x000fe20000004200 */
[-C--:B------:R-:W-:Y:S05]  /*8de0*/  LEA.HI.X.SX32 R5, R13, R235.reuse, 0x2, P1 ;  /* 0x000000eb0d057211 */ /* 0x080fea00008f16ff */
[----:B------:R1:W-:Y:S01]  /*8df0*/  RED.E.ADD.F32.FTZ.RN.STRONG.GPU [R4.64], R106 ;  /* 0x0000006a0400798e */ /* 0x0003e2000c10e784 */
[CC--:B--2---:R-:W-:Y:S04]  /*8e00*/  LEA R6, P0, R12.reuse, R234.reuse, 0x2 ;  /* 0x000000ea0c067211 */ /* 0x0c4fe800078010ff */
[-C--:B------:R-:W-:Y:S02]  /*8e10*/  LEA.HI.X.SX32 R7, R12, R235.reuse, 0x2, P0 ;  /* 0x000000eb0c077211 */ /* 0x080fe400000f16ff */
[-C--:B------:R-:W-:Y:S02]  /*8e20*/  LEA R12, P1, R19, R234.reuse, 0x2 ;  /* 0x000000ea130c7211 */ /* 0x080fe400078210ff */
[-C--:B-1----:R-:W-:Y:S01]  /*8e30*/  LEA R4, P0, R15, R234.reuse, 0x2 ;  /* 0x000000ea0f047211 */ /* 0x082fe200078010ff */
[----:B------:R-:W-:Y:S01]  /*8e40*/  RED.E.ADD.F32.FTZ.RN.STRONG.GPU [R6.64], R107 ;  /* 0x0000006b0600798e */ /* 0x000fe2000c10e784 */
[-C--:B------:R-:W-:Y:S02]  /*8e50*/  LEA.HI.X.SX32 R13, R19, R235.reuse, 0x2, P1 ;  /* 0x000000eb130d7211 */ /* 0x080fe400008f16ff */
[-C--:B------:R-:W-:Y:S02]  /*8e60*/  LEA.HI.X.SX32 R5, R15, R235.reuse, 0x2, P0 ;  /* 0x000000eb0f057211 */ /* 0x080fe400000f16ff */
[----:B------:R-:W-:Y:S01]  /*8e70*/  RED.E.ADD.F32.FTZ.RN.STRONG.GPU [R234.64+0x280], R112 ;  /* 0x00028070ea00798e */ /* 0x000fe2000c10e784 */
[-C--:B------:R-:W-:Y:S02]  /*8e80*/  LEA R10, P0, R18, R234.reuse, 0x2 ;  /* 0x000000ea120a7211 */ /* 0x080fe400078010ff */
[----:B------:R-:W-:Y:S01]  /*8e90*/  IADD3 R15, R208, 0xa0, RZ ;  /* 0x000000a0d00f7810 */ /* 0x000fe20007ffe0ff */
[----:B------:R-:W-:Y:S01]  /*8ea0*/  IMAD.MOV.U32 R208, RZ, RZ, c[0x0][0x22c] ;  /* 0x00008b00ffd07624 */ /* 0x000fe200078e00ff */
[----:B------:R-:W-:Y:S01]  /*8eb0*/  RED.E.ADD.F32.FTZ.RN.STRONG.GPU [R196.64+0x280], R113 ;  /* 0x00028071c400798e */ /* 0x000fe2000c10e784 */
[-C--:B------:R-:W-:Y:S02]  /*8ec0*/  LEA.HI.X.SX32 R11, R18, R235.reuse, 0x2, P0 ;  /* 0x000000eb120b7211 */ /* 0x080fe400000f16ff */
[----:B------:R-:W-:Y:S01]  /*8ed0*/  IMAD.IADD R15, R239, 0x1, R15 ;  /* 0x00000001ef0f7824 */ /* 0x000fe200078e020f */
[----:B------:R-:W-:Y:S01]  /*8ee0*/  IADD3 R19, R211, 0xc0, RZ ;  /* 0x000000c0d3137810 */ /* 0x000fe20007ffe0ff */
[----:B------:R-:W-:Y:S01]  /*8ef0*/  RED.E.ADD.F32.FTZ.RN.STRONG.GPU [R4.64], R114 ;  /* 0x000000720400798e */ /* 0x000fe2000c10e784 */
[----:B------:R-:W-:Y:S02]  /*8f00*/  IMAD R208, R208, c[0x0][0x1c0], RZ ;  /* 0x00007000d0d07a24 */ /* 0x000fe400078e02ff */
[C---:B------:R-:W-:Y:S02]  /*8f10*/  IMAD.IADD R15, R239.reuse, 0x1, R15 ;  /* 0x00000001ef0f7824 */ /* 0x040fe400078e020f */
[----:B------:R-:W-:Y:S01]  /*8f20*/  RED.E.ADD.F32.FTZ.RN.STRONG.GPU [R12.64], R115 ;  /* 0x000000730c00798e */ /* 0x000fe2000c10e784 */
[----:B------:R-:W-:Y:S02]  /*8f30*/  IMAD.SHL.U32 R208, R208, 0x10, RZ ;  /* 0x00000010d0d07824 */ /* 0x000fe400078e00ff */
[C---:B------:R-:W-:Y:S02]  /*8f40*/  IMAD.IADD R15, R239.reuse, 0x1, R15 ;  /* 0x00000001ef0f7824 */ /* 0x040fe400078e020f */
[----:B------:R1:W-:Y:S01]  /*8f50*/  RED.E.ADD.F32.FTZ.RN.STRONG.GPU [R10.64], R108 ;  /* 0x0000006c0a00798e */ /* 0x0003e2000c10e784 */
[----:B------:R-:W-:Y:S02]  /*8f60*/  IMAD.IADD R19, R239, 0x1, R19 ;  /* 0x00000001ef137824 */ /* 0x000fe400078e0213 */
[CC--:B------:R-:W-:Y:S02]  /*8f70*/  LEA R8, P2, R15.reuse, R234.reuse, 0x2 ;  /* 0x000000ea0f087211 */ /* 0x0c0fe400078410ff */
[----:B------:R-:W-:Y:S02]  /*8f80*/  LDSM.16.MT88.4 R104, [R2+0x4800] ;  /* 0x004800000268783b */ /* 0x000fe40000004200 */
[-C--:B------:R-:W-:Y:S02]  /*8f90*/  LEA.HI.X.SX32 R9, R15, R235.reuse, 0x2, P2 ;  /* 0x000000eb0f097211 */ /* 0x080fe400010f16ff */
[----:B------:R-:W-:Y:S01]  /*8fa0*/  IADD3 R15, R208, 0xc0, RZ ;  /* 0x000000c0d00f7810 */ /* 0x000fe20007ffe0ff */
[----:B------:R-:W-:Y:S02]  /*8fb0*/  IMAD.MOV.U32 R208, RZ, RZ, c[0x0][0x22c] ;  /* 0x00008b00ffd07624 */ /* 0x000fe400078e00ff */
[----:B------:R-:W-:Y:S02]  /*8fc0*/  RED.E.ADD.F32.FTZ.RN.STRONG.GPU [R8.64], R109 ;  /* 0x0000006d0800798e */ /* 0x000fe4000c10e784 */
[----:B------:R-:W-:Y:S04]  /*8fd0*/  IMAD R208, R208, c[0x0][0x1c0], RZ ;  /* 0x00007000d0d07a24 */ /* 0x000fe800078e02ff */
[----:B------:R-:W-:Y:S05]  /*8fe0*/  IMAD.SHL.U32 R208, R208, 0x10, RZ ;  /* 0x00000010d0d07824 */ /* 0x000fea00078e00ff */
[----:B------:R-:W-:Y:S05]  /*8ff0*/  IADD3 R18, R208, 0xc0, RZ ;  /* 0x000000c0d0127810 */ /* 0x000fea0007ffe0ff */
[C---:B------:R-:W-:Y:S04]  /*9000*/  IMAD.IADD R18, R239.reuse, 0x1, R18 ;  /* 0x00000001ef127824 */ /* 0x040fe800078e0212 */
[C---:B------:R-:W-:Y:S04]  /*9010*/  IMAD.IADD R18, R239.reuse, 0x1, R18 ;  /* 0x00000001ef127824 */ /* 0x040fe800078e0212 */
[----:B------:R-:W-:Y:S05]  /*9020*/  IMAD.IADD R18, R239, 0x1, R18 ;  /* 0x00000001ef127824 */ /* 0x000fea00078e0212 */
[CC--:B-1----:R-:W-:Y:S04]  /*9030*/  LEA R10, P2, R18.reuse, R234.reuse, 0x2 ;  /* 0x000000ea120a7211 */ /* 0x0c2fe800078410ff */
[-C--:B------:R-:W-:Y:S02]  /*9040*/  LEA.HI.X.SX32 R11, R18, R235.reuse, 0x2, P2 ;  /* 0x000000eb120b7211 */ /* 0x080fe400010f16ff */
[CC--:B---3--:R-:W-:Y:S04]  /*9050*/  LEA R6, P1, R14.reuse, R234.reuse, 0x2 ;  /* 0x000000ea0e067211 */ /* 0x0c8fe800078210ff */
[-C--:B------:R-:W-:Y:S02]  /*9060*/  LEA.HI.X.SX32 R7, R14, R235.reuse, 0x2, P1 ;  /* 0x000000eb0e077211 */ /* 0x080fe400008f16ff */
[----:B------:R-:W2:Y:S05]  /*9070*/  LDL R14, [R1+0xc] ;  /* 0x00000c00010e7983 */ /* 0x000eaa0000100800 */
[----:B------:R1:W-:Y:S02]  /*9080*/  RED.E.ADD.F32.FTZ.RN.STRONG.GPU [R6.64], R110 ;  /* 0x0000006e0600798e */ /* 0x0003e4000c10e784 */
[CC--:B-1----:R-:W-:Y:S02]  /*9090*/  LEA R6, P1, R19.reuse, R234.reuse, 0x2 ;  /* 0x000000ea13067211 */ /* 0x0c2fe400078210ff */
[CC--:B------:R-:W-:Y:S02]  /*90a0*/  LEA R4, P0, R0.reuse, R234.reuse, 0x2 ;  /* 0x000000ea00047211 */ /* 0x0c0fe400078010ff */
[-C--:B------:R-:W-:Y:S02]  /*90b0*/  LEA.HI.X.SX32 R7, R19, R235.reuse, 0x2, P1 ;  /* 0x000000eb13077211 */ /* 0x080fe400008f16ff */
[-C--:B------:R-:W-:Y:S02]  /*90c0*/  LEA.HI.X.SX32 R5, R0, R235.reuse, 0x2, P0 ;  /* 0x000000eb00057211 */ /* 0x080fe400000f16ff */
[----:B------:R-:W3:Y:S01]  /*90d0*/  LDL R0, [R1+0x30] ;  /* 0x0000300001007983 */ /* 0x000ee20000100800 */
[CC--:B------:R-:W-:Y:S04]  /*90e0*/  LEA R8, P0, R15.reuse, R234.reuse, 0x2 ;  /* 0x000000ea0f087211 */ /* 0x0c0fe800078010ff */
[----:B------:R1:W-:Y:S01]  /*90f0*/  RED.E.ADD.F32.FTZ.RN.STRONG.GPU [R4.64], R111 ;  /* 0x0000006f0400798e */ /* 0x0003e2000c10e784 */
[-C--:B------:R-:W-:Y:S02]  /*9100*/  LEA.HI.X.SX32 R9, R15, R235.reuse, 0x2, P0 ;  /* 0x000000eb0f097211 */ /* 0x080fe400000f16ff */
[----:B------:R-:W-:Y:S02]  /*9110*/  IADD3 R15, R211, 0xc0, RZ ;  /* 0x000000c0d30f7810 */ /* 0x000fe40007ffe0ff */
[----:B------:R-:W-:Y:S03]  /*9120*/  RED.E.ADD.F32.FTZ.RN.STRONG.GPU [R234.64+0x300], R116 ;  /* 0x00030074ea00798e */ /* 0x000fe6000c10e784 */
[C---:B------:R-:W-:Y:S02]  /*9130*/  IMAD.IADD R15, R239.reuse, 0x1, R15 ;  /* 0x00000001ef0f7824 */ /* 0x040fe400078e020f */
[----:B------:R-:W-:Y:S02]  /*9140*/  RED.E.ADD.F32.FTZ.RN.STRONG.GPU [R196.64+0x300], R117 ;  /* 0x00030075c400798e */ /* 0x000fe4000c10e784 */
[----:B------:R-:W-:Y:S03]  /*9150*/  IMAD.IADD R15, R239, 0x1, R15 ;  /* 0x00000001ef0f7824 */ /* 0x000fe600078e020f */
[----:B------:R4:W-:Y:S05]  /*9160*/  RED.E.ADD.F32.FTZ.RN.STRONG.GPU [R8.64], R118 ;  /* 0x000000760800798e */ /* 0x0009ea000c10e784 */
[----:B------:R4:W-:Y:S05]  /*9170*/  RED.E.ADD.F32.FTZ.RN.STRONG.GPU [R6.64], R119 ;  /* 0x000000770600798e */ /* 0x0009ea000c10e784 */
[----:B------:R-:W-:Y:S01]  /*9180*/  LDSM.16.MT88.4 R108, [R2+0x6800] ;  /* 0x00680000026c783b */ /* 0x000fe20000004200 */
[CC--:B-1----:R-:W-:Y:S04]  /*9190*/  LEA R4, P0, R15.reuse, R234.reuse, 0x2 ;  /* 0x000000ea0f047211 */ /* 0x0c2fe800078010ff */
[-C--:B------:R-:W-:Y:S02]  /*91a0*/  LEA.HI.X.SX32 R5, R15, R235.reuse, 0x2, P0 ;  /* 0x000000eb0f057211 */ /* 0x080fe400000f16ff */
[----:B------:R-:W-:Y:S03]  /*91b0*/  IADD3 R15, R208, 0xe0, RZ ;  /* 0x000000e0d00f7810 */ /* 0x000fe60007ffe0ff */
[----:B------:R1:W-:Y:S05]  /*91c0*/  RED.E.ADD.F32.FTZ.RN.STRONG.GPU [R4.64], R120 ;  /* 0x000000780400798e */ /* 0x0003ea000c10e784 */
[----:B------:R1:W-:Y:S01]  /*91d0*/  RED.E.ADD.F32.FTZ.RN.STRONG.GPU [R10.64], R121 ;  /* 0x000000790a00798e */ /* 0x0003e2000c10e784 */
[CC--:B----4-:R-:W-:Y:S04]  /*91e0*/  LEA R8, P1, R17.reuse, R234.reuse, 0x2 ;  /* 0x000000ea11087211 */ /* 0x0d0fe800078210ff */
[-C--:B------:R-:W-:Y:S02]  /*91f0*/  LEA.HI.X.SX32 R9, R17, R235.reuse, 0x2, P1 ;  /* 0x000000eb11097211 */ /* 0x080fe400008f16ff */
[CC--:B------:R-:W-:Y:S02]  /*9200*/  LEA R6, P0, R16.reuse, R234.reuse, 0x2 ;  /* 0x000000ea10067211 */ /* 0x0c0fe400078010ff */
[C---:B------:R-:W-:Y:S01]  /*9210*/  IADD3 R17, R209.reuse, 0xe0, RZ ;  /* 0x000000e0d1117810 */ /* 0x040fe20007ffe0ff */
[----:B------:R4:W-:Y:S01]  /*9220*/  RED.E.ADD.F32.FTZ.RN.STRONG.GPU [R8.64], R122 ;  /* 0x0000007a0800798e */ /* 0x0009e2000c10e784 */
[-C--:B------:R-:W-:Y:S02]  /*9230*/  LEA.HI.X.SX32 R7, R16, R235.reuse, 0x2, P0 ;  /* 0x000000eb10077211 */ /* 0x080fe400000f16ff */
[----:B------:R-:W-:Y:S01]  /*9240*/  IADD3 R16, R209, 0xe0, RZ ;  /* 0x000000e0d1107810 */ /* 0x000fe20007ffe0ff */
[C---:B------:R-:W-:Y:S02]  /*9250*/  IMAD.IADD R17, R239.reuse, 0x1, R17 ;  /* 0x00000001ef117824 */ /* 0x040fe400078e0211 */
[----:B------:R2:W-:Y:S02]  /*9260*/  RED.E.ADD.F32.FTZ.RN.STRONG.GPU [R6.64], R123 ;  /* 0x0000007b0600798e */ /* 0x0005e4000c10e784 */
[----:B------:R-:W-:Y:S01]  /*9270*/  IMAD.IADD R16, R239, 0x1, R16 ;  /* 0x00000001ef107824 */ /* 0x000fe200078e0210 */
[-C--:B------:R-:W-:Y:S02]  /*9280*/  LEA R12, P0, R17, R234.reuse, 0x2 ;  /* 0x000000ea110c7211 */ /* 0x080fe400078010ff */
[----:B------:R-:W-:Y:S01]  /*9290*/  RED.E.ADD.F32.FTZ.RN.STRONG.GPU [R234.64+0x380], R128 ;  /* 0x00038080ea00798e */ /* 0x000fe2000c10e784 */
[-C--:B-1----:R-:W-:Y:S01]  /*92a0*/  LEA R4, P1, R15, R234.reuse, 0x2 ;  /* 0x000000ea0f047211 */ /* 0x082fe200078210ff */
[----:B------:R-:W-:Y:S01]  /*92b0*/  IMAD.IADD R16, R239, 0x1, R16 ;  /* 0x00000001ef107824 */ /* 0x000fe200078e0210 */
[-C--:B------:R-:W-:Y:S02]  /*92c0*/  LEA.HI.X.SX32 R13, R17, R235.reuse, 0x2, P0 ;  /* 0x000000eb110d7211 */ /* 0x080fe400000f16ff */
[----:B------:R-:W-:Y:S01]  /*92d0*/  RED.E.ADD.F32.FTZ.RN.STRONG.GPU [R196.64+0x380], R129 ;  /* 0x00038081c400798e */ /* 0x000fe2000c10e784 */
[-C--:B------:R-:W-:Y:S02]  /*92e0*/  LEA.HI.X.SX32 R5, R15, R235.reuse, 0x2, P1 ;  /* 0x000000eb0f057211 */ /* 0x080fe400008f16ff */
[----:B------:R-:W-:Y:S02]  /*92f0*/  IADD3 R15, R209, 0xe0, RZ ;  /* 0x000000e0d10f7810 */ /* 0x000fe40007ffe0ff */
[CC--:B------:R-:W-:Y:S01]  /*9300*/  LEA R10, P3, R16.reuse, R234.reuse, 0x2 ;  /* 0x000000ea100a7211 */ /* 0x0c0fe200078610ff */
[----:B------:R3:W-:Y:S02]  /*9310*/  RED.E.ADD.F32.FTZ.RN.STRONG.GPU [R4.64], R130 ;  /* 0x000000820400798e */ /* 0x0007e4000c10e784 */
[C---:B------:R-:W-:Y:S01]  /*9320*/  IMAD.IADD R15, R239.reuse, 0x1, R15 ;  /* 0x00000001ef0f7824 */ /* 0x040fe200078e020f */
[-C--:B------:R-:W-:Y:S02]  /*9330*/  LEA.HI.X.SX32 R11, R16, R235.reuse, 0x2, P3 ;  /* 0x000000eb100b7211 */ /* 0x080fe400018f16ff */
[----:B------:R-:W-:Y:S01]  /*9340*/  RED.E.ADD.F32.FTZ.RN.STRONG.GPU [R12.64], R131 ;  /* 0x000000830c00798e */ /* 0x000fe2000c10e784 */
[C---:B------:R-:W-:Y:S04]  /*9350*/  IMAD.IADD R15, R239.reuse, 0x1, R15 ;  /* 0x00000001ef0f7824 */ /* 0x040fe800078e020f */
[----:B------:R-:W-:Y:S01]  /*9360*/  IMAD.IADD R15, R239, 0x1, R15 ;  /* 0x00000001ef0f7824 */ /* 0x000fe200078e020f */
[----:B------:R-:W-:Y:S04]  /*9370*/  RED.E.ADD.F32.FTZ.RN.STRONG.GPU [R10.64], R124 ;  /* 0x0000007c0a00798e */ /* 0x000fe8000c10e784 */
[CC--:B----4-:R-:W-:Y:S01]  /*9380*/  LEA R8, P2, R15.reuse, R234.reuse, 0x2 ;  /* 0x000000ea0f087211 */ /* 0x0d0fe200078410ff */
[----:B------:R-:W-:Y:S03]  /*9390*/  LDSM.16.MT88.4 R16, [R2+0x2000] ;  /* 0x002000000210783b */ /* 0x000fe60000004200 */
[-C--:B------:R-:W-:Y:S05]  /*93a0*/  LEA.HI.X.SX32 R9, R15, R235.reuse, 0x2, P2 ;  /* 0x000000eb0f097211 */ /* 0x080fea00010f16ff */
[----:B------:R-:W-:Y:S05]  /*93b0*/  RED.E.ADD.F32.FTZ.RN.STRONG.GPU [R8.64], R125 ;  /* 0x0000007d0800798e */ /* 0x000fea000c10e784 */
[----:B------:R-:W-:Y:S01]  /*93c0*/  LDSM.16.MT88.4 R8, [R2] ;  /* 0x000000000208783b */ /* 0x000fe20000004200 */
[CC--:B--2---:R-:W-:Y:S04]  /*93d0*/  LEA R6, P1, R14.reuse, R234.reuse, 0x2 ;  /* 0x000000ea0e067211 */ /* 0x0c4fe800078210ff */
[-C--:B------:R-:W-:Y:S02]  /*93e0*/  LEA.HI.X.SX32 R7, R14, R235.reuse, 0x2, P1 ;  /* 0x000000eb0e077211 */ /* 0x080fe400008f16ff */
[----:B------:R-:W-:Y:S01]  /*93f0*/  LDSM.16.MT88.4 R12, [R220+0x28000] ;  /* 0x02800000dc0c783b */ /* 0x000fe20000004200 */
[----:B------:R-:W-:Y:S01]  /*9400*/  ISETP.LT.AND P1, PT, RZ, UR7, PT ;  /* 0x00000007ff007c0c */ /* 0x000fe2000bf21270 */
[----:B------:R-:W-:Y:S03]  /*9410*/  UIADD3 UR7, UR7, -0x1, URZ ;  /* 0xffffffff07077890 */ /* 0x000fe6000fffe03f */
[----:B------:R-:W-:Y:S01]  /*9420*/  RED.E.ADD.F32.FTZ.RN.STRONG.GPU [R6.64], R126 ;  /* 0x0000007e0600798e */ /* 0x000fe2000c10e784 */
[C---:B---3--:R-:W-:Y:S04]  /*9430*/  LEA R4, P0, R0.reuse, R234, 0x2 ;  /* 0x000000ea00047211 */ /* 0x048fe800078010ff */
        /* <DEDUP_REMOVED lines=89> */
[----:B------:R-:W-:Y:S01]  /*99d0*/  FMUL.FTZ R84, R64, c[0x0][0x2dc] ;  /* 0x0000b70040547a20 */ /* 0x000fe20000410000 */
[----:B------:R-:W-:Y:S01]  /*99e0*/  UISETP.NE.AND UP0, UPT, UR31, -0x1, UPT ;  /* 0xffffffff1f00788c */ /* 0x000fe2000bf05270 */
[----:B------:R-:W-:Y:S01]  /*99f0*/  FMUL.FTZ R64, R60, c[0x0][0x2dc] ;  /* 0x0000b7003c407a20 */ /* 0x000fe20000410000 */
[----:B------:R-:W-:Y:S01]  /*9a00*/  ULDC.64 UR10, c[0x0][0x3a0] ;  /* 0x0000e800000a7ab9 */ /* 0x000fe20000000a00 */
[----:B------:R-:W-:-:S02]  /*9a10*/  FMUL.FTZ R14, R59, c[0x0][0x2dc] ;  /* 0x0000b7003b0e7a20 */ /* 0x000fc40000410000 */
[----:B------:R-:W-:Y:S01]  /*9a20*/  FMUL.FTZ R132, R132, c[0x0][0x2e0] ;  /* 0x0000b80084847a20 */ /* 0x000fe20000410000 */
[----:B------:R-:W-:Y:S01]  /*9a30*/  PLOP3.LUT P0, PT, PT, PT, UP0, 0x80, 0x0 ;  /* 0x000000000000781c */ /* 0x000fe20003f0f008 */
[----:B------:R-:W-:Y:S02]  /*9a40*/  FMUL.FTZ R60, R133, c[0x0][0x2e0] ;  /* 0x0000b800853c7a20 */ /* 0x000fe40000410000 */
[----:B------:R-:W-:Y:S02]  /*9a50*/  FMUL.FTZ R86, R56, c[0x0][0x2dc] ;  /* 0x0000b70038567a20 */ /* 0x000fe40000410000 */
[----:B------:R-:W-:Y:S01]  /*9a60*/  FMUL.FTZ R134, R134, c[0x0][0x2e0] ;  /* 0x0000b80086867a20 */ /* 0x000fe20000410000 */
[----:B------:R-:W-:Y:S01]  /*9a70*/  F2FP.PACK_AB R60, R60, R132 ;  /* 0x000000843c3c723e */ /* 0x000fe200000000ff */
[----:B------:R-:W-:Y:S01]  /*9a80*/  BAR.SYNC.DEFER_BLOCKING 0x0 ;  /* 0x0000000000007b1d */ /* 0x000fe20000010000 */
[----:B------:R-:W-:Y:S01]  /*9a90*/  FMUL.FTZ R59, R135, c[0x0][0x2e0] ;  /* 0x0000b800873b7a20 */ /* 0x000fe20000410000 */
[----:B------:R-:W-:Y:S01]  /*9aa0*/  @UP0 UIADD3 UR7, UR30, UR31, URZ ;  /* 0x0000001f1e070290 */ /* 0x000fe2000fffe03f */
[----:B------:R-:W-:-:S02]  /*9ab0*/  FMUL.FTZ R16, R55, c[0x0][0x2dc] ;  /* 0x0000b70037107a20 */ /* 0x000fc40000410000 */
[----:B------:R-:W-:Y:S01]  /*9ac0*/  FMUL.FTZ R144, R144, c[0x0][0x2e0] ;  /* 0x0000b80090907a20 */ /* 0x000fe20000410000 */
[----:B------:R-:W-:Y:S01]  /*9ad0*/  F2FP.PACK_AB R59, R59, R134 ;  /* 0x000000863b3b723e */ /* 0x000fe200000000ff */
[----:B------:R-:W-:Y:S01]  /*9ae0*/  FMUL.FTZ R56, R145, c[0x0][0x2e0] ;  /* 0x0000b80091387a20 */ /* 0x000fe20000410000 */
[----:B------:R-:W-:Y:S01]  /*9af0*/  @UP0 UIMAD.WIDE.U32 UR8, UR7, UR10, URZ ;  /* 0x0000000a070802a5 */ /* 0x000fe2000f8e003f */
[----:B------:R-:W-:Y:S02]  /*9b00*/  FMUL.FTZ R85, R58, c[0x0][0x2dc] ;  /* 0x0000b7003a557a20 */ /* 0x000fe40000410000 */
[----:B------:R-:W-:Y:S01]  /*9b10*/  FMUL.FTZ R146, R146, c[0x0][0x2e0] ;  /* 0x0000b80092927a20 */ /* 0x000fe20000410000 */
[----:B------:R-:W-:Y:S01]  /*9b20*/  F2FP.PACK_AB R56, R56, R144 ;  /* 0x000000903838723e */ /* 0x000fe200000000ff */
[----:B------:R-:W-:Y:S01]  /*9b30*/  FMUL.FTZ R55, R147, c[0x0][0x2e0] ;  /* 0x0000b80093377a20 */ /* 0x000fe20000410000 */
[----:B------:R-:W-:Y:S01]  /*9b40*/  F2FP.PACK_AB R14, R14, R85 ;  /* 0x000000550e0e723e */ /* 0x000fe200000000ff */
[----:B------:R-:W-:Y:S01]  /*9b50*/  FMUL.FTZ R15, R57, c[0x0][0x2dc] ;  /* 0x0000b700390f7a20 */ /* 0x000fe20000410000 */
[----:B------:R-:W-:Y:S01]  /*9b60*/  @UP0 UIMAD UR15, UR7, UR11, UR9 ;  /* 0x0000000b070f02a4 */ /* 0x000fe2000f8e0209 */
[----:B------:R-:W-:Y:S01]  /*9b70*/  FMUL.FTZ R136, R136, c[0x0][0x2e0] ;  /* 0x0000b80088887a20 */ /* 0x000fe20000410000 */
[----:B------:R-:W-:Y:S01]  /*9b80*/  F2FP.PACK_AB R55, R55, R146 ;  /* 0x000000923737723e */ /* 0x000fe200000000ff */
[----:B------:R-:W-:Y:S01]  /*9b90*/  FMUL.FTZ R58, R137, c[0x0][0x2e0] ;  /* 0x0000b800893a7a20 */ /* 0x000fe20000410000 */
[----:B------:R-:W-:Y:S01]  /*9ba0*/  F2FP.PACK_AB R15, R15, R86 ;  /* 0x000000560f0f723e */ /* 0x000fe200000000ff */
[----:B------:R-:W-:Y:S01]  /*9bb0*/  FMUL.FTZ R87, R54, c[0x0][0x2dc] ;  /* 0x0000b70036577a20 */ /* 0x000fe20000410000 */
[----:B------:R-:W-:Y:S01]  /*9bc0*/  @UP0 UMOV UR14, UR8 ;  /* 0x00000008000e0c82 */ /* 0x000fe20008000000 */
[----:B------:R-:W-:Y:S01]  /*9bd0*/  FMUL.FTZ R138, R138, c[0x0][0x2e0] ;  /* 0x0000b8008a8a7a20 */ /* 0x000fe20000410000 */
[----:B------:R-:W-:Y:S01]  /*9be0*/  F2FP.PACK_AB R58, R58, R136 ;  /* 0x000000883a3a723e */ /* 0x000fe200000000ff */
[----:B------:R-:W-:Y:S01]  /*9bf0*/  FMUL.FTZ R57, R139, c[0x0][0x2e0] ;  /* 0x0000b8008b397a20 */ /* 0x000fe20000410000 */
[----:B------:R-:W-:Y:S01]  /*9c00*/  F2FP.PACK_AB R16, R16, R87 ;  /* 0x000000571010723e */ /* 0x000fe200000000ff */
[----:B------:R-:W-:-:S02]  /*9c10*/  FMUL.FTZ R17, R53, c[0x0][0x2dc] ;  /* 0x0000b70035117a20 */ /* 0x000fc40000410000 */
[----:B------:R-:W-:Y:S01]  /*9c20*/  FMUL.FTZ R140, R140, c[0x0][0x2e0] ;  /* 0x0000b8008c8c7a20 */ /* 0x000fe20000410000 */
[----:B------:R-:W-:Y:S01]  /*9c30*/  F2FP.PACK_AB R57, R57, R138 ;  /* 0x0000008a3939723e */ /* 0x000fe200000000ff */
[----:B------:R-:W-:Y:S02]  /*9c40*/  FMUL.FTZ R54, R141, c[0x0][0x2e0] ;  /* 0x0000b8008d367a20 */ /* 0x000fe40000410000 */
[----:B------:R-:W-:Y:S02]  /*9c50*/  FMUL.FTZ R110, R20, c[0x0][0x2dc] ;  /* 0x0000b700146e7a20 */ /* 0x000fe40000410000 */
[----:B------:R-:W-:Y:S01]  /*9c60*/  FMUL.FTZ R88, R52, c[0x0][0x2dc] ;  /* 0x0000b70034587a20 */ /* 0x000fe20000410000 */
[----:B------:R-:W-:Y:S01]  /*9c70*/  F2FP.PACK_AB R54, R54, R140 ;  /* 0x0000008c3636723e */ /* 0x000fe200000000ff */
[----:B------:R-:W-:Y:S02]  /*9c80*/  FMUL.FTZ R142, R142, c[0x0][0x2e0] ;  /* 0x0000b8008e8e7a20 */ /* 0x000fe40000410000 */
        /* <DEDUP_REMOVED lines=49> */
[----:B------:R-:W-:Y:S02]  /*9fa0*/  FMUL.FTZ R24, R39, c[0x0][0x2dc] ;  /* 0x0000b70027187a20 */ /* 0x000fe40000410000 */
[----:B------:R-:W-:Y:S01]  /*9fb0*/  FMUL.FTZ R176, R176, c[0x0][0x2e0] ;  /* 0x0000b800b0b07a20 */ /* 0x000fe20000410000 */
[----:B------:R-:W-:Y:S01]  /*9fc0*/  F2FP.PACK_AB R43, R43, R166 ;  /* 0x000000a62b2b723e */ /* 0x000fe200000000ff */
[----:B------:R-:W-:Y:S02]  /*9fd0*/  FMUL.FTZ R40, R177, c[0x0][0x2e0] ;  /* 0x0000b800b1287a20 */ /* 0x000fe40000410000 */
[----:B------:R-:W-:Y:S02]  /*9fe0*/  FMUL.FTZ R107, R23, c[0x0][0x2dc] ;  /* 0x0000b700176b7a20 */ /* 0x000fe40000410000 */
[----:B------:R-:W-:Y:S01]  /*9ff0*/  FMUL.FTZ R93, R42, c[0x0][0x2dc] ;  /* 0x0000b7002a5d7a20 */ /* 0x000fe20000410000 */
[----:B------:R-:W-:Y:S01]  /*a000*/  F2FP.PACK_AB R40, R40, R176 ;  /* 0x000000b02828723e */ /* 0x000fe200000000ff */
[----:B------:R-:W-:-:S02]  /*a010*/  FMUL.FTZ R178, R178, c[0x0][0x2e0] ;  /* 0x0000b800b2b27a20 */ /* 0x000fc40000410000 */
[----:B------:R-:W-:Y:S01]  /*a020*/  FMUL.FTZ R39, R179, c[0x0][0x2e0] ;  /* 0x0000b800b3277a20 */ /* 0x000fe20000410000 */
[----:B------:R-:W-:Y:S01]  /*a030*/  F2FP.PACK_AB R22, R22, R93 ;  /* 0x0000005d1616723e */ /* 0x000fe200000000ff */
[----:B------:R-:W-:Y:S02]  /*a040*/  FMUL.FTZ R23, R41, c[0x0][0x2dc] ;  /* 0x0000b70029177a20 */ /* 0x000fe40000410000 */
[----:B------:R-:W-:Y:S01]  /*a050*/  FMUL.FTZ R168, R168, c[0x0][0x2e0] ;  /* 0x0000b800a8a87a20 */ /* 0x000fe20000410000 */
[----:B------:R-:W-:Y:S01]  /*a060*/  F2FP.PACK_AB R39, R39, R178 ;  /* 0x000000b22727723e */ /* 0x000fe200000000ff */
        /* <DEDUP_REMOVED lines=11> */
[----:B------:R-:W-:Y:S02]  /*a120*/  FMUL.FTZ R38, R173, c[0x0][0x2e0] ;  /* 0x0000b800ad267a20 */ /* 0x000fe40000410000 */
        /* <DEDUP_REMOVED lines=80> */
[----:B------:R-:W-:-:S04]  /*a630*/  F2FP.PACK_AB R2, R2, R76 ;  /* 0x0000004c0202723e */ /* 0x000fc800000000ff */
[----:B------:R-:W-:Y:S01]  /*a640*/  F2FP.PACK_AB R0, R0, R78 ;  /* 0x0000004e0000723e */ /* 0x000fe200000000ff */
        /* <DEDUP_REMOVED lines=78> */
.L_x_1463:
        /* <DEDUP_REMOVED lines=19> */
.L_x_1464:
        /* <DEDUP_REMOVED lines=11> */
[----:B------:R-:W-:Y:S01]  /*ad10*/  USHF.R.S32.HI UR13, URZ, 0x1f, UR36 ;  /* 0x0000001f3f0d7899 */ /* 0x000fe20008011424 */
[----:B------:R-:W-:Y:S01]  /*ad20*/  IMAD.WIDE.U32 R4, R32, c[0x0][0x3a0], R6 ;  /* 0x0000e80020047a25 */ /* 0x000fe200078e0006 */
[----:B------:R-:W-:Y:S01]  /*ad30*/  UIMAD UR8, UR7, UR9, UR8 ;  /* 0x00000009070872a4 */ /* 0x000fe2000f8e0208 */
[----:B------:R-:W-:-:S02]  /*ad40*/  IADD3 R30, R244, 0x40, RZ ;  /* 0x00000040f41e7810 */ /* 0x000fc40007ffe0ff */
[----:B------:R-:W-:Y:S01]  /*ad50*/  IADD3 R29, R244, 0x80, RZ ;  /* 0x00000080f41d7810 */ /* 0x000fe20007ffe0ff */
[----:B------:R-:W-:Y:S01]  /*ad60*/  BAR.SYNC.DEFER_BLOCKING 0x0 ;  /* 0x0000000000007b1d */ /* 0x000fe20000010000 */
[----:B------:R-:W-:Y:S01]  /*ad70*/  IADD3 R4, P0, R4, UR14, RZ ;  /* 0x0000000e04047c10 */ /* 0x000fe2000ff1e0ff */
[----:B------:R-:W-:Y:S01]  /*ad80*/  IMAD.U32 R8, RZ, RZ, UR8 ;  /* 0x00000008ff087e24 */ /* 0x000fe2000f8e00ff */
[----:B------:R-:W-:-:S03]  /*ad90*/  IADD3 R31, R244, 0xc0, RZ ;  /* 0x000000c0f41f7810 */ /* 0x000fc60007ffe0ff */
        /* <DEDUP_REMOVED lines=46> */
.L_x_1466:
[----:B--23--:R-:W-:Y:S05]  /*b080*/  BSYNC B0 ;  /* 0x0000000000007941 */ /* 0x00cfea0003800000 */
.L_x_1465:
        /* <DEDUP_REMOVED lines=22> */
.L_x_1468:
[----:B------:R-:W-:Y:S05]  /*b1f0*/  BSYNC B0 ;  /* 0x0000000000007941 */ /* 0x000fea0003800000 */
.L_x_1467:
[----:B------:R-:W-:Y:S01]  /*b200*/  ULDC.64 UR8, c[0x0][0x3a8] ;  /* 0x0000ea0000087ab9 */ /* 0x000fe20000000a00 */
[----:B------:R-:W-:Y:S01]  /*b210*/  IMAD.WIDE.U32 R6, R32, c[0x0][0x3a8], R6 ;  /* 0x0000ea0020067a25 */ /* 0x000fe200078e0006 */
        /* <DEDUP_REMOVED lines=30> */
.L_x_1470:
[----:B------:R-:W-:Y:S05]  /*b400*/  BSYNC B0 ;  /* 0x0000000000007941 */ /* 0x000fea0003800000 */
.L_x_1469:
        /* <DEDUP_REMOVED lines=20> */
.L_x_1441:
        /* <DEDUP_REMOVED lines=20> */
.L_x_1472:
        /* <DEDUP_REMOVED lines=18> */
.L_x_1473:
        /* <DEDUP_REMOVED lines=44> */
.L_x_1475:
[----:B------:R-:W-:Y:S05]  /*ba70*/  BSYNC B0 ;  /* 0x0000000000007941 */ /* 0x000fea0003800000 */
.L_x_1474:
        /* <DEDUP_REMOVED lines=21> */
.L_x_1477:
[----:B------:R-:W-:Y:S05]  /*bbd0*/  BSYNC B0 ;  /* 0x0000000000007941 */ /* 0x000fea0003800000 */
.L_x_1476:
        /* <DEDUP_REMOVED lines=31> */
.L_x_1479:
[----:B------:R-:W-:Y:S05]  /*bdd0*/  BSYNC B0 ;  /* 0x0000000000007941 */ /* 0x000fea0003800000 */
.L_x_1478:
        /* <DEDUP_REMOVED lines=18> */
.L_x_1471:
[----:B------:R-:W-:Y:S05]  /*bf00*/  BSYNC B1 ;  /* 0x0000000000017941 */ /* 0x000fea0003800000 */
.L_x_1436:
        /* <DEDUP_REMOVED lines=12> */
.L_x_1480:
[----:B------:R-:W-:Y:S05]  /*bfd0*/  EXIT ;  /* 0x000000000000794d */ /* 0x000fea0003800000 */
.L_x_1482:
        /* <DEDUP_REMOVED lines=10> */
.L_x_2040:


//--------------------- .text._ZN5flash44flash_bwd_dq_dk_dv_loop_seqk_parallel_kernelI23Flash_bwd_kernel_traitsILi256ELi64ELi64ELi8ELi4ELi2ELi2ELb0ELb0EN7cutlass6half_tE19Flash_kernel_traitsILi256ELi64ELi64ELi8ES3_EELb0ELb0ELb0ELb0ELb0ELb0ELb1EEEvNS_16Flash_bwd_paramsE --------------------------
	.section	.text._ZN5flash44flash_bwd_dq_dk_dv_loop_seqk_parallel_kernelI23Flash_bwd_kernel_traitsILi256ELi64ELi64ELi8ELi4ELi2ELi2ELb0ELb0EN7cutlass6half_tE19Flash_kernel_traitsILi256ELi64ELi64ELi8ES3_EELb0ELb0ELb0ELb0ELb0ELb0ELb1EEEvNS_16Flash_bwd_paramsE,"ax",@progbits
	.sectioninfo	@"SHI_REGISTERS=255"
	.align	128
        .global         _ZN5flash44flash_bwd_dq_dk_dv_loop_seqk_parallel_kernelI23Flash_bwd_kernel_traitsILi256ELi64ELi64ELi8ELi4ELi2ELi2ELb0ELb0EN7cutlass6half_tE19Flash_kernel_traitsILi256ELi64ELi64ELi8ES3_EELb0ELb0ELb0ELb0ELb0ELb0ELb1EEEvNS_16Flash_bwd_paramsE
        .type           _ZN5flash44flash_bwd_dq_dk_dv_loop_seqk_parallel_kernelI23Flash_bwd_kernel_traitsILi256ELi64ELi64ELi8ELi4ELi2ELi2ELb0ELb0EN7cutlass6half_tE19Flash_kernel_traitsILi256ELi64ELi64ELi8ES3_EELb0ELb0ELb0ELb0ELb0ELb0ELb1EEEvNS_16Flash_bwd_paramsE,@function
        .size           _ZN5flash44flash_bwd_dq_dk_dv_loop_seqk_parallel_kernelI23Flash_bwd_kernel_traitsILi256ELi64ELi64ELi8ELi4ELi2ELi2ELb0ELb0EN7cutlass6half_tE19Flash_kernel_traitsILi256ELi64ELi64ELi8ES3_EELb0ELb0ELb0ELb0ELb0ELb0ELb1EEEvNS_16Flash_bwd_paramsE,(.L_x_2041 - _ZN5flash44flash_bwd_dq_dk_dv_loop_seqk_parallel_kernelI23Flash_bwd_kernel_traitsILi256ELi64ELi64ELi8ELi4ELi2ELi2ELb0ELb0EN7cutlass6half_tE19Flash_kernel_traitsILi256ELi64ELi64ELi8ES3_EELb0ELb0ELb0ELb0ELb0ELb0ELb1EEEvNS_16Flash_bwd_paramsE)
        .other          _ZN5flash44flash_bwd_dq_dk_dv_loop_seqk_parallel_kernelI23Flash_bwd_kernel_traitsILi256ELi64ELi64ELi8ELi4ELi2ELi2ELb0ELb0EN7cutlass6half_tE19Flash_kernel_traitsILi256ELi64ELi64ELi8ES3_EELb0ELb0ELb0ELb0ELb0ELb0ELb1EEEvNS_16Flash_bwd_paramsE,@"STO_CUDA_ENTRY STV_DEFAULT"
_ZN5flash44flash_bwd_dq_dk_dv_loop_seqk_parallel_kernelI23Flash_bwd_kernel_traitsILi256ELi64ELi64ELi8ELi4ELi2ELi2ELb0ELb0EN7cutlass6half_tE19Flash_kernel_traitsILi256ELi64ELi64ELi8ES3_EELb0ELb0ELb0ELb0ELb0ELb0ELb1EEEvNS_16Flash_bwd_paramsE:
.text._ZN5flash44flash_bwd_dq_dk_dv_loop_seqk_parallel_kernelI23Flash_bwd_kernel_traitsILi256ELi64ELi64ELi8ELi4ELi2ELi2ELb0ELb0EN7cutlass6half_tE19Flash_kernel_traitsILi256ELi64ELi64ELi8ES3_EELb0ELb0ELb0ELb0ELb0ELb0ELb1EEEvNS_16Flash_bwd_paramsE:
        /* <DEDUP_REMOVED lines=177> */
.L_x_1529:
        /* <DEDUP_REMOVED lines=66> */
.L_x_1483:
        /* <DEDUP_REMOVED lines=58> */
.L_x_1485:
        /* <DEDUP_REMOVED lines=43> */
.L_x_1486:
        /* <DEDUP_REMOVED lines=45> */
.L_x_1487:
[----:B------:R-:W-:-:S03]  /*1850*/  UMOV UR11, UR50 ;  /* 0x00000032000b7c82 */ /* 0x000fc60008000000 */
.L_x_1488:
        /* <DEDUP_REMOVED lines=37> */
[----:B------:R-:W-:Y:S01]  /*1ab0*/  IMAD.WIDE.U32 R2, R5, c[0x0][0x378], R2 ;  /* 0x0000de0005027a25 */ /* 0x000fe200078e0002 */
[----:B------:R-:W-:-:S02]  /*1ac0*/  UMOV UR38, 0x4 ;  /* 0x0000000400267882 */ /* 0x000fc40000000000 */
[----:B------:R-:W-:Y:S01]  /*1ad0*/  ULDC.64 UR12, c[0x0][0x3c8] ;  /* 0x0000f200000c7ab9 */ /* 0x000fe20000000a00 */
[----:B------:R-:W-:Y:S01]  /*1ae0*/  IADD3.X R7, R7, UR29, R15, P1, !PT ;  /* 0x0000001d07077c10 */ /* 0x000fe20008ffe40f */
[----:B------:R-:W-:Y:S01]  /*1af0*/  ULDC.64 UR10, c[0x0][0x200] ;  /* 0x00008000000a7ab9 */ /* 0x000fe20000000a00 */
[----:B------:R-:W-:Y:S01]  /*1b00*/  IADD3 R5, R3, UR16, RZ ;  /* 0x0000001003057c10 */ /* 0x000fe2000fffe0ff */
[----:B------:R-:W-:Y:S01]  /*1b10*/  ULEA.HI.SX32 UR7, UR34, 0xffffffff, 0x1a ;  /* 0xffffffff22077891 */ /* 0x000fe2000f8fd23f */
[----:B------:R-:W-:Y:S01]  /*1b20*/  IMAD.MOV.U32 R4, RZ, RZ, R2 ;  /* 0x000000ffff047224 */ /* 0x000fe200078e0002 */
[----:B------:R-:W-:Y:S02]  /*1b30*/  UIMAD.WIDE UR8, UR8, UR38, UR12 ;  /* 0x00000026080872a5 */ /* 0x000fe4000f8e020c */
[----:B------:R-:W-:Y:S01]  /*1b40*/  UIMAD.WIDE UR14, UR14, UR38, UR10 ;  /* 0x000000260e0e72a5 */ /* 0x000fe2000f8e020a */
[----:B------:R-:W-:Y:S05]  /*1b50*/  @!P0 BRA `(.L_x_1489) ;  /* 0x0000916000008947 */ /* 0x000fea0003800000 */
[----:B------:R-:W2:Y:S01]  /*1b60*/  LDL R27, [R1+0x58] ;  /* 0x00005800011b7983 */ /* 0x000ea20000100800 */
[----:B------:R-:W-:Y:S01]  /*1b70*/  PLOP3.LUT P0, PT, PT, PT, UP2, 0x80, 0x0 ;  /* 0x000000000000781c */ /* 0x000fe20003f0f028 */
[----:B------:R-:W-:Y:S01]  /*1b80*/  UMOV UR13, UR8 ;  /* 0x00000008000d7c82 */ /* 0x000fe20008000000 */
[C---:B------:R-:W-:Y:S01]  /*1b90*/  IADD3 R25, R240.reuse, 0xc0, RZ ;  /* 0x000000c0f0197810 */ /* 0x040fe20007ffe0ff */
[----:B------:R-:W-:Y:S01]  /*1ba0*/  ULEA.HI UR8, UR7, UR7, URZ, 0x1 ;  /* 0x0000000707087291 */ /* 0x000fe2000f8f083f */
[----:B------:R-:W-:Y:S01]  /*1bb0*/  IADD3 R26, R240, 0x40, RZ ;  /* 0x00000040f01a7810 */ /* 0x000fe20007ffe0ff */
[----:B------:R-:W-:Y:S01]  /*1bc0*/  ULDC.64 UR10, c[0x0][0x1a8] ;  /* 0x00006a00000a7ab9 */ /* 0x000fe20000000a00 */
[----:B------:R-:W-:Y:S01]  /*1bd0*/  IMAD.U32 R10, RZ, RZ, UR35 ;  /* 0x00000023ff0a7e24 */ /* 0x000fe2000f8e00ff */
[----:B------:R-:W-:Y:S01]  /*1be0*/  ULOP3.LUT UR8, UR8, 0xfffffffe, URZ, 0xc0, !UPT ;  /* 0xfffffffe08087892 */ /* 0x000fe2000f8ec03f */
[----:B------:R1:W-:Y:S01]  /*1bf0*/  STL [R1+0x4], R25 ;  /* 0x0000041901007387 */ /* 0x0003e20000100800 */
[----:B------:R-:W-:Y:S01]  /*1c00*/  UMOV UR12, UR9 ;  /* 0x00000009000c7c82 */ /* 0x000fe20008000000 */
[----:B------:R-:W-:Y:S01]  /*1c10*/  IMAD R0, R23, c[0x0][0x370], RZ ;  /* 0x0000dc0017007a24 */ /* 0x000fe200078e02ff */
[----:B------:R-:W-:Y:S01]  /*1c20*/  UIADD3 UR8, UR7, -UR8, URZ ;  /* 0x8000000807087290 */ /* 0x000fe2000fffe03f */
[----:B------:R1:W-:Y:S01]  /*1c30*/  STL [R1], R26 ;  /* 0x0000001a01007387 */ /* 0x0003e20000100800 */
[----:B------:R-:W-:Y:S01]  /*1c40*/  UIMAD UR9, UR61, UR10, URZ ;  /* 0x0000000a3d0972a4 */ /* 0x000fe2000f8e023f */
[----:B------:R-:W-:Y:S01]  /*1c50*/  IMAD.WIDE.U32 R4, R12, c[0x0][0x370], R4 ;  /* 0x0000dc000c047a25 */ /* 0x000fe200078e0004 */
[----:B------:R-:W-:Y:S01]  /*1c60*/  UISETP.NE.AND UP0, UPT, UR8, 0x1, UPT ;  /* 0x000000010800788c */ /* 0x000fe2000bf05270 */
[----:B------:R-:W-:Y:S01]  /*1c70*/  @P0 BAR.SYNC.DEFER_BLOCKING 0x0 ;  /* 0x0000000000000b1d */ /* 0x000fe20000010000 */
[----:B------:R-:W-:Y:S01]  /*1c80*/  UIMAD UR8, UR7, -0x40, UR32 ;  /* 0xffffffc0070878a4 */ /* 0x000fe2000f8e0220 */
[----:B------:R-:W-:Y:S01]  /*1c90*/  IMAD.WIDE.U32 R10, R10, c[0x0][0x1a8], R6 ;  /* 0x00006a000a0a7a25 */ /* 0x000fe200078e0006 */
[----:B------:R-:W-:Y:S01]  /*1ca0*/  UIMAD UR9, UR35, UR11, UR9 ;  /* 0x0000000b230972a4 */ /* 0x000fe2000f8e0209 */
[----:B------:R-:W-:-:S02]  /*1cb0*/  LEA R243, P0, R4, c[0x0][0x330], 0x1 ;  /* 0x0000cc0004f37a11 */ /* 0x000fc400078008ff */
[C---:B------:R-:W-:Y:S01]  /*1cc0*/  IMAD R0, R12.reuse, c[0x0][0x374], R0 ;  /* 0x0000dd000c007a24 */ /* 0x040fe200078e0200 */
[----:B------:R-:W-:Y:S01]  /*1cd0*/  ISETP.GE.AND P6, PT, R12, UR8, PT ;  /* 0x000000080c007c0c */ /* 0x000fe2000bfc6270 */
[----:B------:R-:W-:Y:S01]  /*1ce0*/  UMOV UR11, UR14 ;  /* 0x0000000e000b7c82 */ /* 0x000fe20008000000 */
[----:B------:R-:W-:Y:S01]  /*1cf0*/  LEA R242, P1, R10, c[0x0][0x160], 0x1 ;  /* 0x000058000af27a11 */ /* 0x000fe200078208ff */
[----:B------:R-:W-:Y:S01]  /*1d00*/  IMAD.IADD R8, R5, 0x1, R0 ;  /* 0x0000000105087824 */ /* 0x000fe200078e0200 */
[----:B------:R-:W-:Y:S01]  /*1d10*/  IADD3 R16, R11, UR9, RZ ;  /* 0x000000090b107c10 */ /* 0x000fe2000fffe0ff */
[----:B------:R-:W-:Y:S01]  /*1d20*/  UMOV UR10, UR15 ;  /* 0x0000000f000a7c82 */ /* 0x000fe20008000000 */
[----:B------:R-:W-:Y:S01]  /*1d30*/  BSSY B0, `(.L_x_1490) ;  /* 0x0000032000007945 */ /* 0x000fe20003800000 */
[----:B------:R-:W-:Y:S02]  /*1d40*/  IADD3 R252, R240, 0x80, RZ ;  /* 0x00000080f0fc7810 */ /* 0x000fe40007ffe0ff */
[----:B------:R-:W-:-:S02]  /*1d50*/  LEA.HI.X R245, R4, c[0x0][0x334], R8, 0x1, P0 ;  /* 0x0000cd0004f57a11 */ /* 0x000fc400000f0c08 */
        /* <DEDUP_REMOVED lines=47> */
.L_x_1491:
[----:B------:R-:W-:Y:S05]  /*2050*/  BSYNC B0 ;  /* 0x0000000000007941 */ /* 0x000fea0003800000 */
.L_x_1490:
        /* <DEDUP_REMOVED lines=48> */
.L_x_1493:
[----:B------:R-:W-:Y:S05]  /*2360*/  BSYNC B0 ;  /* 0x0000000000007941 */ /* 0x000fea0003800000 */
.L_x_1492:
        /* <DEDUP_REMOVED lines=23> */
.L_x_1495:
        /* <DEDUP_REMOVED lines=50> */
.L_x_1496:
[----:B------:R-:W-:Y:S05]  /*2800*/  BSYNC B0 ;  /* 0x0000000000007941 */ /* 0x000fea0003800000 */
.L_x_1494:
        /* <DEDUP_REMOVED lines=21> */
.L_x_1498:
        /* <DEDUP_REMOVED lines=49> */
.L_x_1499:
[----:B------:R-:W-:Y:S05]  /*2c70*/  BSYNC B0 ;  /* 0x0000000000007941 */ /* 0x000fea0003800000 */
.L_x_1497:
[----:B--23--:R-:W-:Y:S02]  /*2c80*/  SHF.R.S32.HI R2, RZ, 0x1f, R19 ;  /* 0x0000001fff027819 */ /* 0x00cfe40000011413 */
        /* <DEDUP_REMOVED lines=15> */
[C---:B------:R-:W-:Y:S01]  /*2d80*/  ISETP.GE.AND P3, PT, R0.reuse, UR8, PT ;  /* 0x0000000800007c0c */ /* 0x040fe2000bf66270 */
[----:B------:R-:W-:Y:S01]  /*2d90*/  IMAD.U32 R16, RZ, RZ, UR26 ;  /* 0x0000001aff107e24 */ /* 0x000fe2000f8e00ff */
[----:B------:R-:W-:Y:S01]  /*2da0*/  ISETP.GE.AND P2, PT, R3, UR8, PT ;  /* 0x0000000803007c0c */ /* 0x000fe2000bf46270 */
[----:B------:R-:W-:Y:S01]  /*2db0*/  USHF.R.S32.HI UR8, URZ, 0x1f, UR26 ;  /* 0x0000001f3f087899 */ /* 0x000fe2000801141a */
[----:B------:R-:W-:Y:S01]  /*2dc0*/  SHF.L.U64.HI R4, R0, 0x2, R2 ;  /* 0x0000000200047819 */ /* 0x000fe20000010202 */
[----:B------:R2:W-:Y:S01]  /*2dd0*/  STL [R1+0x44], R5 ;  /* 0x0000440501007387 */ /* 0x0005e20000100800 */
[----:B------:R-:W-:Y:S01]  /*2de0*/  IADD3 R2, P1, R5, UR11, RZ ;  /* 0x0000000b05027c10 */ /* 0x000fe2000ff3e0ff */
[----:B------:R-:W-:-:S02]  /*2df0*/  UIMAD UR14, UR8, UR14, URZ ;  /* 0x0000000e080e72a4 */ /* 0x000fc4000f8e023f */
[----:B------:R2:W-:Y:S01]  /*2e00*/  STL [R1+0x40], R4 ;  /* 0x0000400401007387 */ /* 0x0005e20000100800 */
        /* <DEDUP_REMOVED lines=63> */
.L_x_1501:
[----:B--2---:R-:W-:Y:S05]  /*3200*/  BSYNC B0 ;  /* 0x0000000000007941 */ /* 0x004fea0003800000 */
.L_x_1500:
        /* <DEDUP_REMOVED lines=55> */
.L_x_1503:
[----:B------:R-:W-:Y:S05]  /*3580*/  BSYNC B0 ;  /* 0x0000000000007941 */ /* 0x000fea0003800000 */
.L_x_1502:
        /* <DEDUP_REMOVED lines=62> */
.L_x_1505:
[----:B------:R-:W-:Y:S05]  /*3970*/  BSYNC B0 ;  /* 0x0000000000007941 */ /* 0x000fea0003800000 */
.L_x_1504:
        /* <DEDUP_REMOVED lines=54> */
.L_x_1507:
[----:B------:R-:W-:Y:S05]  /*3ce0*/  BSYNC B0 ;  /* 0x0000000000007941 */ /* 0x000fea0003800000 */
.L_x_1506:
[----:B------:R-:W-:Y:S01]  /*3cf0*/  IADD3 R0, R230, 0x4000, RZ ;  /* 0x00004000e6007810 */ /* 0x000fe20007ffe0ff */
[----:B------:R-:W0:Y:S01]  /*3d00*/  LDGDEPBAR ;  /* 0x00000000000079af */ /* 0x000e220000000000 */
[----:B-1-3--:R-:W-:Y:S01]  /*3d10*/  IADD3 R2, R231, 0x4000, RZ ;  /* 0x00004000e7027810 */ /* 0x00afe20007ffe0ff */
[----:B------:R-:W-:Y:S01]  /*3d20*/  IMAD.MOV.U32 R238, RZ, RZ, R236 ;  /* 0x000000ffffee7224 */ /* 0x000fe200078e00ec */
[----:B------:R-:W-:Y:S01]  /*3d30*/  SEL R0, R0, R230, !P0 ;  /* 0x000000e600007207 */ /* 0x000fe20004000000 */
[----:B------:R-:W-:Y:S01]  /*3d40*/  CS2R R190, SRZ ;  /* 0x0000000000be7805 */ /* 0x000fe2000001ff00 */
[----:B------:R-:W-:Y:S01]  /*3d50*/  SEL R2, R2, R231, !P0 ;  /* 0x000000e702027207 */ /* 0x000fe20004000000 */
[----:B------:R-:W-:Y:S01]  /*3d60*/  CS2R R188, SRZ ;  /* 0x0000000000bc7805 */ /* 0x000fe2000001ff00 */
[----:B------:R-:W-:Y:S01]  /*3d70*/  SHF.L.U32 R220, R0, 0x1, RZ ;  /* 0x0000000100dc7819 */ /* 0x000fe200000006ff */
[----:B------:R-:W-:Y:S01]  /*3d80*/  IMAD.MOV.U32 R0, RZ, RZ, c[0x0][0x22c] ;  /* 0x00008b00ff007624 */ /* 0x000fe200078e00ff */
[----:B------:R-:W-:Y:S01]  /*3d90*/  CS2R R194, SRZ ;  /* 0x0000000000c27805 */ /* 0x000fe2000001ff00 */
[----:B------:R-:W-:Y:S01]  /*3da0*/  IMAD.SHL.U32 R225, R2, 0x2, RZ ;  /* 0x0000000202e17824 */ /* 0x000fe200078e00ff */
[----:B------:R-:W-:Y:S01]  /*3db0*/  CS2R R192, SRZ ;  /* 0x0000000000c07805 */ /* 0x000fe2000001ff00 */
        /* <DEDUP_REMOVED lines=9> */
[C---:B------:R-:W-:Y:S01]  /*3e50*/  IADD3 R7, R8.reuse, 0x20, RZ ;  /* 0x0000002008077810 */ /* 0x040fe20007ffe0ff */
[----:B------:R-:W-:Y:S01]  /*3e60*/  CS2R R178, SRZ ;  /* 0x0000000000b27805 */ /* 0x000fe2000001ff00 */
[C---:B------:R-:W-:Y:S01]  /*3e70*/  IADD3 R6, R8.reuse, 0x40, RZ ;  /* 0x0000004008067810 */ /* 0x040fe20007ffe0ff */
[----:B------:R-:W-:Y:S01]  /*3e80*/  CS2R R176, SRZ ;  /* 0x0000000000b07805 */ /* 0x000fe2000001ff00 */
[C---:B------:R-:W-:Y:S01]  /*3e90*/  IADD3 R5, R8.reuse, 0x60, RZ ;  /* 0x0000006008057810 */ /* 0x040fe20007ffe0ff */
[C---:B------:R-:W-:Y:S01]  /*3ea0*/  IMAD.IADD R7, R239.reuse, 0x1, R7 ;  /* 0x00000001ef077824 */ /* 0x040fe200078e0207 */
[C---:B------:R-:W-:Y:S01]  /*3eb0*/  IADD3 R4, R8.reuse, 0x80, RZ ;  /* 0x0000008008047810 */ /* 0x040fe20007ffe0ff */
[C---:B------:R-:W-:Y:S01]  /*3ec0*/  IMAD.IADD R6, R239.reuse, 0x1, R6 ;  /* 0x00000001ef067824 */ /* 0x040fe200078e0206 */
[C---:B------:R-:W-:Y:S01]  /*3ed0*/  IADD3 R3, R8.reuse, 0xa0, RZ ;  /* 0x000000a008037810 */ /* 0x040fe20007ffe0ff */
[C---:B------:R-:W-:Y:S01]  /*3ee0*/  IMAD.IADD R7, R239.reuse, 0x1, R7 ;  /* 0x00000001ef077824 */ /* 0x040fe200078e0207 */
[C---:B------:R-:W-:Y:S01]  /*3ef0*/  IADD3 R5, R239.reuse, R5, RZ ;  /* 0x00000005ef057210 */ /* 0x040fe20007ffe0ff */
[C---:B------:R-:W-:Y:S01]  /*3f00*/  IMAD.IADD R4, R239.reuse, 0x1, R4 ;  /* 0x00000001ef047824 */ /* 0x040fe200078e0204 */
[C---:B------:R-:W-:Y:S01]  /*3f10*/  IADD3 R2, R8.reuse, 0xc0, RZ ;  /* 0x000000c008027810 */ /* 0x040fe20007ffe0ff */
        /* <DEDUP_REMOVED lines=21> */
[----:B------:R1:W-:Y:S01]  /*4070*/  STL [R1+0x20], R7 ;  /* 0x0000200701007387 */ /* 0x0003e20000100800 */
[C---:B------:R-:W-:Y:S01]  /*4080*/  IMAD.IADD R3, R239.reuse, 0x1, R3 ;  /* 0x00000001ef037824 */ /* 0x040fe200078e0203 */
[C---:B------:R-:W-:Y:S01]  /*4090*/  IADD3 R2, R239.reuse, R2, RZ ;  /* 0x00000002ef027210 */ /* 0x040fe20007ffe0ff */
[C---:B------:R-:W-:Y:S01]  /*40a0*/  IMAD.IADD R0, R239.reuse, 0x1, R0 ;  /* 0x00000001ef007824 */ /* 0x040fe200078e0200 */
        /* <DEDUP_REMOVED lines=25> */
[C---:B---3--:R-:W-:Y:S01]  /*4240*/  IMAD.IADD R6, R239.reuse, 0x1, R6 ;  /* 0x00000001ef067824 */ /* 0x048fe200078e0206 */
[----:B------:R-:W-:Y:S01]  /*4250*/  STL [R1+0x3c], R7 ;  /* 0x00003c0701007387 */ /* 0x000fe20000100800 */
[----:B------:R-:W-:Y:S01]  /*4260*/  CS2R R78, SRZ ;  /* 0x00000000004e7805 */ /* 0x000fe2000001ff00 */
[----:B------:R-:W-:Y:S01]  /*4270*/  CS2R R76, SRZ ;  /* 0x00000000004c7805 */ /* 0x000fe2000001ff00 */
[C---:B--2---:R-:W-:Y:S01]  /*4280*/  IADD3 R5, R239.reuse, R5, RZ ;  /* 0x00000005ef057210 */ /* 0x044fe20007ffe0ff */
[----:B------:R1:W-:Y:S01]  /*4290*/  STL [R1+0xc], R2 ;  /* 0x00000c0201007387 */ /* 0x0003e20000100800 */
[----:B------:R-:W-:Y:S01]  /*42a0*/  CS2R R82, SRZ ;  /* 0x0000000000527805 */ /* 0x000fe2000001ff00 */
[----:B------:R-:W-:Y:S01]  /*42b0*/  CS2R R80, SRZ ;  /* 0x0000000000507805 */ /* 0x000fe2000001ff00 */
[C---:B----4-:R-:W-:Y:S01]  /*42c0*/  IMAD.IADD R4, R239.reuse, 0x1, R4 ;  /* 0x00000001ef047824 */ /* 0x050fe200078e0204 */
[----:B------:R-:W-:Y:S01]  /*42d0*/  STL [R1+0x38], R6 ;  /* 0x0000380601007387 */ /* 0x000fe20000100800 */
[----:B------:R-:W-:Y:S01]  /*42e0*/  CS2R R74, SRZ ;  /* 0x00000000004a7805 */ /* 0x000fe2000001ff00 */
[----:B------:R-:W-:Y:S01]  /*42f0*/  CS2R R72, SRZ ;  /* 0x0000000000487805 */ /* 0x000fe2000001ff00 */
[C---:B------:R-:W-:Y:S01]  /*4300*/  IADD3 R3, R239.reuse, R3, RZ ;  /* 0x00000003ef037210 */ /* 0x040fe20007ffe0ff */
        /* <DEDUP_REMOVED lines=17> */
[C---:B-1----:R-:W-:Y:S01]  /*4420*/  IMAD.IADD R2, R239.reuse, 0x1, R2 ;  /* 0x00000001ef027824 */ /* 0x042fe200078e0202 */
[----:B------:R-:W-:Y:S01]  /*4430*/  CS2R R48, SRZ ;  /* 0x0000000000307805 */ /* 0x000fe2000001ff00 */
[----:B------:R-:W-:Y:S01]  /*4440*/  CS2R R42, SRZ ;  /* 0x00000000002a7805 */ /* 0x000fe2000001ff00 */
[----:B------:R-:W-:Y:S01]  /*4450*/  CS2R R40, SRZ ;  /* 0x0000000000287805 */ /* 0x000fe2000001ff00 */
[----:B------:R-:W-:Y:S01]  /*4460*/  CS2R R38, SRZ ;  /* 0x0000000000267805 */ /* 0x000fe2000001ff00 */
[----:B------:R-:W-:Y:S01]  /*4470*/  CS2R R36, SRZ ;  /* 0x0000000000247805 */ /* 0x000fe2000001ff00 */
[----:B------:R-:W-:Y:S01]  /*4480*/  CS2R R30, SRZ ;  /* 0x00000000001e7805 */ /* 0x000fe2000001ff00 */
[----:B------:R-:W-:Y:S01]  /*4490*/  CS2R R28, SRZ ;  /* 0x00000000001c7805 */ /* 0x000fe2000001ff00 */
[----:B--2---:R-:W-:Y:S01]  /*44a0*/  IADD3 R0, R239, R0, RZ ;  /* 0x00000000ef007210 */ /* 0x004fe20007ffe0ff */
[----:B------:R-:W-:Y:S01]  /*44b0*/  CS2R R34, SRZ ;  /* 0x0000000000227805 */ /* 0x000fe2000001ff00 */
[----:B------:R-:W-:Y:S01]  /*44c0*/  CS2R R32, SRZ ;  /* 0x0000000000207805 */ /* 0x000fe2000001ff00 */
[----:B------:R-:W-:Y:S01]  /*44d0*/  CS2R R26, SRZ ;  /* 0x00000000001a7805 */ /* 0x000fe2000001ff00 */
[----:B------:R-:W-:Y:S01]  /*44e0*/  CS2R R24, SRZ ;  /* 0x0000000000187805 */ /* 0x000fe2000001ff00 */
[----:B------:R3:W-:Y:S01]  /*44f0*/  STL [R1+0x24], R0 ;  /* 0x0000240001007387 */ /* 0x0007e20000100800 */
[----:B------:R-:W-:Y:S01]  /*4500*/  CS2R R22, SRZ ;  /* 0x0000000000167805 */ /* 0x000fe2000001ff00 */
[----:B------:R-:W-:Y:S01]  /*4510*/  CS2R R20, SRZ ;  /* 0x0000000000147805 */ /* 0x000fe2000001ff00 */
[----:B------:R-:W-:Y:S01]  /*4520*/  IMAD.MOV.U32 R233, RZ, RZ, 0x20 ;  /* 0x00000020ffe97424 */ /* 0x000fe200078e00ff */
[----:B------:R3:W-:Y:S01]  /*4530*/  STL [R1+0x28], R2 ;  /* 0x0000280201007387 */ /* 0x0007e20000100800 */
[----:B------:R-:W-:Y:S01]  /*4540*/  MOV R232, 0x40 ;  /* 0x0000004000e87802 */ /* 0x000fe20000000f00 */
[----:B------:R-:W-:-:S02]  /*4550*/  IMAD.SHL.U32 R228, R231, 0x2, RZ ;  /* 0x00000002e7e47824 */ /* 0x000fc400078e00ff */
.L_x_1510:
[----:B---3--:R-:W2:Y:S01]  /*4560*/  LDL R0, [R1+0x54] ;  /* 0x0000540001007983 */ /* 0x008ea20000100800 */
[----:B------:R-:W-:Y:S01]  /*4570*/  USHF.L.U32 UR8, UR17, 0x6, URZ ;  /* 0x0000000611087899 */ /* 0x000fe2000800063f */
[----:B------:R-:W-:Y:S01]  /*4580*/  MOV R129, c[0x0][0x22c] ;  /* 0x00008b0000817a02 */ /* 0x000fe20000000f00 */
[----:B------:R-:W-:Y:S02]  /*4590*/  UISETP.GE.AND UP4, UPT, UR7, 0x1, UPT ;  /* 0x000000010700788c */ /* 0x000fe4000bf86270 */
[----:B------:R-:W-:Y:S01]  /*45a0*/  UIADD3 UR8, UR8, 0x40, URZ ;  /* 0x0000004008087890 */ /* 0x000fe2000fffe03f */
[----:B------:R-:W0:Y:S01]  /*45b0*/  LDGDEPBAR ;  /* 0x00000000000079af */ /* 0x000e220000000000 */
[----:B------:R-:W-:Y:S02]  /*45c0*/  IMAD R129, R129, c[0x0][0x1c0], RZ ;  /* 0x0000700081817a24 */ /* 0x000fe400078e02ff */
[----:B------:R-:W-:Y:S03]  /*45d0*/  UISETP.GE.AND UP0, UPT, UR8, UR6, UPT ;  /* 0x000000060800728c */ /* 0x000fe6000bf06270 */
[----:B------:R-:W3:Y:S01]  /*45e0*/  LDL R117, [R1+0x50] ;  /* 0x0000500001757983 */ /* 0x000ee20000100800 */
[----:B------:R-:W-:Y:S05]  /*45f0*/  LEA R129, -R129, RZ, 0x6 ;  /* 0x000000ff81817211 */ /* 0x000fea00078e31ff */
[----:B------:R-:W4:Y:S06]  /*4600*/  LDL R127, [R1+0x44] ;  /* 0x00004400017f7983 */ /* 0x000f2c0000100800 */
[----:B------:R-:W3:Y:S06]  /*4610*/  LDL R128, [R1+0x40] ;  /* 0x0000400001807983 */ /* 0x000eec0000100800 */
[----:B-----5:R1:W5:Y:S01]  /*4620*/  LDL R130, [R1] ;  /* 0x0000000001827983 */ /* 0x0203620000100800 */
        /* <DEDUP_REMOVED lines=13> */
[----:B------:R-:W-:Y:S01]  /*4700*/  LDSM.16.M88.4 R84, [R224+0x18800] ;  /* 0x01880000e054783b */ /* 0x000fe20000000200 */
[----:B--2---:R-:W-:Y:S02]  /*4710*/  R2P PR, R0, 0x6 ;  /* 0x0000000600007804 */ /* 0x004fe40000000000 */
[----:B------:R-:W-:Y:S02]  /*4720*/  PLOP3.LUT P0, PT, PT, PT, UP0, 0x80, 0x0 ;  /* 0x000000000000781c */ /* 0x000fe40003f0f008 */
[----:B------:R-:W-:Y:S02]  /*4730*/  PLOP3.LUT P5, PT, PT, PT, UP0, 0x80, 0x0 ;  /* 0x000000000000781c */ /* 0x000fe40003faf008 */
[----:B------:R-:W-:Y:S04]  /*4740*/  SEL R116, R233, 0xffffffe0, !P1 ;  /* 0xffffffe0e9747807 */ /* 0x000fe80004800000 */
[----:B------:R-:W-:Y:S02]  /*4750*/  SEL R217, R232, 0xffffffc0, !P2 ;  /* 0xffffffc0e8d97807 */ /* 0x000fe40005000000 */
[C---:B------:R-:W-:Y:S02]  /*4760*/  IADD3 R3, R225.reuse, R116, RZ ;  /* 0x00000074e1037210 */ /* 0x040fe40007ffe0ff */
[-C--:B------:R-:W-:Y:S02]  /*4770*/  IADD3 R2, R225, R217.reuse, RZ ;  /* 0x000000d9e1027210 */ /* 0x080fe40007ffe0ff */
[----:B------:R-:W-:Y:S01]  /*4780*/  IADD3 R0, R3, R217, RZ ;  /* 0x000000d903007210 */ /* 0x000fe20007ffe0ff */
[----:B------:R-:W1:Y:S01]  /*4790*/  LDSM.16.M88.4 R88, [R3] ;  /* 0x000000000358783b */ /* 0x000e620000000200 */
[----:B------:R-:W-:Y:S02]  /*47a0*/  PLOP3.LUT P1, PT, PT, PT, UP0, 0x80, 0x0 ;  /* 0x000000000000781c */ /* 0x000fe40003f2f008 */
[----:B------:R-:W-:Y:S02]  /*47b0*/  PLOP3.LUT P2, PT, PT, PT, UP0, 0x80, 0x0 ;  /* 0x000000000000781c */ /* 0x000fe40003f4f008 */
[----:B------:R-:W-:Y:S01]  /*47c0*/  PLOP3.LUT P3, PT, PT, PT, UP0, 0x80, 0x0 ;  /* 0x000000000000781c */ /* 0x000fe20003f6f008 */
[----:B------:R-:W2:Y:S01]  /*47d0*/  LDSM.16.M88.4 R100, [R2] ;  /* 0x000000000264783b */ /* 0x000ea20000000200 */
[----:B------:R-:W-:Y:S02]  /*47e0*/  PLOP3.LUT P4, PT, PT, PT, UP0, 0x80, 0x0 ;  /* 0x000000000000781c */ /* 0x000fe40003f8f008 */
[----:B------:R-:W-:Y:S03]  /*47f0*/  PLOP3.LUT P6, PT, PT, PT, UP0, 0x80, 0x0 ;  /* 0x000000000000781c */ /* 0x000fe60003fcf008 */
[----:B------:R-:W2:Y:S01]  /*4800*/  LDSM.16.M88.4 R108, [R0] ;  /* 0x00000000006c783b */ /* 0x000ea20000000200 */
[C---:B-1----:R-:W-:Y:S08]  /*4810*/  HMMA.16816.F32 R4, R88.reuse, R92, R4 ;  /* 0x0000005c5804723c */ /* 0x042ff00000001804 */
[C---:B------:R-:W-:Y:S01]  /*4820*/  HMMA.16816.F32 R8, R88.reuse, R94, R8 ;  /* 0x0000005e5808723c */ /* 0x040fe20000001808 */
[----:B------:R-:W-:Y:S07]  /*4830*/  LDSM.16.M88.4 R92, [R225+0x2000] ;  /* 0x00200000e15c783b */ /* 0x000fee0000000200 */
[C---:B------:R-:W-:Y:S08]  /*4840*/  HMMA.16816.F32 R12, R88.reuse, R96, R12 ;  /* 0x00000060580c723c */ /* 0x040ff0000000180c */
[----:B------:R-:W-:Y:S01]  /*4850*/  HMMA.16816.F32 R16, R88, R98, R16 ;  /* 0x000000625810723c */ /* 0x000fe20000001810 */
[----:B------:R-:W1:Y:S06]  /*4860*/  LDSM.16.M88.4 R88, [R223+0x18800] ;  /* 0x01880000df58783b */ /* 0x000e6c0000000200 */
[----:B------:R-:W1:Y:S01]  /*4870*/  LDSM.16.M88.4 R96, [R221+0x1a000] ;  /* 0x01a00000dd60783b */ /* 0x000e620000000200 */
[C---:B--2---:R-:W-:Y:S08]  /*4880*/  HMMA.16816.F32 R4, R100.reuse, R104, R4 ;  /* 0x000000686404723c */ /* 0x044ff00000001804 */
[C---:B------:R-:W-:Y:S01]  /*4890*/  HMMA.16816.F32 R8, R100.reuse, R106, R8 ;  /* 0x0000006a6408723c */ /* 0x040fe20000001808 */
[----:B------:R-:W-:Y:S07]  /*48a0*/  LDSM.16.M88.4 R104, [R222+0x1a000] ;  /* 0x01a00000de68783b */ /* 0x000fee0000000200 */
[C---:B------:R-:W-:Y:S08]  /*48b0*/  HMMA.16816.F32 R12, R100.reuse, R84, R12 ;  /* 0x00000054640c723c */ /* 0x040ff0000000180c */
[----:B------:R-:W-:Y:S01]  /*48c0*/  HMMA.16816.F32 R16, R100, R86, R16 ;  /* 0x000000566410723c */ /* 0x000fe20000001810 */
[----:B------:R-:W2:Y:S06]  /*48d0*/  LDSM.16.M88.4 R84, [R221+0x1a800] ;  /* 0x01a80000dd54783b */ /* 0x000eac0000000200 */
[----:B------:R-:W2:Y:S01]  /*48e0*/  LDSM.16.M88.4 R100, [R3+0x2000] ;  /* 0x002000000364783b */ /* 0x000ea20000000200 */
[C---:B------:R-:W-:Y:S08]  /*48f0*/  HMMA.16816.F32 R4, R108.reuse, R112, R4 ;  /* 0x000000706c04723c */ /* 0x040ff00000001804 */
[C---:B------:R-:W-:Y:S01]  /*4900*/  HMMA.16816.F32 R8, R108.reuse, R114, R8 ;  /* 0x000000726c08723c */ /* 0x040fe20000001808 */
[----:B------:R-:W-:Y:S07]  /*4910*/  LDSM.16.M88.4 R112, [R224+0x1a000] ;  /* 0x01a00000e070783b */ /* 0x000fee0000000200 */
[C---:B-1----:R-:W-:Y:S08]  /*4920*/  HMMA.16816.F32 R12, R108.reuse, R88, R12 ;  /* 0x000000586c0c723c */ /* 0x042ff0000000180c */
[----:B------:R-:W-:Y:S01]  /*4930*/  HMMA.16816.F32 R16, R108, R90, R16 ;  /* 0x0000005a6c10723c */ /* 0x000fe20000001810 */
[----:B------:R-:W1:Y:S06]  /*4940*/  LDSM.16.M88.4 R88, [R222+0x1a800] ;  /* 0x01a80000de58783b */ /* 0x000e6c0000000200 */
[----:B------:R-:W1:Y:S01]  /*4950*/  LDSM.16.M88.4 R108, [R2+0x2000] ;  /* 0x00200000026c783b */ /* 0x000e620000000200 */
[C---:B------:R-:W-:Y:S08]  /*4960*/  HMMA.16816.F32 R4, R92.reuse, R96, R4 ;  /* 0x000000605c04723c */ /* 0x040ff00000001804 */
[C---:B------:R-:W-:Y:S01]  /*4970*/  HMMA.16816.F32 R8, R92.reuse, R98, R8 ;  /* 0x000000625c08723c */ /* 0x040fe20000001808 */
[----:B------:R-:W-:Y:S07]  /*4980*/  LDSM.16.M88.4 R96, [R223+0x1a000] ;  /* 0x01a00000df60783b */ /* 0x000fee0000000200 */
[C---:B--2---:R-:W-:Y:S08]  /*4990*/  HMMA.16816.F32 R12, R92.reuse, R84, R12 ;  /* 0x000000545c0c723c */ /* 0x044ff0000000180c */
        /* <DEDUP_REMOVED lines=44> */
[----:B------:R3:W2:Y:S01]  /*4c60*/  LDSM.16.M88.4 R92, [R3+0x6000] ;  /* 0x00600000035c783b */ /* 0x0006a20000000200 */
[C---:B------:R-:W-:Y:S08]  /*4c70*/  HMMA.16816.F32 R4, R100.reuse, R104, R4 ;  /* 0x000000686404723c */ /* 0x040ff00000001804 */
[C---:B------:R-:W-:Y:S01]  /*4c80*/  HMMA.16816.F32 R8, R100.reuse, R106, R8 ;  /* 0x0000006a6408723c */ /* 0x040fe20000001808 */
[----:B------:R-:W-:Y:S07]  /*4c90*/  LDSM.16.M88.4 R104, [R224+0x1e000] ;  /* 0x01e00000e068783b */ /* 0x000fee0000000200 */
[C---:B-1----:R-:W-:Y:S01]  /*4ca0*/  HMMA.16816.F32 R12, R100.reuse, R88, R12 ;  /* 0x00000058640c723c */ /* 0x042fe2000000180c */
[----:B---3--:R-:W-:Y:S07]  /*4cb0*/  MOV R3, UR17 ;  /* 0x0000001100037c02 */ /* 0x008fee0008000f00 */
[----:B------:R-:W-:Y:S01]  /*4cc0*/  HMMA.16816.F32 R16, R100, R90, R16 ;  /* 0x0000005a6410723c */ /* 0x000fe20000001810 */
[----:B------:R-:W1:Y:S03]  /*4cd0*/  LDSM.16.M88.4 R88, [R222+0x1e800] ;  /* 0x01e80000de58783b */ /* 0x000e660000000200 */
[----:B------:R-:W-:Y:S02]  /*4ce0*/  @P0 LEA R3, R3, R117, 0x6 ;  /* 0x0000007503030211 */ /* 0x000fe400078e30ff */
[----:B------:R-:W-:Y:S01]  /*4cf0*/  PLOP3.LUT P0, PT, PT, PT, UP0, 0x80, 0x0 ;  /* 0x000000000000781c */ /* 0x000fe20003f0f008 */
[----:B------:R3:W1:Y:S01]  /*4d00*/  LDSM.16.M88.4 R100, [R2+0x6000] ;  /* 0x006000000264783b */ /* 0x0006620000000200 */
[C---:B------:R-:W-:Y:S05]  /*4d10*/  HMMA.16816.F32 R4, R108.reuse, R112, R4 ;  /* 0x000000706c04723c */ /* 0x040fea0000001804 */
[C---:B------:R-:W-:Y:S03]  /*4d20*/  @P5 ISETP.GE.AND P5, PT, R3.reuse, UR6, PT ;  /* 0x0000000603005c0c */ /* 0x040fe6000bfa6270 */
[C---:B------:R-:W-:Y:S01]  /*4d30*/  HMMA.16816.F32 R8, R108.reuse, R114, R8 ;  /* 0x000000726c08723c */ /* 0x040fe20000001808 */
[----:B------:R-:W-:Y:S07]  /*4d40*/  LDSM.16.M88.4 R112, [R223+0x1e000] ;  /* 0x01e00000df70783b */ /* 0x000fee0000000200 */
[C---:B--2---:R-:W-:Y:S04]  /*4d50*/  HMMA.16816.F32 R12, R108.reuse, R84, R12 ;  /* 0x000000546c0c723c */ /* 0x044fe8000000180c */
[C---:B---3--:R-:W-:Y:S04]  /*4d60*/  FMUL.FTZ R2, R250.reuse, 1.4426950216293334961 ;  /* 0x3fb8aa3bfa027820 */ /* 0x048fe80000410000 */
[----:B------:R-:W-:Y:S01]  /*4d70*/  HMMA.16816.F32 R16, R108, R86, R16 ;  /* 0x000000566c10723c */ /* 0x000fe20000001810 */
[----:B------:R-:W2:Y:S06]  /*4d80*/  LDSM.16.M88.4 R84, [R224+0x1e800] ;  /* 0x01e80000e054783b */ /* 0x000eac0000000200 */
[----:B------:R3:W2:Y:S01]  /*4d90*/  LDSM.16.M88.4 R108, [R0+0x6000] ;  /* 0x00600000006c783b */ /* 0x0006a20000000200 */
[C---:B------:R-:W-:Y:S08]  /*4da0*/  HMMA.16816.F32 R4, R92.reuse, R96, R4 ;  /* 0x000000605c04723c */ /* 0x040ff00000001804 */
[C---:B------:R-:W-:Y:S08]  /*4db0*/  HMMA.16816.F32 R8, R92.reuse, R98, R8 ;  /* 0x000000625c08723c */ /* 0x040ff00000001808 */
[C---:B-1----:R-:W-:Y:S04]  /*4dc0*/  HMMA.16816.F32 R12, R92.reuse, R88, R12 ;  /* 0x000000585c0c723c */ /* 0x042fe8000000180c */
[----:B---3--:R-:W-:Y:S04]  /*4dd0*/  @P1 IADD3 R0, R3, 0x1, RZ ;  /* 0x0000000103001810 */ /* 0x008fe80007ffe0ff */
[----:B------:R-:W-:Y:S03]  /*4de0*/  HMMA.16816.F32 R16, R92, R90, R16 ;  /* 0x0000005a5c10723c */ /* 0x000fe60000001810 */
[----:B------:R-:W-:Y:S02]  /*4df0*/  FSETP.NEU.FTZ.AND P1, PT, R250, -INF , PT ;  /* 0xff800000fa00780b */ /* 0x000fe40003f3d000 */
[----:B------:R-:W-:Y:S02]  /*4e00*/  @P4 ISETP.GE.AND P4, PT, R0, UR6, PT ;  /* 0x0000000600004c0c */ /* 0x000fe4000bf86270 */
[----:B------:R-:W-:Y:S01]  /*4e10*/  FSEL R2, R2, RZ, P1 ;  /* 0x000000ff02027208 */ /* 0x000fe20000800000 */
[C---:B------:R-:W-:Y:S05]  /*4e20*/  HMMA.16816.F32 R4, R100.reuse, R104, R4 ;  /* 0x000000686404723c */ /* 0x040fea0000001804 */
[----:B------:R-:W-:Y:S03]  /*4e30*/  FSETP.NEU.FTZ.AND P1, PT, R251, -INF , PT ;  /* 0xff800000fb00780b */ /* 0x000fe60003f3d000 */
[C---:B------:R-:W-:Y:S08]  /*4e40*/  HMMA.16816.F32 R8, R100.reuse, R106, R8 ;  /* 0x0000006a6408723c */ /* 0x040ff00000001808 */
[C---:B--2---:R-:W-:Y:S08]  /*4e50*/  HMMA.16816.F32 R12, R100.reuse, R84, R12 ;  /* 0x00000054640c723c */ /* 0x044ff0000000180c */
[----:B------:R-:W-:Y:S01]  /*4e60*/  HMMA.16816.F32 R16, R100, R86, R16 ;  /* 0x000000566410723c */ /* 0x000fe20000001810 */
[----:B------:R-:W1:Y:S07]  /*4e70*/  LDSM.16.M88.4 R84, [R223+0x1e800] ;  /* 0x01e80000df54783b */ /* 0x000e6e0000000200 */
[C---:B------:R-:W-:Y:S08]  /*4e80*/  HMMA.16816.F32 R4, R108.reuse, R112, R4 ;  /* 0x000000706c04723c */ /* 0x040ff00000001804 */
[C---:B------:R-:W-:Y:S11]  /*4e90*/  HMMA.16816.F32 R8, R108.reuse, R114, R8 ;  /* 0x000000726c08723c */ /* 0x040ff60000001808 */
[----:B------:R-:W-:Y:S05]  /*4ea0*/  @!UPT UIADD3 URZ, URZ, URZ, URZ ;  /* 0x0000003f3f3ff290 */ /* 0x000fea000fffe03f */
[----:B------:R-:W-:Y:S02]  /*4eb0*/  FMUL.FTZ R4, R4, c[0x0][0x2ec] ;  /* 0x0000bb0004047a20 */ /* 0x000fe40000410000 */
[----:B------:R-:W-:Y:S02]  /*4ec0*/  FMUL.FTZ R5, R5, c[0x0][0x2ec] ;  /* 0x0000bb0005057a20 */ /* 0x000fe40000410000 */
[----:B------:R-:W2:Y:S01]  /*4ed0*/  MUFU.TANH R101, R4 ;  /* 0x0000000400657308 */ /* 0x000ea20000002400 */
[----:B------:R-:W-:Y:S02]  /*4ee0*/  FMUL.FTZ R6, R6, c[0x0][0x2ec] ;  /* 0x0000bb0006067a20 */ /* 0x000fe40000410000 */
[----:B------:R-:W-:Y:S01]  /*4ef0*/  FMUL.FTZ R7, R7, c[0x0][0x2ec] ;  /* 0x0000bb0007077a20 */ /* 0x000fe20000410000 */
[C---:B-1----:R-:W-:Y:S03]  /*4f00*/  HMMA.16816.F32 R12, R108.reuse, R84, R12 ;  /* 0x000000546c0c723c */ /* 0x042fe6000000180c */
[----:B------:R-:W-:Y:S03]  /*4f10*/  FMUL.FTZ R8, R8, c[0x0][0x2ec] ;  /* 0x0000bb0008087a20 */ /* 0x000fe60000410000 */
[----:B------:R-:W1:Y:S01]  /*4f20*/  MUFU.TANH R99, R5 ;  /* 0x0000000500637308 */ /* 0x000e620000002400 */
[----:B------:R-:W-:Y:S01]  /*4f30*/  FMUL.FTZ R9, R9, c[0x0][0x2ec] ;  /* 0x0000bb0009097a20 */ /* 0x000fe20000410000 */
[----:B------:R-:W-:Y:S04]  /*4f40*/  HMMA.16816.F32 R16, R108, R86, R16 ;  /* 0x000000566c10723c */ /* 0x000fe80000001810 */
[----:B------:R-:W-:Y:S02]  /*4f50*/  FMUL.FTZ R10, R10, c[0x0][0x2ec] ;  /* 0x0000bb000a0a7a20 */ /* 0x000fe40000410000 */
[----:B------:R-:W-:Y:S02]  /*4f60*/  FMUL.FTZ R11, R11, c[0x0][0x2ec] ;  /* 0x0000bb000b0b7a20 */ /* 0x000fe40000410000 */
[----:B------:R3:W3:Y:S01]  /*4f70*/  MUFU.TANH R113, R6 ;  /* 0x0000000600717308 */ /* 0x0006e20000002400 */
[----:B--2---:R-:W-:Y:S03]  /*4f80*/  MOV R0, R101 ;  /* 0x0000006500007202 */ /* 0x004fe60000000f00 */
[----:B------:R-:W-:Y:S02]  /*4f90*/  @P0 FSEL R0, R101, -INF , !P5 ;  /* 0xff80000065000808 */ /* 0x000fe40006800000 */
[----:B------:R-:W-:Y:S04]  /*4fa0*/  PLOP3.LUT P0, PT, PT, PT, UP0, 0x80, 0x0 ;  /* 0x000000000000781c */ /* 0x000fe80003f0f008 */
[----:B------:R-:W2:Y:S01]  /*4fb0*/  MUFU.TANH R112, R7 ;  /* 0x0000000700707308 */ /* 0x000ea20000002400 */
[----:B------:R-:W-:Y:S02]  /*4fc0*/  FMUL.FTZ R12, R12, c[0x0][0x2ec] ;  /* 0x0000bb000c0c7a20 */ /* 0x000fe40000410000 */
[----:B------:R-:W-:Y:S01]  /*4fd0*/  FMUL.FTZ R13, R13, c[0x0][0x2ec] ;  /* 0x0000bb000d0d7a20 */ /* 0x000fe20000410000 */
[----:B-1----:R-:W-:Y:S01]  /*4fe0*/  MOV R4, R99 ;  /* 0x0000006300047202 */ /* 0x002fe20000000f00 */
[--C-:B------:R-:W-:Y:S01]  /*4ff0*/  FFMA.FTZ R5, R0, c[0x0][0x23c], -R2.reuse ;  /* 0x00008f0000057a23 */ /* 0x100fe20000010802 */
[----:B------:R-:W-:Y:S01]  /*5000*/  @P2 FSEL R4, R99, -INF , !P4 ;  /* 0xff80000063042808 */ /* 0x000fe20006000000 */
[----:B------:R-:W-:Y:S01]  /*5010*/  FMUL.FTZ R0, R251, 1.4426950216293334961 ;  /* 0x3fb8aa3bfb007820 */ /* 0x000fe20000410000 */
[----:B------:R-:W-:Y:S01]  /*5020*/  PLOP3.LUT P2, PT, PT, PT, UP0, 0x80, 0x0 ;  /* 0x000000000000781c */ /* 0x000fe20003f4f008 */
[----:B------:R-:W-:Y:S01]  /*5030*/  FMUL.FTZ R14, R14, c[0x0][0x2ec] ;  /* 0x0000bb000e0e7a20 */ /* 0x000fe20000410000 */
[----:B------:R1:W-:Y:S01]  /*5040*/  MUFU.EX2 R118, R5 ;  /* 0x0000000500767308 */ /* 0x0003e20000000800 */
[----:B------:R-:W-:Y:S01]  /*5050*/  FMUL.FTZ R15, R15, c[0x0][0x2ec] ;  /* 0x0000bb000f0f7a20 */ /* 0x000fe20000410000 */
[----:B------:R-:W-:Y:S01]  /*5060*/  FSEL R0, R0, RZ, P1 ;  /* 0x000000ff00007208 */ /* 0x000fe20000800000 */
[----:B------:R-:W-:Y:S01]  /*5070*/  FMUL.FTZ R16, R16, c[0x0][0x2ec] ;  /* 0x0000bb0010107a20 */ /* 0x000fe20000410000 */
[----:B------:R-:W-:Y:S01]  /*5080*/  PLOP3.LUT P1, PT, PT, PT, UP0, 0x80, 0x0 ;  /* 0x000000000000781c */ /* 0x000fe20003f2f008 */
[----:B------:R-:W-:Y:S01]  /*5090*/  FMUL.FTZ R17, R17, c[0x0][0x2ec] ;  /* 0x0000bb0011117a20 */ /* 0x000fe20000410000 */
[----:B---3--:R-:W-:Y:S01]  /*50a0*/  @P3 IADD3 R6, R3, 0x8, RZ ;  /* 0x0000000803063810 */ /* 0x008fe20007ffe0ff */
[----:B------:R-:W-:Y:S01]  /*50b0*/  FMUL.FTZ R18, R18, c[0x0][0x2ec] ;  /* 0x0000bb0012127a20 */ /* 0x000fe20000410000 */
[----:B------:R-:W-:Y:S01]  /*50c0*/  PLOP3.LUT P3, PT, PT, PT, UP0, 0x80, 0x0 ;  /* 0x000000000000781c */ /* 0x000fe20003f6f008 */
[----:B------:R-:W-:Y:S01]  /*50d0*/  FMUL.FTZ R19, R19, c[0x0][0x2ec] ;  /* 0x0000bb0013137a20 */ /* 0x000fe20000410000 */
[----:B------:R-:W3:Y:S01]  /*50e0*/  MUFU.TANH R98, R8 ;  /* 0x0000000800627308 */ /* 0x000ee20000002400 */
[----:B------:R-:W-:Y:S02]  /*50f0*/  @P6 ISETP.GE.AND P6, PT, R6, UR6, PT ;  /* 0x0000000606006c0c */ /* 0x000fe4000bfc6270 */
[----:B------:R-:W-:Y:S02]  /*5100*/  @P2 IADD3 R6, R3, 0x9, RZ ;  /* 0x0000000903062810 */ /* 0x000fe40007ffe0ff */
[----:B------:R-:W-:Y:S05]  /*5110*/  PLOP3.LUT P2, PT, PT, PT, UP0, 0x80, 0x0 ;  /* 0x000000000000781c */ /* 0x000fea0003f4f008 */
[----:B------:R-:W2:Y:S01]  /*5120*/  MUFU.TANH R97, R9 ;  /* 0x0000000900617308 */ /* 0x000ea20000002400 */
[----:B------:R-:W-:Y:S01]  /*5130*/  @P3 ISETP.GE.AND P3, PT, R6, UR6, PT ;  /* 0x0000000606003c0c */ /* 0x000fe2000bf66270 */
[----:B-1----:R-:W-:Y:S01]  /*5140*/  FFMA.FTZ R5, R4, c[0x0][0x23c], -R2 ;  /* 0x00008f0004057a23 */ /* 0x002fe20000010802 */
[----:B------:R-:W-:Y:S02]  /*5150*/  MOV R4, R113 ;  /* 0x0000007100047202 */ /* 0x000fe40000000f00 */
[----:B------:R-:W-:Y:S02]  /*5160*/  @P0 FSEL R4, R113, -INF , !P5 ;  /* 0xff80000071040808 */ /* 0x000fe40006800000 */
[----:B------:R-:W-:Y:S03]  /*5170*/  PLOP3.LUT P0, PT, PT, PT, UP0, 0x80, 0x0 ;  /* 0x000000000000781c */ /* 0x000fe60003f0f008 */
[----:B------:R1:W-:Y:S01]  /*5180*/  MUFU.EX2 R115, R5 ;  /* 0x0000000500737308 */ /* 0x0003e20000000800 */
[----:B------:R-:W-:Y:S09]  /*5190*/  PLOP3.LUT P5, PT, PT, PT, UP0, 0x80, 0x0 ;  /* 0x000000000000781c */ /* 0x000ff20003faf008 */
[----:B------:R-:W3:Y:S10]  /*51a0*/  MUFU.TANH R107, R10 ;  /* 0x0000000a006b7308 */ /* 0x000ef40000002400 */
[----:B------:R-:W3:Y:S01]  /*51b0*/  MUFU.TANH R106, R11 ;  /* 0x0000000b006a7308 */ /* 0x000ee20000002400 */
[--C-:B-1----:R-:W-:Y:S01]  /*51c0*/  FFMA.FTZ R5, R4, c[0x0][0x23c], -R0.reuse ;  /* 0x00008f0004057a23 */ /* 0x102fe20000010800 */
[----:B--2---:R-:W-:Y:S02]  /*51d0*/  MOV R4, R112 ;  /* 0x0000007000047202 */ /* 0x004fe40000000f00 */
[----:B------:R-:W-:Y:S02]  /*51e0*/  @P1 FSEL R4, R112, -INF , !P4 ;  /* 0xff80000070041808 */ /* 0x000fe40006000000 */
[----:B------:R-:W-:Y:S04]  /*51f0*/  PLOP3.LUT P1, PT, PT, PT, UP0, 0x80, 0x0 ;  /* 0x000000000000781c */ /* 0x000fe80003f2f008 */
[----:B------:R1:W-:Y:S01]  /*5200*/  MUFU.EX2 R126, R5 ;  /* 0x00000005007e7308 */ /* 0x0003e20000000800 */
[----:B------:R-:W-:Y:S09]  /*5210*/  PLOP3.LUT P4, PT, PT, PT, UP0, 0x80, 0x0 ;  /* 0x000000000000781c */ /* 0x000ff20003f8f008 */
[----:B------:R-:W2:Y:S04]  /*5220*/  MUFU.TANH R100, R12 ;  /* 0x0000000c00647308 */ /* 0x000ea80000002400 */
[C---:B------:R-:W-:Y:S02]  /*5230*/  @P4 IADD3 R6, R3.reuse, 0x10, RZ ;  /* 0x0000001003064810 */ /* 0x040fe40007ffe0ff */
[----:B------:R-:W-:Y:S02]  /*5240*/  PLOP3.LUT P4, PT, PT, PT, UP0, 0x80, 0x0 ;  /* 0x000000000000781c */ /* 0x000fe40003f8f008 */
[----:B------:R-:W-:Y:S02]  /*5250*/  @P5 ISETP.GE.AND P5, PT, R6, UR6, PT ;  /* 0x0000000606005c0c */ /* 0x000fe4000bfa6270 */
[----:B------:R-:W2:Y:S01]  /*5260*/  MUFU.TANH R96, R13 ;  /* 0x0000000d00607308 */ /* 0x000ea20000002400 */
[----:B------:R-:W-:Y:S02]  /*5270*/  @P2 IADD3 R6, R3, 0x11, RZ ;  /* 0x0000001103062810 */ /* 0x000fe40007ffe0ff */
[----:B------:R-:W-:Y:S01]  /*5280*/  PLOP3.LUT P2, PT, PT, PT, UP0, 0x80, 0x0 ;  /* 0x000000000000781c */ /* 0x000fe20003f4f008 */
[----:B-1----:R-:W-:Y:S01]  /*5290*/  FFMA.FTZ R5, R4, c[0x0][0x23c], -R0 ;  /* 0x00008f0004057a23 */ /* 0x002fe20000010800 */
[----:B---3--:R-:W-:Y:S02]  /*52a0*/  MOV R4, R98 ;  /* 0x0000006200047202 */ /* 0x008fe40000000f00 */
[----:B------:R-:W-:Y:S02]  /*52b0*/  @P0 FSEL R4, R98, -INF , !P6 ;  /* 0xff80000062040808 */ /* 0x000fe40007000000 */
[----:B------:R-:W-:Y:S01]  /*52c0*/  PLOP3.LUT P0, PT, PT, PT, UP0, 0x80, 0x0 ;  /* 0x000000000000781c */ /* 0x000fe20003f0f008 */
[----:B------:R1:W-:Y:S10]  /*52d0*/  MUFU.EX2 R125, R5 ;  /* 0x00000005007d7308 */ /* 0x0003f40000000800 */
[----:B------:R-:W3:Y:S10]  /*52e0*/  MUFU.TANH R105, R14 ;  /* 0x0000000e00697308 */ /* 0x000ef40000002400 */
[----:B------:R-:W-:Y:S01]  /*52f0*/  MUFU.TANH R104, R15 ;  /* 0x0000000f00687308 */ /* 0x000fe20000002400 */
[--C-:B-1----:R-:W-:Y:S01]  /*5300*/  FFMA.FTZ R5, R4, c[0x0][0x23c], -R2.reuse ;  /* 0x00008f0004057a23 */ /* 0x102fe20000010802 */
[----:B------:R-:W-:Y:S02]  /*5310*/  MOV R4, R97 ;  /* 0x0000006100047202 */ /* 0x000fe40000000f00 */
[----:B------:R-:W-:Y:S02]  /*5320*/  @P1 FSEL R4, R97, -INF , !P3 ;  /* 0xff80000061041808 */ /* 0x000fe40005800000 */
[----:B------:R-:W-:Y:S04]  /*5330*/  PLOP3.LUT P1, PT, PT, PT, UP0, 0x80, 0x0 ;  /* 0x000000000000781c */ /* 0x000fe80003f2f008 */
[----:B------:R1:W-:Y:S10]  /*5340*/  MUFU.EX2 R111, R5 ;  /* 0x00000005006f7308 */ /* 0x0003f40000000800 */
[----:B------:R-:W2:Y:S10]  /*5350*/  MUFU.TANH R95, R16 ;  /* 0x00000010005f7308 */ /* 0x000eb40000002400 */
[----:B------:R-:W-:Y:S01]  /*5360*/  MUFU.TANH R94, R17 ;  /* 0x00000011005e7308 */ /* 0x000fe20000002400 */
[----:B-1----:R-:W-:Y:S01]  /*5370*/  FFMA.FTZ R5, R4, c[0x0][0x23c], -R2 ;  /* 0x00008f0004057a23 */ /* 0x002fe20000010802 */
[----:B------:R-:W-:Y:S02]  /*5380*/  MOV R4, R107 ;  /* 0x0000006b00047202 */ /* 0x000fe40000000f00 */
[----:B------:R-:W-:Y:S02]  /*5390*/  @P0 FSEL R4, R107, -INF , !P6 ;  /* 0xff8000006b040808 */ /* 0x000fe40007000000 */
[----:B------:R-:W-:Y:S04]  /*53a0*/  PLOP3.LUT P0, PT, PT, PT, UP0, 0x80, 0x0 ;  /* 0x000000000000781c */ /* 0x000fe80003f0f008 */
[----:B------:R1:W-:Y:S01]  /*53b0*/  MUFU.EX2 R110, R5 ;  /* 0x00000005006e7308 */ /* 0x0003e20000000800 */
[----:B------:R-:W-:Y:S09]  /*53c0*/  PLOP3.LUT P6, PT, PT, PT, UP0, 0x80, 0x0 ;  /* 0x000000000000781c */ /* 0x000ff20003fcf008 */
[----:B------:R-:W-:Y:S04]  /*53d0*/  MUFU.TANH R103, R18 ;  /* 0x0000001200677308 */ /* 0x000fe80000002400 */
[----:B------:R-:W-:Y:S06]  /*53e0*/  @P6 ISETP.GE.AND P6, PT, R6, UR6, PT ;  /* 0x0000000606006c0c */ /* 0x000fec000bfc6270 */
[----:B------:R-:W-:Y:S01]  /*53f0*/  MUFU.TANH R102, R19 ;  /* 0x0000001300667308 */ /* 0x000fe20000002400 */
[--C-:B-1----:R-:W-:Y:S01]  /*5400*/  FFMA.FTZ R5, R4, c[0x0][0x23c], -R0.reuse ;  /* 0x00008f0004057a23 */ /* 0x102fe20000010800 */
[----:B------:R-:W-:Y:S02]  /*5410*/  MOV R4, R106 ;  /* 0x0000006a00047202 */ /* 0x000fe40000000f00 */
[----:B------:R-:W-:Y:S02]  /*5420*/  @P1 FSEL R4, R106, -INF , !P3 ;  /* 0xff8000006a041808 */ /* 0x000fe40005800000 */
[----:B------:R-:W-:Y:S04]  /*5430*/  PLOP3.LUT P1, PT, PT, PT, UP0, 0x80, 0x0 ;  /* 0x000000000000781c */ /* 0x000fe80003f2f008 */
[----:B------:R1:W-:Y:S01]  /*5440*/  MUFU.EX2 R124, R5 ;  /* 0x00000005007c7308 */ /* 0x0003e20000000800 */
[----:B------:R-:W-:Y:S11]  /*5450*/  PLOP3.LUT P3, PT, PT, PT, UP0, 0x80, 0x0 ;  /* 0x000000000000781c */ /* 0x000ff60003f6f008 */
[----:B------:R-:W-:Y:S02]  /*5460*/  @!UPT UIADD3 URZ, URZ, URZ, URZ ;  /* 0x0000003f3f3ff290 */ /* 0x000fe4000fffe03f */
[C---:B------:R-:W-:Y:S02]  /*5470*/  @P3 IADD3 R6, R3.reuse, 0x18, RZ ;  /* 0x0000001803063810 */ /* 0x040fe40007ffe0ff */
[----:B------:R-:W-:Y:S01]  /*5480*/  @P4 IADD3 R3, R3, 0x19, RZ ;  /* 0x0000001903034810 */ /* 0x000fe20007ffe0ff */
[----:B-1----:R-:W-:Y:S01]  /*5490*/  FFMA.FTZ R5, R4, c[0x0][0x23c], -R0 ;  /* 0x00008f0004057a23 */ /* 0x002fe20000010800 */
[----:B--2---:R-:W-:Y:S02]  /*54a0*/  MOV R4, R100 ;  /* 0x0000006400047202 */ /* 0x004fe40000000f00 */
        /* <DEDUP_REMOVED lines=11> */
[----:B-1----:R-:W-:Y:S01]  /*5560*/  FFMA.FTZ R5, R4, c[0x0][0x23c], -R2 ;  /* 0x00008f0004057a23 */ /* 0x002fe20000010802 */
[----:B---3--:R-:W-:Y:S02]  /*5570*/  MOV R4, R105 ;  /* 0x0000006900047202 */ /* 0x008fe40000000f00 */
        /* <DEDUP_REMOVED lines=13> */
[----:B------:R-:W-:Y:S06]  /*5650*/  FFMA.FTZ R4, R4, c[0x0][0x23c], -R0 ;  /* 0x00008f0004047a23 */ /* 0x000fec0000010800 */
        /* <DEDUP_REMOVED lines=9> */
[----:B------:R-:W-:Y:S05]  /*56f0*/  @P2 FSEL R3, R103, -INF , !P3 ;  /* 0xff80000067032808 */ /* 0x000fea0005800000 */
[----:B------:R1:W2:Y:S01]  /*5700*/  MUFU.EX2 R108, R2 ;  /* 0x00000002006c7308 */ /* 0x0002a20000000800 */
[--C-:B------:R-:W-:Y:S09]  /*5710*/  FFMA.FTZ R3, R3, c[0x0][0x23c], -R0.reuse ;  /* 0x00008f0003037a23 */ /* 0x100ff20000010800 */
[----:B------:R2:W-:Y:S01]  /*5720*/  MUFU.EX2 R120, R3 ;  /* 0x0000000300787308 */ /* 0x0005e20000000800 */
[----:B---3--:R-:W-:Y:S02]  /*5730*/  F2FP.PACK_AB R4, R114, R117 ;  /* 0x000000757204723e */ /* 0x008fe400000000ff */
[----:B-1----:R-:W-:Y:S02]  /*5740*/  MOV R2, R102 ;  /* 0x0000006600027202 */ /* 0x002fe40000000f00 */
[----:B------:R-:W-:Y:S02]  /*5750*/  @P0 FSEL R2, R102, -INF , !P1 ;  /* 0xff80000066020808 */ /* 0x000fe40004800000 */
[----:B----4-:R-:W-:Y:S02]  /*5760*/  IADD3 R92, P0, R127, UR13, RZ ;  /* 0x0000000d7f5c7c10 */ /* 0x010fe4000ff1e0ff */
[----:B------:R-:W-:Y:S01]  /*5770*/  PLOP3.LUT P1, PT, PT, PT, UP4, 0x80, 0x0 ;  /* 0x000000000000781c */ /* 0x000fe20003f2f048 */
[----:B------:R-:W-:Y:S01]  /*5780*/  FFMA.FTZ R0, R2, c[0x0][0x23c], -R0 ;  /* 0x00008f0002007a23 */ /* 0x000fe20000010800 */
[----:B------:R-:W-:Y:S02]  /*5790*/  F2FP.PACK_AB R2, R125, R126 ;  /* 0x0000007e7d02723e */ /* 0x000fe400000000ff */
[----:B--2---:R-:W-:Y:S01]  /*57a0*/  F2FP.PACK_AB R3, R115, R118 ;  /* 0x000000767303723e */ /* 0x004fe200000000ff */
[----:B------:R1:W2:Y:S01]  /*57b0*/  MUFU.EX2 R119, R0 ;  /* 0x0000000000777308 */ /* 0x0002a20000000800 */
[----:B------:R-:W-:Y:S01]  /*57c0*/  IADD3.X R93, R128, UR12, RZ, P0, !PT ;  /* 0x0000000c805d7c10 */ /* 0x000fe200087fe4ff */
[----:B------:R3:W-:Y:S01]  /*57d0*/  STS [R246+0x2a400], R2 ;  /* 0x02a40002f6007388 */ /* 0x0007e20000000800 */
[C---:B------:R-:W-:Y:S04]  /*57e0*/  LEA R234, P0, R129.reuse, R234, 0x2 ;  /* 0x000000ea81ea7211 */ /* 0x040fe800078010ff */
[----:B------:R-:W-:Y:S01]  /*57f0*/  LEA.HI.X.SX32 R235, R129, R235, 0x2, P0 ;  /* 0x000000eb81eb7211 */ /* 0x000fe200000f16ff */
[----:B------:R4:W-:Y:S06]  /*5800*/  STS [R246+0x2a000], R3 ;  /* 0x02a00003f6007388 */ /* 0x0009ec0000000800 */
[----:B------:R-:W-:Y:S06]  /*5810*/  STS [R249+0x2a400], R5 ;  /* 0x02a40005f9007388 */ /* 0x000fec0000000800 */
[----:B------:R2:W5:Y:S01]  /*5820*/  LDL R129, [R1+0x4] ;  /* 0x0000040001817983 */ /* 0x0005620000100800 */
[----:B-1----:R-:W-:Y:S02]  /*5830*/  F2FP.PACK_AB R0, R110, R111 ;  /* 0x0000006f6e00723e */ /* 0x002fe400000000ff */
[----:B---3--:R-:W-:Y:S03]  /*5840*/  F2FP.PACK_AB R2, R108, R109 ;  /* 0x0000006d6c02723e */ /* 0x008fe600000000ff */
[----:B------:R2:W-:Y:S01]  /*5850*/  STS [R249+0x2a000], R0 ;  /* 0x02a00000f9007388 */ /* 0x0005e20000000800 */
[----:B----4-:R-:W-:Y:S05]  /*5860*/  F2FP.PACK_AB R3, R122, R123 ;  /* 0x0000007b7a03723e */ /* 0x010fea00000000ff */
[----:B------:R-:W-:Y:S06]  /*5870*/  STS [R247+0x2a000], R4 ;  /* 0x02a00004f7007388 */ /* 0x000fec0000000800 */
[----:B------:R1:W-:Y:S06]  /*5880*/  STS [R247+0x2a400], R3 ;  /* 0x02a40003f7007388 */ /* 0x0003ec0000000800 */
[----:B------:R-:W-:Y:S01]  /*5890*/  STS [R248+0x2a000], R2 ;  /* 0x02a00002f8007388 */ /* 0x000fe20000000800 */
[----:B--2---:R-:W-:Y:S05]  /*58a0*/  F2FP.PACK_AB R0, R119, R120 ;  /* 0x000000787700723e */ /* 0x004fea00000000ff */
[----:B------:R2:W-:Y:S06]  /*58b0*/  STS [R248+0x2a400], R0 ;  /* 0x02a40000f8007388 */ /* 0x0005ec0000000800 */
[----:B------:R-:W-:Y:S01]  /*58c0*/  LDSM.16.M88.4 R16, [R228+0x10000] ;  /* 0x01000000e410783b */ /* 0x000fe20000000200 */
[CC--:B-1----:R-:W-:Y:S05]  /*58d0*/  IADD3 R3, R217.reuse, R228.reuse, RZ ;  /* 0x000000e4d9037210 */ /* 0x0c2fea0007ffe0ff */
[----:B------:R-:W1:Y:S06]  /*58e0*/  LDSM.16.M88.4 R8, [R221+0x20000] ;  /* 0x02000000dd08783b */ /* 0x000e6c0000000200 */
[----:B------:R-:W3:Y:S01]  /*58f0*/  LDSM.16.M88.4 R84, [R221+0x20800] ;  /* 0x02080000dd54783b */ /* 0x000ee20000000200 */
[----:B--2---:R-:W-:Y:S04]  /*5900*/  IADD3 R0, R116, R228, RZ ;  /* 0x000000e474007210 */ /* 0x004fe80007ffe0ff */
[----:B------:R-:W-:Y:S01]  /*5910*/  IADD3 R2, R217, R0, RZ ;  /* 0x00000000d9027210 */ /* 0x000fe20007ffe0ff */
[----:B------:R-:W-:Y:S01]  /*5920*/  LDSM.16.M88.4 R88, [R0+0x10000] ;  /* 0x010000000058783b */ /* 0x000fe20000000200 */
[C---:B-1----:R-:W-:Y:S08]  /*5930*/  HMMA.16816.F32 R4, R16.reuse, R8, RZ ;  /* 0x000000081004723c */ /* 0x042ff000000018ff */
[C---:B------:R-:W-:Y:S08]  /*5940*/  HMMA.16816.F32 R8, R16.reuse, R10, RZ ;  /* 0x0000000a1008723c */ /* 0x040ff000000018ff */
[C---:B---3--:R-:W-:Y:S08]  /*5950*/  HMMA.16816.F32 R12, R16.reuse, R84, RZ ;  /* 0x00000054100c723c */ /* 0x048ff000000018ff */
        /* <DEDUP_REMOVED lines=85> */
[----:B------:R-:W2:Y:S06]  /*5eb0*/  LDSM.16.M88.4 R88, [R222+0x26000] ;  /* 0x02600000de58783b */ /* 0x000eac0000000200 */
[----:B-1----:R1:W3:Y:S01]  /*5ec0*/  LDG.E R0, [R92.64+0x20] ;  /* 0x000020045c007981 */ /* 0x0022e2000c1e1900 */
[C---:B--2---:R-:W-:Y:S08]  /*5ed0*/  HMMA.16816.F32 R4, R84.reuse, R88, R4 ;  /* 0x000000585404723c */ /* 0x044ff00000001804 */
[C---:B------:R-:W-:Y:S01]  /*5ee0*/  HMMA.16816.F32 R8, R84.reuse, R90, R8 ;  /* 0x0000005a5408723c */ /* 0x040fe20000001808 */
[----:B------:R-:W2:Y:S07]  /*5ef0*/  LDSM.16.M88.4 R88, [R222+0x26800] ;  /* 0x02680000de58783b */ /* 0x000eae0000000200 */
[C---:B--2---:R-:W-:Y:S08]  /*5f00*/  HMMA.16816.F32 R12, R84.reuse, R88, R12 ;  /* 0x00000058540c723c */ /* 0x044ff0000000180c */
[----:B------:R-:W-:Y:S01]  /*5f10*/  HMMA.16816.F32 R16, R84, R90, R16 ;  /* 0x0000005a5410723c */ /* 0x000fe20000001810 */
[----:B------:R2:W-:Y:S06]  /*5f20*/  LDSM.16.M88.4 R84, [R3+0x16000] ;  /* 0x016000000354783b */ /* 0x0005ec0000000200 */
[----:B------:R-:W4:Y:S06]  /*5f30*/  LDSM.16.M88.4 R88, [R224+0x26000] ;  /* 0x02600000e058783b */ /* 0x000f2c0000000200 */
[----:B--2---:R1:W2:Y:S01]  /*5f40*/  LDG.E R3, [R92.64] ;  /* 0x000000045c037981 */ /* 0x0042a2000c1e1900 */
[C---:B----4-:R-:W-:Y:S03]  /*5f50*/  HMMA.16816.F32 R4, R84.reuse, R88, R4 ;  /* 0x000000585404723c */ /* 0x050fe60000001804 */
[----:B-1----:R-:W-:Y:S04]  /*5f60*/  FFMA.FTZ R92, -R101, R101, 1 ;  /* 0x3f800000655c7423 */ /* 0x002fe80000010165 */
[----:B------:R-:W-:Y:S01]  /*5f70*/  FMUL.FTZ R92, R92, c[0x0][0x2ec] ;  /* 0x0000bb005c5c7a20 */ /* 0x000fe20000410000 */
        /* <DEDUP_REMOVED lines=9> */
[C---:B-1----:R-:W-:Y:S07]  /*6010*/  HMMA.16816.F32 R12, R84.reuse, R88, R12 ;  /* 0x00000058540c723c */ /* 0x042fee000000180c */
[----:B------:R-:W-:Y:S01]  /*6020*/  FFMA.FTZ R89, -R96, R96, 1 ;  /* 0x3f80000060597423 */ /* 0x000fe20000010160 */
[----:B------:R-:W-:Y:S04]  /*6030*/  HMMA.16816.F32 R16, R84, R90, R16 ;  /* 0x0000005a5410723c */ /* 0x000fe80000001810 */
[----:B------:R-:W-:Y:S02]  /*6040*/  FMUL.FTZ R89, R89, c[0x0][0x2ec] ;  /* 0x0000bb0059597a20 */ /* 0x000fe40000410000 */
[----:B------:R-:W-:Y:S02]  /*6050*/  FFMA.FTZ R88, -R95, R95, 1 ;  /* 0x3f8000005f587423 */ /* 0x000fe4000001015f */
[----:B------:R-:W-:Y:S04]  /*6060*/  FFMA.FTZ R91, -R99, R99, 1 ;  /* 0x3f800000635b7423 */ /* 0x000fe80000010163 */
[----:B------:R-:W-:Y:S02]  /*6070*/  FFMA.FTZ R86, -R98, R98, 1 ;  /* 0x3f80000062567423 */ /* 0x000fe40000010162 */
[----:B------:R-:W-:Y:S02]  /*6080*/  FMUL.FTZ R91, R91, c[0x0][0x2ec] ;  /* 0x0000bb005b5b7a20 */ /* 0x000fe40000410000 */
[----:B------:R-:W-:Y:S02]  /*6090*/  FMUL.FTZ R86, R86, c[0x0][0x2ec] ;  /* 0x0000bb0056567a20 */ /* 0x000fe40000410000 */
[----:B------:R-:W-:Y:S02]  /*60a0*/  FFMA.FTZ R90, -R100, R100, 1 ;  /* 0x3f800000645a7423 */ /* 0x000fe40000010164 */
[----:B------:R-:W-:Y:S02]  /*60b0*/  FFMA.FTZ R87, -R94, R94, 1 ;  /* 0x3f8000005e577423 */ /* 0x000fe4000001015e */
[----:B------:R-:W-:Y:S02]  /*60c0*/  FMUL.FTZ R90, R90, c[0x0][0x2ec] ;  /* 0x0000bb005a5a7a20 */ /* 0x000fe40000410000 */
[----:B------:R-:W-:Y:S02]  /*60d0*/  FMUL.FTZ R87, R87, c[0x0][0x2ec] ;  /* 0x0000bb0057577a20 */ /* 0x000fe40000410000 */
[----:B------:R-:W-:Y:S02]  /*60e0*/  FFMA.FTZ R84, -R113, R113, 1 ;  /* 0x3f80000071547423 */ /* 0x000fe40000010171 */
[----:B------:R-:W-:Y:S02]  /*60f0*/  FMUL.FTZ R88, R88, c[0x0][0x2ec] ;  /* 0x0000bb0058587a20 */ /* 0x000fe40000410000 */
[----:B------:R-:W-:Y:S02]  /*6100*/  FMUL.FTZ R84, R84, c[0x0][0x2ec] ;  /* 0x0000bb0054547a20 */ /* 0x000fe40000410000 */
[----:B---3--:R-:W-:Y:S02]  /*6110*/  FADD.FTZ R18, -R0, R18 ;  /* 0x0000001200127221 */ /* 0x008fe40000010100 */
[----:B------:R-:W-:Y:S04]  /*6120*/  FFMA.FTZ R85, -R97, R97, 1 ;  /* 0x3f80000061557423 */ /* 0x000fe80000010161 */
[----:B------:R-:W-:Y:S02]  /*6130*/  FMUL.FTZ R85, R85, c[0x0][0x2ec] ;  /* 0x0000bb0055557a20 */ /* 0x000fe40000410000 */
[C---:B--2---:R-:W-:Y:S02]  /*6140*/  FADD.FTZ R2, -R3.reuse, R4 ;  /* 0x0000000403027221 */ /* 0x044fe40000010100 */
[C---:B------:R-:W-:Y:S02]  /*6150*/  FADD.FTZ R4, -R3.reuse, R5 ;  /* 0x0000000503047221 */ /* 0x040fe40000010100 */
[----:B------:R-:W-:Y:S02]  /*6160*/  FMUL.FTZ R2, R118, R2 ;  /* 0x0000000276027220 */ /* 0x000fe40000410000 */
[----:B------:R-:W-:Y:S02]  /*6170*/  FADD.FTZ R5, -R3, R8 ;  /* 0x0000000803057221 */ /* 0x000fe40000010100 */
[----:B------:R-:W-:Y:S02]  /*6180*/  FMUL.FTZ R4, R115, R4 ;  /* 0x0000000473047220 */ /* 0x000fe40000410000 */
[----:B------:R-:W-:Y:S02]  /*6190*/  FMUL.FTZ R5, R111, R5 ;  /* 0x000000056f057220 */ /* 0x000fe40000410000 */
[----:B------:R-:W-:Y:S02]  /*61a0*/  FMUL.FTZ R92, R2, R92 ;  /* 0x0000005c025c7220 */ /* 0x000fe40000410000 */
[C---:B------:R-:W-:Y:S02]  /*61b0*/  FADD.FTZ R2, -R3.reuse, R12 ;  /* 0x0000000c03027221 */ /* 0x040fe40000010100 */
[C---:B------:R-:W-:Y:S02]  /*61c0*/  FADD.FTZ R13, -R3.reuse, R13 ;  /* 0x0000000d030d7221 */ /* 0x040fe40000010100 */
[C---:B------:R-:W-:Y:S02]  /*61d0*/  FADD.FTZ R17, -R3.reuse, R17 ;  /* 0x0000001103117221 */ /* 0x040fe40000010100 */
[C---:B------:R-:W-:Y:S02]  /*61e0*/  FADD.FTZ R8, -R3.reuse, R9 ;  /* 0x0000000903087221 */ /* 0x040fe40000010100 */
[----:B------:R-:W-:Y:S02]  /*61f0*/  FMUL.FTZ R91, R4, R91 ;  /* 0x0000005b045b7220 */ /* 0x000fe40000410000 */
        /* <DEDUP_REMOVED lines=8> */
[----:B------:R-:W-:Y:S02]  /*6280*/  FADD.FTZ R3, -R0, R7 ;  /* 0x0000000700037221 */ /* 0x000fe40000010100 */
[----:B------:R-:W-:Y:S02]  /*6290*/  FMUL.FTZ R87, R5, R87 ;  /* 0x0000005705577220 */ /* 0x000fe40000410000 */
[----:B------:R-:W-:Y:S02]  /*62a0*/  FFMA.FTZ R5, -R112, R112, 1 ;  /* 0x3f80000070057423 */ /* 0x000fe40000010170 */
[----:B------:R-:W-:Y:S02]  /*62b0*/  FMUL.FTZ R4, R109, R4 ;  /* 0x000000046d047220 */ /* 0x000fe40000410000 */
[----:B------:R-:W-:Y:S02]  /*62c0*/  FMUL.FTZ R2, R126, R2 ;  /* 0x000000027e027220 */ /* 0x000fe40000410000 */
[----:B------:R-:W-:Y:S02]  /*62d0*/  FMUL.FTZ R3, R125, R3 ;  /* 0x000000037d037220 */ /* 0x000fe40000410000 */
[----:B------:R-:W-:Y:S02]  /*62e0*/  FMUL.FTZ R5, R5, c[0x0][0x2ec] ;  /* 0x0000bb0005057a20 */ /* 0x000fe40000410000 */
[----:B------:R-:W-:Y:S02]  /*62f0*/  FMUL.FTZ R88, R4, R88 ;  /* 0x0000005804587220 */ /* 0x000fe40000410000 */
[C---:B------:R-:W-:Y:S02]  /*6300*/  FADD.FTZ R4, -R0.reuse, R10 ;  /* 0x0000000a00047221 */ /* 0x040fe40000010100 */
[----:B------:R-:W-:Y:S02]  /*6310*/  FADD.FTZ R6, -R0, R11 ;  /* 0x0000000b00067221 */ /* 0x000fe40000010100 */
[----:B------:R-:W-:Y:S02]  /*6320*/  FMUL.FTZ R84, R2, R84 ;  /* 0x0000005402547220 */ /* 0x000fe40000410000 */
[----:B------:R-:W-:Y:S02]  /*6330*/  FMUL.FTZ R5, R3, R5 ;  /* 0x0000000503057220 */ /* 0x000fe40000410000 */
[C---:B------:R-:W-:Y:S02]  /*6340*/  FADD.FTZ R7, -R0.reuse, R14 ;  /* 0x0000000e00077221 */ /* 0x040fe40000010100 */
[----:B------:R-:W-:Y:S02]  /*6350*/  FADD.FTZ R3, -R0, R15 ;  /* 0x0000000f00037221 */ /* 0x000fe40000010100 */
[----:B------:R-:W-:Y:S02]  /*6360*/  FFMA.FTZ R15, -R107, R107, 1 ;  /* 0x3f8000006b0f7423 */ /* 0x000fe4000001016b */
[----:B------:R-:W-:Y:S02]  /*6370*/  FFMA.FTZ R14, -R106, R106, 1 ;  /* 0x3f8000006a0e7423 */ /* 0x000fe4000001016a */
[----:B------:R-:W-:Y:S02]  /*6380*/  FADD.FTZ R2, -R0, R19 ;  /* 0x0000001300027221 */ /* 0x000fe40000010100 */
[----:B------:R-:W-:Y:S02]  /*6390*/  FMUL.FTZ R0, R120, R18 ;  /* 0x0000001278007220 */ /* 0x000fe40000410000 */
[----:B------:R-:W-:Y:S02]  /*63a0*/  FFMA.FTZ R17, -R105, R105, 1 ;  /* 0x3f80000069117423 */ /* 0x000fe40000010169 */
[----:B------:R-:W-:Y:S02]  /*63b0*/  FFMA.FTZ R16, -R104, R104, 1 ;  /* 0x3f80000068107423 */ /* 0x000fe40000010168 */
[----:B------:R-:W-:Y:S02]  /*63c0*/  FFMA.FTZ R19, -R103, R103, 1 ;  /* 0x3f80000067137423 */ /* 0x000fe40000010167 */
[----:B------:R-:W-:Y:S02]  /*63d0*/  FFMA.FTZ R18, -R102, R102, 1 ;  /* 0x3f80000066127423 */ /* 0x000fe40000010166 */
[----:B------:R-:W-:Y:S02]  /*63e0*/  FMUL.FTZ R8, R110, R8 ;  /* 0x000000086e087220 */ /* 0x000fe40000410000 */
[----:B------:R-:W-:Y:S02]  /*63f0*/  FMUL.FTZ R4, R124, R4 ;  /* 0x000000047c047220 */ /* 0x000fe40000410000 */
[----:B------:R-:W-:Y:S02]  /*6400*/  FMUL.FTZ R6, R121, R6 ;  /* 0x0000000679067220 */ /* 0x000fe40000410000 */
[----:B------:R-:W-:Y:S02]  /*6410*/  FMUL.FTZ R7, R123, R7 ;  /* 0x000000077b077220 */ /* 0x000fe40000410000 */
[----:B------:R-:W-:Y:S02]  /*6420*/  FMUL.FTZ R15, R15, c[0x0][0x2ec] ;  /* 0x0000bb000f0f7a20 */ /* 0x000fe40000410000 */
[----:B------:R-:W-:Y:S02]  /*6430*/  FMUL.FTZ R14, R14, c[0x0][0x2ec] ;  /* 0x0000bb000e0e7a20 */ /* 0x000fe40000410000 */
[----:B------:R-:W-:Y:S02]  /*6440*/  FMUL.FTZ R3, R122, R3 ;  /* 0x000000037a037220 */ /* 0x000fe40000410000 */
[----:B------:R-:W-:Y:S02]  /*6450*/  FMUL.FTZ R2, R119, R2 ;  /* 0x0000000277027220 */ /* 0x000fe40000410000 */
[----:B------:R-:W-:Y:S02]  /*6460*/  FMUL.FTZ R17, R17, c[0x0][0x2ec] ;  /* 0x0000bb0011117a20 */ /* 0x000fe40000410000 */
[----:B------:R-:W-:Y:S02]  /*6470*/  FMUL.FTZ R16, R16, c[0x0][0x2ec] ;  /* 0x0000bb0010107a20 */ /* 0x000fe40000410000 */
[----:B------:R-:W-:Y:S02]  /*6480*/  FMUL.FTZ R19, R19, c[0x0][0x2ec] ;  /* 0x0000bb0013137a20 */ /* 0x000fe40000410000 */
[----:B------:R-:W-:Y:S02]  /*6490*/  FMUL.FTZ R18, R18, c[0x0][0x2ec] ;  /* 0x0000bb0012127a20 */ /* 0x000fe40000410000 */
        /* <DEDUP_REMOVED lines=103> */
.L_x_1508:
        /* <DEDUP_REMOVED lines=126> */
[CC--:B------:R-:W-:Y:S02]  /*72f0*/  @!P3 LEA R8, P0, R0.reuse, R243.reuse, 0x1 ;  /* 0x000000f30008b211 */ /* 0x0c0fe400078008ff */
        /* <DEDUP_REMOVED lines=46> */
.L_x_1509:
[----:B-1----:R-:W-:Y:S01]  /*75e0*/  IMAD.MOV.U32 R2, RZ, RZ, R128 ;  /* 0x000000ffff027224 */ /* 0x002fe200078e0080 */
[----:B------:R-:W-:Y:S01]  /*75f0*/  LDSM.16.MT88.4 R16, [R216+0x18000] ;  /* 0x01800000d810783b */ /* 0x000fe20000004200 */
[----:B------:R-:W-:Y:S01]  /*7600*/  IMAD.MOV.U32 R3, RZ, RZ, R127 ;  /* 0x000000ffff037224 */ /* 0x000fe200078e007f */
[----:B------:R-:W-:Y:S01]  /*7610*/  ULOP3.LUT UR8, UR7, 0x1, URZ, 0xc0, !UPT ;  /* 0x0000000107087892 */ /* 0x000fe2000f8ec03f */
[----:B------:R-:W-:Y:S01]  /*7620*/  IMAD.IADD R0, R229, 0x1, R116 ;  /* 0x00000001e5007824 */ /* 0x000fe200078e0274 */
[----:B------:R-:W-:Y:S01]  /*7630*/  @UP4 UIADD3 UR9, UP3, UR11, -0x100, URZ ;  /* 0xffffff000b094890 */ /* 0x000fe2000ff7e03f */
[----:B-----5:R-:W1:Y:S01]  /*7640*/  LDSM.16.M88.4 R128, [R229] ;  /* 0x00000000e580783b */ /* 0x020e620000000200 */
[----:B------:R-:W-:Y:S02]  /*7650*/  UISETP.NE.U32.AND UP0, UPT, UR8, 0x1, UPT ;  /* 0x000000010800788c */ /* 0x000fe4000bf05070 */
[----:B------:R-:W-:Y:S02]  /*7660*/  UIADD3 UR14, UR7, -0x1, URZ ;  /* 0xffffffff070e7890 */ /* 0x000fe4000fffe03f */
[----:B------:R-:W2:Y:S01]  /*7670*/  LDSM.16.M88.4 R124, [R229+0x1000] ;  /* 0x00100000e57c783b */ /* 0x000ea20000000200 */
[----:B------:R-:W-:Y:S04]  /*7680*/  @UP4 UIADD3.X UR8, UR10, -0x1, URZ, UP3, !UPT ;  /* 0xffffffff0a084890 */ /* 0x000fe80009ffe43f */
[----:B------:R-:W3:Y:S05]  /*7690*/  LDSM.16.MT88.4 R96, [R216+0x1a000] ;  /* 0x01a00000d860783b */ /* 0x000eea0000004200 */
[----:B------:R-:W4:Y:S05]  /*76a0*/  LDSM.16.MT88.4 R112, [R216+0x1c000] ;  /* 0x01c00000d870783b */ /* 0x000f2a0000004200 */
        /* <DEDUP_REMOVED lines=706> */
.L_x_1511:
        /* <DEDUP_REMOVED lines=18> */
.L_x_1512:
        /* <DEDUP_REMOVED lines=65> */
.L_x_1514:
[----:B--23--:R-:W-:Y:S05]  /*a800*/  BSYNC B0 ;  /* 0x0000000000007941 */ /* 0x00cfea0003800000 */
.L_x_1513:
        /* <DEDUP_REMOVED lines=21> */
.L_x_1516:
[----:B------:R-:W-:Y:S05]  /*a960*/  BSYNC B0 ;  /* 0x0000000000007941 */ /* 0x000fea0003800000 */
.L_x_1515:
        /* <DEDUP_REMOVED lines=31> */
.L_x_1518:
[----:B------:R-:W-:Y:S05]  /*ab60*/  BSYNC B0 ;  /* 0x0000000000007941 */ /* 0x000fea0003800000 */
.L_x_1517:
        /* <DEDUP_REMOVED lines=21> */
.L_x_1489:
        /* <DEDUP_REMOVED lines=20> */
.L_x_1520:
        /* <DEDUP_REMOVED lines=18> */
.L_x_1521:
        /* <DEDUP_REMOVED lines=44> */
.L_x_1523:
[----:B------:R-:W-:Y:S05]  /*b1e0*/  BSYNC B0 ;  /* 0x0000000000007941 */ /* 0x000fea0003800000 */
.L_x_1522:
        /* <DEDUP_REMOVED lines=21> */
.L_x_1525:
[----:B------:R-:W-:Y:S05]  /*b340*/  BSYNC B0 ;  /* 0x0000000000007941 */ /* 0x000fea0003800000 */
.L_x_1524:
        /* <DEDUP_REMOVED lines=31> */
.L_x_1527:
[----:B------:R-:W-:Y:S05]  /*b540*/  BSYNC B0 ;  /* 0x0000000000007941 */ /* 0x000fea0003800000 */
.L_x_1526:
        /* <DEDUP_REMOVED lines=18> */
.L_x_1519:
[----:B------:R-:W-:Y:S05]  /*b670*/  BSYNC B1 ;  /* 0x0000000000017941 */ /* 0x000fea0003800000 */
.L_x_1484:
        /* <DEDUP_REMOVED lines=12> */
.L_x_1528:
[----:B------:R-:W-:Y:S05]  /*b740*/  EXIT ;  /* 0x000000000000794d */ /* 0x000fea0003800000 */
.L_x_1530:
        /* <DEDUP_REMOVED lines=11> */
.L_x_2041:


//--------------------- .text._ZN5flash44flash_bwd_dq_dk_dv_loop_seqk_parallel_kernelI23Flash_bwd_kernel_traitsILi256ELi64ELi64ELi8ELi4ELi2ELi2ELb0ELb0EN7cutlass6half_tE19Flash_kernel_traitsILi256ELi64ELi64ELi8ES3_EELb1ELb0ELb1ELb0ELb0ELb0ELb0EEEvNS_16Flash_bwd_paramsE --------------------------
	.section	.text._ZN5flash44flash_bwd_dq_dk_dv_loop_seqk_parallel_kernelI23Flash_bwd_kernel_traitsILi256ELi64ELi64ELi8ELi4ELi2ELi2ELb0ELb0EN7cutlass6half_tE19Flash_kernel_traitsILi256ELi64ELi64ELi8ES3_EELb1ELb0ELb1ELb0ELb0ELb0ELb0EEEvNS_16Flash_bwd_paramsE,"ax",@progbits
	.sectioninfo	@"SHI_REGISTERS=255"
	.align	128
        .global         _ZN5flash44flash_bwd_dq_dk_dv_loop_seqk_parallel_kernelI23Flash_bwd_kernel_traitsILi256ELi64ELi64ELi8ELi4ELi2ELi2ELb0ELb0EN7cutlass6half_tE19Flash_kernel_traitsILi256ELi64ELi64ELi8ES3_EELb1ELb0ELb1ELb0ELb0ELb0ELb0EEEvNS_16Flash_bwd_paramsE
        .type           _ZN5flash44flash_bwd_dq_dk_dv_loop_seqk_parallel_kernelI23Flash_bwd_kernel_traitsILi256ELi64ELi64ELi8ELi4ELi2ELi2ELb0ELb0EN7cutlass6half_tE19Flash_kernel_traitsILi256ELi64ELi64ELi8ES3_EELb1ELb0ELb1ELb0ELb0ELb0ELb0EEEvNS_16Flash_bwd_paramsE,@function
        .size           _ZN5flash44flash_bwd_dq_dk_dv_loop_seqk_parallel_kernelI23Flash_bwd_kernel_traitsILi256ELi64ELi64ELi8ELi4ELi2ELi2ELb0ELb0EN7cutlass6half_tE19Flash_kernel_traitsILi256ELi64ELi64ELi8ES3_EELb1ELb0ELb1ELb0ELb0ELb0ELb0EEEvNS_16Flash_bwd_paramsE,(.L_x_2042 - _ZN5flash44flash_bwd_dq_dk_dv_loop_seqk_parallel_kernelI23Flash_bwd_kernel_traitsILi256ELi64ELi64ELi8ELi4ELi2ELi2ELb0ELb0EN7cutlass6half_tE19Flash_kernel_traitsILi256ELi64ELi64ELi8ES3_EELb1ELb0ELb1ELb0ELb0ELb0ELb0EEEvNS_16Flash_bwd_paramsE)
        .other          _ZN5flash44flash_bwd_dq_dk_dv_loop_seqk_parallel_kernelI23Flash_bwd_kernel_traitsILi256ELi64ELi64ELi8ELi4ELi2ELi2ELb0ELb0EN7cutlass6half_tE19Flash_kernel_traitsILi256ELi64ELi64ELi8ES3_EELb1ELb0ELb1ELb0ELb0ELb0ELb0EEEvNS_16Flash_bwd_paramsE,@"STO_CUDA_ENTRY STV_DEFAULT"
_ZN5flash44flash_bwd_dq_dk_dv_loop_seqk_parallel_kernelI23Flash_bwd_kernel_traitsILi256ELi64ELi64ELi8ELi4ELi2ELi2ELb0ELb0EN7cutlass6half_tE19Flash_kernel_traitsILi256ELi64ELi64ELi8ES3_EELb1ELb0ELb1ELb0ELb0ELb0ELb0EEEvNS_16Flash_bwd_paramsE:
.text._ZN5flash44flash_bwd_dq_dk_dv_loop_seqk_parallel_kernelI23Flash_bwd_kernel_traitsILi256ELi64ELi64ELi8ELi4ELi2ELi2ELb0ELb0EN7cutlass6half_tE19Flash_kernel_traitsILi256ELi64ELi64ELi8ES3_EELb1ELb0ELb1ELb0ELb0ELb0ELb0EEEvNS_16Flash_bwd_paramsE:
        /* <DEDUP_REMOVED lines=15> */
[----:B------:R-:W-:Y:S01]  /*00f0*/  ULDC.U8 UR10, c[0x0][0x328] ;  /* 0x0000ca00000a7ab9 */ /* 0x000fe20000000000 */
[----:B------:R-:W-:Y:S01]  /*0100*/  IMAD.MOV.U32 R214, RZ, RZ, 0x40 ;  /* 0x00000040ffd67424 */ /* 0x000fe200078e00ff */
[----:B------:R-:W-:Y:S01]  /*0110*/  UISETP.NE.AND UP5, UPT, UR10, URZ, UPT ;  /* 0x0000003f0a00728c */ /* 0x000fe2000bfa5270 */
[----:B------:R-:W-:Y:S01]  /*0120*/  IMAD.MOV.U32 R238, RZ, RZ, -0x10 ;  /* 0xfffffff0ffee7424 */ /* 0x000fe200078e00ff */
[----:B------:R-:W-:Y:S01]  /*0130*/  UMOV UR9, 0x80 ;  /* 0x0000008000097882 */ /* 0x000fe20000000000 */
[----:B------:R-:W3:Y:S01]  /*0140*/  S2UR UR38, SR_CTAID.Y ;  /* 0x00000000002679c3 */ /* 0x000ee20000002600 */
[----:B------:R-:W-:-:S02]  /*0150*/  ULDC UR7, c[0x0][0x210] ;  /* 0x0000840000077ab9 */ /* 0x000fc40000000800 */
[----:B------:R-:W-:Y:S02]  /*0160*/  ULDC UR61, c[0x0][0x234] ;  /* 0x00008d00003d7ab9 */ /* 0x000fe40000000800 */
[----:B------:R-:W-:Y:S02]  /*0170*/  ULDC UR16, c[0x0][0x224] ;  /* 0x0000890000107ab9 */ /* 0x000fe40000000800 */
[----:B------:R-:W-:Y:S02]  /*0180*/  ULDC UR51, c[0x0][0x22c] ;  /* 0x00008b0000337ab9 */ /* 0x000fe40000000800 */
[----:B------:R-:W-:Y:S02]  /*0190*/  ULDC UR40, c[0x0][0x1c0] ;  /* 0x0000700000287ab9 */ /* 0x000fe40000000800 */
[----:B------:R-:W-:Y:S02]  /*01a0*/  ULDC UR13, c[0x0][0x1c0] ;  /* 0x00007000000d7ab9 */ /* 0x000fe40000000800 */
[----:B------:R-:W-:Y:S01]  /*01b0*/  ULDC UR14, c[0x0][0x1c0] ;  /* 0x00007000000e7ab9 */ /* 0x000fe20000000800 */
[----:B-1----:R-:W-:Y:S01]  /*01c0*/  SHF.R.S32.HI R6, RZ, 0x1f, R5 ;  /* 0x0000001fff067819 */ /* 0x002fe20000011405 */
[----:B--2---:R-:W-:-:S02]  /*01d0*/  ULOP3.LUT UR6, UR39, UR6, URZ, 0x3c, !UPT ;  /* 0x0000000627067292 */ /* 0x004fc4000f8e3c3f */
[----:B------:R-:W-:Y:S01]  /*01e0*/  UIMAD UR61, UR9, UR7, UR61 ;  /* 0x00000007093d72a4 */ /* 0x000fe2000f8e023d */
[CC--:B------:R-:W-:Y:S01]  /*01f0*/  LEA.HI R3, R6.reuse, R5.reuse, RZ, 0x5 ;  /* 0x0000000506037211 */ /* 0x0c0fe200078f28ff */
[----:B------:R-:W-:Y:S01]  /*0200*/  USHF.R.S32.HI UR8, URZ, 0x1f, UR16 ;  /* 0x0000001f3f087899 */ /* 0x000fe20008011410 */
        /* <DEDUP_REMOVED lines=9> */
[----:B------:R-:W-:Y:S01]  /*02a0*/  UIMAD UR51, UR51, UR13, URZ ;  /* 0x0000000d333372a4 */ /* 0x000fe2000f8e023f */
[----:B------:R-:W-:Y:S01]  /*02b0*/  LOP3.LUT R4, R3, 0xffffffe0, RZ, 0xc0, !PT ;  /* 0xffffffe003047812 */ /* 0x000fe200078ec0ff */
[----:B------:R-:W-:Y:S01]  /*02c0*/  ULDC UR15, c[0x0][0x1c0] ;  /* 0x00007000000f7ab9 */ /* 0x000fe20000000800 */
        /* <DEDUP_REMOVED lines=12> */
[-C--:B------:R-:W-:Y:S01]  /*0390*/  LEA.HI R7, R12, R0.reuse, RZ, 0x2 ;  /* 0x000000000c077211 */ /* 0x080fe200078f10ff */
[----:B------:R-:W-:Y:S01]  /*03a0*/  UIMAD UR58, UR8, UR38, URZ ;  /* 0x00000026083a72a4 */ /* 0x000fe2000f8e023f */
[----:B------:R-:W-:Y:S01]  /*03b0*/  LEA.HI R3, R3, R0, RZ, 0x1 ;  /* 0x0000000003037211 */ /* 0x000fe200078f08ff */
[----:B------:R-:W-:Y:S01]  /*03c0*/  UIMAD.WIDE.U32 UR48, UR38, UR16, URZ ;  /* 0x00000010263072a5 */ /* 0x000fe2000f8e003f */
[----:B------:R-:W-:Y:S01]  /*03d0*/  LEA.HI R4, R2, R5, RZ, 0x1 ;  /* 0x0000000502047211 */ /* 0x000fe200078f08ff */
[----:B------:R-:W-:Y:S01]  /*03e0*/  UIMAD UR7, UR38, UR12, UR39 ;  /* 0x0000000c260772a4 */ /* 0x000fe2000f8e0227 */
[----:B------:R-:W-:Y:S01]  /*03f0*/  LOP3.LUT R7, R7, 0xfffffffc, RZ, 0xc0, !PT ;  /* 0xfffffffc07077812 */ /* 0x000fe200078ec0ff */
[----:B------:R-:W-:Y:S01]  /*0400*/  @!UP5 UIMAD UR8, UR38, UR15, UR39 ;  /* 0x0000000f2608d2a4 */ /* 0x000fe2000f8e0227 */
[----:B------:R-:W-:Y:S01]  /*0410*/  LOP3.LUT R2, R3, 0xfffffffe, RZ, 0xc0, !PT ;  /* 0xfffffffe03027812 */ /* 0x000fe200078ec0ff */
[----:B------:R-:W-:Y:S01]  /*0420*/  USHF.L.U32 UR50, UR51, 0x6, URZ ;  /* 0x0000000633327899 */ /* 0x000fe2000800063f */
[----:B------:R-:W-:Y:S01]  /*0430*/  LOP3.LUT R3, R4, 0xfffffffe, RZ, 0xc0, !PT ;  /* 0xfffffffe04037812 */ /* 0x000fe200078ec0ff */
[C---:B------:R-:W-:Y:S01]  /*0440*/  IMAD.IADD R251, R0.reuse, 0x1, -R7 ;  /* 0x0000000100fb7824 */ /* 0x040fe200078e0a07 */
[----:B------:R-:W-:Y:S01]  /*0450*/  SHF.R.S32.HI R245, RZ, 0x7, R245 ;  /* 0x00000007fff57819 */ /* 0x000fe200000114f5 */
[----:B------:R-:W-:Y:S01]  /*0460*/  IMAD.IADD R218, R0, 0x1, -R2 ;  /* 0x0000000100da7824 */ /* 0x000fe200078e0a02 */
[--C-:B------:R-:W-:Y:S01]  /*0470*/  SHF.R.S32.HI R0, RZ, 0x1f, R6.reuse ;  /* 0x0000001fff007819 */ /* 0x100fe20000011406 */
[----:B------:R-:W-:Y:S01]  /*0480*/  IMAD.IADD R7, R5, 0x1, -R3 ;  /* 0x0000000105077824 */ /* 0x000fe200078e0a03 */
[----:B------:R-:W-:Y:S01]  /*0490*/  SHF.R.S32.HI R3, RZ, 0x2, R6 ;  /* 0x00000002ff037819 */ /* 0x000fe20000011406 */
[----:B------:R-:W-:Y:S01]  /*04a0*/  ULDC UR55, c[0x0][0x214] ;  /* 0x0000850000377ab9 */ /* 0x000fe20000000800 */
[----:B------:R-:W-:Y:S01]  /*04b0*/  SHF.R.S32.HI R2, RZ, 0x3, R11 ;  /* 0x00000003ff027819 */ /* 0x000fe2000001140b */
[----:B------:R-:W-:Y:S01]  /*04c0*/  IMAD.SHL.U32 R215, R7, 0x200, RZ ;  /* 0x0000020007d77824 */ /* 0x000fe200078e00ff */
[----:B------:R-:W-:Y:S01]  /*04d0*/  LEA.HI R0, R0, R3, RZ, 0x3 ;  /* 0x0000000300007211 */ /* 0x000fe200078f18ff */
[----:B------:R-:W-:Y:S01]  /*04e0*/  ULDC.U8 UR11, c[0x0][0x3d0] ;  /* 0x0000f400000b7ab9 */ /* 0x000fe20000000000 */
[----:B------:R-:W-:Y:S01]  /*04f0*/  SHF.R.S32.HI R5, RZ, 0x1f, R9 ;  /* 0x0000001fff057819 */ /* 0x000fe20000011409 */
[----:B------:R-:W-:Y:S01]  /*0500*/  IMAD.SHL.U32 R2, R2, 0x40, RZ ;  /* 0x0000004002027824 */ /* 0x000fe200078e00ff */
[----:B------:R-:W-:Y:S01]  /*0510*/  LOP3.LUT R0, R0, 0xfffffff8, RZ, 0xc0, !PT ;  /* 0xfffffff800007812 */ /* 0x000fe200078ec0ff */
[----:B------:R-:W-:Y:S01]  /*0520*/  ULDC UR56, c[0x0][0x224] ;  /* 0x0000890000387ab9 */ /* 0x000fe20000000800 */
[C---:B------:R-:W-:Y:S01]  /*0530*/  LOP3.LUT P4, RZ, R8.reuse, 0x4, RZ, 0xc0, !PT ;  /* 0x0000000408ff7812 */ /* 0x040fe2000788c0ff */
[----:B------:R-:W-:Y:S01]  /*0540*/  @UP5 UIMAD UR60, UR38, UR55, URZ ;  /* 0x00000037263c52a4 */ /* 0x000fe2000f8e023f */
[----:B------:R-:W-:Y:S01]  /*0550*/  LOP3.LUT P3, RZ, R8, 0x2, RZ, 0xc0, !PT ;  /* 0x0000000208ff7812 */ /* 0x000fe2000786c0ff */
[----:B------:R-:W-:Y:S01]  /*0560*/  IMAD.IADD R4, R3, 0x1, -R0 ;  /* 0x0000000103047824 */ /* 0x000fe200078e0a00 */
[----:B------:R-:W-:Y:S01]  /*0570*/  LOP3.LUT R0, R2, 0x1c0, RZ, 0xc0, !PT ;  /* 0x000001c002007812 */ /* 0x000fe200078ec0ff */
[----:B------:R-:W-:Y:S01]  /*0580*/  UMOV UR42, URZ ;  /* 0x0000003f002a7c82 */ /* 0x000fe20008000000 */
[----:B------:R-:W-:Y:S01]  /*0590*/  SHF.R.S32.HI R3, RZ, 0x1f, R10 ;  /* 0x0000001fff037819 */ /* 0x000fe2000001140a */
[----:B------:R-:W-:Y:S01]  /*05a0*/  ULDC.64 UR4, c[0x0][0x118] ;  /* 0x0000460000047ab9 */ /* 0x000fe20000000a00 */
[----:B------:R-:W-:Y:S01]  /*05b0*/  LOP3.LUT R2, R0, 0x38, R234, 0xf8, !PT ;  /* 0x0000003800027812 */ /* 0x000fe200078ef8ea */
[----:B------:R-:W-:Y:S01]  /*05c0*/  ULDC UR44, c[0x0][0x2e8] ;  /* 0x0000ba00002c7ab9 */ /* 0x000fe20000000800 */
[----:B------:R-:W-:Y:S01]  /*05d0*/  SHF.R.U32.HI R0, RZ, 0x3, R0 ;  /* 0x00000003ff007819 */ /* 0x000fe20000011600 */
[----:B------:R-:W-:Y:S01]  /*05e0*/  ULDC.U8 UR35, c[0x0][0x2d8] ;  /* 0x0000b60000237ab9 */ /* 0x000fe20000000000 */
[----:B------:R-:W-:Y:S01]  /*05f0*/  LEA.HI R233, R3, R10, RZ, 0x2 ;  /* 0x0000000a03e97211 */ /* 0x000fe200078f10ff */
[----:B------:R-:W-:Y:S01]  /*0600*/  UISETP.NE.AND UP6, UPT, UR11, URZ, UPT ;  /* 0x0000003f0b00728c */ /* 0x000fe2000bfc5270 */
[----:B------:R-:W-:Y:S01]  /*0610*/  LOP3.LUT R6, R2, R0, RZ, 0x3c, !PT ;  /* 0x0000000002067212 */ /* 0x000fe200078e3cff */
[----:B------:R-:W-:Y:S01]  /*0620*/  IMAD.U32 R0, RZ, RZ, UR6 ;  /* 0x00000006ff007e24 */ /* 0x000fe2000f8e00ff */
[----:B------:R-:W-:Y:S01]  /*0630*/  LEA.HI R10, R5, R9, RZ, 0x3 ;  /* 0x00000009050a7211 */ /* 0x000fe200078f18ff */
[----:B------:R-:W-:Y:S01]  /*0640*/  USHF.L.U32 UR6, UR38, 0x7, URZ ;  /* 0x0000000726067899 */ /* 0x000fe2000800063f */
[----:B------:R-:W-:Y:S01]  /*0650*/  LOP3.LUT R3, R4, 0x1, RZ, 0xc0, !PT ;  /* 0x0000000104037812 */ /* 0x000fe200078ec0ff */
[----:B------:R-:W-:Y:S01]  /*0660*/  UIMAD.WIDE.U32 UR46, UR40, UR48, URZ ;  /* 0x00000030282e72a5 */ /* 0x000fe2000f8e003f */
[----:B------:R-:W-:Y:S01]  /*0670*/  LOP3.LUT R2, R10, 0xfffffff8, RZ, 0xc0, !PT ;  /* 0xfffffff80a027812 */ /* 0x000fe200078ec0ff */
[----:B------:R1:W-:Y:S01]  /*0680*/  STL [R1], R0 ;  /* 0x0000000001007387 */ /* 0x0003e20000100800 */
[----:B------:R-:W-:Y:S01]  /*0690*/  ISETP.NE.U32.AND P0, PT, R3, 0x1, PT ;  /* 0x000000010300780c */ /* 0x000fe20003f05070 */
[----:B------:R-:W-:Y:S01]  /*06a0*/  IMAD.U32 R5, RZ, RZ, UR6 ;  /* 0x00000006ff057e24 */ /* 0x000fe2000f8e00ff */
[----:B------:R-:W-:Y:S01]  /*06b0*/  USHF.R.S32.HI UR6, URZ, 0x1f, UR39 ;  /* 0x0000001f3f067899 */ /* 0x000fe20008011427 */
[----:B------:R-:W-:Y:S01]  /*06c0*/  IMAD.IADD R9, R9, 0x1, -R2 ;  /* 0x0000000109097824 */ /* 0x000fe200078e0a02 */
[----:B------:R-:W-:Y:S01]  /*06d0*/  R2P PR, R4, 0x6 ;  /* 0x0000000604007804 */ /* 0x000fe20000000000 */
[----:B------:R-:W-:Y:S01]  /*06e0*/  IMAD.SHL.U32 R2, R218, 0x10, RZ ;  /* 0x00000010da027824 */ /* 0x000fe200078e00ff */
[----:B------:R-:W-:Y:S01]  /*06f0*/  SEL R209, R209, 0xffffffe0, !P3 ;  /* 0xffffffe0d1d17807 */ /* 0x000fe20005800000 */
[----:B------:R-:W-:Y:S01]  /*0700*/  IMAD.SHL.U32 R3, R4, 0x40, RZ ;  /* 0x0000004004037824 */ /* 0x000fe200078e00ff */
[----:B------:R-:W-:Y:S01]  /*0710*/  SEL R214, R214, 0xffffffc0, !P4 ;  /* 0xffffffc0d6d67807 */ /* 0x000fe20006000000 */
[----:B------:R-:W-:Y:S01]  /*0720*/  IMAD.SHL.U32 R4, R7, 0x20, RZ ;  /* 0x0000002007047824 */ /* 0x000fe200078e00ff */
[----:B------:R-:W-:Y:S01]  /*0730*/  SEL R238, R238, 0x10, !P0 ;  /* 0x00000010eeee7807 */ /* 0x000fe20004000000 */
[----:B------:R-:W-:Y:S01]  /*0740*/  UIMAD UR57, UR41, UR48, URZ ;  /* 0x00000030293972a4 */ /* 0x000fe2000f8e023f */
[----:B------:R-:W-:Y:S01]  /*0750*/  SHF.R.S32.HI R233, RZ, 0x2, R233 ;  /* 0x00000002ffe97819 */ /* 0x000fe200000114e9 */
[----:B------:R-:W-:Y:S01]  /*0760*/  USHF.R.S32.HI UR59, URZ, 0x1f, UR52 ;  /* 0x0000001f3f3b7899 */ /* 0x000fe20008011434 */
[C---:B------:R-:W-:Y:S01]  /*0770*/  IADD3 R243, R234.reuse, 0x40, RZ ;  /* 0x00000040eaf37810 */ /* 0x040fe20007ffe0ff */
[----:B------:R-:W-:Y:S01]  /*0780*/  UIMAD UR56, UR7, UR56, URZ ;  /* 0x00000038073872a4 */ /* 0x000fe2000f8e023f */
[C---:B------:R-:W-:Y:S01]  /*0790*/  IADD3 R242, R234.reuse, 0x80, RZ ;  /* 0x00000080eaf27810 */ /* 0x040fe20007ffe0ff */
[----:B------:R-:W-:Y:S01]  /*07a0*/  IMAD R233, R251, 0x10, R233 ;  /* 0x00000010fbe97824 */ /* 0x000fe200078e02e9 */
[----:B------:R-:W-:Y:S01]  /*07b0*/  IADD3 R244, R234, 0xc0, RZ ;  /* 0x000000c0eaf47810 */ /* 0x000fe20007ffe0ff */
[----:B------:R-:W-:-:S02]  /*07c0*/  @!UP5 UIMAD UR55, UR8, UR55, URZ ;  /* 0x000000370837d2a4 */ /* 0x000fc4000f8e023f */
[----:B------:R-:W-:Y:S02]  /*07d0*/  USHF.R.S32.HI UR54, URZ, 0x1f, UR50 ;  /* 0x0000001f3f367899 */ /* 0x000fe40008011432 */
[----:B------:R-:W-:Y:S01]  /*07e0*/  UMOV UR43, 0xffff8000 ;  /* 0xffff8000002b7882 */ /* 0x000fe20000000000 */
[----:B-1----:R-:W-:Y:S02]  /*07f0*/  IMAD.SHL.U32 R0, R8, 0x40, RZ ;  /* 0x0000004008007824 */ /* 0x002fe400078e00ff */
[----:B------:R-:W-:-:S03]  /*0800*/  IMAD.U32 R8, RZ, RZ, UR9 ;  /* 0x00000009ff087e24 */ /* 0x000fc6000f8e00ff */
[----:B------:R-:W-:-:S04]  /*0810*/  LOP3.LUT R0, R0, 0x1c0, RZ, 0xc0, !PT ;  /* 0x000001c000007812 */ /* 0x000fc800078ec0ff */
[C---:B------:R-:W-:Y:S02]  /*0820*/  LOP3.LUT R211, R0.reuse, 0x8, R11, 0xf8, !PT ;  /* 0x0000000800d37812 */ /* 0x040fe400078ef80b */
[----:B------:R-:W-:Y:S01]  /*0830*/  LOP3.LUT R5, R0, 0x10, R2, 0xf8, !PT ;  /* 0x0000001000057812 */ /* 0x000fe200078ef802 */
[----:B------:R-:W-:Y:S01]  /*0840*/  IMAD R2, R245, 0x800, R215 ;  /* 0x00000800f5027824 */ /* 0x000fe200078e02d7 */
[----:B------:R-:W-:Y:S02]  /*0850*/  SHF.R.U32.HI R0, RZ, 0x3, R0 ;  /* 0x00000003ff007819 */ /* 0x000fe40000011600 */
[----:B------:R-:W-:Y:S02]  /*0860*/  LOP3.LUT R5, R5, 0x8, R11, 0xf8, !PT ;  /* 0x0000000805057812 */ /* 0x000fe400078ef80b */
[----:B------:R-:W-:Y:S02]  /*0870*/  LOP3.LUT R211, R211, R0, RZ, 0x3c, !PT ;  /* 0x00000000d3d37212 */ /* 0x000fe400078e3cff */
[----:B------:R-:W-:Y:S01]  /*0880*/  LOP3.LUT R215, R215, R5, R0, 0xf6, !PT ;  /* 0x00000005d7d77212 */ /* 0x000fe200078ef600 */
[----:B------:R-:W-:Y:S01]  /*0890*/  IMAD.SHL.U32 R5, R245, 0x20, RZ ;  /* 0x00000020f5057824 */ /* 0x000fe200078e00ff */
[----:B------:R-:W-:Y:S01]  /*08a0*/  LOP3.LUT R0, R3, 0x1c0, RZ, 0xc0, !PT ;  /* 0x000001c003007812 */ /* 0x000fe200078ec0ff */
[----:B------:R-:W-:Y:S01]  /*08b0*/  IMAD.IADD R211, R2, 0x1, R211 ;  /* 0x0000000102d37824 */ /* 0x000fe200078e02d3 */
[----:B------:R-:W-:Y:S01]  /*08c0*/  SHF.R.S32.HI R2, RZ, 0x6, R13 ;  /* 0x00000006ff027819 */ /* 0x000fe2000001140d */
[----:B------:R-:W-:Y:S01]  /*08d0*/  IMAD.U32 R3, RZ, RZ, UR6 ;  /* 0x00000006ff037e24 */ /* 0x000fe2000f8e00ff */
[----:B------:R-:W-:Y:S01]  /*08e0*/  SHF.R.U32.HI R3, RZ, 0x3, R0 ;  /* 0x00000003ff037819 */ /* 0x000fe20000011600 */
[----:B------:R-:W-:Y:S01]  /*08f0*/  IMAD R209, R211, 0x2, R209 ;  /* 0x00000002d3d17824 */ /* 0x000fe200078e02d1 */
[----:B------:R-:W-:Y:S01]  /*0900*/  UIMAD UR6, UR38, UR14, UR39 ;  /* 0x0000000e260672a4 */ /* 0x000fe2000f8e0227 */
[----:B------:R-:W-:-:S02]  /*0910*/  IMAD R252, R2, 0x200, R6 ;  /* 0x0000020002fc7824 */ /* 0x000fc400078e0206 */
[----:B------:R-:W-:Y:S01]  /*0920*/  IMAD.SHL.U32 R2, R2, 0x8, RZ ;  /* 0x0000000802027824 */ /* 0x000fe200078e00ff */
[----:B------:R-:W-:Y:S01]  /*0930*/  USHF.L.U32 UR45, UR6, 0x5, URZ ;  /* 0x00000005062d7899 */ /* 0x000fe2000800063f */
[C---:B------:R-:W-:Y:S02]  /*0940*/  IMAD.SHL.U32 R212, R211.reuse, 0x2, RZ ;  /* 0x00000002d3d47824 */ /* 0x040fe400078e00ff */
[--C-:B------:R-:W-:Y:S01]  /*0950*/  IMAD R211, R211, 0x2, R214.reuse ;  /* 0x00000002d3d37824 */ /* 0x100fe200078e02d6 */
[----:B------:R-:W-:Y:S01]  /*0960*/  LOP3.LUT R2, R2, 0x18, RZ, 0xc0, !PT ;  /* 0x0000001802027812 */ /* 0x000fe200078ec0ff */
[----:B------:R-:W-:Y:S01]  /*0970*/  IMAD.IADD R210, R214, 0x1, R209 ;  /* 0x00000001d6d27824 */ /* 0x000fe200078e02d1 */
[----:B------:R-:W-:Y:S01]  /*0980*/  USHF.R.S32.HI UR53, URZ, 0x1f, UR45 ;  /* 0x0000001f3f357899 */ /* 0x000fe2000801142d */
[C---:B------:R-:W-:Y:S01]  /*0990*/  IMAD R214, R215.reuse, 0x2, R214 ;  /* 0x00000002d7d67824 */ /* 0x040fe200078e02d6 */
[----:B------:R-:W-:Y:S01]  /*09a0*/  LOP3.LUT R6, R2, 0x20, R4, 0xf8, !PT ;  /* 0x0000002002067812 */ /* 0x000fe200078ef804 */
[----:B------:R-:W-:Y:S01]  /*09b0*/  IMAD.SHL.U32 R215, R215, 0x2, RZ ;  /* 0x00000002d7d77824 */ /* 0x000fe200078e00ff */
[----:B------:R-:W-:-:S02]  /*09c0*/  LOP3.LUT R4, R0, 0x20, R5, 0xf8, !PT ;  /* 0x0000002000047812 */ /* 0x000fc400078ef805 */
[----:B------:R-:W-:Y:S01]  /*09d0*/  LOP3.LUT R5, R3, R0, R2, 0x1e, !PT ;  /* 0x0000000003057212 */ /* 0x000fe200078e1e02 */
[----:B------:R-:W-:Y:S01]  /*09e0*/  IMAD.SHL.U32 R0, R14, 0x2, RZ ;  /* 0x000000020e007824 */ /* 0x000fe200078e00ff */
[----:B------:R-:W-:Y:S01]  /*09f0*/  LOP3.LUT R3, R4, R3, RZ, 0x3c, !PT ;  /* 0x0000000304037212 */ /* 0x000fe200078e3cff */
[----:B------:R-:W-:Y:S02]  /*0a00*/  IMAD.U32 R4, RZ, RZ, UR10 ;  /* 0x0000000aff047e24 */ /* 0x000fe4000f8e00ff */
[--C-:B------:R-:W-:Y:S02]  /*0a10*/  IMAD R2, R251, 0x400, R0.reuse ;  /* 0x00000400fb027824 */ /* 0x100fe400078e0200 */
[----:B------:R-:W-:Y:S02]  /*0a20*/  IMAD.SHL.U32 R4, R9, 0x40, RZ ;  /* 0x0000004009047824 */ /* 0x000fe400078e00ff */
[----:B------:R-:W-:Y:S02]  /*0a30*/  IMAD R0, R218, 0x400, R0 ;  /* 0x00000400da007824 */ /* 0x000fe400078e0200 */
[----:B------:R-:W-:Y:S01]  /*0a40*/  IMAD.IADD R236, R2, 0x1, R3 ;  /* 0x0000000102ec7824 */ /* 0x000fe200078e0203 */
[----:B------:R-:W-:Y:S01]  /*0a50*/  LOP3.LUT R3, R4, 0x1c0, RZ, 0xc0, !PT ;  /* 0x000001c004037812 */ /* 0x000fe200078ec0ff */
[----:B------:R-:W-:-:S02]  /*0a60*/  IMAD.IADD R246, R0, 0x1, R5 ;  /* 0x0000000100f67824 */ /* 0x000fc400078e0205 */
[----:B------:R-:W-:Y:S01]  /*0a70*/  IMAD.SHL.U32 R0, R7, 0x8, RZ ;  /* 0x0000000807007824 */ /* 0x000fe200078e00ff */
[--C-:B------:R-:W-:Y:S01]  /*0a80*/  SHF.R.U32.HI R2, RZ, 0x3, R3.reuse ;  /* 0x00000003ff027819 */ /* 0x100fe20000011603 */
[----:B------:R-:W-:Y:S01]  /*0a90*/  IMAD.SHL.U32 R4, R10, 0x40, RZ ;  /* 0x000000400a047824 */ /* 0x000fe200078e00ff */
[----:B------:R-:W-:Y:S01]  /*0aa0*/  LEA R246, R246, 0x18000, 0x1 ;  /* 0x00018000f6f67811 */ /* 0x000fe200078e08ff */
[----:B------:R-:W-:Y:S01]  /*0ab0*/  IMAD.SHL.U32 R236, R236, 0x2, RZ ;  /* 0x00000002ecec7824 */ /* 0x000fe200078e00ff */
[----:B------:R-:W-:Y:S02]  /*0ac0*/  LOP3.LUT R5, R3, 0x8, R0, 0xf8, !PT ;  /* 0x0000000803057812 */ /* 0x000fe400078ef800 */
[----:B------:R-:W-:Y:S01]  /*0ad0*/  LOP3.LUT R0, R4, 0xfffffe00, RZ, 0xc0, !PT ;  /* 0xfffffe0004007812 */ /* 0x000fe200078ec0ff */
[----:B------:R-:W-:Y:S01]  /*0ae0*/  IMAD.IADD R239, R236, 0x1, R238 ;  /* 0x00000001ecef7824 */ /* 0x000fe200078e02ee */
[----:B------:R-:W-:Y:S02]  /*0af0*/  LOP3.LUT R3, R2, R6, R3, 0x1e, !PT ;  /* 0x0000000602037212 */ /* 0x000fe400078e1e03 */
[----:B------:R-:W-:Y:S01]  /*0b00*/  LOP3.LUT R2, R5, R2, RZ, 0x3c, !PT ;  /* 0x0000000205027212 */ /* 0x000fe200078e3cff */
[--C-:B------:R-:W-:Y:S01]  /*0b10*/  IMAD R218, R218, 0x400, R0.reuse ;  /* 0x00000400dada7824 */ /* 0x100fe200078e0200 */
        /* <DEDUP_REMOVED lines=10> */
.L_x_1579:
        /* <DEDUP_REMOVED lines=22> */
[----:B------:R-:W-:-:S02]  /*0d20*/  UIADD3 UR8, UP0, UR14, UR8, URZ ;  /* 0x000000080e087290 */ /* 0x000fc4000ff1e03f */
[----:B------:R-:W-:Y:S01]  /*0d30*/  PLOP3.LUT P1, PT, PT, PT, UP4, 0x80, 0x0 ;  /* 0x000000000000781c */ /* 0x000fe20003f2f048 */
[----:B------:R1:W3:Y:S01]  /*0d40*/  @P2 LDG.E R6, [R2.64+0x4] ;  /* 0x0000040402062981 */ /* 0x0002e2000c1e1900 */
[----:B------:R-:W-:Y:S01]  /*0d50*/  UIADD3.X UR9, UR12, UR9, URZ, UP0, !UPT ;  /* 0x000000090c097290 */ /* 0x000fe200087fe43f */
[----:B------:R-:W-:Y:S01]  /*0d60*/  PLOP3.LUT P0, PT, PT, PT, UP2, 0x80, 0x0 ;  /* 0x000000000000781c */ /* 0x000fe20003f0f028 */
[----:B------:R-:W-:Y:S02]  /*0d70*/  IMAD.U32 R4, RZ, RZ, UR6 ;  /* 0x00000006ff047e24 */ /* 0x000fe4000f8e00ff */
[----:B------:R-:W-:-:S10]  /*0d80*/  IMAD.U32 R5, RZ, RZ, UR7 ;  /* 0x00000007ff057e24 */ /* 0x000fd4000f8e00ff */
[----:B------:R-:W4:Y:S01]  /*0d90*/  @P0 LDG.E R4, [R4.64] ;  /* 0x0000000404040981 */ /* 0x000f22000c1e1900 */
        /* <DEDUP_REMOVED lines=14> */
[----:B--2---:R-:W1:Y:S08]  /*0e80*/  @P2 R2UR UR16, R7 ;  /* 0x00000000071023c2 */ /* 0x004e7000000e0000 */
[----:B---3--:R-:W1:Y:S08]  /*0e90*/  @P2 R2UR UR13, R6 ;  /* 0x00000000060d23c2 */ /* 0x008e7000000e0000 */
        /* <DEDUP_REMOVED lines=20> */
.L_x_1531:
        /* <DEDUP_REMOVED lines=24> */
[----:B------:R-:W-:Y:S02]  /*1160*/  UIMAD.WIDE.U32 UR10, UR38, UR8, URZ ;  /* 0x00000008260a72a5 */ /* 0x000fe4000f8e003f */
[----:B------:R-:W-:Y:S02]  /*1170*/  UIMAD UR9, UR38, UR9, UR6 ;  /* 0x00000009260972a4 */ /* 0x000fe4000f8e0206 */
[----:B------:R-:W-:-:S02]  /*1180*/  ULDC.64 UR14, c[0x0][0x190] ;  /* 0x00006400000e7ab9 */ /* 0x000fc40000000a00 */
[----:B------:R-:W-:Y:S02]  /*1190*/  UIADD3 UR27, UR11, UR9, URZ ;  /* 0x000000090b1b7290 */ /* 0x000fe4000fffe03f */
[----:B------:R-:W-:Y:S02]  /*11a0*/  UIMAD.WIDE.U32 UR8, UR16, UR14, URZ ;  /* 0x0000000e100872a5 */ /* 0x000fe4000f8e003f */
[----:B------:R-:W-:Y:S02]  /*11b0*/  UIMAD UR6, UR16, UR15, URZ ;  /* 0x0000000f100672a4 */ /* 0x000fe4000f8e023f */
[----:B------:R-:W-:Y:S02]  /*11c0*/  USEL UR29, UR10, UR8, !UP3 ;  /* 0x000000080a1d7287 */ /* 0x000fe4000d800000 */
[----:B------:R-:W-:Y:S02]  /*11d0*/  @UP3 UIADD3 UR27, UR9, UR6, URZ ;  /* 0x00000006091b3290 */ /* 0x000fe4000fffe03f */
[----:B------:R-:W-:-:S02]  /*11e0*/  UIADD3 UR6, UR13, 0x40, UR19 ;  /* 0x000000400d067890 */ /* 0x000fc4000fffe013 */
[----:B------:R-:W-:Y:S02]  /*11f0*/  ULDC UR12, c[0x0][0x2e4] ;  /* 0x0000b900000c7ab9 */ /* 0x000fe40000000800 */
[----:B------:R-:W-:Y:S02]  /*1200*/  UIADD3 UR8, UR13, 0x3f, URZ ;  /* 0x0000003f0d087890 */ /* 0x000fe4000fffe03f */
[----:B------:R-:W-:Y:S02]  /*1210*/  UIADD3 UR6, UR6, UR12, -UR7 ;  /* 0x0000000c06067290 */ /* 0x000fe4000fffe807 */
[----:B------:R-:W-:Y:S02]  /*1220*/  UISETP.NE.AND UP0, UPT, UR37, -0x1, UPT ;  /* 0xffffffff2500788c */ /* 0x000fe4000bf05270 */
[----:B------:R-:W-:Y:S02]  /*1230*/  USHF.R.S32.HI UR9, URZ, 0x1f, UR8 ;  /* 0x0000001f3f097899 */ /* 0x000fe40008011408 */
[----:B------:R-:W-:-:S02]  /*1240*/  UIADD3 UR6, UR6, 0x3f, URZ ;  /* 0x0000003f06067890 */ /* 0x000fc4000fffe03f */
[----:B------:R-:W-:Y:S01]  /*1250*/  ULEA.HI UR14, UR9, UR8, URZ, 0x6 ;  /* 0x00000008090e7291 */ /* 0x000fe2000f8f303f */
[----:B------:R-:W-:Y:S01]  /*1260*/  PLOP3.LUT P1, PT, PT, PT, UP0, 0x80, 0x0 ;  /* 0x000000000000781c */ /* 0x000fe20003f2f008 */
[----:B------:R-:W-:Y:S02]  /*1270*/  USHF.R.S32.HI UR8, URZ, 0x1f, UR6 ;  /* 0x0000001f3f087899 */ /* 0x000fe40008011406 */
[----:B------:R-:W-:Y:S02]  /*1280*/  ULDC.64 UR10, c[0x0][0x198] ;  /* 0x00006600000a7ab9 */ /* 0x000fe40000000a00 */
[----:B------:R-:W-:Y:S02]  /*1290*/  ULEA.HI UR12, UR8, UR6, URZ, 0x6 ;  /* 0x00000006080c7291 */ /* 0x000fe4000f8f303f */
[----:B------:R-:W-:-:S04]  /*12a0*/  @UP0 UIADD3 UR6, UR36, UR37, URZ ;  /* 0x0000002524060290 */ /* 0x000fc8000fffe03f */
[----:B------:R-:W-:-:S04]  /*12b0*/  @UP0 UIMAD.WIDE.U32 UR8, UR6, UR10, URZ ;  /* 0x0000000a060802a5 */ /* 0x000fc8000f8e003f */
[----:B------:R-:W-:Y:S02]  /*12c0*/  @UP0 UIMAD UR25, UR6, UR11, UR9 ;  /* 0x0000000b061902a4 */ /* 0x000fe4000f8e0209 */
[----:B------:R-:W-:Y:S02]  /*12d0*/  USHF.R.S32.HI UR9, URZ, 0x6, UR14 ;  /* 0x000000063f097899 */ /* 0x000fe4000801140e */
[----:B------:R-:W-:Y:S02]  /*12e0*/  USHF.R.S32.HI UR6, URZ, 0x6, UR12 ;  /* 0x000000063f067899 */ /* 0x000fe4000801140c */
[----:B------:R-:W-:Y:S02]  /*12f0*/  @UP0 UMOV UR23, UR8 ;  /* 0x0000000800170c82 */ /* 0x000fe40008000000 */
[----:B------:R-:W-:-:S04]  /*1300*/  UISETP.LT.AND UP2, UPT, UR9, UR6, UPT ;  /* 0x000000060900728c */ /* 0x000fc8000bf41270 */
[----:B------:R-:W-:-:S04]  /*1310*/  USEL UR31, UR9, UR6, UP2 ;  /* 0x00000006091f7287 */ /* 0x000fc80009000000 */
[----:B------:R-:W-:-:S04]  /*1320*/  ULEA UR17, UR31, 0xffffffc0, 0x6 ;  /* 0xffffffc01f117891 */ /* 0x000fc8000f8e303f */
        /* <DEDUP_REMOVED lines=14> */
.L_x_1533:
[----:B------:R-:W2:Y:S01]  /*1410*/  LDL R0, [R1] ;  /* 0x0000000001007983 */ /* 0x000ea20000100800 */
[----:B------:R-:W-:Y:S01]  /*1420*/  IABS R5, c[0x0][0x1c8] ;  /* 0x0000720000057a13 */ /* 0x000fe20000000000 */
[----:B------:R-:W-:Y:S01]  /*1430*/  @UP0 UIADD3 UR6, UR36, UR37, URZ ;  /* 0x0000002524060290 */ /* 0x000fe2000fffe03f */
[----:B------:R-:W-:Y:S01]  /*1440*/  IABS R4, UR39 ;  /* 0x0000002700047c13 */ /* 0x000fe20008000000 */
[----:B------:R-:W-:Y:S01]  /*1450*/  ULDC.64 UR10, c[0x0][0x1a0] ;  /* 0x00006800000a7ab9 */ /* 0x000fe20000000a00 */
[----:B------:R-:W1:Y:S01]  /*1460*/  I2F.RP R2, R5 ;  /* 0x0000000500027306 */ /* 0x000e620000209400 */
[----:B------:R-:W-:-:S04]  /*1470*/  @UP0 UIMAD.WIDE.U32 UR8, UR6, UR10, URZ ;  /* 0x0000000a060802a5 */ /* 0x000fc8000f8e003f */
[----:B------:R-:W-:-:S03]  /*1480*/  @UP0 UIMAD UR24, UR6, UR11, UR9 ;  /* 0x0000000b061802a4 */ /* 0x000fc6000f8e0209 */
[----:B------:R-:W-:Y:S01]  /*1490*/  @UP0 UMOV UR22, UR8 ;  /* 0x0000000800160c82 */ /* 0x000fe20008000000 */
[----:B-1----:R-:W1:Y:S02]  /*14a0*/  MUFU.RCP R2, R2 ;  /* 0x0000000200027308 */ /* 0x002e640000001000 */
[----:B-1----:R-:W-:-:S06]  /*14b0*/  IADD3 R2, R2, 0xffffffe, RZ ;  /* 0x0ffffffe02027810 */ /* 0x002fcc0007ffe0ff */
[----:B------:R1:W3:Y:S02]  /*14c0*/  F2I.FTZ.U32.TRUNC.NTZ R3, R2 ;  /* 0x0000000200037305 */ /* 0x0002e4000021f000 */
[----:B-1----:R-:W-:Y:S01]  /*14d0*/  IMAD.MOV.U32 R2, RZ, RZ, RZ ;  /* 0x000000ffff027224 */ /* 0x002fe200078e00ff */
[----:B--2---:R3:W1:Y:S02]  /*14e0*/  R2UR UR12, R0 ;  /* 0x00000000000c73c2 */ /* 0x00466400000e0000 */
[----:B---3--:R-:W-:Y:S01]  /*14f0*/  IMAD.MOV R0, RZ, RZ, -R3 ;  /* 0x000000ffff007224 */ /* 0x008fe200078e0a03 */
[----:B-1----:R-:W-:-:S03]  /*1500*/  ISETP.LE.AND P0, PT, RZ, UR12, PT ;  /* 0x0000000cff007c0c */ /* 0x002fc6000bf03270 */
        /* <DEDUP_REMOVED lines=29> */
.L_x_1534:
        /* <DEDUP_REMOVED lines=45> */
.L_x_1535:
[----:B------:R-:W-:-:S03]  /*19b0*/  UMOV UR14, UR56 ;  /* 0x00000038000e7c82 */ /* 0x000fc60008000000 */
.L_x_1536:
[----:B------:R-:W-:Y:S01]  /*19c0*/  UIADD3 UR8, UP4, UP3, UR8, UR50, UR52 ;  /* 0x0000003208087290 */ /* 0x000fe2000fb9e034 */
[----:B------:R-:W-:Y:S01]  /*19d0*/  LEA.HI R2, R23, R24, RZ, 0x5 ;  /* 0x0000001817027211 */ /* 0x000fe200078f28ff */
[----:B------:R-:W-:Y:S01]  /*19e0*/  USHF.R.S32.HI UR16, URZ, 0x1f, UR39 ;  /* 0x0000001f3f107899 */ /* 0x000fe20008011427 */
[----:B------:R-:W-:Y:S01]  /*19f0*/  SHF.R.S32.HI R235, RZ, 0x1f, R234 ;  /* 0x0000001fffeb7819 */ /* 0x000fe200000114ea */
[----:B------:R-:W-:Y:S01]  /*1a00*/  UIADD3 UR28, UP2, UP1, UR18, UR8, UR26 ;  /* 0x00000008121c7290 */ /* 0x000fe2000f95e01a */
[----:B------:R-:W-:Y:S01]  /*1a10*/  LOP3.LUT R0, R2, 0xffffffe0, RZ, 0xc0, !PT ;  /* 0xffffffe002007812 */ /* 0x000fe200078ec0ff */
[----:B------:R-:W-:Y:S01]  /*1a20*/  UIADD3.X UR6, UR10, UR54, UR59, UP4, UP3 ;  /* 0x000000360a067290 */ /* 0x000fe2000a7e643b */
[----:B------:R-:W-:Y:S01]  /*1a30*/  SHF.R.S32.HI R2, RZ, 0x5, R2 ;  /* 0x00000005ff027819 */ /* 0x000fe20000011402 */
[----:B------:R-:W-:Y:S01]  /*1a40*/  ULDC.64 UR8, c[0x0][0x1a8] ;  /* 0x00006a0000087ab9 */ /* 0x000fe20000000a00 */
[----:B------:R-:W-:Y:S01]  /*1a50*/  IADD3 R9, P0, R12, UR17, RZ ;  /* 0x000000110c097c10 */ /* 0x000fe2000ff1e0ff */
[----:B------:R-:W-:Y:S01]  /*1a60*/  UIADD3.X UR26, UR11, UR6, UR12, UP2, UP1 ;  /* 0x000000060b1a7290 */ /* 0x000fe200097e240c */
[----:B------:R-:W-:Y:S01]  /*1a70*/  IMAD.IADD R19, R24, 0x1, -R0 ;  /* 0x0000000118137824 */ /* 0x000fe200078e0a00 */
[----:B------:R-:W-:Y:S01]  /*1a80*/  UIMAD UR6, UR16, UR8, URZ ;  /* 0x00000008100672a4 */ /* 0x000fe2000f8e023f */
[----:B------:R-:W-:Y:S01]  /*1a90*/  IMAD.U32 R4, RZ, RZ, UR17 ;  /* 0x00000011ff047e24 */ /* 0x000fe2000f8e00ff */
[----:B------:R-:W-:Y:S01]  /*1aa0*/  ULDC UR18, c[0x0][0x2e8] ;  /* 0x0000ba0000127ab9 */ /* 0x000fe20000000800 */
[----:B------:R-:W-:Y:S01]  /*1ab0*/  IMAD R0, R2, UR51, R19 ;  /* 0x0000003302007c24 */ /* 0x000fe2000f8e0213 */
[----:B------:R-:W-:Y:S01]  /*1ac0*/  UIMAD UR12, UR39, UR9, UR6 ;  /* 0x00000009270c72a4 */ /* 0x000fe2000f8e0206 */
[----:B------:R-:W-:Y:S01]  /*1ad0*/  IADD3 R2, P2, R234, UR20, RZ ;  /* 0x00000014ea027c10 */ /* 0x000fe2000ff5e0ff */
[----:B------:R-:W-:Y:S01]  /*1ae0*/  IMAD.U32 R7, RZ, RZ, UR39 ;  /* 0x00000027ff077e24 */ /* 0x000fe2000f8e00ff */
[----:B------:R-:W-:Y:S01]  /*1af0*/  ULDC.64 UR8, c[0x0][0x370] ;  /* 0x0000dc0000087ab9 */ /* 0x000fe20000000a00 */
[----:B------:R-:W-:Y:S01]  /*1b00*/  IADD3.X R13, R21, UR30, RZ, P0, !PT ;  /* 0x0000001e150d7c10 */ /* 0x000fe200087fe4ff */
[----:B------:R-:W-:Y:S01]  /*1b10*/  UIMAD UR6, UR30, UR8, URZ ;  /* 0x000000081e0672a4 */ /* 0x000fe2000f8e023f */
[----:B------:R-:W-:Y:S01]  /*1b20*/  IADD3.X R3, R235, UR21, RZ, P2, !PT ;  /* 0x00000015eb037c10 */ /* 0x000fe200097fe4ff */
[----:B------:R-:W-:Y:S01]  /*1b30*/  UIADD3 UR15, UR17, UR15, URZ ;  /* 0x0000000f110f7290 */ /* 0x000fe2000fffe03f */
[----:B------:R-:W-:Y:S01]  /*1b40*/  IADD3 R8, P0, R0, UR28, RZ ;  /* 0x0000001c00087c10 */ /* 0x000fe2000ff1e0ff */
[----:B------:R-:W-:Y:S01]  /*1b50*/  UIMAD UR10, UR17, UR9, UR6 ;  /* 0x00000009110a72a4 */ /* 0x000fe2000f8e0206 */
[----:B------:R-:W-:Y:S01]  /*1b60*/  IMAD.U32 R10, RZ, RZ, UR39 ;  /* 0x00000027ff0a7e24 */ /* 0x000fe2000f8e00ff */
[----:B------:R-:W-:Y:S01]  /*1b70*/  UMOV UR33, 0x4 ;  /* 0x0000000400217882 */ /* 0x000fe20000000000 */
[----:B------:R-:W-:Y:S01]  /*1b80*/  IMAD.WIDE.U32 R2, R4, c[0x0][0x370], R2 ;  /* 0x0000dc0004027a25 */ /* 0x000fe200078e0002 */
[----:B------:R-:W-:Y:S01]  /*1b90*/  ULDC.64 UR8, c[0x0][0x378] ;  /* 0x0000de0000087ab9 */ /* 0x000fe20000000a00 */
[----:B------:R-:W-:Y:S01]  /*1ba0*/  LEA.HI.X.SX32 R15, R0, UR26, 0x1, P0 ;  /* 0x0000001a000f7c11 */ /* 0x000fe200080f0eff */
[----:B------:R-:W-:Y:S01]  /*1bb0*/  UIMAD UR6, UR16, UR8, URZ ;  /* 0x00000008100672a4 */ /* 0x000fe2000f8e023f */
[----:B------:R-:W-:Y:S01]  /*1bc0*/  IMAD R0, R13, c[0x0][0x190], RZ ;  /* 0x000064000d007a24 */ /* 0x000fe200078e02ff */
[----:B------:R-:W-:Y:S01]  /*1bd0*/  UIADD3 UR8, UR17, UR14, URZ ;  /* 0x0000000e11087290 */ /* 0x000fe2000fffe03f */
[----:B------:R-:W-:Y:S01]  /*1be0*/  IMAD.WIDE.U32 R4, R9, c[0x0][0x190], R234 ;  /* 0x0000640009047a25 */ /* 0x000fe200078e00ea */
[----:B------:R-:W-:Y:S01]  /*1bf0*/  UIADD3 UR14, UR19, UR13, URZ ;  /* 0x0000000d130e7290 */ /* 0x000fe2000fffe03f */
[----:B------:R-:W-:Y:S01]  /*1c00*/  IADD3 R3, R3, UR10, RZ ;  /* 0x0000000a03037c10 */ /* 0x000fe2000fffe0ff */
[----:B------:R-:W-:Y:S01]  /*1c10*/  UIMAD UR11, UR39, UR9, UR6 ;  /* 0x00000009270b72a4 */ /* 0x000fe2000f8e0206 */
[----:B------:R-:W-:Y:S01]  /*1c20*/  IMAD R16, R9, c[0x0][0x194], R0 ;  /* 0x0000650009107a24 */ /* 0x000fe200078e0200 */
[----:B------:R-:W-:Y:S01]  /*1c30*/  UIADD3 UR6, UR14, -UR18, -UR7 ;  /* 0x800000120e067290 */ /* 0x000fe2000fffe807 */
[----:B------:R-:W-:Y:S01]  /*1c40*/  IADD3 R6, P0, R4, UR29, RZ ;  /* 0x0000001d04067c10 */ /* 0x000fe2000ff1e0ff */
[----:B------:R-:W-:Y:S01]  /*1c50*/  IMAD.WIDE.U32 R2, R7, c[0x0][0x378], R2 ;  /* 0x0000de0007027a25 */ /* 0x000fe200078e0002 */
[----:B------:R-:W-:Y:S01]  /*1c60*/  ULDC.64 UR16, c[0x0][0x3c8] ;  /* 0x0000f20000107ab9 */ /* 0x000fe20000000a00 */
[----:B------:R-:W-:Y:S01]  /*1c70*/  BSSY B1, `(.L_x_1532) ;  /* 0x000098e000017945 */ /* 0x000fe20003800000 */
[----:B------:R-:W-:Y:S01]  /*1c80*/  USHF.R.S32.HI UR18, URZ, 0x1f, UR6 ;  /* 0x0000001f3f127899 */ /* 0x000fe20008011406 */
[----:B------:R-:W-:Y:S01]  /*1c90*/  IADD3.X R7, R5, UR27, R16, P0, !PT ;  /* 0x0000001b05077c10 */ /* 0x000fe200087fe410 */
[----:B------:R-:W-:Y:S01]  /*1ca0*/  UIMAD.WIDE UR8, UR8, UR33, UR16 ;  /* 0x00000021080872a5 */ /* 0x000fe2000f8e0210 */
[C---:B------:R-:W-:Y:S01]  /*1cb0*/  LEA R224, P0, R8.reuse, c[0x0][0x350], 0x2 ;  /* 0x0000d40008e07a11 */ /* 0x040fe200078010ff */
[----:B------:R-:W-:Y:S01]  /*1cc0*/  ULEA.HI UR18, UR18, UR6, URZ, 0x6 ;  /* 0x0000000612127291 */ /* 0x000fe2000f8f303f */
[----:B------:R-:W-:Y:S01]  /*1cd0*/  IADD3 R5, R3, UR11, RZ ;  /* 0x0000000b03057c10 */ /* 0x000fe2000fffe0ff */
[----:B------:R-:W-:Y:S01]  /*1ce0*/  IMAD R0, R21, c[0x0][0x370], RZ ;  /* 0x0000dc0015007a24 */ /* 0x000fe200078e02ff */
[----:B------:R-:W-:Y:S01]  /*1cf0*/  LEA.HI.X R225, R8, c[0x0][0x354], R15, 0x2, P0 ;  /* 0x0000d50008e17a11 */ /* 0x000fe200000f140f */
[----:B------:R-:W-:Y:S01]  /*1d00*/  USHF.R.S32.HI UR18, URZ, 0x6, UR18 ;  /* 0x000000063f127899 */ /* 0x000fe20008011412 */
[----:B------:R-:W-:Y:S01]  /*1d10*/  IMAD.MOV.U32 R4, RZ, RZ, R2 ;  /* 0x000000ffff047224 */ /* 0x000fe200078e0002 */
[----:B------:R-:W-:Y:S01]  /*1d20*/  UMOV UR17, UR8 ;  /* 0x0000000800117c82 */ /* 0x000fe20008000000 */
[----:B------:R-:W-:Y:S01]  /*1d30*/  IMAD.WIDE.U32 R10, R10, c[0x0][0x1a8], R6 ;  /* 0x00006a000a0a7a25 */ /* 0x000fe200078e0006 */
[----:B------:R-:W-:-:S02]  /*1d40*/  UISETP.LT.AND UP1, UPT, URZ, UR18, UPT ;  /* 0x000000123f00728c */ /* 0x000fc4000bf21270 */
[----:B------:R-:W-:Y:S01]  /*1d50*/  UMOV UR16, UR9 ;  /* 0x0000000900107c82 */ /* 0x000fe20008000000 */
[C---:B------:R-:W-:Y:S01]  /*1d60*/  IMAD R0, R12.reuse, c[0x0][0x374], R0 ;  /* 0x0000dd000c007a24 */ /* 0x040fe200078e0200 */
[----:B------:R-:W-:Y:S01]  /*1d70*/  USEL UR18, URZ, UR18, !UP1 ;  /* 0x000000123f127287 */ /* 0x000fe2000c800000 */
[----:B------:R-:W-:Y:S01]  /*1d80*/  IMAD.WIDE.U32 R4, R12, c[0x0][0x370], R4 ;  /* 0x0000dc000c047a25 */ /* 0x000fe200078e0004 */
[----:B------:R-:W-:Y:S01]  /*1d90*/  ULDC.64 UR8, c[0x0][0x200] ;  /* 0x0000800000087ab9 */ /* 0x000fe20000000a00 */
[----:B------:R-:W-:Y:S01]  /*1da0*/  IADD3 R15, R11, UR12, RZ ;  /* 0x0000000c0b0f7c10 */ /* 0x000fe2000fffe0ff */
[----:B------:R-:W-:Y:S01]  /*1db0*/  UISETP.GT.AND UP1, UPT, UR31, UR18, UPT ;  /* 0x000000121f00728c */ /* 0x000fe2000bf24270 */
[----:B------:R-:W-:Y:S01]  /*1dc0*/  IMAD.IADD R8, R5, 0x1, R0 ;  /* 0x0000000105087824 */ /* 0x000fe200078e0200 */
[----:B------:R-:W-:Y:S01]  /*1dd0*/  LEA R230, P3, R10, c[0x0][0x160], 0x1 ;  /* 0x000058000ae67a11 */ /* 0x000fe200078608ff */
[----:B------:R-:W-:Y:S01]  /*1de0*/  UIADD3 UR6, UR31, -0x1, URZ ;  /* 0xffffffff1f067890 */ /* 0x000fe2000fffe03f */
[----:B------:R-:W-:Y:S01]  /*1df0*/  LEA R229, P2, R4, c[0x0][0x330], 0x1 ;  /* 0x0000cc0004e57a11 */ /* 0x000fe200078408ff */
[----:B------:R-:W-:Y:S01]  /*1e00*/  UIMAD.WIDE UR8, UR15, UR33, UR8 ;  /* 0x000000210f0872a5 */ /* 0x000fe2000f8e0208 */
[----:B------:R-:W-:-:S02]  /*1e10*/  PLOP3.LUT P0, PT, PT, PT, UP1, 0x80, 0x0 ;  /* 0x000000000000781c */ /* 0x000fc40003f0f018 */
[----:B------:R-:W-:Y:S02]  /*1e20*/  LEA.HI.X R231, R10, c[0x0][0x164], R15, 0x1, P3 ;  /* 0x000059000ae77a11 */ /* 0x000fe400018f0c0f */
[----:B------:R-:W-:-:S09]  /*1e30*/  LEA.HI.X R232, R4, c[0x0][0x334], R8, 0x1, P2 ;  /* 0x0000cd0004e87a11 */ /* 0x000fd200010f0c08 */
        /* <DEDUP_REMOVED lines=19> */
.L_x_1538:
        /* <DEDUP_REMOVED lines=18> */
.L_x_1539:
        /* <DEDUP_REMOVED lines=8> */
[----:B------:R-:W-:Y:S01]  /*2110*/  USHF.R.S32.HI UR15, URZ, 0x1f, UR39 ;  /* 0x0000001f3f0f7899 */ /* 0x000fe20008011427 */
        /* <DEDUP_REMOVED lines=27> */
.L_x_1541:
[----:B------:R-:W-:Y:S05]  /*22d0*/  BSYNC B0 ;  /* 0x0000000000007941 */ /* 0x000fea0003800000 */
.L_x_1540:
        /* <DEDUP_REMOVED lines=21> */
.L_x_1543:
[----:B------:R-:W-:Y:S05]  /*2430*/  BSYNC B0 ;  /* 0x0000000000007941 */ /* 0x000fea0003800000 */
.L_x_1542:
        /* <DEDUP_REMOVED lines=32> */
.L_x_1545:
[----:B------:R-:W-:Y:S05]  /*2640*/  BSYNC B0 ;  /* 0x0000000000007941 */ /* 0x000fea0003800000 */
.L_x_1544:
        /* <DEDUP_REMOVED lines=20> */
.L_x_1537:
        /* <DEDUP_REMOVED lines=55> */
.L_x_1548:
[----:B------:R-:W-:Y:S05]  /*2b00*/  BSYNC B0 ;  /* 0x0000000000007941 */ /* 0x000fea0003800000 */
.L_x_1547:
        /* <DEDUP_REMOVED lines=48> */
.L_x_1550:
[----:B------:R-:W-:Y:S05]  /*2e10*/  BSYNC B0 ;  /* 0x0000000000007941 */ /* 0x000fea0003800000 */
.L_x_1549:
        /* <DEDUP_REMOVED lines=23> */
.L_x_1552:
        /* <DEDUP_REMOVED lines=50> */
.L_x_1553:
[----:B------:R-:W-:Y:S05]  /*32b0*/  BSYNC B0 ;  /* 0x0000000000007941 */ /* 0x000fea0003800000 */
.L_x_1551:
        /* <DEDUP_REMOVED lines=21> */
.L_x_1555:
        /* <DEDUP_REMOVED lines=49> */
.L_x_1556:
[----:B------:R-:W-:Y:S05]  /*3720*/  BSYNC B0 ;  /* 0x0000000000007941 */ /* 0x000fea0003800000 */
.L_x_1554:
[C---:B------:R-:W-:Y:S01]  /*3730*/  IADD3 R0, R233.reuse, 0x8, RZ ;  /* 0x00000008e9007810 */ /* 0x040fe20007ffe0ff */
[----:B------:R-:W-:Y:S01]  /*3740*/  USHF.R.S32.HI UR11, URZ, 0x1f, UR19 ;  /* 0x0000001f3f0b7899 */ /* 0x000fe20008011413 */
[C---:B------:R-:W-:Y:S01]  /*3750*/  ISETP.GE.AND P2, PT, R233.reuse, UR10, PT ;  /* 0x0000000ae9007c0c */ /* 0x040fe2000bf46270 */
[----:B--23--:R-:W-:Y:S01]  /*3760*/  IMAD.MOV.U32 R2, RZ, RZ, 0x4 ;  /* 0x00000004ff027424 */ /* 0x00cfe200078e00ff */
[----:B------:R-:W-:Y:S01]  /*3770*/  ISETP.GE.AND P1, PT, R0, UR10, PT ;  /* 0x0000000a00007c0c */ /* 0x000fe2000bf26270 */
[----:B------:R-:W-:Y:S01]  /*3780*/  UIADD3 UR10, -UR19, UR7, URZ ;  /* 0x00000007130a7290 */ /* 0x000fe2000fffe13f */
[----:B------:R-:W-:Y:S01]  /*3790*/  MOV R240, 0x7f800000 ;  /* 0x7f80000000f07802 */ /* 0x000fe20000000f00 */
[----:B------:R-:W-:Y:S01]  /*37a0*/  ULDC.64 UR20, c[0x0][0x198] ;  /* 0x0000660000147ab9 */ /* 0x000fe20000000a00 */
        /* <DEDUP_REMOVED lines=67> */
.L_x_1558:
[----:B---3--:R-:W-:Y:S05]  /*3be0*/  BSYNC B0 ;  /* 0x0000000000007941 */ /* 0x008fea0003800000 */
.L_x_1557:
        /* <DEDUP_REMOVED lines=55> */
.L_x_1560:
[----:B------:R-:W-:Y:S05]  /*3f60*/  BSYNC B0 ;  /* 0x0000000000007941 */ /* 0x000fea0003800000 */
.L_x_1559:
        /* <DEDUP_REMOVED lines=62> */
.L_x_1562:
[----:B------:R-:W-:Y:S05]  /*4350*/  BSYNC B0 ;  /* 0x0000000000007941 */ /* 0x000fea0003800000 */
.L_x_1561:
        /* <DEDUP_REMOVED lines=53> */
.L_x_1564:
[----:B------:R-:W-:Y:S05]  /*46b0*/  BSYNC B0 ;  /* 0x0000000000007941 */ /* 0x000fea0003800000 */
.L_x_1563:
[----:B-1----:R-:W-:Y:S02]  /*46c0*/  IMAD.MOV.U32 R6, RZ, RZ, c[0x0][0x308] ;  /* 0x0000c200ff067624 */ /* 0x002fe400078e00ff */
[----:B------:R-:W-:Y:S01]  /*46d0*/  IMAD.MOV.U32 R7, RZ, RZ, c[0x0][0x30c] ;  /* 0x0000c300ff077624 */ /* 0x000fe200078e00ff */
[----:B------:R-:W-:Y:S01]  /*46e0*/  LEA.HI R0, R23, R24, RZ, 0x4 ;  /* 0x0000001817007211 */ /* 0x000fe200078f20ff */
[----:B------:R-:W0:Y:S04]  /*46f0*/  LDGDEPBAR ;  /* 0x00000000000079af */ /* 0x000e280000000000 */
[----:B--2---:R1:W2:Y:S04]  /*4700*/  LDG.E.64 R2, [R6.64+0x8] ;  /* 0x0000080406027981 */ /* 0x0042a8000c1e1b00 */
[----:B-1-3--:R-:W3:Y:S01]  /*4710*/  LDG.E.64 R6, [R6.64] ;  /* 0x0000000406067981 */ /* 0x00aee2000c1e1b00 */
[----:B------:R-:W-:Y:S01]  /*4720*/  LOP3.LUT R0, R0, 0xfffffff0, RZ, 0xc0, !PT ;  /* 0xfffffff000007812 */ /* 0x000fe200078ec0ff */
[----:B------:R-:W-:Y:S01]  /*4730*/  IMAD.MOV.U32 R216, RZ, RZ, 0x40 ;  /* 0x00000040ffd87424 */ /* 0x000fe200078e00ff */
[----:B------:R-:W-:Y:S01]  /*4740*/  SHF.R.S32.HI R5, RZ, 0x1f, R19 ;  /* 0x0000001fff057819 */ /* 0x000fe20000011413 */
[----:B------:R-:W-:Y:S01]  /*4750*/  UIADD3 UR21, -UR7, 0x40, UR14 ;  /* 0x0000004007157890 */ /* 0x000fe2000fffe10e */
[----:B------:R-:W-:Y:S01]  /*4760*/  IMAD.MOV.U32 R228, RZ, RZ, R226 ;  /* 0x000000ffffe47224 */ /* 0x000fe200078e00e2 */
        /* <DEDUP_REMOVED lines=73> */
[----:B------:R-:W-:Y:S02]  /*4c00*/  IADD3 R2, R222, 0x4000, RZ ;  /* 0x00004000de027810 */ /* 0x000fe40007ffe0ff */
[----:B------:R-:W-:Y:S02]  /*4c10*/  IADD3.X R250, R3, UR53, R5, P2, P1 ;  /* 0x0000003503fa7c10 */ /* 0x000fe400097e2405 */
[----:B------:R-:W-:Y:S02]  /*4c20*/  R2P PR, R0, 0x6 ;  /* 0x0000000600007804 */ /* 0x000fe40000000000 */
[----:B------:R-:W-:-:S02]  /*4c30*/  IADD3 R0, R223, 0x4000, RZ ;  /* 0x00004000df007810 */ /* 0x000fc40007ffe0ff */
[----:B------:R-:W-:Y:S02]  /*4c40*/  SEL R2, R2, R222, !P0 ;  /* 0x000000de02027207 */ /* 0x000fe40004000000 */
[----:B------:R-:W-:Y:S02]  /*4c50*/  SEL R217, R217, 0xffffffe0, !P1 ;  /* 0xffffffe0d9d97807 */ /* 0x000fe40004800000 */
[----:B------:R-:W-:Y:S01]  /*4c60*/  SEL R0, R0, R223, !P0 ;  /* 0x000000df00007207 */ /* 0x000fe20004000000 */
[----:B------:R-:W-:Y:S01]  /*4c70*/  IMAD.SHL.U32 R213, R2, 0x2, RZ ;  /* 0x0000000202d57824 */ /* 0x000fe200078e00ff */
[----:B------:R-:W-:Y:S01]  /*4c80*/  SEL R216, R216, 0xffffffc0, !P2 ;  /* 0xffffffc0d8d87807 */ /* 0x000fe20005000000 */
[----:B------:R-:W-:Y:S02]  /*4c90*/  IMAD.IADD R219, R218, 0x1, R217 ;  /* 0x00000001dadb7824 */ /* 0x000fe400078e02d9 */
[----:B------:R-:W-:Y:S02]  /*4ca0*/  IMAD.SHL.U32 R208, R0, 0x2, RZ ;  /* 0x0000000200d07824 */ /* 0x000fe400078e00ff */
[----:B------:R-:W-:-:S02]  /*4cb0*/  IMAD.IADD R220, R218, 0x1, R216 ;  /* 0x00000001dadc7824 */ /* 0x000fc400078e02d8 */
[----:B------:R-:W-:Y:S01]  /*4cc0*/  IMAD.IADD R221, R216, 0x1, R219 ;  /* 0x00000001d8dd7824 */ /* 0x000fe200078e02db */
        /* <DEDUP_REMOVED lines=14> */
.L_x_1569:
[----:B------:R-:W0:Y:S01]  /*4db0*/  LDGDEPBAR ;  /* 0x00000000000079af */ /* 0x000e220000000000 */
[C---:B------:R-:W-:Y:S01]  /*4dc0*/  IMAD.IADD R3, R213.reuse, 0x1, R217 ;  /* 0x00000001d5037824 */ /* 0x040fe200078e02d9 */
[----:B------:R-:W-:Y:S01]  /*4dd0*/  USHF.L.U32 UR11, UR6, 0x6, URZ ;  /* 0x00000006060b7899 */ /* 0x000fe2000800063f */
[----:B------:R-:W-:Y:S01]  /*4de0*/  IMAD.IADD R2, R213, 0x1, R216 ;  /* 0x00000001d5027824 */ /* 0x000fe200078e02d8 */
[----:B------:R-:W-:Y:S02]  /*4df0*/  ULDC UR10, c[0x0][0x2e4] ;  /* 0x0000b900000a7ab9 */ /* 0x000fe40000000800 */
[----:B------:R-:W-:Y:S01]  /*4e00*/  IADD3 R0, R3, R216, RZ ;  /* 0x000000d803007210 */ /* 0x000fe20007ffe0ff */
[----:B------:R-:W-:Y:S01]  /*4e10*/  UISETP.GE.AND UP0, UPT, UR11, UR21, UPT ;  /* 0x000000150b00728c */ /* 0x000fe2000bf06270 */
        /* <DEDUP_REMOVED lines=35> */
[----:B------:R-:W-:Y:S01]  /*5050*/  MOV R89, UR16 ;  /* 0x0000001000597c02 */ /* 0x000fe20008000f00 */
        /* <DEDUP_REMOVED lines=98> */
.L_x_1565:
[----:B------:R-:W-:Y:S01]  /*5680*/  IADD3 R0, R233, UR11, RZ ;  /* 0x0000000be9007c10 */ /* 0x000fe2000fffe0ff */
[----:B------:R-:W-:Y:S02]  /*5690*/  UIADD3 UR11, -UR10, UR7, -UR13 ;  /* 0x000000070a0b7290 */ /* 0x000fe4000fffe90d */
[----:B------:R-:W-:Y:S01]  /*56a0*/  UMOV UR15, UR10 ;  /* 0x0000000a000f7c82 */ /* 0x000fe20008000000 */
[C---:B------:R-:W-:Y:S03]  /*56b0*/  IADD3 R2, R0.reuse, 0x8, RZ ;  /* 0x0000000800027810 */ /* 0x040fe60007ffe0ff */
[----:B------:R-:W-:Y:S02]  /*56c0*/  IADD3 R85, R0, UR11, RZ ;  /* 0x0000000b00557c10 */ /* 0x000fe4000fffe0ff */
[----:B------:R-:W-:Y:S01]  /*56d0*/  IADD3 R3, R2, UR11, RZ ;  /* 0x0000000b02037c10 */ /* 0x000fe2000fffe0ff */
        /* <DEDUP_REMOVED lines=69> */
.L_x_1566:
[C---:B------:R-:W-:Y:S01]  /*5b30*/  FMUL.FTZ R2, R240.reuse, 1.4426950216293334961 ;  /* 0x3fb8aa3bf0027820 */ /* 0x040fe20000410000 */
[----:B------:R-:W-:Y:S01]  /*5b40*/  FSETP.NEU.FTZ.AND P0, PT, R240, -INF , PT ;  /* 0xff800000f000780b */ /* 0x000fe20003f1d000 */
[----:B------:R-:W-:Y:S01]  /*5b50*/  FMUL.FTZ R0, R241, 1.4426950216293334961 ;  /* 0x3fb8aa3bf1007820 */ /* 0x000fe20000410000 */
[----:B------:R-:W-:Y:S01]  /*5b60*/  UISETP.GT.AND UP2, UPT, UR6, UR18, UPT ;  /* 0x000000120600728c */ /* 0x000fe2000bf44270 */
[----:B------:R-:W-:Y:S01]  /*5b70*/  IMAD.U32 R3, RZ, RZ, UR6 ;  /* 0x00000006ff037e24 */ /* 0x000fe2000f8e00ff */
[----:B------:R-:W-:Y:S01]  /*5b80*/  FSEL R2, R2, RZ, P0 ;  /* 0x000000ff02027208 */ /* 0x000fe20000000000 */
[----:B------:R-:W-:Y:S01]  /*5b90*/  IMAD.WIDE.U32 R90, R249, -0x2daee0ad, RZ ;  /* 0xd2511f53f95a7825 */ /* 0x000fe200078e00ff */
[----:B------:R-:W-:Y:S03]  /*5ba0*/  FSETP.NEU.FTZ.AND P0, PT, R241, -INF , PT ;  /* 0xff800000f100780b */ /* 0x000fe60003f1d000 */
[--C-:B------:R-:W-:Y:S01]  /*5bb0*/  FFMA.FTZ R8, R8, c[0x0][0x23c], -R2.reuse ;  /* 0x00008f0008087a23 */ /* 0x100fe20000010802 */
[----:B------:R-:W-:Y:S01]  /*5bc0*/  FSEL R0, R0, RZ, P0 ;  /* 0x000000ff00007208 */ /* 0x000fe20000000000 */
[----:B------:R-:W-:Y:S02]  /*5bd0*/  IMAD R3, R3, 0x4, R251 ;  /* 0x0000000403037824 */ /* 0x000fe400078e02fb */
[----:B------:R-:W-:Y:S01]  /*5be0*/  MUFU.EX2 R128, R8 ;  /* 0x0000000800807308 */ /* 0x000fe20000000800 */
[----:B------:R-:W-:Y:S02]  /*5bf0*/  FFMA.FTZ R4, R4, c[0x0][0x23c], -R2 ;  /* 0x00008f0004047a23 */ /* 0x000fe40000010802 */
[--C-:B------:R-:W-:Y:S02]  /*5c00*/  FFMA.FTZ R7, R7, c[0x0][0x23c], -R0.reuse ;  /* 0x00008f0007077a23 */ /* 0x100fe40000010800 */
[----:B------:R-:W-:Y:S02]  /*5c10*/  FFMA.FTZ R6, R6, c[0x0][0x23c], -R0 ;  /* 0x00008f0006067a23 */ /* 0x000fe40000010800 */
[----:B------:R-:W-:Y:S03]  /*5c20*/  IMAD.WIDE.U32 R84, R3, -0x326172a9, RZ ;  /* 0xcd9e8d5703547825 */ /* 0x000fe600078e00ff */
[----:B------:R1:W-:Y:S01]  /*5c30*/  MUFU.EX2 R127, R7 ;  /* 0x00000007007f7308 */ /* 0x0003e20000000800 */
[----:B------:R-:W-:Y:S01]  /*5c40*/  FFMA.FTZ R5, R5, c[0x0][0x23c], -R2 ;  /* 0x00008f0005057a23 */ /* 0x000fe20000010802 */
[----:B------:R-:W-:Y:S01]  /*5c50*/  LOP3.LUT R88, R85, UR20, R250, 0x96, !PT ;  /* 0x0000001455587c12 */ /* 0x000fe2000f8e96fa */
[----:B------:R-:W-:Y:S02]  /*5c60*/  FFMA.FTZ R10, R10, c[0x0][0x23c], -R0 ;  /* 0x00008f000a0a7a23 */ /* 0x000fe40000010800 */
[----:B------:R-:W-:Y:S02]  /*5c70*/  FFMA.FTZ R3, R9, c[0x0][0x23c], -R2 ;  /* 0x00008f0009037a23 */ /* 0x000fe40000010802 */
[----:B------:R-:W-:Y:S03]  /*5c80*/  IMAD.WIDE.U32 R88, R88, -0x2daee0ad, RZ ;  /* 0xd2511f5358587825 */ /* 0x000fe600078e00ff */
[----:B------:R2:W-:Y:S01]  /*5c90*/  MUFU.EX2 R124, R6 ;  /* 0x00000006007c7308 */ /* 0x0005e20000000800 */
[----:B------:R-:W-:Y:S02]  /*5ca0*/  FFMA.FTZ R11, R11, c[0x0][0x23c], -R0 ;  /* 0x00008f000b0b7a23 */ /* 0x000fe40000010800 */
[--C-:B------:R-:W-:Y:S02]  /*5cb0*/  FFMA.FTZ R16, R16, c[0x0][0x23c], -R2.reuse ;  /* 0x00008f0010107a23 */ /* 0x100fe40000010802 */
[----:B------:R-:W-:Y:S02]  /*5cc0*/  FFMA.FTZ R12, R12, c[0x0][0x23c], -R2 ;  /* 0x00008f000c0c7a23 */ /* 0x000fe40000010802 */
[--C-:B------:R-:W-:Y:S02]  /*5cd0*/  FFMA.FTZ R19, R19, c[0x0][0x23c], -R0.reuse ;  /* 0x00008f0013137a23 */ /* 0x100fe40000010800 */
[--C-:B------:R-:W-:Y:S01]  /*5ce0*/  FFMA.FTZ R15, R15, c[0x0][0x23c], -R0.reuse ;  /* 0x00008f000f0f7a23 */ /* 0x100fe20000010800 */
[----:B------:R3:W-:Y:S01]  /*5cf0*/  MUFU.EX2 R125, R4 ;  /* 0x00000004007d7308 */ /* 0x0007e20000000800 */
[--C-:B------:R-:W-:Y:S02]  /*5d00*/  FFMA.FTZ R14, R14, c[0x0][0x23c], -R0.reuse ;  /* 0x00008f000e0e7a23 */ /* 0x100fe40000010800 */
[----:B------:R-:W-:Y:S02]  /*5d10*/  FFMA.FTZ R0, R18, c[0x0][0x23c], -R0 ;  /* 0x00008f0012007a23 */ /* 0x000fe40000010800 */
[----:B-1----:R-:W-:Y:S02]  /*5d20*/  IMAD.U32 R7, RZ, RZ, UR34 ;  /* 0x00000022ff077e24 */ /* 0x002fe4000f8e00ff */
[----:B------:R-:W-:Y:S02]  /*5d30*/  IMAD.MOV.U32 R248, RZ, RZ, c[0x0][0x22c] ;  /* 0x00008b00fff87624 */ /* 0x000fe400078e00ff */
[----:B------:R-:W-:Y:S01]  /*5d40*/  IMAD R7, R7, 0x2, R245 ;  /* 0x0000000207077824 */ /* 0x000fe200078e02f5 */
[----:B------:R-:W-:Y:S01]  /*5d50*/  MUFU.EX2 R122, R10 ;  /* 0x0000000a007a7308 */ /* 0x000fe20000000800 */
[----:B------:R-:W-:Y:S03]  /*5d60*/  IMAD R248, R248, c[0x0][0x1c0], RZ ;  /* 0x00007000f8f87a24 */ /* 0x000fe600078e02ff */
[----:B------:R-:W-:Y:S02]  /*5d70*/  LOP3.LUT R86, R91, UR19, R7, 0x96, !PT ;  /* 0x000000135b567c12 */ /* 0x000fe4000f8e9607 */
[----:B--2---:R-:W-:Y:S03]  /*5d80*/  LOP3.LUT R6, R89, UR32, R90, 0x96, !PT ;  /* 0x0000002059067c12 */ /* 0x004fe6000f8e965a */
[----:B------:R-:W-:Y:S01]  /*5d90*/  IMAD.WIDE.U32 R86, R86, -0x326172a9, RZ ;  /* 0xcd9e8d5756567825 */ /* 0x000fe200078e00ff */
[----:B------:R1:W-:Y:S03]  /*5da0*/  MUFU.EX2 R121, R5 ;  /* 0x0000000500797308 */ /* 0x0003e60000000800 */
[----:B------:R-:W-:Y:S01]  /*5db0*/  IMAD.WIDE.U32 R6, R6, -0x326172a9, RZ ;  /* 0xcd9e8d5706067825 */ /* 0x000fe200078e00ff */
[----:B------:R-:W-:Y:S04]  /*5dc0*/  LOP3.LUT R8, R87, UR33, R84, 0x96, !PT ;  /* 0x0000002157087c12 */ /* 0x000fe8000f8e9654 */
[----:B------:R-:W-:Y:S01]  /*5dd0*/  LOP3.LUT R86, R7, UR31, R86, 0x96, !PT ;  /* 0x0000001f07567c12 */ /* 0x000fe2000f8e9656 */
[----:B------:R-:W-:Y:S01]  /*5de0*/  IMAD.WIDE.U32 R8, R8, -0x2daee0ad, RZ ;  /* 0xd2511f5308087825 */ /* 0x000fe200078e00ff */
[----:B------:R2:W-:Y:S03]  /*5df0*/  MUFU.EX2 R129, R11 ;  /* 0x0000000b00817308 */ /* 0x0005e60000000800 */
[----:B------:R-:W-:Y:S01]  /*5e00*/  IMAD.WIDE.U32 R86, R86, -0x2daee0ad, RZ ;  /* 0xd2511f5356567825 */ /* 0x000fe200078e00ff */
[----:B------:R-:W-:Y:S04]  /*5e10*/  LOP3.LUT R84, R9, UR30, R88, 0x96, !PT ;  /* 0x0000001e09547c12 */ /* 0x000fe8000f8e9658 */
[----:B---3--:R-:W-:Y:S01]  /*5e20*/  LOP3.LUT R4, R87, UR28, R8, 0x96, !PT ;  /* 0x0000001c57047c12 */ /* 0x008fe2000f8e9608 */
[----:B------:R-:W-:Y:S01]  /*5e30*/  IMAD.WIDE.U32 R84, R84, -0x326172a9, RZ ;  /* 0xcd9e8d5754547825 */ /* 0x000fe200078e00ff */
[----:B------:R3:W-:Y:S04]  /*5e40*/  MUFU.EX2 R130, R16 ;  /* 0x0000001000827308 */ /* 0x0007e80000000800 */
[----:B------:R-:W-:Y:S01]  /*5e50*/  LOP3.LUT R6, R85, UR29, R6, 0x96, !PT ;  /* 0x0000001d55067c12 */ /* 0x000fe2000f8e9606 */
[----:B-1----:R-:W-:Y:S04]  /*5e60*/  IMAD.WIDE.U32 R4, R4, -0x326172a9, RZ ;  /* 0xcd9e8d5704047825 */ /* 0x002fe800078e00ff */
[----:B------:R-:W-:Y:S01]  /*5e70*/  IMAD.WIDE.U32 R6, R6, -0x2daee0ad, RZ ;  /* 0xd2511f5306067825 */ /* 0x000fe200078e00ff */
[----:B------:R1:W-:Y:S01]  /*5e80*/  MUFU.EX2 R120, R12 ;  /* 0x0000000c00787308 */ /* 0x0003e20000000800 */
[----:B------:R-:W-:Y:S03]  /*5e90*/  LOP3.LUT R8, R5, UR27, R84, 0x96, !PT ;  /* 0x0000001b05087c12 */ /* 0x000fe6000f8e9654 */
[----:B------:R-:W-:Y:S02]  /*5ea0*/  LOP3.LUT R10, R7, UR26, R86, 0x96, !PT ;  /* 0x0000001a070a7c12 */ /* 0x000fe4000f8e9656 */
[----:B------:R-:W-:Y:S04]  /*5eb0*/  IMAD.WIDE.U32 R8, R8, -0x2daee0ad, RZ ;  /* 0xd2511f5308087825 */ /* 0x000fe800078e00ff */
[----:B--2---:R-:W-:Y:S01]  /*5ec0*/  IMAD.WIDE.U32 R10, R10, -0x326172a9, RZ ;  /* 0xcd9e8d570a0a7825 */ /* 0x004fe200078e00ff */
[----:B------:R2:W-:Y:S03]  /*5ed0*/  MUFU.EX2 R126, R3 ;  /* 0x00000003007e7308 */ /* 0x0005e60000000800 */
[----:B---3--:R-:W-:Y:S01]  /*5ee0*/  FFMA.FTZ R16, R13, c[0x0][0x23c], -R2 ;  /* 0x00008f000d107a23 */ /* 0x008fe20000010802 */
[----:B------:R-:W-:Y:S01]  /*5ef0*/  LOP3.LUT R7, R11, UR25, R4, 0x96, !PT ;  /* 0x000000190b077c12 */ /* 0x000fe2000f8e9604 */
[----:B------:R-:W-:Y:S01]  /*5f00*/  FFMA.FTZ R2, R17, c[0x0][0x23c], -R2 ;  /* 0x00008f0011027a23 */ /* 0x000fe20000010802 */
[----:B------:R-:W-:Y:S03]  /*5f10*/  LOP3.LUT R4, R9, UR24, R6, 0x96, !PT ;  /* 0x0000001809047c12 */ /* 0x000fe6000f8e9606 */
[----:B------:R-:W-:Y:S01]  /*5f20*/  IMAD.WIDE.U32 R6, R7, -0x2daee0ad, RZ ;  /* 0xd2511f5307067825 */ /* 0x000fe200078e00ff */
[----:B------:R3:W-:Y:S03]  /*5f30*/  MUFU.EX2 R116, R2 ;  /* 0x0000000200747308 */ /* 0x0007e60000000800 */
[----:B------:R-:W-:Y:S01]  /*5f40*/  IMAD.WIDE.U32 R4, R4, -0x326172a9, RZ ;  /* 0xcd9e8d5704047825 */ /* 0x000fe200078e00ff */
[C---:B------:R-:W-:Y:S02]  /*5f50*/  LOP3.LUT R9, R6.reuse, 0xff, RZ, 0xc0, !PT ;  /* 0x000000ff06097812 */ /* 0x040fe400078ec0ff */
[--C-:B------:R-:W-:Y:S02]  /*5f60*/  SHF.R.U32.HI R11, RZ, 0x18, R6.reuse ;  /* 0x00000018ff0b7819 */ /* 0x100fe40000011606 */
[----:B------:R-:W-:Y:S02]  /*5f70*/  ISETP.LE.U32.AND P2, PT, R9, UR35, PT ;  /* 0x0000002309007c0c */ /* 0x000fe4000bf43070 */
[----:B-1----:R-:W-:Y:S01]  /*5f80*/  SHF.R.U32.HI R12, RZ, 0x10, R6 ;  /* 0x00000010ff0c7819 */ /* 0x002fe20000011606 */
[----:B------:R-:W-:Y:S01]  /*5f90*/  MUFU.EX2 R115, R0 ;  /* 0x0000000000737308 */ /* 0x000fe20000000800 */
[----:B------:R-:W-:Y:S02]  /*5fa0*/  LOP3.LUT R13, R6, 0xffff, RZ, 0xc0, !PT ;  /* 0x0000ffff060d7812 */ /* 0x000fe400078ec0ff */
[----:B------:R-:W-:Y:S02]  /*5fb0*/  LOP3.LUT R8, R7, UR22, R8, 0x96, !PT ;  /* 0x0000001607087c12 */ /* 0x000fe4000f8e9608 */
[C---:B------:R-:W-:Y:S02]  /*5fc0*/  LOP3.LUT R6, R4.reuse, 0xff, RZ, 0xc0, !PT ;  /* 0x000000ff04067812 */ /* 0x040fe400078ec0ff */
[----:B------:R-:W-:Y:S02]  /*5fd0*/  LOP3.LUT R9, R4, 0xffff, RZ, 0xc0, !PT ;  /* 0x0000ffff04097812 */ /* 0x000fe400078ec0ff */
[----:B--2---:R-:W-:Y:S01]  /*5fe0*/  LOP3.LUT R3, R5, UR23, R10, 0x96, !PT ;  /* 0x0000001705037c12 */ /* 0x004fe2000f8e960a */
[----:B------:R-:W-:Y:S01]  /*5ff0*/  MUFU.EX2 R118, R16 ;  /* 0x0000001000767308 */ /* 0x000fe20000000800 */
[--C-:B------:R-:W-:Y:S02]  /*6000*/  SHF.R.U32.HI R7, RZ, 0x18, R4.reuse ;  /* 0x00000018ff077819 */ /* 0x100fe40000011604 */
[----:B------:R-:W-:Y:S02]  /*6010*/  ISETP.LE.U32.AND P6, PT, R6, UR35, PT ;  /* 0x0000002306007c0c */ /* 0x000fe4000bfc3070 */
[----:B------:R-:W-:Y:S02]  /*6020*/  LOP3.LUT R5, R8, 0xff, RZ, 0xc0, !PT ;  /* 0x000000ff08057812 */ /* 0x000fe400078ec0ff */
[----:B------:R-:W-:Y:S02]  /*6030*/  SHF.R.U32.HI R10, RZ, 0x10, R4 ;  /* 0x00000010ff0a7819 */ /* 0x000fe40000011604 */
[--C-:B------:R-:W-:Y:S01]  /*6040*/  SHF.R.U32.HI R4, RZ, 0x18, R8.reuse ;  /* 0x00000018ff047819 */ /* 0x100fe20000011608 */
[----:B------:R-:W-:Y:S01]  /*6050*/  MUFU.EX2 R119, R15 ;  /* 0x0000000f00777308 */ /* 0x000fe20000000800 */
[----:B------:R-:W-:Y:S02]  /*6060*/  ISETP.LE.U32.AND P1, PT, R7, UR35, PT ;  /* 0x0000002307007c0c */ /* 0x000fe4000bf23070 */
[----:B------:R-:W-:Y:S02]  /*6070*/  ISETP.LE.U32.AND P5, PT, R5, UR35, PT ;  /* 0x0000002305007c0c */ /* 0x000fe4000bfa3070 */
[----:B------:R-:W-:Y:S02]  /*6080*/  LOP3.LUT R5, R3, 0xff, RZ, 0xc0, !PT ;  /* 0x000000ff03057812 */ /* 0x000fe400078ec0ff */
[----:B------:R-:W-:Y:S02]  /*6090*/  ISETP.LE.U32.AND P3, PT, R4, UR35, PT ;  /* 0x0000002304007c0c */ /* 0x000fe4000bf63070 */
[--C-:B------:R-:W-:Y:S01]  /*60a0*/  SHF.R.U32.HI R4, RZ, 0x10, R3.reuse ;  /* 0x00000010ff047819 */ /* 0x100fe20000011603 */
[----:B------:R-:W-:Y:S01]  /*60b0*/  MUFU.EX2 R117, R14 ;  /* 0x0000000e00757308 */ /* 0x000fe20000000800 */
[----:B------:R-:W-:Y:S02]  /*60c0*/  SHF.R.U32.HI R6, RZ, 0x18, R3 ;  /* 0x00000018ff067819 */ /* 0x000fe40000011603 */
[----:B------:R-:W-:Y:S02]  /*60d0*/  LOP3.LUT R4, R4, 0xff, RZ, 0xc0, !PT ;  /* 0x000000ff04047812 */ /* 0x000fe400078ec0ff */
[----:B------:R-:W-:Y:S02]  /*60e0*/  ISETP.LE.U32.AND P4, PT, R6, UR35, PT ;  /* 0x0000002306007c0c */ /* 0x000fe4000bf83070 */
[----:B---3--:R-:W-:Y:S02]  /*60f0*/  LOP3.LUT R2, R10, 0xff, RZ, 0xc0, !PT ;  /* 0x000000ff0a027812 */ /* 0x008fe400078ec0ff */
[----:B------:R-:W-:Y:S01]  /*6100*/  ISETP.LE.U32.AND P0, PT, R11, UR35, PT ;  /* 0x000000230b007c0c */ /* 0x000fe2000bf03070 */
[----:B------:R-:W1:Y:S11]  /*6110*/  MUFU.EX2 R123, R19 ;  /* 0x00000013007b7308 */ /* 0x000e760000000800 */
[----:B------:R-:W-:Y:S01]  /*6120*/  @!UPT UIADD3 URZ, URZ, URZ, URZ ;  /* 0x0000003f3f3ff290 */ /* 0x000fe2000fffe03f */
[----:B-1----:R-:W-:Y:S02]  /*6130*/  @!P0 FADD.FTZ R123, -R123, -RZ ;  /* 0x800000ff7b7b8221 */ /* 0x002fe40000010100 */
[----:B------:R-:W-:Y:S01]  /*6140*/  @!P2 FADD.FTZ R130, -R130, -RZ ;  /* 0x800000ff8282a221 */ /* 0x000fe20000010100 */
[----:B------:R-:W-:Y:S01]  /*6150*/  ISETP.LE.U32.AND P2, PT, R5, UR35, PT ;  /* 0x0000002305007c0c */ /* 0x000fe2000bf43070 */
[----:B------:R-:W-:Y:S01]  /*6160*/  @!P6 FADD.FTZ R128, -R128, -RZ ;  /* 0x800000ff8080e221 */ /* 0x000fe20000010100 */
[----:B------:R-:W-:Y:S01]  /*6170*/  LOP3.LUT R5, R3, 0xffff, RZ, 0xc0, !PT ;  /* 0x0000ffff03057812 */ /* 0x000fe200078ec0ff */
[----:B------:R-:W-:Y:S01]  /*6180*/  @!P1 FADD.FTZ R129, -R129, -RZ ;  /* 0x800000ff81819221 */ /* 0x000fe20000010100 */
[----:B------:R-:W-:Y:S01]  /*6190*/  ISETP.LE.U32.AND P6, PT, R4, UR35, PT ;  /* 0x0000002304007c0c */ /* 0x000fe2000bfc3070 */
[----:B------:R-:W-:Y:S01]  /*61a0*/  @!P4 FADD.FTZ R127, -R127, -RZ ;  /* 0x800000ff7f7fc221 */ /* 0x000fe20000010100 */
[----:B------:R-:W-:Y:S01]  /*61b0*/  SHF.R.U32.HI R4, RZ, 0x8, R9 ;  /* 0x00000008ff047819 */ /* 0x000fe20000011609 */
[----:B------:R-:W-:Y:S01]  /*61c0*/  @!P5 FADD.FTZ R120, -R120, -RZ ;  /* 0x800000ff7878d221 */ /* 0x000fe20000010100 */
[----:B------:R-:W-:Y:S01]  /*61d0*/  LOP3.LUT R3, R12, 0xff, RZ, 0xc0, !PT ;  /* 0x000000ff0c037812 */ /* 0x000fe200078ec0ff */
[----:B------:R-:W-:Y:S01]  /*61e0*/  @!P3 FADD.FTZ R119, -R119, -RZ ;  /* 0x800000ff7777b221 */ /* 0x000fe20000010100 */
[----:B------:R-:W-:Y:S02]  /*61f0*/  SHF.R.U32.HI R5, RZ, 0x8, R5 ;  /* 0x00000008ff057819 */ /* 0x000fe40000011605 */
[----:B------:R-:W-:Y:S01]  /*6200*/  ISETP.LE.U32.AND P1, PT, R3, UR35, PT ;  /* 0x0000002303007c0c */ /* 0x000fe2000bf23070 */
[----:B------:R-:W-:Y:S01]  /*6210*/  @!P2 FADD.FTZ R125, -R125, -RZ ;  /* 0x800000ff7d7da221 */ /* 0x000fe20000010100 */
[----:B------:R-:W-:Y:S02]  /*6220*/  LOP3.LUT R3, R4, 0xffff, RZ, 0xc0, !PT ;  /* 0x0000ffff04037812 */ /* 0x000fe400078ec0ff */
[----:B------:R-:W-:Y:S01]  /*6230*/  LOP3.LUT R4, R5, 0xffff, RZ, 0xc0, !PT ;  /* 0x0000ffff05047812 */ /* 0x000fe200078ec0ff */
[----:B------:R-:W-:Y:S01]  /*6240*/  @!P6 FADD.FTZ R124, -R124, -RZ ;  /* 0x800000ff7c7ce221 */ /* 0x000fe20000010100 */
[----:B------:R-:W-:Y:S02]  /*6250*/  ISETP.LE.U32.AND P4, PT, R3, UR35, PT ;  /* 0x0000002303007c0c */ /* 0x000fe4000bf83070 */
[----:B------:R-:W-:Y:S02]  /*6260*/  ISETP.LE.U32.AND P2, PT, R4, UR35, PT ;  /* 0x0000002304007c0c */ /* 0x000fe4000bf43070 */
[----:B------:R-:W-:Y:S02]  /*6270*/  ISETP.LE.U32.AND P6, PT, R2, UR35, PT ;  /* 0x0000002302007c0c */ /* 0x000fe4000bfc3070 */
[----:B------:R-:W-:Y:S01]  /*6280*/  SHF.R.U32.HI R3, RZ, 0x10, R8 ;  /* 0x00000010ff037819 */ /* 0x000fe20000011608 */
[----:B------:R-:W-:Y:S01]  /*6290*/  @!P1 FADD.FTZ R115, -R115, -RZ ;  /* 0x800000ff73739221 */ /* 0x000fe20000010100 */
[----:B------:R-:W-:Y:S02]  /*62a0*/  LOP3.LUT R8, R8, 0xffff, RZ, 0xc0, !PT ;  /* 0x0000ffff08087812 */ /* 0x000fe400078ec0ff */
[----:B------:R-:W-:Y:S02]  /*62b0*/  SHF.R.U32.HI R2, RZ, 0x8, R13 ;  /* 0x00000008ff027819 */ /* 0x000fe4000001160d */
[----:B------:R-:W-:Y:S01]  /*62c0*/  SHF.R.U32.HI R8, RZ, 0x8, R8 ;  /* 0x00000008ff087819 */ /* 0x000fe20000011608 */
[----:B------:R-:W-:Y:S01]  /*62d0*/  @!P4 FADD.FTZ R126, -R126, -RZ ;  /* 0x800000ff7e7ec221 */ /* 0x000fe20000010100 */
[----:B------:R-:W-:Y:S01]  /*62e0*/  LOP3.LUT R3, R3, 0xff, RZ, 0xc0, !PT ;  /* 0x000000ff03037812 */ /* 0x000fe200078ec0ff */
[----:B------:R-:W-:Y:S01]  /*62f0*/  @!P2 FADD.FTZ R121, -R121, -RZ ;  /* 0x800000ff7979a221 */ /* 0x000fe20000010100 */
[----:B------:R-:W-:Y:S01]  /*6300*/  LOP3.LUT R0, R2, 0xffff, RZ, 0xc0, !PT ;  /* 0x0000ffff02007812 */ /* 0x000fe200078ec0ff */
[----:B------:R-:W-:Y:S01]  /*6310*/  @!P6 FADD.FTZ R122, -R122, -RZ ;  /* 0x800000ff7a7ae221 */ /* 0x000fe20000010100 */
[----:B------:R-:W-:Y:S02]  /*6320*/  LOP3.LUT R2, R8, 0xffff, RZ, 0xc0, !PT ;  /* 0x0000ffff08027812 */ /* 0x000fe400078ec0ff */
[----:B------:R-:W-:Y:S02]  /*6330*/  ISETP.LE.U32.AND P4, PT, R3, UR35, PT ;  /* 0x0000002303007c0c */ /* 0x000fe4000bf83070 */
[----:B------:R-:W-:Y:S02]  /*6340*/  F2FP.RELU.PACK_AB R3, R121, R125 ;  /* 0x0000007d7903723e */ /* 0x000fe400000008ff */
[----:B------:R-:W-:Y:S02]  /*6350*/  ISETP.LE.U32.AND P6, PT, R2, UR35, PT ;  /* 0x0000002302007c0c */ /* 0x000fe4000bfc3070 */
        /* <DEDUP_REMOVED lines=11> */
[----:B------:R-:W-:Y:S03]  /*6410*/  F2FP.RELU.PACK_AB R4, R119, R117 ;  /* 0x000000757704723e */ /* 0x000fe600000008ff */
[----:B------:R-:W-:Y:S01]  /*6420*/  @!P2 FADD.FTZ R116, -R116, -RZ ;  /* 0x800000ff7474a221 */ /* 0x000fe20000010100 */
[----:B------:R-:W-:Y:S02]  /*6430*/  F2FP.RELU.PACK_AB R5, R118, R120 ;  /* 0x000000787605723e */ /* 0x000fe400000008ff */
[----:B------:R-:W-:Y:S02]  /*6440*/  FSETP.GE.FTZ.AND P2, PT, R121, RZ, PT ;  /* 0x000000ff7900720b */ /* 0x000fe40003f56000 */
[----:B-1----:R-:W-:Y:S02]  /*6450*/  F2FP.RELU.PACK_AB R3, R116, R130 ;  /* 0x000000827403723e */ /* 0x002fe400000008ff */
[----:B--2---:R-:W-:Y:S02]  /*6460*/  F2FP.RELU.PACK_AB R2, R123, R115 ;  /* 0x000000737b02723e */ /* 0x004fe400000008ff */
[----:B---3--:R-:W-:Y:S05]  /*6470*/  F2FP.RELU.PACK_AB R0, R129, R122 ;  /* 0x0000007a8100723e */ /* 0x008fea00000008ff */
[----:B------:R1:W-:Y:S04]  /*6480*/  STS [R239+0x2a400], R0 ;  /* 0x02a40000ef007388 */ /* 0x0003e80000000800 */
[----:B------:R-:W-:Y:S04]  /*6490*/  STS [R237+0x2a000], R5 ;  /* 0x02a00005ed007388 */ /* 0x000fe80000000800 */
[----:B------:R-:W-:Y:S04]  /*64a0*/  STS [R237+0x2a400], R4 ;  /* 0x02a40004ed007388 */ /* 0x000fe80000000800 */
[----:B------:R2:W-:Y:S04]  /*64b0*/  STS [R238+0x2a000], R3 ;  /* 0x02a00003ee007388 */ /* 0x0005e80000000800 */
[----:B------:R3:W-:Y:S04]  /*64c0*/  STS [R238+0x2a400], R2 ;  /* 0x02a40002ee007388 */ /* 0x0007e80000000800 */
[----:B------:R-:W-:Y:S01]  /*64d0*/  LDSM.16.M88.4 R8, [R212+0x20000] ;  /* 0x02000000d408783b */ /* 0x000fe20000000200 */
[----:B-1----:R-:W-:Y:S07]  /*64e0*/  IMAD.SHL.U32 R0, R222, 0x2, RZ ;  /* 0x00000002de007824 */ /* 0x002fee00078e00ff */
[----:B------:R-:W-:Y:S08]  /*64f0*/  LDSM.16.M88.4 R84, [R212+0x20800] ;  /* 0x02080000d454783b */ /* 0x000ff00000000200 */
[----:B------:R-:W1:Y:S01]  /*6500*/  LDSM.16.M88.4 R16, [R0+0x10000] ;  /* 0x010000000010783b */ /* 0x000e620000000200 */
[C-C-:B--2---:R-:W-:Y:S02]  /*6510*/  IMAD.IADD R3, R216.reuse, 0x1, R0.reuse ;  /* 0x00000001d8037824 */ /* 0x144fe400078e0200 */
[----:B---3--:R-:W-:Y:S05]  /*6520*/  IMAD.IADD R2, R217, 0x1, R0 ;  /* 0x00000001d9027824 */ /* 0x008fea00078e0200 */
[----:B------:R-:W-:Y:S01]  /*6530*/  LDSM.16.M88.4 R92, [R209+0x20000] ;  /* 0x02000000d15c783b */ /* 0x000fe20000000200 */
[----:B------:R-:W-:Y:S07]  /*6540*/  IMAD.IADD R112, R216, 0x1, R2 ;  /* 0x00000001d8707824 */ /* 0x000fee00078e0202 */
[----:B------:R-:W2:Y:S08]  /*6550*/  LDSM.16.M88.4 R88, [R2+0x10000] ;  /* 0x010000000258783b */ /* 0x000eb00000000200 */
[----:B------:R-:W3:Y:S08]  /*6560*/  LDSM.16.M88.4 R96, [R209+0x20800] ;  /* 0x02080000d160783b */ /* 0x000ef00000000200 */
[----:B------:R-:W-:Y:S01]  /*6570*/  LDSM.16.M88.4 R100, [R3+0x10000] ;  /* 0x010000000364783b */ /* 0x000fe20000000200 */
[C---:B-1----:R-:W-:Y:S07]  /*6580*/  HMMA.16816.F32 R4, R16.reuse, R8, RZ ;  /* 0x000000081004723c */ /* 0x042fee00000018ff */
[----:B------:R-:W1:Y:S01]  /*6590*/  LDSM.16.M88.4 R104, [R211+0x20000] ;  /* 0x02000000d368783b */ /* 0x000e620000000200 */
[C---:B------:R-:W-:Y:S07]  /*65a0*/  HMMA.16816.F32 R8, R16.reuse, R10, RZ ;  /* 0x0000000a1008723c */ /* 0x040fee00000018ff */
[----:B------:R-:W-:Y:S01]  /*65b0*/  LDSM.16.M88.4 R108, [R210+0x20000] ;  /* 0x02000000d26c783b */ /* 0x000fe20000000200 */
[C---:B------:R-:W-:Y:S08]  /*65c0*/  HMMA.16816.F32 R12, R16.reuse, R84, RZ ;  /* 0x00000054100c723c */ /* 0x040ff000000018ff */
[----:B------:R-:W-:Y:S01]  /*65d0*/  HMMA.16816.F32 R16, R16, R86, RZ ;  /* 0x000000561010723c */ /* 0x000fe200000018ff */
[----:B------:R-:W4:Y:S07]  /*65e0*/  LDSM.16.M88.4 R84, [R211+0x20800] ;  /* 0x02080000d354783b */ /* 0x000f2e0000000200 */
[C---:B--2---:R-:W-:Y:S08]  /*65f0*/  HMMA.16816.F32 R4, R88.reuse, R92, R4 ;  /* 0x0000005c5804723c */ /* 0x044ff00000001804 */
[C---:B------:R-:W-:Y:S01]  /*6600*/  HMMA.16816.F32 R8, R88.reuse, R94, R8 ;  /* 0x0000005e5808723c */ /* 0x040fe20000001808 */
[----:B------:R-:W2:Y:S07]  /*6610*/  LDSM.16.M88.4 R92, [R112+0x10000] ;  /* 0x01000000705c783b */ /* 0x000eae0000000200 */
[C---:B---3--:R-:W-:Y:S08]  /*6620*/  HMMA.16816.F32 R12, R88.reuse, R96, R12 ;  /* 0x00000060580c723c */ /* 0x048ff0000000180c */
[----:B------:R-:W-:Y:S01]  /*6630*/  HMMA.16816.F32 R16, R88, R98, R16 ;  /* 0x000000625810723c */ /* 0x000fe20000001810 */
[----:B------:R-:W3:Y:S07]  /*6640*/  LDSM.16.M88.4 R88, [R210+0x20800] ;  /* 0x02080000d258783b */ /* 0x000eee0000000200 */
[C---:B-1----:R-:W-:Y:S01]  /*6650*/  HMMA.16816.F32 R4, R100.reuse, R104, R4 ;  /* 0x000000686404723c */ /* 0x042fe20000001804 */
[----:B------:R-:W-:Y:S07]  /*6660*/  LDSM.16.M88.4 R96, [R0+0x12000] ;  /* 0x012000000060783b */ /* 0x000fee0000000200 */
[C---:B------:R-:W-:Y:S01]  /*6670*/  HMMA.16816.F32 R8, R100.reuse, R106, R8 ;  /* 0x0000006a6408723c */ /* 0x040fe20000001808 */
[----:B------:R-:W1:Y:S07]  /*6680*/  LDSM.16.M88.4 R104, [R212+0x22000] ;  /* 0x02200000d468783b */ /* 0x000e6e0000000200 */
[C---:B----4-:R-:W-:Y:S08]  /*6690*/  HMMA.16816.F32 R12, R100.reuse, R84, R12 ;  /* 0x00000054640c723c */ /* 0x050ff0000000180c */
[----:B------:R-:W-:Y:S01]  /*66a0*/  HMMA.16816.F32 R16, R100, R86, R16 ;  /* 0x000000566410723c */ /* 0x000fe20000001810 */
[----:B------:R-:W4:Y:S07]  /*66b0*/  LDSM.16.M88.4 R84, [R212+0x22800] ;  /* 0x02280000d454783b */ /* 0x000f2e0000000200 */
[C---:B--2---:R-:W-:Y:S01]  /*66c0*/  HMMA.16816.F32 R4, R92.reuse, R108, R4 ;  /* 0x0000006c5c04723c */ /* 0x044fe20000001804 */
[----:B------:R-:W-:Y:S07]  /*66d0*/  LDSM.16.M88.4 R100, [R2+0x12000] ;  /* 0x012000000264783b */ /* 0x000fee0000000200 */
        /* <DEDUP_REMOVED lines=48> */
[----:B------:R1:W-:Y:S07]  /*69e0*/  LDSM.16.M88.4 R92, [R0+0x16000] ;  /* 0x01600000005c783b */ /* 0x0003ee0000000200 */
[C---:B------:R-:W-:Y:S01]  /*69f0*/  HMMA.16816.F32 R8, R96.reuse, R106, R8 ;  /* 0x0000006a6008723c */ /* 0x040fe20000001808 */
[----:B------:R-:W3:Y:S07]  /*6a00*/  LDSM.16.M88.4 R104, [R212+0x26000] ;  /* 0x02600000d468783b */ /* 0x000eee0000000200 */
[C---:B----4-:R-:W-:Y:S08]  /*6a10*/  HMMA.16816.F32 R12, R96.reuse, R84, R12 ;  /* 0x00000054600c723c */ /* 0x050ff0000000180c */
[----:B------:R-:W-:Y:S01]  /*6a20*/  HMMA.16816.F32 R16, R96, R86, R16 ;  /* 0x000000566010723c */ /* 0x000fe20000001810 */
[----:B------:R-:W4:Y:S03]  /*6a30*/  LDSM.16.M88.4 R84, [R212+0x26800] ;  /* 0x02680000d454783b */ /* 0x000f260000000200 */
[----:B-1----:R-:W-:Y:S04]  /*6a40*/  IMAD.U32 R0, R248, -0x40, RZ ;  /* 0xffffffc0f8007824 */ /* 0x002fe800078e00ff */
[C---:B--2---:R-:W-:Y:S01]  /*6a50*/  HMMA.16816.F32 R4, R100.reuse, R108, R4 ;  /* 0x0000006c6404723c */ /* 0x044fe20000001804 */
[----:B------:R-:W-:Y:S04]  /*6a60*/  LDSM.16.M88.4 R96, [R2+0x16000] ;  /* 0x016000000260783b */ /* 0x000fe80000000200 */
[C---:B------:R-:W-:Y:S03]  /*6a70*/  LEA R224, P0, R0.reuse, R224, 0x2 ;  /* 0x000000e000e07211 */ /* 0x040fe600078010ff */
[C---:B------:R-:W-:Y:S01]  /*6a80*/  HMMA.16816.F32 R8, R100.reuse, R110, R8 ;  /* 0x0000006e6408723c */ /* 0x040fe20000001808 */
[----:B------:R-:W1:Y:S03]  /*6a90*/  LDSM.16.M88.4 R108, [R209+0x26000] ;  /* 0x02600000d16c783b */ /* 0x000e660000000200 */
[----:B------:R-:W-:Y:S02]  /*6aa0*/  LEA.HI.X.SX32 R225, R0, R225, 0x2, P0 ;  /* 0x000000e100e17211 */ /* 0x000fe400000f16ff */
[----:B------:R-:W-:Y:S02]  /*6ab0*/  FSETP.GE.FTZ.AND P0, PT, R127, RZ, PT ;  /* 0x000000ff7f00720b */ /* 0x000fe40003f16000 */
[C---:B---3--:R-:W-:Y:S08]  /*6ac0*/  HMMA.16816.F32 R12, R100.reuse, R88, R12 ;  /* 0x00000058640c723c */ /* 0x048ff0000000180c */
[----:B------:R-:W-:Y:S01]  /*6ad0*/  HMMA.16816.F32 R16, R100, R90, R16 ;  /* 0x0000005a6410723c */ /* 0x000fe20000001810 */
[----:B------:R-:W2:Y:S07]  /*6ae0*/  LDSM.16.M88.4 R88, [R209+0x26800] ;  /* 0x02680000d158783b */ /* 0x000eae0000000200 */
[C---:B------:R-:W-:Y:S01]  /*6af0*/  HMMA.16816.F32 R4, R92.reuse, R104, R4 ;  /* 0x000000685c04723c */ /* 0x040fe20000001804 */
        /* <DEDUP_REMOVED lines=13> */
[C---:B---3--:R-:W-:Y:S08]  /*6bd0*/  HMMA.16816.F32 R4, R100.reuse, R104, R4 ;  /* 0x000000686404723c */ /* 0x048ff00000001804 */
[C---:B------:R-:W-:Y:S08]  /*6be0*/  HMMA.16816.F32 R8, R100.reuse, R106, R8 ;  /* 0x0000006a6408723c */ /* 0x040ff00000001808 */
[C---:B----4-:R-:W-:Y:S08]  /*6bf0*/  HMMA.16816.F32 R12, R100.reuse, R84, R12 ;  /* 0x00000054640c723c */ /* 0x050ff0000000180c */
[----:B------:R-:W-:Y:S08]  /*6c00*/  HMMA.16816.F32 R16, R100, R86, R16 ;  /* 0x000000566410723c */ /* 0x000ff00000001810 */
[C---:B-1----:R-:W-:Y:S08]  /*6c10*/  HMMA.16816.F32 R4, R92.reuse, R108, R4 ;  /* 0x0000006c5c04723c */ /* 0x042ff00000001804 */
[C---:B------:R-:W-:Y:S08]  /*6c20*/  HMMA.16816.F32 R8, R92.reuse, R110, R8 ;  /* 0x0000006e5c08723c */ /* 0x040ff00000001808 */
[C---:B--2---:R-:W-:Y:S08]  /*6c30*/  HMMA.16816.F32 R12, R92.reuse, R88, R12 ;  /* 0x000000585c0c723c */ /* 0x044ff0000000180c */
[C---:B-----5:R-:W-:Y:S01]  /*6c40*/  FADD.FTZ R0, -R113.reuse, R7 ;  /* 0x0000000771007221 */ /* 0x060fe20000010100 */
[----:B------:R-:W-:Y:S03]  /*6c50*/  HMMA.16816.F32 R16, R92, R90, R16 ;  /* 0x0000005a5c10723c */ /* 0x000fe60000001810 */
[----:B------:R-:W-:Y:S01]  /*6c60*/  FADD.FTZ R3, -R114, R5 ;  /* 0x0000000572037221 */ /* 0x000fe20000010100 */
[----:B------:R-:W-:Y:S01]  /*6c70*/  FSEL R0, R0, R113, P0 ;  /* 0x0000007100007208 */ /* 0x000fe20000000000 */
[----:B------:R-:W-:Y:S01]  /*6c80*/  FADD.FTZ R2, -R113, R6 ;  /* 0x0000000671027221 */ /* 0x000fe20000010100 */
[----:B------:R-:W-:Y:S01]  /*6c90*/  FSETP.GE.FTZ.AND P0, PT, R128, RZ, PT ;  /* 0x000000ff8000720b */ /* 0x000fe20003f16000 */
[----:B------:R-:W-:Y:S01]  /*6ca0*/  FADD.FTZ R8, -R114, R8 ;  /* 0x0000000872087221 */ /* 0x000fe20000010100 */
[----:B------:R-:W-:Y:S01]  /*6cb0*/  FSEL R3, R3, R114, P2 ;  /* 0x0000007203037208 */ /* 0x000fe20001000000 */
[----:B------:R-:W-:Y:S01]  /*6cc0*/  FADD.FTZ R11, -R113, R11 ;  /* 0x0000000b710b7221 */ /* 0x000fe20000010100 */
[----:B------:R-:W-:Y:S02]  /*6cd0*/  FSETP.GE.FTZ.AND P2, PT, R118, RZ, PT ;  /* 0x000000ff7600720b */ /* 0x000fe40003f56000 */
[----:B------:R-:W-:Y:S01]  /*6ce0*/  FMUL.FTZ R90, R127, R0 ;  /* 0x000000007f5a7220 */ /* 0x000fe20000410000 */
[-C--:B------:R-:W-:Y:S01]  /*6cf0*/  FSEL R0, R8, R114.reuse, P0 ;  /* 0x0000007208007208 */ /* 0x080fe20000000000 */
[----:B------:R-:W-:Y:S01]  /*6d00*/  FMUL.FTZ R92, R121, R3 ;  /* 0x00000003795c7220 */ /* 0x000fe20000410000 */
[----:B------:R-:W-:Y:S01]  /*6d10*/  FSETP.GE.FTZ.AND P0, PT, R129, RZ, PT ;  /* 0x000000ff8100720b */ /* 0x000fe20003f16000 */
[----:B------:R-:W-:Y:S01]  /*6d20*/  FADD.FTZ R3, -R114, R13 ;  /* 0x0000000d72037221 */ /* 0x000fe20000010100 */
[-C--:B------:R-:W-:Y:S01]  /*6d30*/  FSEL R2, R2, R113.reuse, P1 ;  /* 0x0000007102027208 */ /* 0x080fe20000800000 */
[----:B------:R-:W-:Y:S01]  /*6d40*/  FADD.FTZ R10, -R113, R10 ;  /* 0x0000000a710a7221 */ /* 0x000fe20000010100 */
[----:B------:R-:W-:Y:S01]  /*6d50*/  FSETP.GE.FTZ.AND P1, PT, R122, RZ, PT ;  /* 0x000000ff7a00720b */ /* 0x000fe20003f36000 */
[----:B------:R-:W-:Y:S01]  /*6d60*/  FADD.FTZ R4, -R114, R4 ;  /* 0x0000000472047221 */ /* 0x000fe20000010100 */
[----:B------:R-:W-:Y:S01]  /*6d70*/  FSEL R3, R3, R114, P2 ;  /* 0x0000007203037208 */ /* 0x000fe20001000000 */
[----:B------:R-:W-:Y:S01]  /*6d80*/  FMUL.FTZ R89, R128, R0 ;  /* 0x0000000080597220 */ /* 0x000fe20000410000 */
[-C--:B------:R-:W-:Y:S01]  /*6d90*/  FSEL R0, R11, R113.reuse, P0 ;  /* 0x000000710b007208 */ /* 0x080fe20000000000 */
[----:B------:R-:W-:Y:S01]  /*6da0*/  FADD.FTZ R15, -R113, R15 ;  /* 0x0000000f710f7221 */ /* 0x000fe20000010100 */
[----:B------:R-:W-:Y:S01]  /*6db0*/  FSEL R4, R4, R114, P3 ;  /* 0x0000007204047208 */ /* 0x000fe20001800000 */
[----:B------:R-:W-:Y:S01]  /*6dc0*/  FMUL.FTZ R91, R124, R2 ;  /* 0x000000027c5b7220 */ /* 0x000fe20000410000 */
[----:B------:R-:W-:Y:S01]  /*6dd0*/  FSEL R2, R10, R113, P1 ;  /* 0x000000710a027208 */ /* 0x000fe20000800000 */
[----:B------:R-:W-:Y:S01]  /*6de0*/  FMUL.FTZ R85, R129, R0 ;  /* 0x0000000081557220 */ /* 0x000fe20000410000 */
[----:B------:R-:W-:Y:S01]  /*6df0*/  FSETP.GE.FTZ.AND P1, PT, R119, RZ, PT ;  /* 0x000000ff7700720b */ /* 0x000fe20003f36000 */
[----:B------:R-:W-:Y:S01]  /*6e00*/  FADD.FTZ R0, -R113, R18 ;  /* 0x0000001271007221 */ /* 0x000fe20000010100 */
[----:B------:R-:W-:Y:S01]  /*6e10*/  FSETP.GE.FTZ.AND P2, PT, R116, RZ, PT ;  /* 0x000000ff7400720b */ /* 0x000fe20003f56000 */
[----:B------:R-:W-:Y:S01]  /*6e20*/  FMUL.FTZ R84, R118, R3 ;  /* 0x0000000376547220 */ /* 0x000fe20000410000 */
[-C--:B------:R-:W-:Y:S01]  /*6e30*/  FSEL R3, R15, R113.reuse, P1 ;  /* 0x000000710f037208 */ /* 0x080fe20000800000 */
[----:B------:R-:W-:Y:S01]  /*6e40*/  FMUL.FTZ R93, R125, R4 ;  /* 0x000000047d5d7220 */ /* 0x000fe20000410000 */
[----:B------:R-:W-:Y:S01]  /*6e50*/  FSETP.GE.FTZ.AND P1, PT, R115, RZ, PT ;  /* 0x000000ff7300720b */ /* 0x000fe20003f36000 */
[C---:B------:R-:W-:Y:S01]  /*6e60*/  FADD.FTZ R4, -R114.reuse, R12 ;  /* 0x0000000c72047221 */ /* 0x040fe20000010100 */
[----:B------:R-:W-:Y:S01]  /*6e70*/  FSETP.GE.FTZ.AND P0, PT, R123, RZ, PT ;  /* 0x000000ff7b00720b */ /* 0x000fe20003f16000 */
[----:B------:R-:W-:Y:S01]  /*6e80*/  FADD.FTZ R5, -R114, R9 ;  /* 0x0000000972057221 */ /* 0x000fe20000010100 */
[----:B------:R-:W-:Y:S01]  /*6e90*/  FSEL R0, R0, R113, P1 ;  /* 0x0000007100007208 */ /* 0x000fe20000800000 */
[----:B------:R-:W-:Y:S01]  /*6ea0*/  FADD.FTZ R14, -R113, R14 ;  /* 0x0000000e710e7221 */ /* 0x000fe20000010100 */
[----:B------:R-:W-:Y:S01]  /*6eb0*/  PLOP3.LUT P1, PT, PT, PT, UP2, 0x80, 0x0 ;  /* 0x000000000000781c */ /* 0x000fe20003f2f028 */
[----:B------:R-:W-:Y:S01]  /*6ec0*/  FMUL.FTZ R87, R122, R2 ;  /* 0x000000027a577220 */ /* 0x000fe20000410000 */
[----:B------:R-:W-:Y:S01]  /*6ed0*/  FSETP.GE.FTZ.AND P3, PT, R120, RZ, PT ;  /* 0x000000ff7800720b */ /* 0x000fe20003f76000 */
[----:B------:R-:W-:Y:S01]  /*6ee0*/  FADD.FTZ R2, -R114, R16 ;  /* 0x0000001072027221 */ /* 0x000fe20000010100 */
[-C--:B------:R-:W-:Y:S01]  /*6ef0*/  FSEL R5, R5, R114.reuse, P4 ;  /* 0x0000007205057208 */ /* 0x080fe20002000000 */
[----:B------:R-:W-:Y:S01]  /*6f00*/  FMUL.FTZ R16, R119, R3 ;  /* 0x0000000377107220 */ /* 0x000fe20000410000 */
[----:B------:R-:W-:Y:S02]  /*6f10*/  FSEL R4, R4, R114, P3 ;  /* 0x0000007204047208 */ /* 0x000fe40001800000 */
[----:B------:R-:W-:Y:S01]  /*6f20*/  FSETP.GE.FTZ.AND P3, PT, R117, RZ, PT ;  /* 0x000000ff7500720b */ /* 0x000fe20003f76000 */
[----:B------:R-:W-:Y:S01]  /*6f30*/  FMUL.FTZ R88, R126, R5 ;  /* 0x000000057e587220 */ /* 0x000fe20000410000 */
[----:B------:R-:W-:Y:S01]  /*6f40*/  FSETP.GE.FTZ.AND P4, PT, R130, RZ, PT ;  /* 0x000000ff8200720b */ /* 0x000fe20003f96000 */
[----:B------:R-:W-:Y:S01]  /*6f50*/  FMUL.FTZ R86, R120, R4 ;  /* 0x0000000478567220 */ /* 0x000fe20000410000 */
[----:B------:R-:W-:Y:S01]  /*6f60*/  FSEL R4, R14, R113, P3 ;  /* 0x000000710e047208 */ /* 0x000fe20001800000 */
[----:B------:R-:W-:Y:S01]  /*6f70*/  @P0 FADD.FTZ R113, -R113, R19 ;  /* 0x0000001371710221 */ /* 0x000fe20000010100 */
[----:B------:R-:W-:Y:S01]  /*6f80*/  FSEL R2, R2, R114, P4 ;  /* 0x0000007202027208 */ /* 0x000fe20002000000 */
[----:B------:R-:W-:Y:S02]  /*6f90*/  @P2 FADD.FTZ R114, -R114, R17 ;  /* 0x0000001172722221 */ /* 0x000fe40000010100 */
        /* <DEDUP_REMOVED lines=16> */
[----:B------:R-:W-:Y:S02]  /*70a0*/  LEA R2, P0, R5, R2, 0x1 ;  /* 0x0000000205027211 */ /* 0x000fe400078008ff */
[----:B------:R-:W-:Y:S01]  /*70b0*/  LEA R0, P6, R13, R5, 0x5 ;  /* 0x000000050d007211 */ /* 0x000fe200078c28ff */
[----:B------:R-:W-:Y:S01]  /*70c0*/  UISETP.NE.U32.AND UP0, UPT, UR10, 0x1, UPT ;  /* 0x000000010a00788c */ /* 0x000fe2000bf05070 */
[----:B------:R-:W-:Y:S02]  /*70d0*/  LEA.HI.X.SX32 R3, R5, R3, 0x1, P0 ;  /* 0x0000000305037211 */ /* 0x000fe400000f0eff */
[----:B------:R-:W-:Y:S01]  /*70e0*/  SHF.R.S32.HI R4, RZ, 0x1f, R5 ;  /* 0x0000001fff047819 */ /* 0x000fe20000011405 */
[----:B------:R-:W-:Y:S01]  /*70f0*/  USEL UR10, UR43, 0x8000, !UP0 ;  /* 0x000080002b0a7887 */ /* 0x000fe2000c000000 */
[C---:B------:R-:W-:Y:S02]  /*7100*/  @!P3 LEA R8, P0, R0.reuse, R230, 0x1 ;  /* 0x000000e60008b211 */ /* 0x040fe400078008ff */
[C-C-:B------:R-:W-:Y:S02]  /*7110*/  LEA.HI.X R4, R13.reuse, R4, R17.reuse, 0x5, P6 ;  /* 0x000000040d047211 */ /* 0x140fe400030f2c11 */
[----:B------:R-:W-:Y:S02]  /*7120*/  @!P4 LEA R10, P6, R0, R230, 0x1 ;  /* 0x000000e6000ac211 */ /* 0x000fe400078c08ff */
[----:B------:R-:W-:Y:S02]  /*7130*/  IADD3 R226, R226, UR10, RZ ;  /* 0x0000000ae2e27c10 */ /* 0x000fe4000fffe0ff */
[----:B------:R-:W-:Y:S02]  /*7140*/  IADD3 R228, R228, UR10, RZ ;  /* 0x0000000ae4e47c10 */ /* 0x000fe4000fffe0ff */
[CCC-:B------:R-:W-:Y:S01]  /*7150*/  @!P3 LEA.HI.X R9, R0.reuse, R231.reuse, R4.reuse, 0x1, P0 ;  /* 0x000000e70009b211 */ /* 0x1c0fe200000f0c04 */
[----:B------:R1:W-:Y:S01]  /*7160*/  @P5 STS [R226], RZ ;  /* 0x000000ffe2005388 */ /* 0x0003e20000000800 */
[C---:B------:R-:W-:Y:S02]  /*7170*/  @!P5 LEA R12, P0, R13.reuse, R2, 0x6 ;  /* 0x000000020d0cd211 */ /* 0x040fe400078030ff */
[C---:B------:R-:W-:Y:S01]  /*7180*/  @!P4 LEA.HI.X R11, R0.reuse, R231, R4, 0x1, P6 ;  /* 0x000000e7000bc211 */ /* 0x040fe200030f0c04 */
[----:B------:R1:W-:Y:S01]  /*7190*/  @P5 STS [R226+0x4], RZ ;  /* 0x000004ffe2005388 */ /* 0x0003e20000000800 */
[----:B------:R-:W-:Y:S02]  /*71a0*/  @!P5 LEA.HI.X R13, R13, R3, R17, 0x6, P0 ;  /* 0x000000030d0dd211 */ /* 0x000fe400000f3411 */
[C---:B------:R-:W-:Y:S01]  /*71b0*/  @!P2 LEA R6, P6, R0.reuse, R230, 0x1 ;  /* 0x000000e60006a211 */ /* 0x040fe200078c08ff */
[----:B------:R1:W-:Y:S01]  /*71c0*/  @P5 STS [R226+0x8], RZ ;  /* 0x000008ffe2005388 */ /* 0x0003e20000000800 */
[----:B------:R-:W-:Y:S01]  /*71d0*/  IADD3 R213, R213, UR10, RZ ;  /* 0x0000000ad5d57c10 */ /* 0x000fe2000fffe0ff */
[----:B------:R-:W-:Y:S01]  /*71e0*/  IMAD.MOV.U32 R230, RZ, RZ, R2 ;  /* 0x000000ffffe67224 */ /* 0x000fe200078e0002 */
[----:B------:R-:W-:Y:S01]  /*71f0*/  @!P2 LEA.HI.X R7, R0, R231, R4, 0x1, P6 ;  /* 0x000000e70007a211 */ /* 0x000fe200030f0c04 */
[----:B------:R1:W-:Y:S01]  /*7200*/  @P5 STS [R226+0xc], RZ ;  /* 0x00000cffe2005388 */ /* 0x0003e20000000800 */
[----:B------:R-:W-:Y:S03]  /*7210*/  IMAD.MOV.U32 R231, RZ, RZ, R3 ;  /* 0x000000ffffe77224 */ /* 0x000fe600078e0003 */
        /* <DEDUP_REMOVED lines=61> */
.L_x_1567:
        /* <DEDUP_REMOVED lines=173> */
.L_x_1568:
[----:B------:R-:W-:Y:S01]  /*80c0*/  LDSM.16.M88.4 R128, [R218] ;  /* 0x00000000da80783b */ /* 0x000fe20000000200 */
[----:B------:R-:W-:Y:S01]  /*80d0*/  @UP2 UIADD3 UR11, UP0, UR8, -0x100, URZ ;  /* 0xffffff00080b2890 */ /* 0x000fe2000ff1e03f */
[----:B-1----:R-:W-:Y:S01]  /*80e0*/  IMAD.MOV.U32 R2, RZ, RZ, 0x4 ;  /* 0x00000004ff027424 */ /* 0x002fe200078e00ff */
[----:B------:R-:W-:Y:S02]  /*80f0*/  UISETP.GT.AND UP1, UPT, UR6, UR18, UPT ;  /* 0x000000120600728c */ /* 0x000fe4000bf24270 */
[----:B------:R-:W1:Y:S01]  /*8100*/  LDSM.16.MT88.4 R16, [R0+0x18000] ;  /* 0x018000000010783b */ /* 0x000e620000004200 */
[----:B------:R-:W-:Y:S02]  /*8110*/  @UP2 UIADD3.X UR10, UR9, -0x1, URZ, UP0, !UPT ;  /* 0xffffffff090a2890 */ /* 0x000fe400087fe43f */
[----:B------:R-:W-:Y:S02]  /*8120*/  @UP2 UMOV UR8, UR11 ;  /* 0x0000000b00082c82 */ /* 0x000fe40008000000 */
[----:B------:R-:W2:Y:S03]  /*8130*/  LDSM.16.M88.4 R124, [R218+0x1000] ;  /* 0x00100000da7c783b */ /* 0x000ea60000000200 */
[----:B------:R-:W-:Y:S02]  /*8140*/  @UP2 UMOV UR9, UR10 ;  /* 0x0000000a00092c82 */ /* 0x000fe40008000000 */
[----:B------:R-:W3:Y:S01]  /*8150*/  LDSM.16.MT88.4 R96, [R0+0x1a000] ;  /* 0x01a000000060783b */ /* 0x000ee20000004200 */
[----:B------:R-:W-:Y:S01]  /*8160*/  @P1 IMAD.WIDE R2, R233, R2, UR8 ;  /* 0x00000008e9021e25 */ /* 0x000fe2000f8e0202 */
[----:B------:R-:W-:Y:S02]  /*8170*/  ULOP3.LUT UR10, UR6, 0x1, URZ, 0xc0, !UPT ;  /* 0x00000001060a7892 */ /* 0x000fe4000f8ec03f */
[----:B------:R-:W-:Y:S01]  /*8180*/  UIADD3 UR6, UR6, -0x1, URZ ;  /* 0xffffffff06067890 */ /* 0x000fe2000fffe03f */
[----:B------:R-:W4:Y:S01]  /*8190*/  LDSM.16.MT88.4 R112, [R0+0x1c000] ;  /* 0x01c000000070783b */ /* 0x000f220000004200 */
[----:B------:R-:W-:Y:S04]  /*81a0*/  UISETP.NE.U32.AND UP0, UPT, UR10, 0x1, UPT ;  /* 0x000000010a00788c */ /* 0x000fe8000bf05070 */
[----:B------:R-:W3:Y:S05]  /*81b0*/  LDSM.16.MT88.4 R196, [R0+0x1e000] ;  /* 0x01e0000000c4783b */ /* 0x000eea0000004200 */
[----:B------:R-:W-:Y:S05]  /*81c0*/  LDSM.16.M88.4 R200, [R219] ;  /* 0x00000000dbc8783b */ /* 0x000fea0000000200 */
[----:B------:R-:W3:Y:S05]  /*81d0*/  LDSM.16.MT88.4 R204, [R0+0x18800] ;  /* 0x0188000000cc783b */ /* 0x000eea0000004200 */
[----:B------:R3:W5:Y:S01]  /*81e0*/  @P1 LDG.E R240, [R2.64] ;  /* 0x0000000402f01981 */ /* 0x000762000c1e1900 */
[-C--:B-1----:R-:W-:Y:S04]  /*81f0*/  HMMA.16816.F32 R4, R128, R16.reuse, RZ ;  /* 0x000000108004723c */ /* 0x082fe800000018ff */
[----:B------:R1:W5:Y:S04]  /*8200*/  @P1 LDG.E R241, [R2.64+0x20] ;  /* 0x0000200402f11981 */ /* 0x000368000c1e1900 */
        /* <DEDUP_REMOVED lines=75> */
[----:B------:R2:W3:Y:S03]  /*86c0*/  LDSM.16.MT88.4 R196, [R0+0x1f800] ;  /* 0x01f8000000c4783b */ /* 0x0004e60000004200 */
[C---:B--2---:R-:W-:Y:S04]  /*86d0*/  IMAD R0, R248.reuse, 0x18, RZ ;  /* 0x00000018f8007824 */ /* 0x044fe800078e02ff */
[-C--:B---3--:R-:W-:Y:S08]  /*86e0*/  HMMA.16816.F32 R116, R204, R196.reuse, R116 ;  /* 0x000000c4cc74723c */ /* 0x088ff00000001874 */
[C---:B------:R-:W-:Y:S07]  /*86f0*/  HMMA.16816.F32 R120, R200.reuse, R196, R120 ;  /* 0x000000c4c878723c */ /* 0x040fee0000001878 */
[C---:B------:R-:W-:Y:S01]  /*8700*/  IMAD.SHL.U32 R197, R248.reuse, 0x20, RZ ;  /* 0x00000020f8c57824 */ /* 0x040fe200078e00ff */
        /* <DEDUP_REMOVED lines=166> */
[C---:B--2---:R-:W-:Y:S04]  /*9170*/  IADD3 R8, R201.reuse, 0xc0, RZ ;  /* 0x000000c0c9087810 */ /* 0x044fe80007ffe0ff */
        /* <DEDUP_REMOVED lines=10> */
[----:B------:R-:W-:Y:S04]  /*9220*/  IMAD.IADD R4, R200, 0x1, R5 ;  /* 0x00000001c8047824 */ /* 0x000fe800078e0205 */
[----:B------:R2:W-:Y:S01]  /*9230*/  RED.E.ADD.F32.FTZ.RN.STRONG.GPU [R8.64], R119 ;  /* 0x000000770800798e */ /* 0x0005e2000c10e784 */
[-C--:B------:R-:W-:Y:S01]  /*9240*/  LEA R10, P0, R4, R224.reuse, 0x2 ;  /* 0x000000e0040a7211 */ /* 0x080fe200078010ff */
[----:B------:R-:W-:Y:S03]  /*9250*/  IMAD.IADD R0, R200, 0x1, R4 ;  /* 0x00000001c8007824 */ /* 0x000fe600078e0204 */
[-C--:B------:R-:W-:Y:S02]  /*9260*/  LEA.HI.X.SX32 R11, R4, R225.reuse, 0x2, P0 ;  /* 0x000000e1040b7211 */ /* 0x080fe400000f16ff */
[----:B------:R-:W-:Y:S02]  /*9270*/  IADD3 R4, R201, 0xe0, RZ ;  /* 0x000000e0c9047810 */ /* 0x000fe40007ffe0ff */
[CC--:B-1----:R-:W-:Y:S04]  /*9280*/  LEA R6, P1, R5.reuse, R224.reuse, 0x2 ;  /* 0x000000e005067211 */ /* 0x0c2fe800078210ff */
[-C--:B------:R-:W-:Y:S01]  /*9290*/  LEA.HI.X.SX32 R7, R5, R225.reuse, 0x2, P1 ;  /* 0x000000e105077211 */ /* 0x080fe200008f16ff */
[----:B------:R-:W-:Y:S01]  /*92a0*/  IMAD.IADD R5, R200, 0x1, R0 ;  /* 0x00000001c8057824 */ /* 0x000fe200078e0200 */
[CC--:B--2---:R-:W-:Y:S03]  /*92b0*/  LEA R8, P0, R0.reuse, R224.reuse, 0x2 ;  /* 0x000000e000087211 */ /* 0x0c4fe600078010ff */
[----:B------:R1:W-:Y:S01]  /*92c0*/  RED.E.ADD.F32.FTZ.RN.STRONG.GPU [R6.64], R120 ;  /* 0x000000780600798e */ /* 0x0003e2000c10e784 */
[-C--:B------:R-:W-:Y:S01]  /*92d0*/  LEA.HI.X.SX32 R9, R0, R225.reuse, 0x2, P0 ;  /* 0x000000e100097211 */ /* 0x080fe200000f16ff */
[----:B------:R-:W-:Y:S03]  /*92e0*/  IMAD.IADD R0, R200, 0x1, R4 ;  /* 0x00000001c8007824 */ /* 0x000fe600078e0204 */
[----:B------:R-:W-:Y:S05]  /*92f0*/  RED.E.ADD.F32.FTZ.RN.STRONG.GPU [R10.64], R121 ;  /* 0x000000790a00798e */ /* 0x000fea000c10e784 */
[----:B------:R2:W-:Y:S01]  /*9300*/  RED.E.ADD.F32.FTZ.RN.STRONG.GPU [R8.64], R122 ;  /* 0x0000007a0800798e */ /* 0x0005e2000c10e784 */
[CC--:B-1----:R-:W-:Y:S04]  /*9310*/  LEA R6, P0, R5.reuse, R224.reuse, 0x2 ;  /* 0x000000e005067211 */ /* 0x0c2fe800078010ff */
[-C--:B------:R-:W-:Y:S05]  /*9320*/  LEA.HI.X.SX32 R7, R5, R225.reuse, 0x2, P0 ;  /* 0x000000e105077211 */ /* 0x080fea00000f16ff */
[----:B------:R1:W-:Y:S01]  /*9330*/  RED.E.ADD.F32.FTZ.RN.STRONG.GPU [R6.64], R123 ;  /* 0x0000007b0600798e */ /* 0x0003e2000c10e784 */
[CC--:B--2---:R-:W-:Y:S04]  /*9340*/  LEA R8, P0, R4.reuse, R224.reuse, 0x2 ;  /* 0x000000e004087211 */ /* 0x0c4fe800078010ff */
[----:B------:R-:W-:Y:S01]  /*9350*/  RED.E.ADD.F32.FTZ.RN.STRONG.GPU [R224.64+0x380], R128 ;  /* 0x00038080e000798e */ /* 0x000fe2000c10e784 */
[-C--:B------:R-:W-:Y:S02]  /*9360*/  LEA.HI.X.SX32 R9, R4, R225.reuse, 0x2, P0 ;  /* 0x000000e104097211 */ /* 0x080fe400000f16ff */
[CC--:B------:R-:W-:Y:S02]  /*9370*/  LEA R4, P0, R0.reuse, R224.reuse, 0x2 ;  /* 0x000000e000047211 */ /* 0x0c0fe400078010ff */
[----:B------:R2:W-:Y:S02]  /*9380*/  RED.E.ADD.F32.FTZ.RN.STRONG.GPU [R2.64+0x380], R129 ;  /* 0x000380810200798e */ /* 0x0005e4000c10e784 */
[-C--:B------:R-:W-:Y:S03]  /*9390*/  LEA.HI.X.SX32 R5, R0, R225.reuse, 0x2, P0 ;  /* 0x000000e100057211 */ /* 0x080fe600000f16ff */
[----:B------:R3:W-:Y:S05]  /*93a0*/  RED.E.ADD.F32.FTZ.RN.STRONG.GPU [R8.64], R130 ;  /* 0x000000820800798e */ /* 0x0007ea000c10e784 */
[----:B------:R4:W-:Y:S01]  /*93b0*/  RED.E.ADD.F32.FTZ.RN.STRONG.GPU [R4.64], R131 ;  /* 0x000000830400798e */ /* 0x0009e2000c10e784 */
[----:B-1----:R-:W-:Y:S05]  /*93c0*/  IMAD.IADD R6, R200, 0x1, R0 ;  /* 0x00000001c8067824 */ /* 0x002fea00078e0200 */
[CC--:B------:R-:W-:Y:S04]  /*93d0*/  LEA R10, P0, R6.reuse, R224.reuse, 0x2 ;  /* 0x000000e0060a7211 */ /* 0x0c0fe800078010ff */
[-C--:B------:R-:W-:Y:S01]  /*93e0*/  LEA.HI.X.SX32 R11, R6, R225.reuse, 0x2, P0 ;  /* 0x000000e1060b7211 */ /* 0x080fe200000f16ff */
[C---:B--2---:R-:W-:Y:S04]  /*93f0*/  IMAD.IADD R2, R200.reuse, 0x1, R6 ;  /* 0x00000001c8027824 */ /* 0x044fe800078e0206 */
[----:B------:R-:W-:Y:S01]  /*9400*/  IMAD.IADD R0, R200, 0x1, R2 ;  /* 0x00000001c8007824 */ /* 0x000fe200078e0202 */
[-C--:B---3--:R-:W-:Y:S01]  /*9410*/  LEA R8, P2, R2, R224.reuse, 0x2 ;  /* 0x000000e002087211 */ /* 0x088fe200078410ff */
[----:B------:R-:W-:Y:S02]  /*9420*/  RED.E.ADD.F32.FTZ.RN.STRONG.GPU [R10.64], R124 ;  /* 0x0000007c0a00798e */ /* 0x000fe4000c10e784 */
[----:B------:R-:W-:Y:S01]  /*9430*/  IMAD.IADD R3, R200, 0x1, R0 ;  /* 0x00000001c8037824 */ /* 0x000fe200078e0200 */
[-C--:B------:R-:W-:Y:S02]  /*9440*/  LEA.HI.X.SX32 R9, R2, R225.reuse, 0x2, P2 ;  /* 0x000000e102097211 */ /* 0x080fe400010f16ff */
[CC--:B------:R-:W-:Y:S02]  /*9450*/  LEA R6, P1, R0.reuse, R224.reuse, 0x2 ;  /* 0x000000e000067211 */ /* 0x0c0fe400078210ff */
[C---:B----4-:R-:W-:Y:S01]  /*9460*/  LEA R4, P0, R3.reuse, R224, 0x2 ;  /* 0x000000e003047211 */ /* 0x050fe200078010ff */
[----:B------:R-:W-:Y:S01]  /*9470*/  RED.E.ADD.F32.FTZ.RN.STRONG.GPU [R8.64], R125 ;  /* 0x0000007d0800798e */ /* 0x000fe2000c10e784 */
[-C--:B------:R-:W-:Y:S02]  /*9480*/  LEA.HI.X.SX32 R7, R0, R225.reuse, 0x2, P1 ;  /* 0x000000e100077211 */ /* 0x080fe400008f16ff */
[----:B------:R-:W-:Y:S02]  /*9490*/  LEA.HI.X.SX32 R5, R3, R225, 0x2, P0 ;  /* 0x000000e103057211 */ /* 0x000fe400000f16ff */
[----:B------:R-:W-:Y:S01]  /*94a0*/  LDSM.16.MT88.4 R8, [R208] ;  /* 0x00000000d008783b */ /* 0x000fe20000004200 */
[----:B------:R-:W-:Y:S01]  /*94b0*/  PLOP3.LUT P1, PT, PT, PT, UP0, 0x80, 0x0 ;  /* 0x000000000000781c */ /* 0x000fe20003f2f008 */
[----:B------:R-:W-:Y:S01]  /*94c0*/  @UP2 UIADD3 UR17, UP0, UR17, -0x100, URZ ;  /* 0xffffff0011112890 */ /* 0x000fe2000ff1e03f */
[----:B------:R-:W-:Y:S02]  /*94d0*/  PLOP3.LUT P0, PT, PT, PT, UP1, 0x80, 0x0 ;  /* 0x000000000000781c */ /* 0x000fe40003f0f018 */
[----:B------:R-:W-:Y:S01]  /*94e0*/  RED.E.ADD.F32.FTZ.RN.STRONG.GPU [R6.64], R126 ;  /* 0x0000007e0600798e */ /* 0x000fe2000c10e784 */
[C---:B------:R-:W-:Y:S01]  /*94f0*/  IADD3 R0, R208.reuse, -0x8000, RZ ;  /* 0xffff8000d0007810 */ /* 0x040fe20007ffe0ff */
[----:B------:R-:W-:Y:S03]  /*9500*/  @UP2 UIADD3.X UR16, UR16, -0x1, URZ, UP0, !UPT ;  /* 0xffffffff10102890 */ /* 0x000fe600087fe43f */
[----:B------:R-:W-:Y:S04]  /*9510*/  RED.E.ADD.F32.FTZ.RN.STRONG.GPU [R4.64], R127 ;  /* 0x0000007f0400798e */ /* 0x000fe8000c10e784 */
[----:B------:R-:W-:Y:S01]  /*9520*/  @P1 IADD3 R0, R208, 0x8000, RZ ;  /* 0x00008000d0001810 */ /* 0x000fe20007ffe0ff */
        /* <DEDUP_REMOVED lines=82> */
[----:B------:R-:W-:Y:S01]  /*9a50*/  UISETP.NE.AND UP0, UPT, UR37, -0x1, UPT ;  /* 0xffffffff2500788c */ /* 0x000fe2000bf05270 */
[----:B------:R-:W-:-:S02]  /*9a60*/  FMUL.FTZ R13, R59, c[0x0][0x2dc] ;  /* 0x0000b7003b0d7a20 */ /* 0x000fc40000410000 */
        /* <DEDUP_REMOVED lines=17> */
[----:B------:R-:W-:Y:S01]  /*9b80*/  @UP0 UIMAD UR14, UR6, UR11, UR9 ;  /* 0x0000000b060e02a4 */ /* 0x000fe2000f8e0209 */
[----:B------:R-:W-:Y:S01]  /*9b90*/  FMUL.FTZ R55, R145, c[0x0][0x2e0] ;  /* 0x0000b80091377a20 */ /* 0x000fe20000410000 */
[----:B------:R1:W-:Y:S01]  /*9ba0*/  STS [R246], R59 ;  /* 0x0000003bf6007388 */ /* 0x0003e20000000800 */
        /* <DEDUP_REMOVED lines=215> */
[----:B------:R-:W-:-:S02]  /*a920*/  F2FP.PACK_AB R2, R2, R76 ;  /* 0x0000004c0202723e */ /* 0x000fc400000000ff */
[----:B------:R1:W-:Y:S02]  /*a930*/  STS [R246+0xa400], R23 ;  /* 0x00a40017f6007388 */ /* 0x0003e40000000800 */
[----:B------:R-:W-:Y:S02]  /*a940*/  F2FP.PACK_AB R0, R0, R78 ;  /* 0x0000004e0000723e */ /* 0x000fe400000000ff */
        /* <DEDUP_REMOVED lines=36> */
.L_x_1570:
        /* <DEDUP_REMOVED lines=19> */
.L_x_1571:
        /* <DEDUP_REMOVED lines=13> */
[----:B------:R-:W-:-:S02]  /*ad90*/  USHF.R.S32.HI UR15, URZ, 0x1f, UR39 ;  /* 0x0000001f3f0f7899 */ /* 0x000fc40008011427 */
[----:B------:R-:W-:Y:S02]  /*ada0*/  UIMAD UR8, UR6, UR9, UR8 ;  /* 0x00000009060872a4 */ /* 0x000fe4000f8e0208 */
[----:B------:R-:W-:-:S04]  /*adb0*/  IADD3 R2, P0, R2, UR13, RZ ;  /* 0x0000000d02027c10 */ /* 0x000fc8000ff1e0ff */
[----:B------:R-:W-:Y:S01]  /*adc0*/  IMAD.U32 R6, RZ, RZ, UR8 ;  /* 0x00000008ff067e24 */ /* 0x000fe2000f8e00ff */
[----:B------:R-:W-:Y:S01]  /*add0*/  ULDC.64 UR8, c[0x0][0x3b8] ;  /* 0x0000ee0000087ab9 */ /* 0x000fe20000000a00 */
[----:B------:R2:W3:Y:S01]  /*ade0*/  LDS.128 R40, [R8+0x19000] ;  /* 0x0190000008287984 */ /* 0x0004e20000000c00 */
[----:B------:R-:W-:Y:S02]  /*adf0*/  UIMAD UR8, UR15, UR8, URZ ;  /* 0x000000080f0872a4 */ /* 0x000fe4000f8e023f */
[----:B------:R-:W-:Y:S01]  /*ae00*/  IADD3.X R3, R3, UR14, R6, P0, !PT ;  /* 0x0000000e03037c10 */ /* 0x000fe200087fe406 */
[----:B------:R-:W-:Y:S01]  /*ae10*/  IMAD.U32 R6, RZ, RZ, UR39 ;  /* 0x00000027ff067e24 */ /* 0x000fe2000f8e00ff */
[----:B------:R2:W4:Y:S01]  /*ae20*/  LDS.128 R36, [R8+0x1b000] ;  /* 0x01b0000008247984 */ /* 0x0005220000000c00 */
[----:B------:R-:W-:Y:S01]  /*ae30*/  UIMAD UR8, UR39, UR9, UR8 ;  /* 0x00000009270872a4 */ /* 0x000fe2000f8e0208 */
[----:B-1----:R-:W-:Y:S02]  /*ae40*/  SHF.R.S32.HI R0, RZ, 0x1f, R7 ;  /* 0x0000001fff007819 */ /* 0x002fe40000011407 */
[----:B------:R2:W1:Y:S02]  /*ae50*/  LDS.128 R32, [R8+0x1d000] ;  /* 0x01d0000008207984 */ /* 0x0004640000000c00 */
[----:B------:R-:W-:Y:S01]  /*ae60*/  LEA.HI R0, R0, R7, RZ, 0x3 ;  /* 0x0000000700007211 */ /* 0x000fe200078f18ff */
[----:B------:R-:W-:Y:S01]  /*ae70*/  IMAD.WIDE.U32 R6, R6, c[0x0][0x3b8], R2 ;  /* 0x0000ee0006067a25 */ /* 0x000fe200078e0002 */
[----:B------:R2:W1:Y:S02]  /*ae80*/  LDS.128 R28, [R8+0x1f000] ;  /* 0x01f00000081c7984 */ /* 0x0004640000000c00 */
[----:B------:R-:W-:-:S02]  /*ae90*/  SHF.R.S32.HI R0, RZ, 0x3, R0 ;  /* 0x00000003ff007819 */ /* 0x000fc40000011400 */
[----:B------:R2:W1:Y:S01]  /*aea0*/  LDS.128 R56, [R8+0x20000] ;  /* 0x0200000008387984 */ /* 0x0004620000000c00 */
[----:B------:R-:W-:Y:S02]  /*aeb0*/  IADD3 R10, R7, UR8, RZ ;  /* 0x00000008070a7c10 */ /* 0x000fe4000fffe0ff */
        /* <DEDUP_REMOVED lines=12> */
[----:B------:R-:W-:Y:S01]  /*af80*/  IMAD.MOV.U32 R2, RZ, RZ, R6 ;  /* 0x000000ffff027224 */ /* 0x000fe200078e0006 */
[----:B------:R-:W-:Y:S01]  /*af90*/  ISETP.GE.AND P2, PT, R243, c[0x0][0x220], PT ;  /* 0x00008800f3007a0c */ /* 0x000fe20003f46270 */
[----:B------:R-:W-:Y:S01]  /*afa0*/  IMAD.MOV.U32 R3, RZ, RZ, R10 ;  /* 0x000000ffff037224 */ /* 0x000fe200078e000a */
[----:B------:R-:W4:Y:S01]  /*afb0*/  LDS.128 R20, [R8+0x1c000] ;  /* 0x01c0000008147984 */ /* 0x000f220000000c00 */
[----:B------:R-:W-:Y:S01]  /*afc0*/  IMAD R77, R76, c[0x0][0x3a0], RZ ;  /* 0x0000e8004c4d7a24 */ /* 0x000fe200078e02ff */
[----:B------:R-:W-:-:S02]  /*afd0*/  ISETP.GE.AND P1, PT, R242, c[0x0][0x220], PT ;  /* 0x00008800f2007a0c */ /* 0x000fc40003f26270 */
[----:B------:R-:W-:Y:S01]  /*afe0*/  LDS.128 R12, [R8+0x1e000] ;  /* 0x01e00000080c7984 */ /* 0x000fe20000000c00 */
[----:B------:R-:W-:-:S03]  /*aff0*/  ISETP.GE.AND P0, PT, R244, c[0x0][0x220], PT ;  /* 0x00008800f4007a0c */ /* 0x000fc60003f06270 */
[----:B------:R2:W1:Y:S02]  /*b000*/  @!P3 LDS.128 R16, [R8+0x18000] ;  /* 0x018000000810b984 */ /* 0x0004640000000c00 */
[----:B--2---:R-:W-:-:S04]  /*b010*/  IMAD.WIDE.U32 R8, R0, c[0x0][0x3a0], R2 ;  /* 0x0000e80000087a25 */ /* 0x004fc800078e0002 */
[----:B------:R-:W-:-:S04]  /*b020*/  IMAD R2, R0, c[0x0][0x3a4], R77 ;  /* 0x0000e90000027a24 */ /* 0x000fc800078e024d */
[----:B------:R-:W-:Y:S01]  /*b030*/  IMAD.IADD R3, R2, 0x1, R9 ;  /* 0x0000000102037824 */ /* 0x000fe200078e0209 */
[----:B------:R-:W-:-:S04]  /*b040*/  LEA R2, P4, R8, c[0x0][0x340], 0x1 ;  /* 0x0000d00008027a11 */ /* 0x000fc800078808ff */
[----:B------:R-:W-:-:S05]  /*b050*/  LEA.HI.X R3, R8, c[0x0][0x344], R3, 0x1, P4 ;  /* 0x0000d10008037a11 */ /* 0x000fca00020f0c03 */
[----:B---3--:R2:W-:Y:S04]  /*b060*/  @!P2 STG.E.128 [R2.64+0x80], R24 ;  /* 0x000080180200a986 */ /* 0x0085e8000c101d04 */
[----:B----4-:R2:W-:Y:S04]  /*b070*/  @!P1 STG.E.128 [R2.64+0x100], R20 ;  /* 0x0001001402009986 */ /* 0x0105e8000c101d04 */
[----:B-1----:R2:W-:Y:S04]  /*b080*/  @!P3 STG.E.128 [R2.64], R16 ;  /* 0x000000100200b986 */ /* 0x0025e8000c101d04 */
[----:B------:R2:W-:Y:S02]  /*b090*/  @!P0 STG.E.128 [R2.64+0x180], R12 ;  /* 0x0001800c02008986 */ /* 0x0005e4000c101d04 */
.L_x_1573:
[----:B---34-:R-:W-:Y:S05]  /*b0a0*/  BSYNC B0 ;  /* 0x0000000000007941 */ /* 0x018fea0003800000 */
.L_x_1572:
[----:B--2---:R-:W-:Y:S01]  /*b0b0*/  IADD3 R2, R0, 0x20, RZ ;  /* 0x0000002000027810 */ /* 0x004fe20007ffe0ff */
        /* <DEDUP_REMOVED lines=18> */
[----:B-1----:R2:W-:Y:S04]  /*b1e0*/  @!P1 STG.E.128 [R2.64+0x100], R32 ;  /* 0x0001002002009986 */ /* 0x0025e8000c101d04 */
[----:B------:R2:W-:Y:S02]  /*b1f0*/  @!P0 STG.E.128 [R2.64+0x180], R28 ;  /* 0x0001801c02008986 */ /* 0x0005e4000c101d04 */
.L_x_1575:
[----:B------:R-:W-:Y:S05]  /*b200*/  BSYNC B0 ;  /* 0x0000000000007941 */ /* 0x000fea0003800000 */
.L_x_1574:
[----:B------:R-:W-:Y:S01]  /*b210*/  ULDC.64 UR8, c[0x0][0x3a8] ;  /* 0x0000ea0000087ab9 */ /* 0x000fe20000000a00 */
[----:B--2---:R-:W-:Y:S01]  /*b220*/  IMAD.WIDE.U32 R2, R11, c[0x0][0x3a8], R4 ;  /* 0x0000ea000b027a25 */ /* 0x004fe200078e0004 */
        /* <DEDUP_REMOVED lines=30> */
.L_x_1577:
[----:B------:R-:W-:Y:S05]  /*b410*/  BSYNC B0 ;  /* 0x0000000000007941 */ /* 0x000fea0003800000 */
.L_x_1576:
        /* <DEDUP_REMOVED lines=19> */
.L_x_1546:
[----:B------:R-:W-:Y:S05]  /*b550*/  BSYNC B1 ;  /* 0x0000000000017941 */ /* 0x000fea0003800000 */
.L_x_1532:
        /* <DEDUP_REMOVED lines=12> */
.L_x_1578:
[----:B------:R-:W-:Y:S05]  /*b620*/  EXIT ;  /* 0x000000000000794d */ /* 0x000fea0003800000 */
.L_x_1580:
        /* <DEDUP_REMOVED lines=13> */
.L_x_2042:


//--------------------- .text._ZN5flash44flash_bwd_dq_dk_dv_loop_seqk_parallel_kernelI23Flash_bwd_kernel_traitsILi256ELi64ELi64ELi8ELi4ELi2ELi2ELb0ELb0EN7cutlass6half_tE19Flash_kernel_traitsILi256ELi64ELi64ELi8ES3_EELb0ELb0ELb1ELb0ELb0ELb0ELb1EEEvNS_16Flash_bwd_paramsE --------------------------
	.section	.text._ZN5flash44flash_bwd_dq_dk_dv_loop_seqk_parallel_kernelI23Flash_bwd_kernel_traitsILi256ELi64ELi64ELi8ELi4ELi2ELi2ELb0ELb0EN7cutlass6half_tE19Flash_kernel_traitsILi256ELi64ELi64ELi8ES3_EELb0ELb0ELb1ELb0ELb0ELb0ELb1EEEvNS_16Flash_bwd_paramsE,"ax",@progbits
	.sectioninfo	@"SHI_REGISTERS=255"
	.align	128
        .global         _ZN5flash44flash_bwd_dq_dk_dv_loop_seqk_parallel_kernelI23Flash_bwd_kernel_traitsILi256ELi64ELi64ELi8ELi4ELi2ELi2ELb0ELb0EN7cutlass6half_tE19Flash_kernel_traitsILi256ELi64ELi64ELi8ES3_EELb0ELb0ELb1ELb0ELb0ELb0ELb1EEEvNS_16Flash_bwd_paramsE
        .type           _ZN5flash44flash_bwd_dq_dk_dv_loop_seqk_parallel_kernelI23Flash_bwd_kernel_traitsILi256ELi64ELi64ELi8ELi4ELi2ELi2ELb0ELb0EN7cutlass6half_tE19Flash_kernel_traitsILi256ELi64ELi64ELi8ES3_EELb0ELb0ELb1ELb0ELb0ELb0ELb1EEEvNS_16Flash_bwd_paramsE,@function
        .size           _ZN5flash44flash_bwd_dq_dk_dv_loop_seqk_parallel_kernelI23Flash_bwd_kernel_traitsILi256ELi64ELi64ELi8ELi4ELi2ELi2ELb0ELb0EN7cutlass6half_tE19Flash_kernel_traitsILi256ELi64ELi64ELi8ES3_EELb0ELb0ELb1ELb0ELb0ELb0ELb1EEEvNS_16Flash_bwd_paramsE,(.L_x_2043 - _ZN5flash44flash_bwd_dq_dk_dv_loop_seqk_parallel_kernelI23Flash_bwd_kernel_traitsILi256ELi64ELi64ELi8ELi4ELi2ELi2ELb0ELb0EN7cutlass6half_tE19Flash_kernel_traitsILi256ELi64ELi64ELi8ES3_EELb0ELb0ELb1ELb0ELb0ELb0ELb1EEEvNS_16Flash_bwd_paramsE)
        .other          _ZN5flash44flash_bwd_dq_dk_dv_loop_seqk_parallel_kernelI23Flash_bwd_kernel_traitsILi256ELi64ELi64ELi8ELi4ELi2ELi2ELb0ELb0EN7cutlass6half_tE19Flash_kernel_traitsILi256ELi64ELi64ELi8ES3_EELb0ELb0ELb1ELb0ELb0ELb0ELb1EEEvNS_16Flash_bwd_paramsE,@"STO_CUDA_ENTRY STV_DEFAULT"
_ZN5flash44flash_bwd_dq_dk_dv_loop_seqk_parallel_kernelI23Flash_bwd_kernel_traitsILi256ELi64ELi64ELi8ELi4ELi2ELi2ELb0ELb0EN7cutlass6half_tE19Flash_kernel_traitsILi256ELi64ELi64ELi8ES3_EELb0ELb0ELb1ELb0ELb0ELb0ELb1EEEvNS_16Flash_bwd_paramsE:
.text._ZN5flash44flash_bwd_dq_dk_dv_loop_seqk_parallel_kernelI23Flash_bwd_kernel_traitsILi256ELi64ELi64ELi8ELi4ELi2ELi2ELb0ELb0EN7cutlass6half_tE19Flash_kernel_traitsILi256ELi64ELi64ELi8ES3_EELb0ELb0ELb1ELb0ELb0ELb0ELb1EEEvNS_16Flash_bwd_paramsE:
        /* <DEDUP_REMOVED lines=181> */
.L_x_1629:
        /* <DEDUP_REMOVED lines=66> */
.L_x_1581:
        /* <DEDUP_REMOVED lines=67> */
.L_x_1583:
        /* <DEDUP_REMOVED lines=43> */
.L_x_1584:
        /* <DEDUP_REMOVED lines=45> */
.L_x_1585:
[----:B------:R-:W-:-:S03]  /*1920*/  UMOV UR13, UR53 ;  /* 0x00000035000d7c82 */ /* 0x000fc60008000000 */
.L_x_1586:
[----:B------:R-:W-:Y:S01]  /*1930*/  UIADD3 UR8, UP4, UP3, UR8, UR48, UR50 ;  /* 0x0000003008087290 */ /* 0x000fe2000fb9e032 */
[----:B------:R-:W-:Y:S01]  /*1940*/  IMAD.U32 R2, RZ, RZ, UR5 ;  /* 0x00000005ff027e24 */ /* 0x000fe2000f8e00ff */
        /* <DEDUP_REMOVED lines=9> */
[----:B------:R-:W-:Y:S01]  /*19e0*/  IMAD.U32 R7, RZ, RZ, UR37 ;  /* 0x00000025ff077e24 */ /* 0x000fe2000f8e00ff */
[----:B------:R-:W-:Y:S01]  /*19f0*/  UIMAD UR6, UR60, UR8, URZ ;  /* 0x000000083c0672a4 */ /* 0x000fe2000f8e023f */
[----:B------:R-:W-:Y:S01]  /*1a00*/  IMAD.U32 R11, RZ, RZ, UR37 ;  /* 0x00000025ff0b7e24 */ /* 0x000fe2000f8e00ff */
[----:B------:R-:W-:Y:S01]  /*1a10*/  UMOV UR14, 0x4 ;  /* 0x00000004000e7882 */ /* 0x000fe20000000000 */
[----:B------:R-:W-:Y:S01]  /*1a20*/  BSSY B1, `(.L_x_1582) ;  /* 0x0000946000017945 */ /* 0x000fe20003800000 */
[----:B------:R-:W-:Y:S01]  /*1a30*/  UIMAD UR11, UR37, UR9, UR6 ;  /* 0x00000009250b72a4 */ /* 0x000fe2000f8e0206 */
[C---:B------:R-:W-:Y:S01]  /*1a40*/  IADD3 R244, R238.reuse, 0x40, RZ ;  /* 0x00000040eef47810 */ /* 0x040fe20007ffe0ff */
[----:B------:R-:W-:Y:S01]  /*1a50*/  ULDC.64 UR4, c[0x0][0x3c8] ;  /* 0x0000f20000047ab9 */ /* 0x000fe20000000a00 */
[C---:B------:R-:W-:Y:S01]  /*1a60*/  IADD3 R243, R238.reuse, 0x80, RZ ;  /* 0x00000080eef37810 */ /* 0x040fe20007ffe0ff */
[----:B------:R-:W-:Y:S01]  /*1a70*/  ULDC.64 UR8, c[0x0][0x370] ;  /* 0x0000dc0000087ab9 */ /* 0x000fe20000000a00 */
[----:B------:R-:W-:Y:S01]  /*1a80*/  IADD3 R245, R238, 0xc0, RZ ;  /* 0x000000c0eef57810 */ /* 0x000fe20007ffe0ff */
[----:B------:R-:W-:-:S04]  /*1a90*/  UIMAD UR6, UR34, UR8, URZ ;  /* 0x00000008220672a4 */ /* 0x000fc8000f8e023f */
[----:B------:R-:W-:-:S03]  /*1aa0*/  UIMAD UR28, UR23, UR9, UR6 ;  /* 0x00000009171c72a4 */ /* 0x000fc6000f8e0206 */
[----:B------:R-:W-:Y:S02]  /*1ab0*/  ULDC.64 UR8, c[0x0][0x378] ;  /* 0x0000de0000087ab9 */ /* 0x000fe40000000a00 */
[----:B------:R-:W-:Y:S02]  /*1ac0*/  UIMAD UR6, UR60, UR8, URZ ;  /* 0x000000083c0672a4 */ /* 0x000fe4000f8e023f */
[----:B------:R-:W-:Y:S02]  /*1ad0*/  UIADD3 UR8, UR23, UR13, URZ ;  /* 0x0000000d17087290 */ /* 0x000fe4000fffe03f */
[----:B------:R-:W-:Y:S02]  /*1ae0*/  UIMAD UR10, UR37, UR9, UR6 ;  /* 0x00000009250a72a4 */ /* 0x000fe4000f8e0206 */
[----:B------:R-:W-:Y:S02]  /*1af0*/  UIMAD.WIDE UR8, UR8, UR14, UR4 ;  /* 0x0000000e080872a5 */ /* 0x000fe4000f8e0204 */
[----:B------:R-:W-:-:S02]  /*1b00*/  UIADD3 UR6, -UR7, UR12, UR18 ;  /* 0x0000000c07067290 */ /* 0x000fc4000fffe112 */
[----:B------:R-:W-:-:S03]  /*1b10*/  ULDC.64 UR4, c[0x0][0x200] ;  /* 0x0000800000047ab9 */ /* 0x000fc60000000a00 */
[----:B------:R-:W-:Y:S02]  /*1b20*/  UMOV UR16, UR8 ;  /* 0x0000000800107c82 */ /* 0x000fe40008000000 */
[----:B------:R-:W-:Y:S02]  /*1b30*/  UIADD3 UR8, UR23, UR17, URZ ;  /* 0x0000001117087290 */ /* 0x000fe4000fffe03f */
[----:B------:R-:W-:Y:S02]  /*1b40*/  UMOV UR15, UR9 ;  /* 0x00000009000f7c82 */ /* 0x000fe40008000000 */
[----:B------:R-:W-:Y:S01]  /*1b50*/  UIMAD.WIDE UR8, UR8, UR14, UR4 ;  /* 0x0000000e080872a5 */ /* 0x000fe2000f8e0204 */
[----:B------:R1:W2:Y:S01]  /*1b60*/  R2UR UR5, R2 ;  /* 0x00000000020573c2 */ /* 0x0002a200000e0000 */
[----:B------:R-:W-:Y:S02]  /*1b70*/  ULDC UR17, c[0x0][0x2e8] ;  /* 0x0000ba0000117ab9 */ /* 0x000fe40000000800 */
[----:B------:R-:W-:-:S03]  /*1b80*/  UIADD3 UR6, UR6, -UR17, URZ ;  /* 0x8000001106067290 */ /* 0x000fc6000fffe03f */
        /* <DEDUP_REMOVED lines=8> */
[----:B-1----:R-:W-:-:S03]  /*1c10*/  LEA.HI R2, R22, R23, RZ, 0x5 ;  /* 0x0000001716027211 */ /* 0x002fc600078f28ff */
[----:B------:R-:W-:-:S04]  /*1c20*/  USEL UR17, URZ, UR17, !UP1 ;  /* 0x000000113f117287 */ /* 0x000fc8000c800000 */
        /* <DEDUP_REMOVED lines=51> */
.L_x_1588:
        /* <DEDUP_REMOVED lines=18> */
.L_x_1589:
        /* <DEDUP_REMOVED lines=35> */
.L_x_1591:
[----:B------:R-:W-:Y:S05]  /*22b0*/  BSYNC B0 ;  /* 0x0000000000007941 */ /* 0x000fea0003800000 */
.L_x_1590:
        /* <DEDUP_REMOVED lines=21> */
.L_x_1593:
[----:B------:R-:W-:Y:S05]  /*2410*/  BSYNC B0 ;  /* 0x0000000000007941 */ /* 0x000fea0003800000 */
.L_x_1592:
        /* <DEDUP_REMOVED lines=31> */
.L_x_1595:
[----:B------:R-:W-:Y:S05]  /*2610*/  BSYNC B0 ;  /* 0x0000000000007941 */ /* 0x000fea0003800000 */
.L_x_1594:
        /* <DEDUP_REMOVED lines=20> */
.L_x_1587:
        /* <DEDUP_REMOVED lines=56> */
.L_x_1598:
[----:B------:R-:W-:Y:S05]  /*2ae0*/  BSYNC B0 ;  /* 0x0000000000007941 */ /* 0x000fea0003800000 */
.L_x_1597:
        /* <DEDUP_REMOVED lines=48> */
.L_x_1600:
[----:B------:R-:W-:Y:S05]  /*2df0*/  BSYNC B0 ;  /* 0x0000000000007941 */ /* 0x000fea0003800000 */
.L_x_1599:
        /* <DEDUP_REMOVED lines=23> */
.L_x_1602:
        /* <DEDUP_REMOVED lines=50> */
.L_x_1603:
[----:B------:R-:W-:Y:S05]  /*3290*/  BSYNC B0 ;  /* 0x0000000000007941 */ /* 0x000fea0003800000 */
.L_x_1601:
        /* <DEDUP_REMOVED lines=21> */
.L_x_1605:
        /* <DEDUP_REMOVED lines=49> */
.L_x_1606:
[----:B------:R-:W-:Y:S05]  /*3700*/  BSYNC B0 ;  /* 0x0000000000007941 */ /* 0x000fea0003800000 */
.L_x_1604:
        /* <DEDUP_REMOVED lines=79> */
.L_x_1608:
[----:B---3--:R-:W-:Y:S05]  /*3c00*/  BSYNC B0 ;  /* 0x0000000000007941 */ /* 0x008fea0003800000 */
.L_x_1607:
        /* <DEDUP_REMOVED lines=55> */
.L_x_1610:
[----:B------:R-:W-:Y:S05]  /*3f80*/  BSYNC B0 ;  /* 0x0000000000007941 */ /* 0x000fea0003800000 */
.L_x_1609:
        /* <DEDUP_REMOVED lines=62> */
.L_x_1612:
[----:B------:R-:W-:Y:S05]  /*4370*/  BSYNC B0 ;  /* 0x0000000000007941 */ /* 0x000fea0003800000 */
.L_x_1611:
        /* <DEDUP_REMOVED lines=54> */
.L_x_1614:
[----:B------:R-:W-:Y:S05]  /*46e0*/  BSYNC B0 ;  /* 0x0000000000007941 */ /* 0x000fea0003800000 */
.L_x_1613:
        /* <DEDUP_REMOVED lines=91> */
.L_x_1619:
[----:B------:R-:W0:Y:S01]  /*4ca0*/  LDGDEPBAR ;  /* 0x00000000000079af */ /* 0x000e220000000000 */
[C---:B------:R-:W-:Y:S01]  /*4cb0*/  IADD3 R3, R217.reuse, R221, RZ ;  /* 0x000000ddd9037210 */ /* 0x040fe20007ffe0ff */
[----:B------:R-:W-:Y:S01]  /*4cc0*/  USHF.L.U32 UR9, UR6, 0x6, URZ ;  /* 0x0000000606097899 */ /* 0x000fe2000800063f */
[-C--:B------:R-:W-:Y:S01]  /*4cd0*/  IADD3 R2, R217, R220.reuse, RZ ;  /* 0x000000dcd9027210 */ /* 0x080fe20007ffe0ff */
[----:B------:R-:W-:Y:S01]  /*4ce0*/  ULDC UR8, c[0x0][0x2e4] ;  /* 0x0000b90000087ab9 */ /* 0x000fe20000000800 */
[----:B------:R-:W-:Y:S01]  /*4cf0*/  IADD3 R0, R3, R220, RZ ;  /* 0x000000dc03007210 */ /* 0x000fe20007ffe0ff */
        /* <DEDUP_REMOVED lines=56> */
[C---:B------:R-:W-:Y:S08]  /*5080*/  HMMA.16816.F32 R12, R84.reuse, R112, R12 ;  /* 0x00000070540c723c */ /* 0x040ff0000000180c */
        /* <DEDUP_REMOVED lines=8> */
[----:B------:R-:W-:Y:S06]  /*5110*/  LDSM.16.M88.4 R104, [R2+0x4000] ;  /* 0x004000000268783b */ /* 0x000fec0000000200 */
[----:B------:R-:W-:Y:S01]  /*5120*/  IADD3 R88, P0, R249, UR16, RZ ;  /* 0x00000010f9587c10 */ /* 0x000fe2000ff1e0ff */
[C---:B--2---:R-:W-:Y:S05]  /*5130*/  HMMA.16816.F32 R4, R92.reuse, R96, R4 ;  /* 0x000000605c04723c */ /* 0x044fea0000001804 */
[----:B------:R-:W-:Y:S02]  /*5140*/  IADD3.X R89, R248, UR15, RZ, P0, !PT ;  /* 0x0000000ff8597c10 */ /* 0x000fe400087fe4ff */
[----:B------:R-:W-:Y:S01]  /*5150*/  PLOP3.LUT P0, PT, PT, PT, UP0, 0x80, 0x0 ;  /* 0x000000000000781c */ /* 0x000fe20003f0f008 */
[C---:B------:R-:W-:Y:S01]  /*5160*/  HMMA.16816.F32 R8, R92.reuse, R98, R8 ;  /* 0x000000625c08723c */ /* 0x040fe20000001808 */
[----:B------:R-:W-:Y:S05]  /*5170*/  LDSM.16.M88.4 R96, [R215+0x1c000] ;  /* 0x01c00000d760783b */ /* 0x000fea0000000200 */
[----:B-----5:R2:W5:Y:S02]  /*5180*/  LDG.E R117, [R88.64] ;  /* 0x0000000458757981 */ /* 0x020564000c1e1900 */
[C---:B---3--:R-:W-:Y:S03]  /*5190*/  HMMA.16816.F32 R12, R92.reuse, R84, R12 ;  /* 0x000000545c0c723c */ /* 0x048fe6000000180c */
[----:B------:R2:W5:Y:S05]  /*51a0*/  LDG.E R116, [R88.64+0x20] ;  /* 0x0000200458747981 */ /* 0x00056a000c1e1900 */
[----:B------:R-:W-:Y:S01]  /*51b0*/  HMMA.16816.F32 R16, R92, R86, R16 ;  /* 0x000000565c10723c */ /* 0x000fe20000001810 */
[----:B------:R-:W-:Y:S05]  /*51c0*/  LDSM.16.M88.4 R84, [R216+0x1c800] ;  /* 0x01c80000d854783b */ /* 0x000fea0000000200 */
[----:B------:R-:W-:Y:S02]  /*51d0*/  LDSM.16.M88.4 R92, [R0+0x4000] ;  /* 0x00400000005c783b */ /* 0x000fe40000000200 */
[C---:B-1----:R-:W-:Y:S08]  /*51e0*/  HMMA.16816.F32 R4, R100.reuse, R108, R4 ;  /* 0x0000006c6404723c */ /* 0x042ff00000001804 */
[C---:B------:R-:W-:Y:S01]  /*51f0*/  HMMA.16816.F32 R8, R100.reuse, R110, R8 ;  /* 0x0000006e6408723c */ /* 0x040fe20000001808 */
[----:B------:R-:W-:Y:S05]  /*5200*/  LDSM.16.M88.4 R108, [R213+0x1e000] ;  /* 0x01e00000d56c783b */ /* 0x000fea0000000200 */
[----:B--2---:R-:W1:Y:S02]  /*5210*/  LDSM.16.M88.4 R88, [R214+0x1c800] ;  /* 0x01c80000d658783b */ /* 0x004e640000000200 */
[C---:B-1----:R-:W-:Y:S08]  /*5220*/  HMMA.16816.F32 R12, R100.reuse, R88, R12 ;  /* 0x00000058640c723c */ /* 0x042ff0000000180c */
[----:B------:R-:W-:Y:S01]  /*5230*/  HMMA.16816.F32 R16, R100, R90, R16 ;  /* 0x0000005a6410723c */ /* 0x000fe20000001810 */
[----:B------:R-:W1:Y:S05]  /*5240*/  LDSM.16.M88.4 R88, [R215+0x1c800] ;  /* 0x01c80000d758783b */ /* 0x000e6a0000000200 */
[----:B------:R-:W2:Y:S02]  /*5250*/  LDSM.16.M88.4 R100, [R217+0x6000] ;  /* 0x00600000d964783b */ /* 0x000ea40000000200 */
[C---:B------:R-:W-:Y:S08]  /*5260*/  HMMA.16816.F32 R4, R104.reuse, R112, R4 ;  /* 0x000000706804723c */ /* 0x040ff00000001804 */
[C---:B------:R-:W-:Y:S01]  /*5270*/  HMMA.16816.F32 R8, R104.reuse, R114, R8 ;  /* 0x000000726808723c */ /* 0x040fe20000001808 */
[----:B------:R-:W-:Y:S07]  /*5280*/  LDSM.16.M88.4 R112, [R214+0x1e000] ;  /* 0x01e00000d670783b */ /* 0x000fee0000000200 */
[C---:B------:R-:W-:Y:S08]  /*5290*/  HMMA.16816.F32 R12, R104.reuse, R84, R12 ;  /* 0x00000054680c723c */ /* 0x040ff0000000180c */
[----:B------:R-:W-:Y:S01]  /*52a0*/  HMMA.16816.F32 R16, R104, R86, R16 ;  /* 0x000000566810723c */ /* 0x000fe20000001810 */
[----:B------:R-:W3:Y:S05]  /*52b0*/  LDSM.16.M88.4 R84, [R213+0x1e800] ;  /* 0x01e80000d554783b */ /* 0x000eea0000000200 */
[----:B------:R-:W4:Y:S02]  /*52c0*/  LDSM.16.M88.4 R104, [R3+0x6000] ;  /* 0x006000000368783b */ /* 0x000f240000000200 */
[C---:B------:R-:W-:Y:S08]  /*52d0*/  HMMA.16816.F32 R4, R92.reuse, R96, R4 ;  /* 0x000000605c04723c */ /* 0x040ff00000001804 */
[C---:B------:R-:W-:Y:S01]  /*52e0*/  HMMA.16816.F32 R8, R92.reuse, R98, R8 ;  /* 0x000000625c08723c */ /* 0x040fe20000001808 */
[----:B------:R-:W-:Y:S07]  /*52f0*/  LDSM.16.M88.4 R96, [R216+0x1e000] ;  /* 0x01e00000d860783b */ /* 0x000fee0000000200 */
[C---:B-1----:R-:W-:Y:S08]  /*5300*/  HMMA.16816.F32 R12, R92.reuse, R88, R12 ;  /* 0x000000585c0c723c */ /* 0x042ff0000000180c */
[----:B------:R-:W-:Y:S01]  /*5310*/  HMMA.16816.F32 R16, R92, R90, R16 ;  /* 0x0000005a5c10723c */ /* 0x000fe20000001810 */
[----:B------:R-:W1:Y:S05]  /*5320*/  LDSM.16.M88.4 R88, [R214+0x1e800] ;  /* 0x01e80000d658783b */ /* 0x000e6a0000000200 */
[----:B------:R-:W1:Y:S02]  /*5330*/  LDSM.16.M88.4 R92, [R2+0x6000] ;  /* 0x00600000025c783b */ /* 0x000e640000000200 */
[C---:B--2---:R-:W-:Y:S08]  /*5340*/  HMMA.16816.F32 R4, R100.reuse, R108, R4 ;  /* 0x0000006c6404723c */ /* 0x044ff00000001804 */
[C---:B------:R-:W-:Y:S01]  /*5350*/  HMMA.16816.F32 R8, R100.reuse, R110, R8 ;  /* 0x0000006e6408723c */ /* 0x040fe20000001808 */
[----:B------:R-:W-:Y:S07]  /*5360*/  LDSM.16.M88.4 R108, [R215+0x1e000] ;  /* 0x01e00000d76c783b */ /* 0x000fee0000000200 */
[C---:B---3--:R-:W-:Y:S08]  /*5370*/  HMMA.16816.F32 R12, R100.reuse, R84, R12 ;  /* 0x00000054640c723c */ /* 0x048ff0000000180c */
[----:B------:R-:W-:Y:S01]  /*5380*/  HMMA.16816.F32 R16, R100, R86, R16 ;  /* 0x000000566410723c */ /* 0x000fe20000001810 */
[----:B------:R-:W2:Y:S05]  /*5390*/  LDSM.16.M88.4 R84, [R216+0x1e800] ;  /* 0x01e80000d854783b */ /* 0x000eaa0000000200 */
[----:B------:R-:W3:Y:S02]  /*53a0*/  LDSM.16.M88.4 R100, [R0+0x6000] ;  /* 0x006000000064783b */ /* 0x000ee40000000200 */
[C---:B----4-:R-:W-:Y:S08]  /*53b0*/  HMMA.16816.F32 R4, R104.reuse, R112, R4 ;  /* 0x000000706804723c */ /* 0x050ff00000001804 */
[C---:B------:R-:W-:Y:S08]  /*53c0*/  HMMA.16816.F32 R8, R104.reuse, R114, R8 ;  /* 0x000000726808723c */ /* 0x040ff00000001808 */
[C---:B-1----:R-:W-:Y:S08]  /*53d0*/  HMMA.16816.F32 R12, R104.reuse, R88, R12 ;  /* 0x00000058680c723c */ /* 0x042ff0000000180c */
[----:B------:R-:W-:Y:S08]  /*53e0*/  HMMA.16816.F32 R16, R104, R90, R16 ;  /* 0x0000005a6810723c */ /* 0x000ff00000001810 */
[C---:B------:R-:W-:Y:S08]  /*53f0*/  HMMA.16816.F32 R4, R92.reuse, R96, R4 ;  /* 0x000000605c04723c */ /* 0x040ff00000001804 */
[C---:B------:R-:W-:Y:S08]  /*5400*/  HMMA.16816.F32 R8, R92.reuse, R98, R8 ;  /* 0x000000625c08723c */ /* 0x040ff00000001808 */
[C---:B--2---:R-:W-:Y:S08]  /*5410*/  HMMA.16816.F32 R12, R92.reuse, R84, R12 ;  /* 0x000000545c0c723c */ /* 0x044ff0000000180c */
[----:B------:R-:W-:Y:S01]  /*5420*/  HMMA.16816.F32 R16, R92, R86, R16 ;  /* 0x000000565c10723c */ /* 0x000fe20000001810 */
[----:B------:R-:W1:Y:S07]  /*5430*/  LDSM.16.M88.4 R84, [R215+0x1e800] ;  /* 0x01e80000d754783b */ /* 0x000e6e0000000200 */
[C---:B---3--:R-:W-:Y:S08]  /*5440*/  HMMA.16816.F32 R4, R100.reuse, R108, R4 ;  /* 0x0000006c6404723c */ /* 0x048ff00000001804 */
[C---:B------:R-:W-:Y:S11]  /*5450*/  HMMA.16816.F32 R8, R100.reuse, R110, R8 ;  /* 0x0000006e6408723c */ /* 0x040ff60000001808 */
[----:B------:R-:W-:Y:S05]  /*5460*/  @!UPT UIADD3 URZ, URZ, URZ, URZ ;  /* 0x0000003f3f3ff290 */ /* 0x000fea000fffe03f */
[----:B------:R-:W-:Y:S02]  /*5470*/  FMUL.FTZ R4, R4, c[0x0][0x2ec] ;  /* 0x0000bb0004047a20 */ /* 0x000fe40000410000 */
[----:B------:R-:W-:Y:S02]  /*5480*/  FMUL.FTZ R5, R5, c[0x0][0x2ec] ;  /* 0x0000bb0005057a20 */ /* 0x000fe40000410000 */
[----:B------:R2:W3:Y:S01]  /*5490*/  MUFU.TANH R118, R4 ;  /* 0x0000000400767308 */ /* 0x0004e20000002400 */
[----:B------:R-:W-:Y:S02]  /*54a0*/  FMUL.FTZ R6, R6, c[0x0][0x2ec] ;  /* 0x0000bb0006067a20 */ /* 0x000fe40000410000 */
[----:B------:R-:W-:Y:S01]  /*54b0*/  FMUL.FTZ R7, R7, c[0x0][0x2ec] ;  /* 0x0000bb0007077a20 */ /* 0x000fe20000410000 */
[C---:B-1----:R-:W-:Y:S03]  /*54c0*/  HMMA.16816.F32 R12, R100.reuse, R84, R12 ;  /* 0x00000054640c723c */ /* 0x042fe6000000180c */
[----:B------:R-:W-:Y:S03]  /*54d0*/  FMUL.FTZ R8, R8, c[0x0][0x2ec] ;  /* 0x0000bb0008087a20 */ /* 0x000fe60000410000 */
[----:B------:R2:W1:Y:S01]  /*54e0*/  MUFU.TANH R115, R5 ;  /* 0x0000000500737308 */ /* 0x0004620000002400 */
[----:B------:R-:W-:Y:S01]  /*54f0*/  FMUL.FTZ R9, R9, c[0x0][0x2ec] ;  /* 0x0000bb0009097a20 */ /* 0x000fe20000410000 */
[----:B------:R-:W-:Y:S04]  /*5500*/  HMMA.16816.F32 R16, R100, R86, R16 ;  /* 0x000000566410723c */ /* 0x000fe80000001810 */
[----:B------:R-:W-:Y:S02]  /*5510*/  FMUL.FTZ R10, R10, c[0x0][0x2ec] ;  /* 0x0000bb000a0a7a20 */ /* 0x000fe40000410000 */
[----:B------:R-:W-:Y:S02]  /*5520*/  FMUL.FTZ R11, R11, c[0x0][0x2ec] ;  /* 0x0000bb000b0b7a20 */ /* 0x000fe40000410000 */
[----:B------:R2:W4:Y:S08]  /*5530*/  MUFU.TANH R114, R6 ;  /* 0x0000000600727308 */ /* 0x0005300000002400 */
[----:B------:R-:W-:Y:S02]  /*5540*/  FMUL.FTZ R12, R12, c[0x0][0x2ec] ;  /* 0x0000bb000c0c7a20 */ /* 0x000fe40000410000 */
[----:B------:R2:W1:Y:S01]  /*5550*/  MUFU.TANH R113, R7 ;  /* 0x0000000700717308 */ /* 0x0004620000002400 */
[----:B------:R-:W-:Y:S02]  /*5560*/  FMUL.FTZ R13, R13, c[0x0][0x2ec] ;  /* 0x0000bb000d0d7a20 */ /* 0x000fe40000410000 */
[----:B------:R-:W-:Y:S02]  /*5570*/  FMUL.FTZ R14, R14, c[0x0][0x2ec] ;  /* 0x0000bb000e0e7a20 */ /* 0x000fe40000410000 */
[----:B------:R-:W-:Y:S02]  /*5580*/  FMUL.FTZ R15, R15, c[0x0][0x2ec] ;  /* 0x0000bb000f0f7a20 */ /* 0x000fe40000410000 */
[----:B------:R-:W-:Y:S02]  /*5590*/  FMUL.FTZ R16, R16, c[0x0][0x2ec] ;  /* 0x0000bb0010107a20 */ /* 0x000fe40000410000 */
[----:B------:R-:W-:Y:S01]  /*55a0*/  FMUL.FTZ R17, R17, c[0x0][0x2ec] ;  /* 0x0000bb0011117a20 */ /* 0x000fe20000410000 */
[----:B------:R2:W1:Y:S01]  /*55b0*/  MUFU.TANH R130, R8 ;  /* 0x0000000800827308 */ /* 0x0004620000002400 */
[----:B------:R-:W-:Y:S02]  /*55c0*/  FMUL.FTZ R18, R18, c[0x0][0x2ec] ;  /* 0x0000bb0012127a20 */ /* 0x000fe40000410000 */
[----:B------:R-:W-:Y:S07]  /*55d0*/  FMUL.FTZ R19, R19, c[0x0][0x2ec] ;  /* 0x0000bb0013137a20 */ /* 0x000fee0000410000 */
[----:B------:R2:W1:Y:S10]  /*55e0*/  MUFU.TANH R126, R9 ;  /* 0x00000009007e7308 */ /* 0x0004740000002400 */
        /* <DEDUP_REMOVED lines=39> */
.L_x_1615:
[----:B---34-:R-:W3:Y:S01]  /*5860*/  LDL R0, [R1] ;  /* 0x0000000001007983 */ /* 0x018ee20000100800 */
[----:B------:R-:W-:Y:S02]  /*5870*/  UIADD3 UR11, UR7, 0x1, -UR12 ;  /* 0x00000001070b7890 */ /* 0x000fe4000fffe80c */
[----:B------:R-:W-:Y:S01]  /*5880*/  UIADD3 UR10, -UR8, UR7, -UR12 ;  /* 0x00000007080a7290 */ /* 0x000fe2000fffe90c */
[----:B--2---:R-:W2:Y:S01]  /*5890*/  LDL R10, [R1+0x4] ;  /* 0x00000400010a7983 */ /* 0x004ea20000100800 */
[----:B---3--:R-:W-:Y:S01]  /*58a0*/  IADD3 R2, R0, UR9, RZ ;  /* 0x0000000900027c10 */ /* 0x008fe2000fffe0ff */
[----:B------:R-:W-:Y:S01]  /*58b0*/  IMAD.U32 R0, RZ, RZ, UR19 ;  /* 0x00000013ff007e24 */ /* 0x000fe2000f8e00ff */
[----:B------:R-:W-:Y:S02]  /*58c0*/  UIADD3 UR9, UR11, UR43, URZ ;  /* 0x0000002b0b097290 */ /* 0x000fe4000fffe03f */
[----:B------:R-:W-:Y:S01]  /*58d0*/  IADD3 R4, R2, UR10, RZ ;  /* 0x0000000a02047c10 */ /* 0x000fe2000fffe0ff */
[----:B--2---:R-:W-:Y:S01]  /*58e0*/  IMAD R0, R0, 0x40, R10 ;  /* 0x0000004000007824 */ /* 0x004fe200078e020a */
[C---:B------:R-:W-:Y:S01]  /*58f0*/  IADD3 R3, R2.reuse, 0x8, RZ ;  /* 0x0000000802037810 */ /* 0x040fe20007ffe0ff */
[----:B------:R-:W-:Y:S01]  /*5900*/  UMOV UR11, UR8 ;  /* 0x00000008000b7c82 */ /* 0x000fe20008000000 */
[----:B------:R-:W-:Y:S02]  /*5910*/  IADD3 R13, R2, UR9, RZ ;  /* 0x00000009020d7c10 */ /* 0x000fe4000fffe0ff */
[----:B------:R-:W-:Y:S02]  /*5920*/  IMNMX R2, RZ, R4, !PT ;  /* 0x00000004ff027217 */ /* 0x000fe40007800200 */
[C---:B------:R-:W-:Y:S02]  /*5930*/  IADD3 R11, R0.reuse, 0x1, RZ ;  /* 0x00000001000b7810 */ /* 0x040fe40007ffe0ff */
        /* <DEDUP_REMOVED lines=59> */
.L_x_1616:
        /* <DEDUP_REMOVED lines=11> */
[----:B-1----:R-:W-:Y:S08]  /*5da0*/  FFMA.FTZ R0, R19, c[0x0][0x23c], -R2 ;  /* 0x00008f0013007a23 */ /* 0x002ff00000010802 */
[----:B------:R1:W2:Y:S02]  /*5db0*/  MUFU.EX2 R197, R0 ;  /* 0x0000000000c57308 */ /* 0x0002a40000000800 */
[----:B-1----:R-:W-:Y:S05]  /*5dc0*/  FSEL R0, R10, RZ, P0 ;  /* 0x000000ff0a007208 */ /* 0x002fea0000000000 */
[--C-:B------:R-:W-:Y:S02]  /*5dd0*/  FFMA.FTZ R3, R3, c[0x0][0x23c], -R0.reuse ;  /* 0x00008f0003037a23 */ /* 0x100fe40000010800 */
[----:B------:R-:W-:Y:S02]  /*5de0*/  FFMA.FTZ R10, R12, c[0x0][0x23c], -R0 ;  /* 0x00008f000c0a7a23 */ /* 0x000fe40000010800 */
[----:B------:R1:W-:Y:S10]  /*5df0*/  MUFU.EX2 R131, R3 ;  /* 0x0000000300837308 */ /* 0x0003f40000000800 */
[----:B------:R-:W-:Y:S01]  /*5e00*/  MUFU.EX2 R196, R10 ;  /* 0x0000000a00c47308 */ /* 0x000fe20000000800 */
[--C-:B-1----:R-:W-:Y:S09]  /*5e10*/  FFMA.FTZ R3, R13, c[0x0][0x23c], -R2.reuse ;  /* 0x00008f000d037a23 */ /* 0x102ff20000010802 */
[----:B------:R1:W-:Y:S02]  /*5e20*/  MUFU.EX2 R202, R3 ;  /* 0x0000000300ca7308 */ /* 0x0003e40000000800 */
[----:B-1----:R-:W-:Y:S08]  /*5e30*/  FFMA.FTZ R3, R14, c[0x0][0x23c], -R2 ;  /* 0x00008f000e037a23 */ /* 0x002ff00000010802 */
[----:B------:R1:W-:Y:S02]  /*5e40*/  MUFU.EX2 R201, R3 ;  /* 0x0000000300c97308 */ /* 0x0003e40000000800 */
[--C-:B-1----:R-:W-:Y:S01]  /*5e50*/  FFMA.FTZ R3, R4, c[0x0][0x23c], -R0.reuse ;  /* 0x00008f0004037a23 */ /* 0x102fe20000010800 */
[----:B--2---:R-:W-:Y:S07]  /*5e60*/  F2FP.PACK_AB R4, R197, R199 ;  /* 0x000000c7c504723e */ /* 0x004fee00000000ff */
[----:B------:R1:W-:Y:S01]  /*5e70*/  MUFU.EX2 R200, R3 ;  /* 0x0000000300c87308 */ /* 0x0003e20000000800 */
[----:B------:R2:W-:Y:S01]  /*5e80*/  STS [R237+0x2a000], R4 ;  /* 0x02a00004ed007388 */ /* 0x0005e20000000800 */
[----:B-1----:R-:W-:Y:S08]  /*5e90*/  FFMA.FTZ R3, R5, c[0x0][0x23c], -R0 ;  /* 0x00008f0005037a23 */ /* 0x002ff00000010800 */
[----:B------:R1:W-:Y:S02]  /*5ea0*/  MUFU.EX2 R198, R3 ;  /* 0x0000000300c67308 */ /* 0x0003e40000000800 */
[--C-:B-1----:R-:W-:Y:S08]  /*5eb0*/  FFMA.FTZ R3, R15, c[0x0][0x23c], -R2.reuse ;  /* 0x00008f000f037a23 */ /* 0x102ff00000010802 */
[----:B------:R1:W-:Y:S02]  /*5ec0*/  MUFU.EX2 R206, R3 ;  /* 0x0000000300ce7308 */ /* 0x0003e40000000800 */
[----:B-1----:R-:W-:Y:S08]  /*5ed0*/  FFMA.FTZ R3, R16, c[0x0][0x23c], -R2 ;  /* 0x00008f0010037a23 */ /* 0x002ff00000010802 */
[----:B------:R1:W3:Y:S02]  /*5ee0*/  MUFU.EX2 R205, R3 ;  /* 0x0000000300cd7308 */ /* 0x0002e40000000800 */
[--C-:B-1----:R-:W-:Y:S01]  /*5ef0*/  FFMA.FTZ R3, R6, c[0x0][0x23c], -R0.reuse ;  /* 0x00008f0006037a23 */ /* 0x102fe20000010800 */
[----:B---3--:R-:W-:Y:S07]  /*5f00*/  F2FP.PACK_AB R5, R205, R206 ;  /* 0x000000cecd05723e */ /* 0x008fee00000000ff */
[----:B------:R1:W-:Y:S02]  /*5f10*/  MUFU.EX2 R204, R3 ;  /* 0x0000000300cc7308 */ /* 0x0003e40000000800 */
[----:B-1----:R-:W-:Y:S08]  /*5f20*/  FFMA.FTZ R3, R7, c[0x0][0x23c], -R0 ;  /* 0x00008f0007037a23 */ /* 0x002ff00000010800 */
[----:B------:R1:W2:Y:S02]  /*5f30*/  MUFU.EX2 R203, R3 ;  /* 0x0000000300cb7308 */ /* 0x0002a40000000800 */
[--C-:B-1----:R-:W-:Y:S01]  /*5f40*/  FFMA.FTZ R3, R17, c[0x0][0x23c], -R2.reuse ;  /* 0x00008f0011037a23 */ /* 0x102fe20000010802 */
[----:B--2---:R-:W-:Y:S01]  /*5f50*/  F2FP.PACK_AB R4, R203, R204 ;  /* 0x000000cccb04723e */ /* 0x004fe200000000ff */
[----:B------:R-:W-:Y:S06]  /*5f60*/  FFMA.FTZ R2, R18, c[0x0][0x23c], -R2 ;  /* 0x00008f0012027a23 */ /* 0x000fec0000010802 */
[----:B------:R1:W-:Y:S10]  /*5f70*/  MUFU.EX2 R210, R3 ;  /* 0x0000000300d27308 */ /* 0x0003f40000000800 */
[----:B------:R2:W3:Y:S01]  /*5f80*/  MUFU.EX2 R209, R2 ;  /* 0x0000000200d17308 */ /* 0x0004e20000000800 */
[----:B-1----:R-:W-:Y:S05]  /*5f90*/  F2FP.PACK_AB R3, R131, R196 ;  /* 0x000000c48303723e */ /* 0x002fea00000000ff */
[----:B------:R3:W-:Y:S01]  /*5fa0*/  STS [R237+0x2a400], R3 ;  /* 0x02a40003ed007388 */ /* 0x0007e20000000800 */
[--C-:B--2---:R-:W-:Y:S02]  /*5fb0*/  FFMA.FTZ R2, R8, c[0x0][0x23c], -R0.reuse ;  /* 0x00008f0008027a23 */ /* 0x104fe40000010800 */
[----:B------:R-:W-:Y:S02]  /*5fc0*/  FFMA.FTZ R0, R9, c[0x0][0x23c], -R0 ;  /* 0x00008f0009007a23 */ /* 0x000fe40000010800 */
[----:B------:R1:W-:Y:S10]  /*5fd0*/  MUFU.EX2 R208, R2 ;  /* 0x0000000200d07308 */ /* 0x0003f40000000800 */
[----:B------:R2:W4:Y:S01]  /*5fe0*/  MUFU.EX2 R207, R0 ;  /* 0x0000000000cf7308 */ /* 0x0005220000000800 */
[----:B---3--:R-:W-:Y:S02]  /*5ff0*/  F2FP.PACK_AB R3, R209, R210 ;  /* 0x000000d2d103723e */ /* 0x008fe400000000ff */
[----:B-1----:R-:W-:Y:S05]  /*6000*/  F2FP.PACK_AB R2, R201, R202 ;  /* 0x000000cac902723e */ /* 0x002fea00000000ff */
[----:B------:R4:W-:Y:S01]  /*6010*/  STS [R242+0x2a000], R2 ;  /* 0x02a00002f2007388 */ /* 0x0009e20000000800 */
[----:B--2---:R-:W-:Y:S05]  /*6020*/  F2FP.PACK_AB R0, R198, R200 ;  /* 0x000000c8c600723e */ /* 0x004fea00000000ff */
[----:B------:R1:W-:Y:S06]  /*6030*/  STS [R242+0x2a400], R0 ;  /* 0x02a40000f2007388 */ /* 0x0003ec0000000800 */
[----:B------:R-:W-:Y:S06]  /*6040*/  STS [R240+0x2a000], R5 ;  /* 0x02a00005f0007388 */ /* 0x000fec0000000800 */
[----:B------:R-:W-:Y:S01]  /*6050*/  STS [R240+0x2a400], R4 ;  /* 0x02a40004f0007388 */ /* 0x000fe20000000800 */
[----:B----4-:R-:W-:Y:S05]  /*6060*/  F2FP.PACK_AB R2, R207, R208 ;  /* 0x000000d0cf02723e */ /* 0x010fea00000000ff */
[----:B------:R2:W-:Y:S06]  /*6070*/  STS [R241+0x2a000], R3 ;  /* 0x02a00003f1007388 */ /* 0x0005ec0000000800 */
[----:B------:R3:W-:Y:S01]  /*6080*/  STS [R241+0x2a400], R2 ;  /* 0x02a40002f1007388 */ /* 0x0007e20000000800 */
[----:B-1----:R-:W-:Y:S05]  /*6090*/  SHF.L.U32 R0, R226, 0x1, RZ ;  /* 0x00000001e2007819 */ /* 0x002fea00000006ff */
[----:B------:R-:W-:Y:S06]  /*60a0*/  LDSM.16.M88.4 R16, [R0+0x10000] ;  /* 0x010000000010783b */ /* 0x000fec0000000200 */
[----:B------:R-:W1:Y:S06]  /*60b0*/  LDSM.16.M88.4 R8, [R213+0x20000] ;  /* 0x02000000d508783b */ /* 0x000e6c0000000200 */
[----:B------:R-:W4:Y:S01]  /*60c0*/  LDSM.16.M88.4 R84, [R213+0x20800] ;  /* 0x02080000d554783b */ /* 0x000f220000000200 */
[CC--:B--2---:R-:W-:Y:S05]  /*60d0*/  IADD3 R3, R220.reuse, R0.reuse, RZ ;  /* 0x00000000dc037210 */ /* 0x0c4fea0007ffe0ff */
[----:B------:R-:W-:Y:S01]  /*60e0*/  LDSM.16.M88.4 R92, [R214+0x20000] ;  /* 0x02000000d65c783b */ /* 0x000fe20000000200 */
[----:B---3--:R-:W-:Y:S04]  /*60f0*/  IADD3 R2, R221, R0, RZ ;  /* 0x00000000dd027210 */ /* 0x008fe80007ffe0ff */
[----:B------:R-:W-:Y:S01]  /*6100*/  IADD3 R112, R220, R2, RZ ;  /* 0x00000002dc707210 */ /* 0x000fe20007ffe0ff */
[----:B------:R-:W2:Y:S06]  /*6110*/  LDSM.16.M88.4 R88, [R2+0x10000] ;  /* 0x010000000258783b */ /* 0x000eac0000000200 */
[----:B------:R-:W3:Y:S06]  /*6120*/  LDSM.16.M88.4 R96, [R214+0x20800] ;  /* 0x02080000d660783b */ /* 0x000eec0000000200 */
[----:B------:R-:W-:Y:S06]  /*6130*/  LDSM.16.M88.4 R100, [R216+0x20000] ;  /* 0x02000000d864783b */ /* 0x000fec0000000200 */
[----:B------:R-:W-:Y:S01]  /*6140*/  LDSM.16.M88.4 R104, [R216+0x20800] ;  /* 0x02080000d868783b */ /* 0x000fe20000000200 */
[C---:B-1----:R-:W-:Y:S05]  /*6150*/  HMMA.16816.F32 R4, R16.reuse, R8, RZ ;  /* 0x000000081004723c */ /* 0x042fea00000018ff */
[----:B------:R-:W-:Y:S03]  /*6160*/  LDSM.16.M88.4 R108, [R213+0x26000] ;  /* 0x02600000d56c783b */ /* 0x000fe60000000200 */
[C---:B------:R-:W-:Y:S08]  /*6170*/  HMMA.16816.F32 R8, R16.reuse, R10, RZ ;  /* 0x0000000a1008723c */ /* 0x040ff000000018ff */
[C---:B----4-:R-:W-:Y:S08]  /*6180*/  HMMA.16816.F32 R12, R16.reuse, R84, RZ ;  /* 0x00000054100c723c */ /* 0x050ff000000018ff */
[----:B------:R-:W-:Y:S01]  /*6190*/  HMMA.16816.F32 R16, R16, R86, RZ ;  /* 0x000000561010723c */ /* 0x000fe200000018ff */
[----:B------:R-:W1:Y:S07]  /*61a0*/  LDSM.16.M88.4 R84, [R3+0x10000] ;  /* 0x010000000354783b */ /* 0x000e6e0000000200 */
        /* <DEDUP_REMOVED lines=9> */
[----:B------:R-:W-:Y:S07]  /*6240*/  LDSM.16.M88.4 R100, [R213+0x22000] ;  /* 0x02200000d564783b */ /* 0x000fee0000000200 */
[C---:B------:R-:W-:Y:S08]  /*6250*/  HMMA.16816.F32 R12, R84.reuse, R104, R12 ;  /* 0x00000068540c723c */ /* 0x040ff0000000180c */
[----:B------:R-:W-:Y:S01]  /*6260*/  HMMA.16816.F32 R16, R84, R106, R16 ;  /* 0x0000006a5410723c */ /* 0x000fe20000001810 */
[----:B------:R-:W1:Y:S06]  /*6270*/  LDSM.16.M88.4 R84, [R0+0x12000] ;  /* 0x012000000054783b */ /* 0x000e6c0000000200 */
[----:B------:R-:W4:Y:S01]  /*6280*/  LDSM.16.M88.4 R104, [R213+0x22800] ;  /* 0x02280000d568783b */ /* 0x000f220000000200 */
        /* <DEDUP_REMOVED lines=10> */
[C---:B----4-:R-:W-:Y:S08]  /*6330*/  HMMA.16816.F32 R12, R84.reuse, R104, R12 ;  /* 0x00000068540c723c */ /* 0x050ff0000000180c */
        /* <DEDUP_REMOVED lines=40> */
[----:B------:R1:W3:Y:S07]  /*65c0*/  LDSM.16.M88.4 R100, [R0+0x16000] ;  /* 0x016000000064783b */ /* 0x0002ee0000000200 */
[C---:B----4-:R-:W-:Y:S08]  /*65d0*/  HMMA.16816.F32 R12, R84.reuse, R104, R12 ;  /* 0x00000068540c723c */ /* 0x050ff0000000180c */
[----:B------:R-:W-:Y:S01]  /*65e0*/  HMMA.16816.F32 R16, R84, R106, R16 ;  /* 0x0000006a5410723c */ /* 0x000fe20000001810 */
[----:B------:R-:W4:Y:S06]  /*65f0*/  LDSM.16.M88.4 R84, [R213+0x26800] ;  /* 0x02680000d554783b */ /* 0x000f2c0000000200 */
[----:B------:R-:W-:Y:S01]  /*6600*/  LDSM.16.M88.4 R104, [R214+0x26000] ;  /* 0x02600000d668783b */ /* 0x000fe20000000200 */
[C---:B--2---:R-:W-:Y:S05]  /*6610*/  HMMA.16816.F32 R4, R88.reuse, R92, R4 ;  /* 0x0000005c5804723c */ /* 0x044fea0000001804 */
[----:B-1----:R-:W-:Y:S03]  /*6620*/  LEA R0, -R252, RZ, 0x6 ;  /* 0x000000fffc007211 */ /* 0x002fe600078e31ff */
[C---:B------:R-:W-:Y:S01]  /*6630*/  HMMA.16816.F32 R8, R88.reuse, R94, R8 ;  /* 0x0000005e5808723c */ /* 0x040fe20000001808 */
[----:B------:R1:W2:Y:S03]  /*6640*/  LDSM.16.M88.4 R92, [R2+0x16000] ;  /* 0x01600000025c783b */ /* 0x0002a60000000200 */
[C---:B------:R-:W-:Y:S04]  /*6650*/  LEA R228, P0, R0.reuse, R228, 0x2 ;  /* 0x000000e400e47211 */ /* 0x040fe800078010ff */
[C---:B---3--:R-:W-:Y:S04]  /*6660*/  HMMA.16816.F32 R12, R88.reuse, R96, R12 ;  /* 0x00000060580c723c */ /* 0x048fe8000000180c */
[----:B------:R-:W-:Y:S01]  /*6670*/  LEA.HI.X.SX32 R229, R0, R229, 0x2, P0 ;  /* 0x000000e500e57211 */ /* 0x000fe200000f16ff */
[----:B------:R-:W-:Y:S03]  /*6680*/  FFMA.FTZ R0, -R113, R113, 1 ;  /* 0x3f80000071007423 */ /* 0x000fe60000010171 */
[----:B------:R-:W-:Y:S01]  /*6690*/  HMMA.16816.F32 R16, R88, R98, R16 ;  /* 0x000000625810723c */ /* 0x000fe20000001810 */
[----:B------:R-:W3:Y:S03]  /*66a0*/  LDSM.16.M88.4 R88, [R214+0x26800] ;  /* 0x02680000d658783b */ /* 0x000ee60000000200 */
[----:B------:R-:W-:Y:S03]  /*66b0*/  FMUL.FTZ R0, R0, c[0x0][0x2ec] ;  /* 0x0000bb0000007a20 */ /* 0x000fe60000410000 */
[----:B------:R2:W-:Y:S01]  /*66c0*/  LDSM.16.M88.4 R96, [R3+0x16000] ;  /* 0x016000000360783b */ /* 0x0005e20000000200 */
[----:B-1----:R-:W-:Y:S01]  /*66d0*/  FFMA.FTZ R2, -R114, R114, 1 ;  /* 0x3f80000072027423 */ /* 0x002fe20000010172 */
[C---:B------:R-:W-:Y:S05]  /*66e0*/  HMMA.16816.F32 R4, R100.reuse, R108, R4 ;  /* 0x0000006c6404723c */ /* 0x040fea0000001804 */
[----:B------:R-:W-:Y:S03]  /*66f0*/  FMUL.FTZ R2, R2, c[0x0][0x2ec] ;  /* 0x0000bb0002027a20 */ /* 0x000fe60000410000 */
[C---:B------:R-:W-:Y:S01]  /*6700*/  HMMA.16816.F32 R8, R100.reuse, R110, R8 ;  /* 0x0000006e6408723c */ /* 0x040fe20000001808 */
[----:B------:R-:W1:Y:S07]  /*6710*/  LDSM.16.M88.4 R108, [R216+0x26000] ;  /* 0x02600000d86c783b */ /* 0x000e6e0000000200 */
[C---:B----4-:R-:W-:Y:S04]  /*6720*/  HMMA.16816.F32 R12, R100.reuse, R84, R12 ;  /* 0x00000054640c723c */ /* 0x050fe8000000180c */
[----:B--2---:R-:W-:Y:S04]  /*6730*/  FFMA.FTZ R3, -R115, R115, 1 ;  /* 0x3f80000073037423 */ /* 0x004fe80000010173 */
[----:B------:R-:W-:Y:S01]  /*6740*/  HMMA.16816.F32 R16, R100, R86, R16 ;  /* 0x000000566410723c */ /* 0x000fe20000001810 */
[----:B------:R-:W2:Y:S03]  /*6750*/  LDSM.16.M88.4 R84, [R216+0x26800] ;  /* 0x02680000d854783b */ /* 0x000ea60000000200 */
[----:B------:R-:W-:Y:S03]  /*6760*/  FMUL.FTZ R3, R3, c[0x0][0x2ec] ;  /* 0x0000bb0003037a20 */ /* 0x000fe60000410000 */
[----:B------:R-:W-:Y:S01]  /*6770*/  LDSM.16.M88.4 R100, [R112+0x16000] ;  /* 0x016000007064783b */ /* 0x000fe20000000200 */
[C---:B------:R-:W-:Y:S08]  /*6780*/  HMMA.16816.F32 R4, R92.reuse, R104, R4 ;  /* 0x000000685c04723c */ /* 0x040ff00000001804 */
[C---:B------:R-:W-:Y:S01]  /*6790*/  HMMA.16816.F32 R8, R92.reuse, R106, R8 ;  /* 0x0000006a5c08723c */ /* 0x040fe20000001808 */
[----:B------:R-:W4:Y:S07]  /*67a0*/  LDSM.16.M88.4 R104, [R215+0x26000] ;  /* 0x02600000d768783b */ /* 0x000f2e0000000200 */
[C---:B---3--:R-:W-:Y:S08]  /*67b0*/  HMMA.16816.F32 R12, R92.reuse, R88, R12 ;  /* 0x000000585c0c723c */ /* 0x048ff0000000180c */
[----:B------:R-:W-:Y:S01]  /*67c0*/  HMMA.16816.F32 R16, R92, R90, R16 ;  /* 0x0000005a5c10723c */ /* 0x000fe20000001810 */
[----:B------:R-:W3:Y:S07]  /*67d0*/  LDSM.16.M88.4 R88, [R215+0x26800] ;  /* 0x02680000d758783b */ /* 0x000eee0000000200 */
[C---:B-1----:R-:W-:Y:S08]  /*67e0*/  HMMA.16816.F32 R4, R96.reuse, R108, R4 ;  /* 0x0000006c6004723c */ /* 0x042ff00000001804 */
[C---:B------:R-:W-:Y:S08]  /*67f0*/  HMMA.16816.F32 R8, R96.reuse, R110, R8 ;  /* 0x0000006e6008723c */ /* 0x040ff00000001808 */
[C---:B--2---:R-:W-:Y:S08]  /*6800*/  HMMA.16816.F32 R12, R96.reuse, R84, R12 ;  /* 0x00000054600c723c */ /* 0x044ff0000000180c */
[----:B------:R-:W-:Y:S08]  /*6810*/  HMMA.16816.F32 R16, R96, R86, R16 ;  /* 0x000000566010723c */ /* 0x000ff00000001810 */
[C---:B----4-:R-:W-:Y:S08]  /*6820*/  HMMA.16816.F32 R4, R100.reuse, R104, R4 ;  /* 0x000000686404723c */ /* 0x050ff00000001804 */
[C---:B------:R-:W-:Y:S08]  /*6830*/  HMMA.16816.F32 R8, R100.reuse, R106, R8 ;  /* 0x0000006a6408723c */ /* 0x040ff00000001808 */
[C---:B---3--:R-:W-:Y:S08]  /*6840*/  HMMA.16816.F32 R12, R100.reuse, R88, R12 ;  /* 0x00000058640c723c */ /* 0x048ff0000000180c */
[C---:B-----5:R-:W-:Y:S01]  /*6850*/  FADD.FTZ R4, -R117.reuse, R4 ;  /* 0x0000000475047221 */ /* 0x060fe20000010100 */
[----:B------:R-:W-:Y:S03]  /*6860*/  HMMA.16816.F32 R16, R100, R90, R16 ;  /* 0x0000005a6410723c */ /* 0x000fe60000001810 */
[----:B------:R-:W-:Y:S02]  /*6870*/  FADD.FTZ R5, -R117, R5 ;  /* 0x0000000575057221 */ /* 0x000fe40000010100 */
[C---:B------:R-:W-:Y:S02]  /*6880*/  FADD.FTZ R6, -R116.reuse, R6 ;  /* 0x0000000674067221 */ /* 0x040fe40000010100 */
[----:B------:R-:W-:Y:S02]  /*6890*/  FADD.FTZ R7, -R116, R7 ;  /* 0x0000000774077221 */ /* 0x000fe40000010100 */
[----:B------:R-:W-:Y:S03]  /*68a0*/  FMUL.FTZ R84, R199, R4 ;  /* 0x00000004c7547220 */ /* 0x000fe60000410000 */
[----:B------:R-:W-:Y:S02]  /*68b0*/  FFMA.FTZ R4, -R118, R118, 1 ;  /* 0x3f80000076047423 */ /* 0x000fe40000010176 */
[----:B------:R-:W-:Y:S02]  /*68c0*/  FMUL.FTZ R5, R197, R5 ;  /* 0x00000005c5057220 */ /* 0x000fe40000410000 */
[----:B------:R-:W-:Y:S02]  /*68d0*/  FMUL.FTZ R6, R196, R6 ;  /* 0x00000006c4067220 */ /* 0x000fe40000410000 */
[----:B------:R-:W-:Y:S02]  /*68e0*/  FMUL.FTZ R7, R131, R7 ;  /* 0x0000000783077220 */ /* 0x000fe40000410000 */
[----:B------:R-:W-:Y:S02]  /*68f0*/  FMUL.FTZ R4, R4, c[0x0][0x2ec] ;  /* 0x0000bb0004047a20 */ /* 0x000fe40000410000 */
        /* <DEDUP_REMOVED lines=18> */
[----:B------:R-:W-:Y:S02]  /*6a20*/  FMUL.FTZ R2, R2, c[0x0][0x2ec] ;  /* 0x0000bb0002027a20 */ /* 0x000fe40000410000 */
        /* <DEDUP_REMOVED lines=37> */
[----:B------:R-:W-:Y:S02]  /*6c80*/  FMUL.FTZ R4, R4, c[0x0][0x2ec] ;  /* 0x0000bb0004047a20 */ /* 0x000fe40000410000 */
[----:B------:R-:W-:Y:S02]  /*6c90*/  FMUL.FTZ R3, R3, c[0x0][0x2ec] ;  /* 0x0000bb0003037a20 */ /* 0x000fe40000410000 */
[----:B------:R-:W-:Y:S02]  /*6ca0*/  FMUL.FTZ R2, R2, c[0x0][0x2ec] ;  /* 0x0000bb0002027a20 */ /* 0x000fe40000410000 */
[----:B------:R-:W-:Y:S02]  /*6cb0*/  FMUL.FTZ R0, R0, c[0x0][0x2ec] ;  /* 0x0000bb0000007a20 */ /* 0x000fe40000410000 */
        /* <DEDUP_REMOVED lines=100> */
.L_x_1617:
        /* <DEDUP_REMOVED lines=173> */
.L_x_1618:
        /* <DEDUP_REMOVED lines=621> */
.L_x_1620:
        /* <DEDUP_REMOVED lines=19> */
.L_x_1621:
        /* <DEDUP_REMOVED lines=65> */
.L_x_1623:
[----:B--23--:R-:W-:Y:S05]  /*a9e0*/  BSYNC B0 ;  /* 0x0000000000007941 */ /* 0x00cfea0003800000 */
.L_x_1622:
        /* <DEDUP_REMOVED lines=21> */
.L_x_1625:
[----:B------:R-:W-:Y:S05]  /*ab40*/  BSYNC B0 ;  /* 0x0000000000007941 */ /* 0x000fea0003800000 */
.L_x_1624:
        /* <DEDUP_REMOVED lines=31> */
.L_x_1627:
[----:B------:R-:W-:Y:S05]  /*ad40*/  BSYNC B0 ;  /* 0x0000000000007941 */ /* 0x000fea0003800000 */
.L_x_1626:
        /* <DEDUP_REMOVED lines=19> */
.L_x_1596:
[----:B------:R-:W-:Y:S05]  /*ae80*/  BSYNC B1 ;  /* 0x0000000000017941 */ /* 0x000fea0003800000 */
.L_x_1582:
        /* <DEDUP_REMOVED lines=12> */
.L_x_1628:
[----:B------:R-:W-:Y:S05]  /*af50*/  EXIT ;  /* 0x000000000000794d */ /* 0x000fea0003800000 */
.L_x_1630:
        /* <DEDUP_REMOVED lines=10> */
.L_x_2043:


//--------------------- .text._ZN5flash44flash_bwd_dq_dk_dv_loop_seqk_parallel_kernelI23Flash_bwd_kernel_traitsILi256ELi64ELi64ELi8ELi4ELi2ELi2ELb0ELb0EN7cutlass6half_tE19Flash_kernel_traitsILi256ELi64ELi64ELi8ES3_EELb1ELb0ELb0ELb0ELb0ELb1ELb0EEEvNS_16Flash_bwd_paramsE --------------------------
	.section	.text._ZN5flash44flash_bwd_dq_dk_dv_loop_seqk_parallel_kernelI23Flash_bwd_kernel_traitsILi256ELi64ELi64ELi8ELi4ELi2ELi2ELb0ELb0EN7cutlass6half_tE19Flash_kernel_traitsILi256ELi64ELi64ELi8ES3_EELb1ELb0ELb0ELb0ELb0ELb1ELb0EEEvNS_16Flash_bwd_paramsE,"ax",@progbits
	.sectioninfo	@"SHI_REGISTERS=255"
	.align	128
        .global         _ZN5flash44flash_bwd_dq_dk_dv_loop_seqk_parallel_kernelI23Flash_bwd_kernel_traitsILi256ELi64ELi64ELi8ELi4ELi2ELi2ELb0ELb0EN7cutlass6half_tE19Flash_kernel_traitsILi256ELi64ELi64ELi8ES3_EELb1ELb0ELb0ELb0ELb0ELb1ELb0EEEvNS_16Flash_bwd_paramsE
        .type           _ZN5flash44flash_bwd_dq_dk_dv_loop_seqk_parallel_kernelI23Flash_bwd_kernel_traitsILi256ELi64ELi64ELi8ELi4ELi2ELi2ELb0ELb0EN7cutlass6half_tE19Flash_kernel_traitsILi256ELi64ELi64ELi8ES3_EELb1ELb0ELb0ELb0ELb0ELb1ELb0EEEvNS_16Flash_bwd_paramsE,@function
        .size           _ZN5flash44flash_bwd_dq_dk_dv_loop_seqk_parallel_kernelI23Flash_bwd_kernel_traitsILi256ELi64ELi64ELi8ELi4ELi2ELi2ELb0ELb0EN7cutlass6half_tE19Flash_kernel_traitsILi256ELi64ELi64ELi8ES3_EELb1ELb0ELb0ELb0ELb0ELb1ELb0EEEvNS_16Flash_bwd_paramsE,(.L_x_2044 - _ZN5flash44flash_bwd_dq_dk_dv_loop_seqk_parallel_kernelI23Flash_bwd_kernel_traitsILi256ELi64ELi64ELi8ELi4ELi2ELi2ELb0ELb0EN7cutlass6half_tE19Flash_kernel_traitsILi256ELi64ELi64ELi8ES3_EELb1ELb0ELb0ELb0ELb0ELb1ELb0EEEvNS_16Flash_bwd_paramsE)
        .other          _ZN5flash44flash_bwd_dq_dk_dv_loop_seqk_parallel_kernelI23Flash_bwd_kernel_traitsILi256ELi64ELi64ELi8ELi4ELi2ELi2ELb0ELb0EN7cutlass6half_tE19Flash_kernel_traitsILi256ELi64ELi64ELi8ES3_EELb1ELb0ELb0ELb0ELb0ELb1ELb0EEEvNS_16Flash_bwd_paramsE,@"STO_CUDA_ENTRY STV_DEFAULT"
_ZN5flash44flash_bwd_dq_dk_dv_loop_seqk_parallel_kernelI23Flash_bwd_kernel_traitsILi256ELi64ELi64ELi8ELi4ELi2ELi2ELb0ELb0EN7cutlass6half_tE19Flash_kernel_traitsILi256ELi64ELi64ELi8ES3_EELb1ELb0ELb0ELb0ELb0ELb1ELb0EEEvNS_16Flash_bwd_paramsE:
.text._ZN5flash44flash_bwd_dq_dk_dv_loop_seqk_parallel_kernelI23Flash_bwd_kernel_traitsILi256ELi64ELi64ELi8ELi4ELi2ELi2ELb0ELb0EN7cutlass6half_tE19Flash_kernel_traitsILi256ELi64ELi64ELi8ES3_EELb1ELb0ELb0ELb0ELb0ELb1ELb0EEEvNS_16Flash_bwd_paramsE:
        /* <DEDUP_REMOVED lines=15> */
[----:B------:R-:W-:Y:S01]  /*00f0*/  USHF.R.S32.HI UR8, URZ, 0x1f, UR15 ;  /* 0x0000001f3f087899 */ /* 0x000fe2000801140f */
[----:B------:R-:W-:Y:S01]  /*0100*/  IMAD.MOV.U32 R245, RZ, RZ, -0x10 ;  /* 0xfffffff0fff57424 */ /* 0x000fe200078e00ff */
[----:B------:R-:W-:Y:S02]  /*0110*/  ULDC.U8 UR9, c[0x0][0x328] ;  /* 0x0000ca0000097ab9 */ /* 0x000fe40000000000 */
[----:B------:R-:W-:Y:S01]  /*0120*/  UISETP.NE.AND UP2, UPT, UR9, URZ, UPT ;  /* 0x0000003f0900728c */ /* 0x000fe2000bf45270 */
        /* <DEDUP_REMOVED lines=10> */
[----:B------:R-:W-:Y:S01]  /*01d0*/  UIMAD.WIDE UR36, UR47, UR36, URZ ;  /* 0x000000242f2472a5 */ /* 0x000fe2000f8e023f */
[CC--:B------:R-:W-:Y:S01]  /*01e0*/  LEA.HI R2, R4.reuse, R10.reuse, RZ, 0x5 ;  /* 0x0000000a04027211 */ /* 0x0c0fe200078f28ff */
[----:B------:R-:W-:Y:S01]  /*01f0*/  UIMAD UR48, UR38, UR47, URZ ;  /* 0x0000002f263072a4 */ /* 0x000fe2000f8e023f */
[----:B------:R-:W-:Y:S01]  /*0200*/  LEA.HI R9, R4, R10, RZ, 0x3 ;  /* 0x0000000a04097211 */ /* 0x000fe200078f18ff */
[----:B------:R-:W-:Y:S01]  /*0210*/  UIMAD UR57, UR7, UR6, UR57 ;  /* 0x00000006073972a4 */ /* 0x000fe2000f8e0239 */
[--C-:B------:R-:W-:Y:S01]  /*0220*/  SHF.R.S32.HI R0, RZ, 0x5, R2.reuse ;  /* 0x00000005ff007819 */ /* 0x100fe20000011402 */
[----:B---3--:R-:W-:Y:S01]  /*0230*/  UIMAD.WIDE.U32 UR44, UR33, UR15, URZ ;  /* 0x0000000f212c72a5 */ /* 0x008fe2000f8e003f */
[----:B------:R-:W-:Y:S01]  /*0240*/  SHF.R.S32.HI R3, RZ, 0x1f, R2 ;  /* 0x0000001fff037819 */ /* 0x000fe20000011402 */
[----:B------:R-:W-:Y:S01]  /*0250*/  USHF.L.U32 UR15, UR33, 0x7, URZ ;  /* 0x00000007210f7899 */ /* 0x000fe2000800063f */
[C---:B------:R-:W-:Y:S01]  /*0260*/  LOP3.LUT R8, R2.reuse, 0xffffffe0, RZ, 0xc0, !PT ;  /* 0xffffffe002087812 */ /* 0x040fe200078ec0ff */
[----:B------:R-:W-:Y:S01]  /*0270*/  USHF.R.S32.HI UR9, URZ, 0x1f, UR33 ;  /* 0x0000001f3f097899 */ /* 0x000fe20008011421 */
[-C--:B------:R-:W-:Y:S01]  /*0280*/  LEA.HI R3, R3, R0.reuse, RZ, 0x2 ;  /* 0x0000000003037211 */ /* 0x080fe200078f10ff */
[----:B------:R-:W-:Y:S01]  /*0290*/  UIMAD UR47, UR47, UR12, URZ ;  /* 0x0000000c2f2f72a4 */ /* 0x000fe2000f8e023f */
[----:B------:R-:W-:Y:S01]  /*02a0*/  LEA.HI R2, R2, R0, RZ, 0x1 ;  /* 0x0000000002027211 */ /* 0x000fe200078f08ff */
[----:B------:R-:W-:Y:S01]  /*02b0*/  IMAD.IADD R8, R10, 0x1, -R8 ;  /* 0x000000010a087824 */ /* 0x000fe200078e0a08 */
[----:B------:R-:W-:Y:S01]  /*02c0*/  LOP3.LUT R3, R3, 0xfffffffc, RZ, 0xc0, !PT ;  /* 0xfffffffc03037812 */ /* 0x000fe200078ec0ff */
[----:B------:R-:W-:Y:S01]  /*02d0*/  UIMAD UR6, UR33, UR13, UR38 ;  /* 0x0000000d210672a4 */ /* 0x000fe2000f8e0226 */
[----:B------:R-:W-:Y:S01]  /*02e0*/  LOP3.LUT R2, R2, 0xfffffffe, RZ, 0xc0, !PT ;  /* 0xfffffffe02027812 */ /* 0x000fe200078ec0ff */
[----:B------:R-:W-:Y:S01]  /*02f0*/  ULDC UR14, c[0x0][0x1c0] ;  /* 0x00007000000e7ab9 */ /* 0x000fe20000000800 */
[-C--:B------:R-:W-:Y:S01]  /*0300*/  LEA.HI R5, R4, R10.reuse, RZ, 0x4 ;  /* 0x0000000a04057211 */ /* 0x080fe200078f20ff */
[----:B------:R-:W-:Y:S01]  /*0310*/  IMAD.IADD R15, R0, 0x1, -R3 ;  /* 0x00000001000f7824 */ /* 0x000fe200078e0a03 */
[-C--:B------:R-:W-:Y:S01]  /*0320*/  LEA.HI R12, R4, R10.reuse, RZ, 0x7 ;  /* 0x0000000a040c7211 */ /* 0x080fe200078f38ff */
[----:B------:R-:W-:Y:S01]  /*0330*/  IMAD.IADD R227, R0, 0x1, -R2 ;  /* 0x0000000100e37824 */ /* 0x000fe200078e0a02 */
[CC--:B------:R-:W-:Y:S01]  /*0340*/  LEA.HI R14, R4.reuse, R10.reuse, RZ, 0x6 ;  /* 0x0000000a040e7211 */ /* 0x0c0fe200078f30ff */
[----:B------:R-:W-:Y:S01]  /*0350*/  ULDC UR11, c[0x0][0x1c0] ;  /* 0x00007000000b7ab9 */ /* 0x000fe20000000800 */
[----:B------:R-:W-:Y:S01]  /*0360*/  LEA.HI R4, R4, R10, RZ, 0x2 ;  /* 0x0000000a04047211 */ /* 0x000fe200078f10ff */
[----:B------:R-:W-:Y:S01]  /*0370*/  STL [R1+0x3c], R15 ;  /* 0x00003c0f01007387 */ /* 0x000fe20000100800 */
        /* <DEDUP_REMOVED lines=13> */
[----:B------:R-:W-:Y:S01]  /*0450*/  ULDC UR58, c[0x0][0x1c8] ;  /* 0x00007200003a7ab9 */ /* 0x000fe20000000800 */
[----:B------:R-:W-:Y:S01]  /*0460*/  LOP3.LUT R11, R4, 0x7ffffffc, RZ, 0xc0, !PT ;  /* 0x7ffffffc040b7812 */ /* 0x000fe200078ec0ff */
[----:B------:R-:W-:Y:S01]  /*0470*/  IMAD.IADD R6, R10, 0x1, -R6 ;  /* 0x000000010a067824 */ /* 0x000fe200078e0a06 */
[C---:B------:R-:W-:Y:S01]  /*0480*/  LOP3.LUT R7, R5.reuse, 0xfffffff0, RZ, 0xc0, !PT ;  /* 0xfffffff005077812 */ /* 0x040fe200078ec0ff */
[----:B------:R-:W-:Y:S01]  /*0490*/  ULDC.U8 UR10, c[0x0][0x3d0] ;  /* 0x0000f400000a7ab9 */ /* 0x000fe20000000000 */
        /* <DEDUP_REMOVED lines=9> */
[C---:B------:R-:W-:Y:S01]  /*0530*/  IMAD.SHL.U32 R16, R6.reuse, 0x8, RZ ;  /* 0x0000000806107824 */ /* 0x040fe200078e00ff */
[----:B------:R-:W-:Y:S01]  /*0540*/  LOP3.LUT P4, RZ, R6, 0x2, RZ, 0xc0, !PT ;  /* 0x0000000206ff7812 */ /* 0x000fe2000788c0ff */
[----:B------:R-:W-:Y:S01]  /*0550*/  IMAD.IADD R10, R3, 0x1, -R4 ;  /* 0x00000001030a7824 */ /* 0x000fe200078e0a04 */
[----:B------:R-:W-:Y:S01]  /*0560*/  SHF.R.S32.HI R3, RZ, 0x1f, R7 ;  /* 0x0000001fff037819 */ /* 0x000fe20000011407 */
[----:B------:R-:W-:Y:S01]  /*0570*/  ULDC UR52, c[0x0][0x224] ;  /* 0x0000890000347ab9 */ /* 0x000fe20000000800 */
[----:B------:R-:W-:Y:S01]  /*0580*/  SHF.R.U32.HI R2, RZ, 0x3, R0 ;  /* 0x00000003ff027819 */ /* 0x000fe20000011600 */
[----:B------:R1:W-:Y:S01]  /*0590*/  STL [R1+0x40], R16 ;  /* 0x0000401001007387 */ /* 0x0003e20000100800 */
[----:B------:R-:W-:Y:S01]  /*05a0*/  LOP3.LUT R0, R0, 0x38, R16, 0xf8, !PT ;  /* 0x0000003800007812 */ /* 0x000fe200078ef810 */
[----:B------:R-:W-:Y:S01]  /*05b0*/  IMAD.SHL.U32 R221, R10, 0x200, RZ ;  /* 0x000002000add7824 */ /* 0x000fe200078e00ff */
[----:B------:R-:W-:Y:S01]  /*05c0*/  LEA.HI R11, R3, R7, RZ, 0x3 ;  /* 0x00000007030b7211 */ /* 0x000fe200078f18ff */
[----:B------:R-:W-:Y:S01]  /*05d0*/  IMAD.U32 R3, RZ, RZ, UR16 ;  /* 0x00000010ff037e24 */ /* 0x000fe2000f8e00ff */
[----:B------:R-:W-:Y:S01]  /*05e0*/  LOP3.LUT R8, R0, R2, RZ, 0x3c, !PT ;  /* 0x0000000200087212 */ /* 0x000fe200078e3cff */
[----:B------:R-:W-:Y:S01]  /*05f0*/  IMAD.SHL.U32 R0, R6, 0x40, RZ ;  /* 0x0000004006007824 */ /* 0x000fe200078e00ff */
[----:B------:R-:W-:Y:S01]  /*0600*/  LOP3.LUT R2, R11, 0xfffffff8, RZ, 0xc0, !PT ;  /* 0xfffffff80b027812 */ /* 0x000fe200078ec0ff */
[----:B------:R-:W-:Y:S01]  /*0610*/  @UP2 UIMAD UR56, UR33, UR51, URZ ;  /* 0x00000033213822a4 */ /* 0x000fe2000f8e023f */
[----:B------:R-:W-:Y:S01]  /*0620*/  LOP3.LUT R3, R5, 0x1, RZ, 0xc0, !PT ;  /* 0x0000000105037812 */ /* 0x000fe200078ec0ff */
[----:B------:R-:W-:Y:S01]  /*0630*/  ULDC.64 UR4, c[0x0][0x118] ;  /* 0x0000460000047ab9 */ /* 0x000fe20000000a00 */
[----:B------:R-:W-:Y:S01]  /*0640*/  LOP3.LUT R0, R0, 0x1c0, RZ, 0xc0, !PT ;  /* 0x000001c000007812 */ /* 0x000fe200078ec0ff */
[----:B------:R-:W-:Y:S01]  /*0650*/  ULDC.U8 UR29, c[0x0][0x2d8] ;  /* 0x0000b600001d7ab9 */ /* 0x000fe20000000000 */
[----:B------:R-:W-:Y:S01]  /*0660*/  LOP3.LUT P3, RZ, R6, 0x4, RZ, 0xc0, !PT ;  /* 0x0000000406ff7812 */ /* 0x000fe2000786c0ff */
[----:B------:R-:W-:Y:S01]  /*0670*/  ULOP3.LUT UR58, UR38, UR58, URZ, 0x3c, !UPT ;  /* 0x0000003a263a7292 */ /* 0x000fe2000f8e3c3f */
[----:B------:R-:W-:Y:S01]  /*0680*/  SHF.R.S32.HI R6, RZ, 0x7, R12 ;  /* 0x00000007ff067819 */ /* 0x000fe2000001140c */
[----:B------:R-:W-:Y:S01]  /*0690*/  UISETP.NE.AND UP3, UPT, UR10, URZ, UPT ;  /* 0x0000003f0a00728c */ /* 0x000fe2000bf65270 */
[----:B------:R-:W-:Y:S01]  /*06a0*/  LOP3.LUT R217, R0, 0x8, R9, 0xf8, !PT ;  /* 0x0000000800d97812 */ /* 0x000fe200078ef809 */
[----:B------:R-:W-:Y:S01]  /*06b0*/  USHF.R.S32.HI UR61, URZ, 0x1f, UR38 ;  /* 0x0000001f3f3d7899 */ /* 0x000fe20008011426 */
[----:B------:R-:W-:Y:S01]  /*06c0*/  ISETP.NE.U32.AND P0, PT, R3, 0x1, PT ;  /* 0x000000010300780c */ /* 0x000fe20003f05070 */
[----:B------:R-:W-:Y:S01]  /*06d0*/  USHF.R.S32.HI UR60, URZ, 0x1f, UR33 ;  /* 0x0000001f3f3c7899 */ /* 0x000fe20008011421 */
[----:B------:R-:W-:Y:S01]  /*06e0*/  SEL R220, R220, 0xffffffc0, !P3 ;  /* 0xffffffc0dcdc7807 */ /* 0x000fe20005800000 */
[----:B------:R-:W-:Y:S01]  /*06f0*/  USHF.R.S32.HI UR59, URZ, 0x1f, UR38 ;  /* 0x0000001f3f3b7899 */ /* 0x000fe20008011426 */
[----:B------:R-:W-:Y:S01]  /*0700*/  R2P PR, R5, 0x6 ;  /* 0x0000000605007804 */ /* 0x000fe20000000000 */
[----:B------:R-:W-:Y:S01]  /*0710*/  UIMAD.WIDE.U32 UR42, UR36, UR44, URZ ;  /* 0x0000002c242a72a5 */ /* 0x000fe2000f8e003f */
[----:B-1----:R-:W-:Y:S01]  /*0720*/  IMAD.IADD R16, R7, 0x1, -R2 ;  /* 0x0000000107107824 */ /* 0x002fe200078e0a02 */
[----:B------:R-:W-:Y:S01]  /*0730*/  SEL R245, R245, 0x10, !P0 ;  /* 0x00000010f5f57807 */ /* 0x000fe20004000000 */
[----:B------:R-:W-:Y:S01]  /*0740*/  IMAD.SHL.U32 R2, R227, 0x10, RZ ;  /* 0x00000010e3027824 */ /* 0x000fe200078e00ff */
[----:B------:R-:W-:Y:S01]  /*0750*/  SHF.R.S32.HI R249, RZ, 0x2, R249 ;  /* 0x00000002fff97819 */ /* 0x000fe200000114f9 */
[----:B------:R-:W-:Y:S01]  /*0760*/  IMAD.SHL.U32 R7, R6, 0x20, RZ ;  /* 0x0000002006077824 */ /* 0x000fe200078e00ff */
[----:B------:R-:W-:Y:S01]  /*0770*/  STL [R1+0x4c], R16 ;  /* 0x00004c1001007387 */ /* 0x000fe20000100800 */
[----:B------:R-:W-:Y:S01]  /*0780*/  UIMAD UR53, UR37, UR44, URZ ;  /* 0x0000002c253572a4 */ /* 0x000fe2000f8e023f */
[----:B------:R-:W-:Y:S01]  /*0790*/  LOP3.LUT R4, R0, 0x10, R2, 0xf8, !PT ;  /* 0x0000001000047812 */ /* 0x000fe200078ef802 */
[----:B------:R-:W-:Y:S01]  /*07a0*/  IMAD R2, R6, 0x800, R221 ;  /* 0x0000080006027824 */ /* 0x000fe200078e02dd */
[----:B------:R-:W-:Y:S01]  /*07b0*/  SHF.R.U32.HI R0, RZ, 0x3, R0 ;  /* 0x00000003ff007819 */ /* 0x000fe20000011600 */
[----:B------:R-:W-:Y:S01]  /*07c0*/  IMAD R249, R15, 0x10, R249 ;  /* 0x000000100ff97824 */ /* 0x000fe200078e02f9 */
[----:B------:R-:W-:Y:S01]  /*07d0*/  LOP3.LUT R3, R4, 0x8, R9, 0xf8, !PT ;  /* 0x0000000804037812 */ /* 0x000fe200078ef809 */
[----:B------:R-:W-:Y:S01]  /*07e0*/  IMAD.SHL.U32 R4, R10, 0x20, RZ ;  /* 0x000000200a047824 */ /* 0x000fe200078e00ff */
[----:B------:R-:W-:Y:S01]  /*07f0*/  LOP3.LUT R217, R217, R0, RZ, 0x3c, !PT ;  /* 0x00000000d9d97212 */ /* 0x000fe200078e3cff */
[----:B------:R-:W-:Y:S01]  /*0800*/  USHF.R.S32.HI UR55, URZ, 0x1f, UR48 ;  /* 0x0000001f3f377899 */ /* 0x000fe20008011430 */
[----:B------:R-:W-:Y:S01]  /*0810*/  LOP3.LUT R221, R221, R3, R0, 0xf6, !PT ;  /* 0x00000003dddd7212 */ /* 0x000fe200078ef600 */
[----:B------:R-:W-:Y:S01]  /*0820*/  IMAD.SHL.U32 R3, R5, 0x40, RZ ;  /* 0x0000004005037824 */ /* 0x000fe200078e00ff */
[----:B------:R-:W-:Y:S01]  /*0830*/  SHF.R.S32.HI R0, RZ, 0x6, R14 ;  /* 0x00000006ff007819 */ /* 0x000fe2000001140e */
[----:B------:R-:W-:Y:S01]  /*0840*/  IMAD.IADD R217, R2, 0x1, R217 ;  /* 0x0000000102d97824 */ /* 0x000fe200078e02d9 */
[----:B------:R-:W-:Y:S01]  /*0850*/  UIMAD UR52, UR7, UR52, URZ ;  /* 0x00000034073472a4 */ /* 0x000fe2000f8e023f */
[----:B------:R-:W-:Y:S01]  /*0860*/  IMAD.U32 R2, RZ, RZ, UR15 ;  /* 0x0000000fff027e24 */ /* 0x000fe2000f8e00ff */
[----:B------:R-:W-:Y:S01]  /*0870*/  @!UP2 UIMAD UR51, UR8, UR51, URZ ;  /* 0x000000330833a2a4 */ /* 0x000fe2000f8e023f */
[C---:B------:R-:W-:Y:S01]  /*0880*/  IMAD R8, R0.reuse, 0x200, R8 ;  /* 0x0000020000087824 */ /* 0x040fe200078e0208 */
[----:B------:R-:W-:Y:S01]  /*0890*/  USHF.R.S32.HI UR50, URZ, 0x1f, UR46 ;  /* 0x0000001f3f327899 */ /* 0x000fe2000801142e */
[----:B------:R-:W-:Y:S01]  /*08a0*/  IMAD.SHL.U32 R2, R0, 0x8, RZ ;  /* 0x0000000800027824 */ /* 0x000fe200078e00ff */
[----:B------:R-:W-:Y:S01]  /*08b0*/  LOP3.LUT R0, R3, 0x1c0, RZ, 0xc0, !PT ;  /* 0x000001c003007812 */ /* 0x000fe200078ec0ff */
[----:B------:R-:W-:Y:S01]  /*08c0*/  IMAD.SHL.U32 R218, R217, 0x2, RZ ;  /* 0x00000002d9da7824 */ /* 0x000fe200078e00ff */
[----:B------:R-:W-:Y:S01]  /*08d0*/  STL [R1+0x48], R8 ;  /* 0x0000480801007387 */ /* 0x000fe20000100800 */
[----:B------:R-:W-:Y:S01]  /*08e0*/  IMAD.SHL.U32 R237, R8, 0x2, RZ ;  /* 0x0000000208ed7824 */ /* 0x000fe200078e00ff */
[----:B------:R-:W-:Y:S01]  /*08f0*/  LOP3.LUT R2, R2, 0x18, RZ, 0xc0, !PT ;  /* 0x0000001802027812 */ /* 0x000fe200078ec0ff */
[----:B------:R-:W-:Y:S01]  /*0900*/  USHF.R.S32.HI UR49, URZ, 0x1f, UR41 ;  /* 0x0000001f3f317899 */ /* 0x000fe20008011429 */
[----:B------:R-:W-:Y:S01]  /*0910*/  SHF.R.U32.HI R3, RZ, 0x3, R0 ;  /* 0x00000003ff037819 */ /* 0x000fe20000011600 */
[----:B------:R1:W-:Y:S01]  /*0920*/  STL [R1+0x50], R7 ;  /* 0x0000500701007387 */ /* 0x0003e20000100800 */
[----:B------:R-:W-:Y:S01]  /*0930*/  LOP3.LUT R6, R2, 0x20, R4, 0xf8, !PT ;  /* 0x0000002002067812 */ /* 0x000fe200078ef804 */
[----:B------:R-:W-:Y:S01]  /*0940*/  IMAD.U32 R4, RZ, RZ, UR9 ;  /* 0x00000009ff047e24 */ /* 0x000fe2000f8e00ff */
[----:B------:R-:W-:Y:S01]  /*0950*/  LOP3.LUT R5, R3, R0, R2, 0x1e, !PT ;  /* 0x0000000003057212 */ /* 0x000fe200078e1e02 */
[----:B------:R-:W-:Y:S01]  /*0960*/  IMAD.SHL.U32 R4, R16, 0x40, RZ ;  /* 0x0000004010047824 */ /* 0x000fe200078e00ff */
[----:B------:R-:W-:Y:S01]  /*0970*/  LOP3.LUT R2, R0, 0x20, R7, 0xf8, !PT ;  /* 0x0000002000027812 */ /* 0x000fe200078ef807 */
[----:B------:R-:W-:Y:S01]  /*0980*/  IMAD.SHL.U32 R0, R13, 0x2, RZ ;  /* 0x000000020d007824 */ /* 0x000fe200078e00ff */
[----:B------:R-:W-:-:S02]  /*0990*/  UMOV UR40, 0xffff8000 ;  /* 0xffff800000287882 */ /* 0x000fc40000000000 */
[----:B------:R-:W-:Y:S01]  /*09a0*/  LOP3.LUT R3, R2, R3, RZ, 0x3c, !PT ;  /* 0x0000000302037212 */ /* 0x000fe200078e3cff */
[--C-:B------:R-:W-:Y:S02]  /*09b0*/  IMAD R2, R15, 0x400, R0.reuse ;  /* 0x000004000f027824 */ /* 0x100fe400078e0200 */
[----:B------:R-:W-:Y:S02]  /*09c0*/  IMAD R0, R227, 0x400, R0 ;  /* 0x00000400e3007824 */ /* 0x000fe400078e0200 */
[----:B------:R-:W-:Y:S01]  /*09d0*/  IMAD.IADD R239, R2, 0x1, R3 ;  /* 0x0000000102ef7824 */ /* 0x000fe200078e0203 */
[----:B------:R-:W-:Y:S01]  /*09e0*/  LOP3.LUT R2, R4, 0x1c0, RZ, 0xc0, !PT ;  /* 0x000001c004027812 */ /* 0x000fe200078ec0ff */
[----:B------:R-:W-:Y:S02]  /*09f0*/  IMAD.SHL.U32 R4, R11, 0x40, RZ ;  /* 0x000000400b047824 */ /* 0x000fe400078e00ff */
[----:B------:R-:W-:Y:S01]  /*0a00*/  IMAD.SHL.U32 R239, R239, 0x2, RZ ;  /* 0x00000002efef7824 */ /* 0x000fe200078e00ff */
[----:B------:R-:W-:-:S03]  /*0a10*/  SHF.R.U32.HI R3, RZ, 0x3, R2 ;  /* 0x00000003ff037819 */ /* 0x000fc60000011602 */
[C---:B------:R-:W-:Y:S01]  /*0a20*/  IMAD.IADD R246, R239.reuse, 0x1, R245 ;  /* 0x00000001eff67824 */ /* 0x040fe200078e02f5 */
[C---:B------:R-:W-:Y:S01]  /*0a30*/  IADD3 R244, R239.reuse, 0x20, RZ ;  /* 0x00000020eff47810 */ /* 0x040fe20007ffe0ff */
[----:B-1----:R-:W-:Y:S01]  /*0a40*/  IMAD.IADD R7, R0, 0x1, R5 ;  /* 0x0000000100077824 */ /* 0x002fe200078e0205 */
[----:B------:R-:W-:Y:S01]  /*0a50*/  @P1 IADD3 R244, R239, -0x20, RZ ;  /* 0xffffffe0eff41810 */ /* 0x000fe20007ffe0ff */
[----:B------:R-:W-:-:S04]  /*0a60*/  IMAD.SHL.U32 R0, R10, 0x8, RZ ;  /* 0x000000080a007824 */ /* 0x000fc800078e00ff */
[----:B------:R-:W-:Y:S01]  /*0a70*/  IMAD.IADD R245, R245, 0x1, R244 ;  /* 0x00000001f5f57824 */ /* 0x000fe200078e02f4 */
[----:B------:R-:W-:Y:S02]  /*0a80*/  LOP3.LUT R5, R2, 0x8, R0, 0xf8, !PT ;  /* 0x0000000802057812 */ /* 0x000fe400078ef800 */
[----:B------:R-:W-:Y:S02]  /*0a90*/  LOP3.LUT R2, R3, R6, R2, 0x1e, !PT ;  /* 0x0000000603027212 */ /* 0x000fe400078e1e02 */
[----:B------:R-:W-:Y:S02]  /*0aa0*/  LOP3.LUT R0, R4, 0xfffffe00, RZ, 0xc0, !PT ;  /* 0xfffffe0004007812 */ /* 0x000fe400078ec0ff */
[----:B------:R-:W-:Y:S02]  /*0ab0*/  LOP3.LUT R3, R5, R3, RZ, 0x3c, !PT ;  /* 0x0000000305037212 */ /* 0x000fe400078e3cff */
[----:B------:R-:W-:Y:S01]  /*0ac0*/  LOP3.LUT R232, R2, R0, RZ, 0xfc, !PT ;  /* 0x0000000002e87212 */ /* 0x000fe200078efcff */
[--C-:B------:R-:W-:Y:S01]  /*0ad0*/  IMAD R233, R15, 0x400, R0.reuse ;  /* 0x000004000fe97824 */ /* 0x100fe200078e0200 */
[----:B------:R-:W-:Y:S01]  /*0ae0*/  LEA R2, R7, 0x18000, 0x1 ;  /* 0x0001800007027811 */ /* 0x000fe200078e08ff */
[----:B------:R-:W-:-:S02]  /*0af0*/  IMAD R227, R227, 0x400, R0 ;  /* 0x00000400e3e37824 */ /* 0x000fc400078e0200 */
[----:B------:R-:W-:Y:S01]  /*0b00*/  IMAD.IADD R233, R233, 0x1, R3 ;  /* 0x00000001e9e97824 */ /* 0x000fe200078e0203 */
[C---:B------:R-:W-:Y:S01]  /*0b10*/  IADD3 R0, R2.reuse, 0x40, RZ ;  /* 0x0000004002007810 */ /* 0x040fe20007ffe0ff */
[----:B------:R1:W-:Y:S01]  /*0b20*/  STL [R1+0x30], R2 ;  /* 0x0000300201007387 */ /* 0x0003e20000100800 */
[----:B------:R-:W-:Y:S01]  /*0b30*/  @P2 IADD3 R0, R2, -0x40, RZ ;  /* 0xffffffc002002810 */ /* 0x000fe20007ffe0ff */
[----:B------:R-:W-:Y:S02]  /*0b40*/  IMAD.IADD R227, R3, 0x1, R227 ;  /* 0x0000000103e37824 */ /* 0x000fe400078e02e3 */
[----:B------:R-:W-:Y:S02]  /*0b50*/  IMAD.MOV.U32 R3, RZ, RZ, 0x20 ;  /* 0x00000020ff037424 */ /* 0x000fe400078e00ff */
[----:B------:R1:W-:Y:S01]  /*0b60*/  STL [R1+0x34], R0 ;  /* 0x0000340001007387 */ /* 0x0003e20000100800 */
[----:B------:R-:W-:Y:S02]  /*0b70*/  LEA R227, R227, 0x28000, 0x1 ;  /* 0x00028000e3e37811 */ /* 0x000fe400078e08ff */
[----:B------:R-:W-:-:S05]  /*0b80*/  SEL R3, R3, 0xffffffe0, !P4 ;  /* 0xffffffe003037807 */ /* 0x000fca0006000000 */
[C---:B------:R-:W-:Y:S02]  /*0b90*/  IMAD R3, R217.reuse, 0x2, R3 ;  /* 0x00000002d9037824 */ /* 0x040fe400078e0203 */
[--C-:B------:R-:W-:Y:S02]  /*0ba0*/  IMAD R217, R217, 0x2, R220.reuse ;  /* 0x00000002d9d97824 */ /* 0x100fe400078e02dc */
[----:B------:R-:W-:Y:S02]  /*0bb0*/  IMAD.IADD R216, R220, 0x1, R3 ;  /* 0x00000001dcd87824 */ /* 0x000fe400078e0203 */
[C---:B------:R-:W-:Y:S02]  /*0bc0*/  IMAD R220, R221.reuse, 0x2, R220 ;  /* 0x00000002dddc7824 */ /* 0x040fe400078e02dc */
[----:B------:R-:W-:Y:S02]  /*0bd0*/  IMAD.SHL.U32 R221, R221, 0x2, RZ ;  /* 0x00000002dddd7824 */ /* 0x000fe400078e00ff */
.L_x_1665:
        /* <DEDUP_REMOVED lines=19> */
[----:B------:R2:W3:Y:S01]  /*0d10*/  @P2 LDG.E R8, [R4.64] ;  /* 0x0000000404082981 */ /* 0x0004e2000c1e1900 */
[----:B------:R-:W-:Y:S02]  /*0d20*/  UISETP.EQ.U32.AND UP1, UPT, URZ, UR8, UPT ;  /* 0x000000083f00728c */ /* 0x000fe4000bf22070 */
[----:B------:R-:W-:Y:S01]  /*0d30*/  @UP4 UIADD3.X UR7, UR12, UR11, URZ, UP0, !UPT ;  /* 0x0000000b0c074290 */ /* 0x000fe200087fe43f */
[----:B-1----:R2:W4:Y:S01]  /*0d40*/  @P2 LDG.E R2, [R4.64+0x4] ;  /* 0x0000040404022981 */ /* 0x002522000c1e1900 */
[----:B------:R-:W-:Y:S01]  /*0d50*/  MOV R6, UR6 ;  /* 0x0000000600067c02 */ /* 0x000fe20008000f00 */
[----:B------:R-:W-:-:S03]  /*0d60*/  UISETP.EQ.OR.EX UP1, UPT, URZ, UR9, !UP5, UP1 ;  /* 0x000000093f00728c */ /* 0x000fc6000ef22710 */
[----:B------:R-:W-:Y:S01]  /*0d70*/  IMAD.U32 R7, RZ, RZ, UR7 ;  /* 0x00000007ff077e24 */ /* 0x000fe2000f8e00ff */
[----:B------:R-:W-:-:S04]  /*0d80*/  UIADD3 UR8, UP0, UR13, UR8, URZ ;  /* 0x000000080d087290 */ /* 0x000fc8000ff1e03f */
[----:B-----5:R-:W5:Y:S01]  /*0d90*/  @P0 LDG.E R6, [R6.64] ;  /* 0x0000000406060981 */ /* 0x020f62000c1e1900 */
[----:B------:R-:W-:Y:S01]  /*0da0*/  PLOP3.LUT P1, PT, PT, PT, UP1, 0x80, 0x0 ;  /* 0x000000000000781c */ /* 0x000fe20003f2f018 */
[----:B------:R-:W-:Y:S01]  /*0db0*/  UIADD3.X UR9, UR12, UR9, URZ, UP0, !UPT ;  /* 0x000000090c097290 */ /* 0x000fe200087fe43f */
[----:B--2---:R-:W-:-:S05]  /*0dc0*/  IMAD.U32 R4, RZ, RZ, UR8 ;  /* 0x00000008ff047e24 */ /* 0x004fca000f8e00ff */
[----:B------:R-:W-:-:S06]  /*0dd0*/  MOV R5, UR9 ;  /* 0x0000000900057c02 */ /* 0x000fcc0008000f00 */
[----:B------:R-:W2:Y:S01]  /*0de0*/  @!P1 LDG.E R0, [R4.64] ;  /* 0x0000000404009981 */ /* 0x000ea2000c1e1900 */
[----:B------:R-:W-:Y:S02]  /*0df0*/  UMOV UR14, 0xffffffff ;  /* 0xffffffff000e7882 */ /* 0x000fe40000000000 */
[----:B------:R-:W-:Y:S02]  /*0e00*/  UMOV UR30, URZ ;  /* 0x0000003f001e7c82 */ /* 0x000fe40008000000 */
[----:B------:R-:W-:Y:S02]  /*0e10*/  UMOV UR31, 0xffffffff ;  /* 0xffffffff001f7882 */ /* 0x000fe40000000000 */
[----:B------:R-:W-:Y:S01]  /*0e20*/  ULDC UR8, c[0x0][0x218] ;  /* 0x0000860000087ab9 */ /* 0x000fe20000000800 */
[----:B---3--:R-:W1:Y:S08]  /*0e30*/  @P2 R2UR UR14, R8 ;  /* 0x00000000080e23c2 */ /* 0x008e7000000e0000 */
[----:B----4-:R-:W1:Y:S08]  /*0e40*/  @P2 R2UR UR6, R2 ;  /* 0x00000000020623c2 */ /* 0x010e7000000e0000 */
[----:B-----5:R3:W4:Y:S01]  /*0e50*/  @P0 R2UR UR30, R6 ;  /* 0x00000000061e03c2 */ /* 0x02072200000e0000 */
[----:B------:R-:W-:-:S04]  /*0e60*/  ISETP.NE.U32.AND P0, PT, RZ, c[0x0][0x248], PT ;  /* 0x00009200ff007a0c */ /* 0x000fc80003f05070 */
[----:B------:R-:W-:Y:S01]  /*0e70*/  ISETP.NE.AND.EX P0, PT, RZ, c[0x0][0x24c], PT, P0 ;  /* 0x00009300ff007a0c */ /* 0x000fe20003f05300 */
[----:B-1----:R-:W-:Y:S02]  /*0e80*/  @UP6 UIADD3 UR27, UR6, -UR14, URZ ;  /* 0x8000000e061b6290 */ /* 0x002fe4000fffe03f */
[----:B--2---:R3:W1:Y:S05]  /*0e90*/  @!P1 R2UR UR31, R0 ;  /* 0x00000000001f93c2 */ /* 0x00466a00000e0000 */
[----:B------:R-:W-:-:S05]  /*0ea0*/  @!UP6 ULDC UR27, c[0x0][0x214] ;  /* 0x00008500001beab9 */ /* 0x000fca0000000800 */
[----:B------:R-:W-:Y:S05]  /*0eb0*/  @!P0 BRA `(.L_x_1631) ;  /* 0x0000007000008947 */ /* 0x000fea0003800000 */
[----:B----4-:R-:W-:-:S13]  /*0ec0*/  PLOP3.LUT P0, PT, PT, PT, UP5, 0x80, 0x0 ;  /* 0x000000000000781c */ /* 0x010fda0003f0f058 */
[----:B---3--:R-:W2:Y:S04]  /*0ed0*/  @P0 LDG.E R0, [R4.64+0x4] ;  /* 0x0000040404000981 */ /* 0x008ea8000c1e1900 */
[----:B------:R-:W3:Y:S01]  /*0ee0*/  @!P0 LDG.E R4, [R4.64] ;  /* 0x0000000404048981 */ /* 0x000ee2000c1e1900 */
[----:B--2---:R-:W2:Y:S02]  /*0ef0*/  @P0 R2UR UR6, R0 ;  /* 0x00000000000603c2 */ /* 0x004ea400000e0000 */
[----:B-12---:R-:W-:-:S11]  /*0f00*/  @UP5 UIADD3 UR8, UR6, -UR31, URZ ;  /* 0x8000001f06085290 */ /* 0x006fd6000fffe03f */
[----:B---3--:R1:W2:Y:S01]  /*0f10*/  @!P0 R2UR UR8, R4 ;  /* 0x00000000040883c2 */ /* 0x0082a200000e0000 */
[----:B------:R-:W-:-:S07]  /*0f20*/  DEPBAR.LE SB1, 0x0, {2} ;  /* 0x000090040000791a */ /* 0x000fce0000000000 */
.L_x_1631:
        /* <DEDUP_REMOVED lines=26> */
[----:B-1----:R-:W-:-:S02]  /*10d0*/  UISETP.NE.AND UP0, UPT, UR31, -0x1, UPT ;  /* 0xffffffff1f00788c */ /* 0x002fc4000bf05270 */
        /* <DEDUP_REMOVED lines=31> */
.L_x_1633:
        /* <DEDUP_REMOVED lines=18> */
.L_x_1634:
        /* <DEDUP_REMOVED lines=39> */
[----:B------:R-:W-:Y:S02]  /*1660*/  IMAD.HI.U32 R0, R5, R0, R4 ;  /* 0x0000000005007227 */ /* 0x000fe400078e0004 */
[----:B------:R-:W-:Y:S02]  /*1670*/  ULDC UR12, c[0x0][0x234] ;  /* 0x00008d00000c7ab9 */ /* 0x000fe40000000800 */
[----:B------:R-:W-:-:S02]  /*1680*/  UIADD3 UR8, UP0, UR16, UR8, URZ ;  /* 0x0000000810087290 */ /* 0x000fc4000ff1e03f */
[----:B------:R-:W-:Y:S02]  /*1690*/  IMAD.HI.U32 R0, R0, R2, RZ ;  /* 0x0000000200007227 */ /* 0x000fe400078e00ff */
[----:B------:R-:W-:Y:S02]  /*16a0*/  UIADD3.X UR9, UR32, UR7, URZ, UP0, !UPT ;  /* 0x0000000720097290 */ /* 0x000fe400087fe43f */
        /* <DEDUP_REMOVED lines=8> */
[----:B------:R-:W-:-:S02]  /*1730*/  USEL UR12, UR11, URZ, UP3 ;  /* 0x0000003f0b0c7287 */ /* 0x000fc40009800000 */
[----:B------:R-:W-:-:S03]  /*1740*/  UIADD3 UR10, UR9, UR10, URZ ;  /* 0x0000000a090a7290 */ /* 0x000fc6000fffe03f */
        /* <DEDUP_REMOVED lines=16> */
.L_x_1635:
[----:B------:R-:W-:Y:S02]  /*1850*/  UMOV UR11, UR52 ;  /* 0x00000034000b7c82 */ /* 0x000fe40008000000 */
.L_x_1636:
[----:B------:R-:W2:Y:S04]  /*1860*/  LDL.64 R4, [R1+0x40] ;  /* 0x0000400001047983 */ /* 0x000ea80000100a00 */
[----:B------:R1:W3:Y:S01]  /*1870*/  LDL.64 R16, [R1+0x40] ;  /* 0x0000400001107983 */ /* 0x0002e20000100a00 */
[----:B------:R-:W-:Y:S01]  /*1880*/  UIADD3 UR8, UP5, UP4, UR8, UR46, UR48 ;  /* 0x0000002e08087290 */ /* 0x000fe2000fcbe030 */
[----:B------:R-:W-:Y:S01]  /*1890*/  BSSY B1, `(.L_x_1632) ;  /* 0x0000895000017945 */ /* 0x000fe20003800000 */
[----:B------:R-:W-:Y:S01]  /*18a0*/  USHF.R.S32.HI UR14, URZ, 0x1f, UR38 ;  /* 0x0000001f3f0e7899 */ /* 0x000fe20008011426 */
[----:B------:R-:W4:Y:S01]  /*18b0*/  S2R R22, SR_TID.X ;  /* 0x0000000000167919 */ /* 0x000f220000002100 */
[----:B------:R-:W-:-:S02]  /*18c0*/  UIADD3 UR18, UP1, UP0, UR18, UR8, UR20 ;  /* 0x0000000812127290 */ /* 0x000fc4000f83e014 */
[----:B------:R-:W-:Y:S01]  /*18d0*/  UIADD3.X UR7, UR10, UR50, UR55, UP5, UP4 ;  /* 0x000000320a077290 */ /* 0x000fe2000afe8437 */
[----:B------:R-:W5:Y:S01]  /*18e0*/  S2R R23, SR_TID.X ;  /* 0x0000000000177919 */ /* 0x000f620000002100 */
[----:B------:R-:W-:Y:S02]  /*18f0*/  ULDC.64 UR8, c[0x0][0x1a8] ;  /* 0x00006a0000087ab9 */ /* 0x000fe40000000a00 */
[----:B------:R-:W-:Y:S01]  /*1900*/  UIADD3.X UR13, UR12, UR7, UR13, UP1, UP0 ;  /* 0x000000070c0d7290 */ /* 0x000fe20008fe040d */
[----:B------:R-:W1:Y:S01]  /*1910*/  S2R R21, SR_TID.X ;  /* 0x0000000000157919 */ /* 0x000e620000002100 */
[----:B------:R-:W-:Y:S02]  /*1920*/  UIMAD UR7, UR14, UR8, URZ ;  /* 0x000000080e0772a4 */ /* 0x000fe4000f8e023f */
[----:B------:R-:W-:Y:S02]  /*1930*/  UISETP.GE.AND UP0, UPT, UR27, 0x1, UPT ;  /* 0x000000011b00788c */ /* 0x000fe4000bf06270 */
[----:B------:R-:W-:-:S02]  /*1940*/  UIMAD UR12, UR38, UR9, UR7 ;  /* 0x00000009260c72a4 */ /* 0x000fc4000f8e0207 */
[----:B------:R-:W-:Y:S02]  /*1950*/  UMOV UR20, 0x4 ;  /* 0x0000000400147882 */ /* 0x000fe40000000000 */
[----:B------:R-:W-:Y:S02]  /*1960*/  ULDC.64 UR8, c[0x0][0x378] ;  /* 0x0000de0000087ab9 */ /* 0x000fe40000000a00 */
[----:B------:R-:W-:-:S04]  /*1970*/  UIMAD UR7, UR14, UR8, URZ ;  /* 0x000000080e0772a4 */ /* 0x000fc8000f8e023f */
[----:B------:R-:W-:Y:S01]  /*1980*/  UIMAD UR10, UR38, UR9, UR7 ;  /* 0x00000009260a72a4 */ /* 0x000fe2000f8e0207 */
[----:B----4-:R-:W-:Y:S02]  /*1990*/  SHF.R.S32.HI R22, RZ, 0x1f, R22 ;  /* 0x0000001fff167819 */ /* 0x010fe40000011416 */
[----:B------:R-:W-:Y:S02]  /*19a0*/  ULDC.64 UR8, c[0x0][0x370] ;  /* 0x0000dc0000087ab9 */ /* 0x000fe40000000a00 */
[----:B-----5:R-:W-:Y:S01]  /*19b0*/  LEA.HI R22, R22, R23, RZ, 0x3 ;  /* 0x0000001716167211 */ /* 0x020fe200078f18ff */
[----:B------:R-:W-:Y:S02]  /*19c0*/  UIMAD UR7, UR32, UR8, URZ ;  /* 0x00000008200772a4 */ /* 0x000fe4000f8e023f */
[----:B------:R-:W-:Y:S01]  /*19d0*/  UIADD3 UR8, UR16, UR15, URZ ;  /* 0x0000000f10087290 */ /* 0x000fe2000fffe03f */
[----:B------:R-:W-:Y:S01]  /*19e0*/  SHF.R.S32.HI R22, RZ, 0x3, R22 ;  /* 0x00000003ff167819 */ /* 0x000fe20000011416 */
[----:B------:R-:W-:-:S02]  /*19f0*/  UIMAD UR7, UR16, UR9, UR7 ;  /* 0x00000009100772a4 */ /* 0x000fc4000f8e0207 */
[----:B------:R-:W-:Y:S01]  /*1a00*/  UIADD3 UR9, UR16, UR11, URZ ;  /* 0x0000000b10097290 */ /* 0x000fe2000fffe03f */
[----:B------:R-:W-:Y:S01]  /*1a10*/  SHF.R.S32.HI R15, RZ, 0x1f, R22 ;  /* 0x0000001fff0f7819 */ /* 0x000fe20000011416 */
[----:B------:R-:W-:Y:S01]  /*1a20*/  ULDC.64 UR14, c[0x0][0x200] ;  /* 0x00008000000e7ab9 */ /* 0x000fe20000000a00 */
[----:B------:R-:W-:Y:S01]  /*1a30*/  IADD3 R2, P1, R22, UR16, RZ ;  /* 0x0000001016027c10 */ /* 0x000fe2000ff3e0ff */
[----:B------:R-:W-:-:S03]  /*1a40*/  UIMAD.WIDE UR14, UR8, UR20, UR14 ;  /* 0x00000014080e72a5 */ /* 0x000fc6000f8e020e */
[----:B--2---:R-:W-:Y:S01]  /*1a50*/  IADD3.X R5, R15, UR32, RZ, P1, !PT ;  /* 0x000000200f057c10 */ /* 0x004fe20008ffe4ff */
[----:B---3--:R-:W-:-:S04]  /*1a60*/  IMAD.MOV.U32 R16, RZ, RZ, R4 ;  /* 0x000000ffff107224 */ /* 0x008fc800078e0004 */
[----:B------:R-:W-:Y:S01]  /*1a70*/  IMAD R5, R5, c[0x0][0x190], RZ ;  /* 0x0000640005057a24 */ /* 0x000fe200078e02ff */
[----:B------:R-:W-:Y:S02]  /*1a80*/  SHF.R.S32.HI R17, RZ, 0x1f, R16 ;  /* 0x0000001fff117819 */ /* 0x000fe40000011410 */
[----:B------:R-:W-:-:S03]  /*1a90*/  IADD3 R4, P0, R16, UR23, RZ ;  /* 0x0000001710047c10 */ /* 0x000fc6000ff1e0ff */
[C---:B------:R-:W-:Y:S01]  /*1aa0*/  IMAD.WIDE.U32 R6, R2.reuse, c[0x0][0x190], R16 ;  /* 0x0000640002067a25 */ /* 0x040fe200078e0010 */
[----:B------:R2:W-:Y:S03]  /*1ab0*/  STL [R1+0x44], R17 ;  /* 0x0000441101007387 */ /* 0x0005e60000100800 */
[----:B------:R-:W-:Y:S01]  /*1ac0*/  IMAD R2, R2, c[0x0][0x194], R5 ;  /* 0x0000650002027a24 */ /* 0x000fe200078e0205 */
[----:B------:R-:W-:Y:S02]  /*1ad0*/  IADD3 R6, P1, R6, UR39, RZ ;  /* 0x0000002706067c10 */ /* 0x000fe4000ff3e0ff */
[----:B------:R-:W-:Y:S02]  /*1ae0*/  IADD3.X R5, R17, UR24, RZ, P0, !PT ;  /* 0x0000001811057c10 */ /* 0x000fe400087fe4ff */
[----:B------:R-:W-:Y:S01]  /*1af0*/  IADD3.X R7, R7, UR35, R2, P1, !PT ;  /* 0x0000002307077c10 */ /* 0x000fe20008ffe402 */
[----:B------:R-:W-:-:S04]  /*1b00*/  IMAD.U32 R2, RZ, RZ, UR16 ;  /* 0x00000010ff027e24 */ /* 0x000fc8000f8e00ff */
[----:B------:R-:W-:-:S04]  /*1b10*/  IMAD.WIDE.U32 R4, R2, c[0x0][0x370], R4 ;  /* 0x0000dc0002047a25 */ /* 0x000fc800078e0004 */
[----:B------:R-:W-:Y:S01]  /*1b20*/  IMAD.U32 R2, RZ, RZ, UR38 ;  /* 0x00000026ff027e24 */ /* 0x000fe2000f8e00ff */
[----:B------:R-:W-:Y:S01]  /*1b30*/  IADD3 R5, R5, UR7, RZ ;  /* 0x0000000705057c10 */ /* 0x000fe2000fffe0ff */
[----:B------:R-:W-:Y:S02]  /*1b40*/  ULEA.HI.SX32 UR7, UR34, 0xffffffff, 0x1a ;  /* 0xffffffff22077891 */ /* 0x000fe4000f8fd23f */
[----:B------:R-:W-:-:S04]  /*1b50*/  IMAD.WIDE.U32 R6, R2, c[0x0][0x1a8], R6 ;  /* 0x00006a0002067a25 */ /* 0x000fc800078e0006 */
[----:B------:R-:W-:Y:S01]  /*1b60*/  IMAD.WIDE.U32 R4, R2, c[0x0][0x378], R4 ;  /* 0x0000de0002047a25 */ /* 0x000fe200078e0004 */
[----:B-1----:R-:W-:Y:S02]  /*1b70*/  SHF.R.S32.HI R2, RZ, 0x1f, R21 ;  /* 0x0000001fff027819 */ /* 0x002fe40000011415 */
[----:B------:R-:W-:Y:S02]  /*1b80*/  IADD3 R9, R7, UR12, RZ ;  /* 0x0000000c07097c10 */ /* 0x000fe4000fffe0ff */
[----:B------:R-:W-:Y:S02]  /*1b90*/  LEA.HI R2, R2, R21, RZ, 0x5 ;  /* 0x0000001502027211 */ /* 0x000fe400078f28ff */
[----:B------:R-:W-:Y:S01]  /*1ba0*/  IADD3 R5, R5, UR10, RZ ;  /* 0x0000000a05057c10 */ /* 0x000fe2000fffe0ff */
[----:B------:R-:W-:Y:S01]  /*1bb0*/  ULDC.64 UR10, c[0x0][0x3c8] ;  /* 0x0000f200000a7ab9 */ /* 0x000fe20000000a00 */
[----:B------:R-:W-:Y:S01]  /*1bc0*/  LOP3.LUT R7, R2, 0xffffffe0, RZ, 0xc0, !PT ;  /* 0xffffffe002077812 */ /* 0x000fe200078ec0ff */
[----:B------:R-:W-:Y:S01]  /*1bd0*/  UIMAD.WIDE UR8, UR9, UR20, UR10 ;  /* 0x00000014090872a5 */ /* 0x000fe2000f8e020a */
[----:B------:R-:W-:Y:S01]  /*1be0*/  SHF.R.S32.HI R2, RZ, 0x5, R2 ;  /* 0x00000005ff027819 */ /* 0x000fe20000011402 */
[----:B------:R-:W-:Y:S01]  /*1bf0*/  IMAD.WIDE.U32 R4, R22, c[0x0][0x370], R4 ;  /* 0x0000dc0016047a25 */ /* 0x000fe200078e0004 */
[----:B------:R-:W-:-:S03]  /*1c00*/  LEA R8, P1, R6, c[0x0][0x160], 0x1 ;  /* 0x0000580006087a11 */ /* 0x000fc600078208ff */
[----:B------:R-:W-:Y:S01]  /*1c10*/  IMAD.IADD R21, R21, 0x1, -R7 ;  /* 0x0000000115157824 */ /* 0x000fe200078e0a07 */
[----:B------:R-:W-:Y:S01]  /*1c20*/  LEA.HI.X R9, R6, c[0x0][0x164], R9, 0x1, P1 ;  /* 0x0000590006097a11 */ /* 0x000fe200008f0c09 */
[----:B------:R-:W-:Y:S01]  /*1c30*/  IMAD R7, R15, c[0x0][0x370], RZ ;  /* 0x0000dc000f077a24 */ /* 0x000fe200078e02ff */
[----:B------:R-:W-:Y:S01]  /*1c40*/  LEA R6, P2, R4, c[0x0][0x330], 0x1 ;  /* 0x0000cc0004067a11 */ /* 0x000fe200078408ff */
[----:B------:R-:W-:Y:S02]  /*1c50*/  IMAD R2, R2, UR47, R21 ;  /* 0x0000002f02027c24 */ /* 0x000fe4000f8e0215 */
[----:B------:R-:W-:-:S03]  /*1c60*/  IMAD R11, R22, c[0x0][0x374], R7 ;  /* 0x0000dd00160b7a24 */ /* 0x000fc600078e0207 */
[----:B------:R-:W-:-:S04]  /*1c70*/  IADD3 R7, P0, R2, UR18, RZ ;  /* 0x0000001202077c10 */ /* 0x000fc8000ff1e0ff */
[----:B------:R-:W-:Y:S01]  /*1c80*/  LEA.HI.X.SX32 R10, R2, UR13, 0x1, P0 ;  /* 0x0000000d020a7c11 */ /* 0x000fe200080f0eff */
[----:B------:R-:W-:Y:S01]  /*1c90*/  IMAD.IADD R2, R5, 0x1, R11 ;  /* 0x0000000105027824 */ /* 0x000fe200078e020b */
[----:B------:R-:W-:Y:S02]  /*1ca0*/  PLOP3.LUT P0, PT, PT, PT, UP0, 0x80, 0x0 ;  /* 0x000000000000781c */ /* 0x000fe40003f0f008 */
[----:B------:R-:W-:-:S04]  /*1cb0*/  LEA R234, P1, R7, c[0x0][0x350], 0x2 ;  /* 0x0000d40007ea7a11 */ /* 0x000fc800078210ff */
[----:B------:R-:W-:Y:S02]  /*1cc0*/  LEA.HI.X R235, R7, c[0x0][0x354], R10, 0x2, P1 ;  /* 0x0000d50007eb7a11 */ /* 0x000fe400008f140a */
[----:B------:R-:W-:-:S05]  /*1cd0*/  LEA.HI.X R7, R4, c[0x0][0x334], R2, 0x1, P2 ;  /* 0x0000cd0004077a11 */ /* 0x000fca00010f0c02 */
[----:B------:R-:W-:Y:S05]  /*1ce0*/  @!P0 BRA `(.L_x_1637) ;  /* 0x00007c5000008947 */ /* 0x000fea0003800000 */
[----:B--2---:R-:W2:Y:S01]  /*1cf0*/  LDL R13, [R1+0x48] ;  /* 0x00004800010d7983 */ /* 0x004ea20000100800 */
[----:B------:R-:W-:Y:S01]  /*1d00*/  PLOP3.LUT P0, PT, PT, PT, UP3, 0x80, 0x0 ;  /* 0x000000000000781c */ /* 0x000fe20003f0f038 */
[----:B------:R-:W-:Y:S01]  /*1d10*/  UIMAD UR12, UR7, -0x40, UR27 ;  /* 0xffffffc0070c78a4 */ /* 0x000fe2000f8e021b */
[----:B------:R-:W-:Y:S01]  /*1d20*/  IADD3 R10, R22, 0x20, RZ ;  /* 0x00000020160a7810 */ /* 0x000fe20007ffe0ff */
[----:B------:R-:W-:Y:S01]  /*1d30*/  IMAD.MOV.U32 R226, RZ, RZ, 0x40 ;  /* 0x00000040ffe27424 */ /* 0x000fe200078e00ff */
[----:B------:R-:W-:Y:S01]  /*1d40*/  UMOV UR11, UR8 ;  /* 0x00000008000b7c82 */ /* 0x000fe20008000000 */
[----:B------:R-:W-:Y:S01]  /*1d50*/  IMAD.MOV.U32 R242, RZ, RZ, R6 ;  /* 0x000000fffff27224 */ /* 0x000fe200078e0006 */
[----:B------:R-:W-:Y:S01]  /*1d60*/  ULEA.HI UR8, UR7, UR7, URZ, 0x1 ;  /* 0x0000000707087291 */ /* 0x000fe2000f8f083f */
[----:B------:R-:W-:Y:S01]  /*1d70*/  ISETP.GE.AND P1, PT, R10, UR12, PT ;  /* 0x0000000c0a007c0c */ /* 0x000fe2000bf26270 */
[----:B------:R-:W-:Y:S01]  /*1d80*/  IMAD.WIDE.U32 R4, R226, c[0x0][0x370], RZ ;  /* 0x0000dc00e2047a25 */ /* 0x000fe200078e00ff */
[----:B------:R-:W-:Y:S01]  /*1d90*/  ISETP.GE.AND P2, PT, R22, UR12, PT ;  /* 0x0000000c16007c0c */ /* 0x000fe2000bf46270 */
[----:B------:R-:W-:Y:S01]  /*1da0*/  ULOP3.LUT UR8, UR8, 0xfffffffe, URZ, 0xc0, !UPT ;  /* 0xfffffffe08087892 */ /* 0x000fe2000f8ec03f */
[----:B------:R-:W-:Y:S01]  /*1db0*/  BSSY B0, `(.L_x_1638) ;  /* 0x0000040000007945 */ /* 0x000fe20003800000 */
[----:B------:R-:W-:Y:S01]  /*1dc0*/  IMAD.MOV.U32 R243, RZ, RZ, R7 ;  /* 0x000000fffff37224 */ /* 0x000fe200078e0007 */
[----:B------:R-:W-:Y:S01]  /*1dd0*/  @P0 BAR.SYNC.DEFER_BLOCKING 0x0 ;  /* 0x0000000000000b1d */ /* 0x000fe20000010000 */
[----:B------:R-:W-:Y:S01]  /*1de0*/  IMAD R2, R226, c[0x0][0x374], RZ ;  /* 0x0000dd00e2027a24 */ /* 0x000fe200078e02ff */
[----:B------:R-:W-:Y:S01]  /*1df0*/  UIADD3 UR8, UR7, -UR8, URZ ;  /* 0x8000000807087290 */ /* 0x000fe2000fffe03f */
[----:B------:R-:W-:-:S02]  /*1e00*/  IMAD.MOV.U32 R240, RZ, RZ, R8 ;  /* 0x000000fffff07224 */ /* 0x000fc400078e0008 */
[----:B------:R-:W-:Y:S01]  /*1e10*/  IMAD.MOV.U32 R241, RZ, RZ, R9 ;  /* 0x000000fffff17224 */ /* 0x000fe200078e0009 */
[----:B------:R-:W-:Y:S01]  /*1e20*/  UISETP.NE.AND UP0, UPT, UR8, 0x1, UPT ;  /* 0x000000010800788c */ /* 0x000fe2000bf05270 */
[----:B------:R-:W-:Y:S01]  /*1e30*/  @!P1 IADD3 R4, P3, R242, R4, RZ ;  /* 0x00000004f2049210 */ /* 0x000fe20007f7e0ff */
[----:B------:R-:W-:Y:S02]  /*1e40*/  UMOV UR10, UR9 ;  /* 0x00000009000a7c82 */ /* 0x000fe40008000000 */
[----:B------:R-:W-:Y:S01]  /*1e50*/  UMOV UR8, UR14 ;  /* 0x0000000e00087c82 */ /* 0x000fe20008000000 */
[----:B------:R-:W-:Y:S01]  /*1e60*/  @!P1 IADD3.X R5, R243, R5, R2, P3, !PT ;  /* 0x00000005f3059210 */ /* 0x000fe20001ffe402 */
[----:B------:R-:W-:Y:S01]  /*1e70*/  UMOV UR9, UR15 ;  /* 0x0000000f00097c82 */ /* 0x000fe20008000000 */
[----:B------:R-:W-:Y:S01]  /*1e80*/  PLOP3.LUT P0, PT, PT, PT, UP0, 0x80, 0x0 ;  /* 0x000000000000781c */ /* 0x000fe20003f0f008 */
        /* <DEDUP_REMOVED lines=43> */
.L_x_1639:
[----:B------:R-:W-:Y:S01]  /*2140*/  @!PT LDS RZ, [RZ] ;  /* 0x00000000fffff984 */ /* 0x000fe20000000800 */
[----:B------:R-:W-:Y:S01]  /*2150*/  @!PT LDS RZ, [RZ] ;  /* 0x00000000fffff984 */ /* 0x000fe20000000800 */
[----:B------:R-:W-:Y:S01]  /*2160*/  @!PT LDS RZ, [RZ] ;  /* 0x00000000fffff984 */ /* 0x000fe20000000800 */
[----:B-1----:R1:W-:Y:S04]  /*2170*/  LDGSTS.E.BYPASS.LTC128B.128 [R236], [R240.64] ;  /* 0x00000000f0ec7fae */ /* 0x0023e8000b901d44 */
[----:B------:R1:W-:Y:S04]  /*2180*/  LDGSTS.E.BYPASS.LTC128B.128 [R236+0x2000], [R240.64+0x80] ;  /* 0x02000080f0ec7fae */ /* 0x0003e8000b901d44 */
[----:B------:R1:W-:Y:S04]  /*2190*/  LDGSTS.E.BYPASS.LTC128B.128 [R236+0x4000], [R240.64+0x100] ;  /* 0x04000100f0ec7fae */ /* 0x0003e8000b901d44 */
[----:B------:R1:W-:Y:S02]  /*21a0*/  LDGSTS.E.BYPASS.LTC128B.128 [R236+0x6000], [R240.64+0x180] ;  /* 0x06000180f0ec7fae */ /* 0x0003e4000b901d44 */
.L_x_1640:
[----:B------:R-:W-:Y:S05]  /*21b0*/  BSYNC B0 ;  /* 0x0000000000007941 */ /* 0x000fea0003800000 */
.L_x_1638:
        /* <DEDUP_REMOVED lines=21> */
.L_x_1642:
        /* <DEDUP_REMOVED lines=9> */
.L_x_1643:
[----:B------:R-:W-:Y:S05]  /*23a0*/  BSYNC B0 ;  /* 0x0000000000007941 */ /* 0x000fea0003800000 */
.L_x_1641:
[----:B------:R-:W-:Y:S01]  /*23b0*/  ULDC.64 UR14, c[0x0][0x198] ;  /* 0x00006600000e7ab9 */ /* 0x000fe20000000a00 */
[----:B--2---:R-:W-:Y:S01]  /*23c0*/  IMAD.U32 R4, RZ, RZ, UR19 ;  /* 0x00000013ff047e24 */ /* 0x004fe2000f8e00ff */
[----:B------:R-:W-:-:S03]  /*23d0*/  UIMAD UR13, UR17, UR14, URZ ;  /* 0x0000000e110d72a4 */ /* 0x000fc6000f8e023f */
[----:B------:R-:W-:Y:S01]  /*23e0*/  IMAD.WIDE.U32 R6, R4, c[0x0][0x198], R16 ;  /* 0x0000660004067a25 */ /* 0x000fe200078e0010 */
[----:B------:R-:W-:-:S03]  /*23f0*/  UIMAD UR16, UR19, UR15, UR13 ;  /* 0x0000000f131072a4 */ /* 0x000fc6000f8e020d */
[----:B------:R-:W-:Y:S01]  /*2400*/  ULDC.64 UR14, c[0x0][0x1a0] ;  /* 0x00006800000e7ab9 */ /* 0x000fe20000000a00 */
[----:B------:R-:W-:Y:S01]  /*2410*/  IMAD.WIDE.U32 R4, R4, c[0x0][0x1a0], R16 ;  /* 0x0000680004047a25 */ /* 0x000fe200078e0010 */
[----:B------:R-:W-:Y:S01]  /*2420*/  UIMAD UR13, UR17, UR14, URZ ;  /* 0x0000000e110d72a4 */ /* 0x000fe2000f8e023f */
[----:B------:R-:W-:Y:S02]  /*2430*/  IADD3 R6, P3, R6, UR25, RZ ;  /* 0x0000001906067c10 */ /* 0x000fe4000ff7e0ff */
[----:B------:R-:W-:Y:S01]  /*2440*/  IMAD.U32 R9, RZ, RZ, UR16 ;  /* 0x00000010ff097e24 */ /* 0x000fe2000f8e00ff */
[----:B------:R-:W-:Y:S01]  /*2450*/  UIMAD UR14, UR19, UR15, UR13 ;  /* 0x0000000f130e72a4 */ /* 0x000fe2000f8e020d */
[----:B------:R-:W-:Y:S01]  /*2460*/  IADD3 R8, P2, R4, UR21, RZ ;  /* 0x0000001504087c10 */ /* 0x000fe2000ff5e0ff */
[----:B------:R-:W-:Y:S01]  /*2470*/  UIMAD UR13, UR28, -0x40, UR6 ;  /* 0xffffffc01c0d78a4 */ /* 0x000fe2000f8e0206 */
[----:B------:R-:W-:Y:S01]  /*2480*/  IMAD R4, R12, c[0x0][0x1b0], RZ ;  /* 0x00006c000c047a24 */ /* 0x000fe200078e02ff */
[----:B------:R-:W-:-:S02]  /*2490*/  IADD3.X R7, R7, UR26, R9, P3, !PT ;  /* 0x0000001a07077c10 */ /* 0x000fc40009ffe409 */
[----:B------:R-:W-:Y:S02]  /*24a0*/  MOV R2, UR14 ;  /* 0x0000000e00027c02 */ /* 0x000fe40008000f00 */
[----:B------:R-:W-:Y:S01]  /*24b0*/  ISETP.GE.AND P1, PT, R10, UR13, PT ;  /* 0x0000000d0a007c0c */ /* 0x000fe2000bf26270 */
[----:B------:R-:W-:Y:S01]  /*24c0*/  IMAD R10, R0, c[0x0][0x1b4], R4 ;  /* 0x00006d00000a7a24 */ /* 0x000fe200078e0204 */
[----:B------:R-:W-:Y:S01]  /*24d0*/  IADD3.X R9, R5, UR22, R2, P2, !PT ;  /* 0x0000001605097c10 */ /* 0x000fe200097fe402 */
[----:B------:R-:W-:Y:S01]  /*24e0*/  IMAD R2, R12, c[0x0][0x1b8], RZ ;  /* 0x00006e000c027a24 */ /* 0x000fe200078e02ff */
[----:B------:R-:W-:Y:S01]  /*24f0*/  ISETP.GE.AND P2, PT, R22, UR13, PT ;  /* 0x0000000d16007c0c */ /* 0x000fe2000bf46270 */
[----:B------:R-:W-:-:S04]  /*2500*/  IMAD.WIDE.U32 R4, R0, c[0x0][0x1b0], R6 ;  /* 0x00006c0000047a25 */ /* 0x000fc800078e0006 */
[C---:B------:R-:W-:Y:S02]  /*2510*/  IMAD R2, R0.reuse, c[0x0][0x1bc], R2 ;  /* 0x00006f0000027a24 */ /* 0x040fe400078e0202 */
[----:B------:R-:W-:Y:S02]  /*2520*/  IMAD.WIDE.U32 R8, R0, c[0x0][0x1b8], R8 ;  /* 0x00006e0000087a25 */ /* 0x000fe400078e0008 */
[C---:B------:R-:W-:Y:S02]  /*2530*/  @!P1 IADD3 R18, P3, R22.reuse, 0x20, RZ ;  /* 0x0000002016129810 */ /* 0x040fe40007f7e0ff */
[----:B------:R-:W-:Y:S02]  /*2540*/  IMAD.IADD R7, R5, 0x1, R10 ;  /* 0x0000000105077824 */ /* 0x000fe400078e020a */
[----:B------:R-:W-:Y:S01]  /*2550*/  IMAD.IADD R5, R9, 0x1, R2 ;  /* 0x0000000109057824 */ /* 0x000fe200078e0202 */
[----:B------:R-:W-:Y:S01]  /*2560*/  @!P1 IADD3.X R2, RZ, R15, RZ, P3, !PT ;  /* 0x0000000fff029210 */ /* 0x000fe20001ffe4ff */
[--C-:B------:R-:W-:Y:S01]  /*2570*/  @!P2 IMAD.MOV.U32 R6, RZ, RZ, R4.reuse ;  /* 0x000000ffff06a224 */ /* 0x100fe200078e0004 */
[----:B------:R-:W-:Y:S01]  /*2580*/  @!P1 IADD3 R0, P3, R22, 0x20, RZ ;  /* 0x0000002016009810 */ /* 0x000fe20007f7e0ff */
[----:B------:R-:W-:Y:S01]  /*2590*/  @!P1 IMAD.MOV.U32 R10, RZ, RZ, R4 ;  /* 0x000000ffff0a9224 */ /* 0x000fe200078e0004 */
[----:B------:R-:W-:Y:S01]  /*25a0*/  @!P1 MOV R11, R7 ;  /* 0x00000007000b9202 */ /* 0x000fe20000000f00 */
[--C-:B------:R-:W-:Y:S01]  /*25b0*/  @!P2 IMAD.MOV.U32 R4, RZ, RZ, R8.reuse ;  /* 0x000000ffff04a224 */ /* 0x100fe200078e0008 */
[----:B------:R-:W-:Y:S01]  /*25c0*/  @!P1 MOV R13, R5 ;  /* 0x00000005000d9202 */ /* 0x000fe20000000f00 */
[----:B------:R-:W-:-:S02]  /*25d0*/  @!P1 IMAD.MOV.U32 R12, RZ, RZ, R8 ;  /* 0x000000ffff0c9224 */ /* 0x000fc400078e0008 */
[----:B------:R-:W-:Y:S02]  /*25e0*/  @!P1 IMAD R2, R2, c[0x0][0x198], RZ ;  /* 0x0000660002029a24 */ /* 0x000fe400078e02ff */
[----:B------:R-:W-:Y:S02]  /*25f0*/  @!P1 IMAD.X R8, RZ, RZ, R15, P3 ;  /* 0x000000ffff089224 */ /* 0x000fe400018e060f */
[----:B------:R-:W-:Y:S02]  /*2600*/  @!P2 IMAD R14, R15, c[0x0][0x198], RZ ;  /* 0x000066000f0eaa24 */ /* 0x000fe400078e02ff */
[----:B------:R-:W-:Y:S02]  /*2610*/  @!P1 IMAD R20, R18, c[0x0][0x19c], R2 ;  /* 0x0000670012149a24 */ /* 0x000fe400078e0202 */
[----:B------:R-:W-:Y:S02]  /*2620*/  @!P1 IMAD R2, R8, c[0x0][0x1a0], RZ ;  /* 0x0000680008029a24 */ /* 0x000fe400078e02ff */
[----:B------:R-:W-:-:S02]  /*2630*/  @!P2 IMAD R8, R22, c[0x0][0x19c], R14 ;  /* 0x000067001608aa24 */ /* 0x000fc400078e020e */
[----:B------:R-:W-:-:S04]  /*2640*/  @!P2 IMAD.WIDE.U32 R16, R22, c[0x0][0x198], R6 ;  /* 0x000066001610aa25 */ /* 0x000fc800078e0006 */
[----:B------:R-:W-:Y:S02]  /*2650*/  @!P2 IMAD R9, R15, c[0x0][0x1a0], RZ ;  /* 0x000068000f09aa24 */ /* 0x000fe400078e02ff */
[----:B------:R-:W-:-:S04]  /*2660*/  @!P2 IMAD.WIDE.U32 R14, R22, c[0x0][0x1a0], R4 ;  /* 0x00006800160eaa25 */ /* 0x000fc800078e0004 */
[----:B------:R-:W-:Y:S01]  /*2670*/  @!P1 IMAD.WIDE.U32 R18, R18, c[0x0][0x198], R10 ;  /* 0x0000660012129a25 */ /* 0x000fe200078e000a */
[----:B------:R-:W-:-:S03]  /*2680*/  @!P2 LEA R10, P6, R16, c[0x0][0x168], 0x1 ;  /* 0x00005a00100aaa11 */ /* 0x000fc600078c08ff */
[----:B------:R-:W-:Y:S01]  /*2690*/  @!P2 IMAD.IADD R5, R17, 0x1, R8 ;  /* 0x000000011105a824 */ /* 0x000fe200078e0208 */
[----:B------:R-:W-:Y:S01]  /*26a0*/  @!P1 IADD3 R7, R19, R20, RZ ;  /* 0x0000001413079210 */ /* 0x000fe20007ffe0ff */
[----:B------:R-:W-:Y:S01]  /*26b0*/  @!P2 IMAD R9, R22, c[0x0][0x1a4], R9 ;  /* 0x000069001609aa24 */ /* 0x000fe200078e0209 */
[----:B------:R-:W-:Y:S01]  /*26c0*/  @!P1 LEA R8, P5, R18, c[0x0][0x168], 0x1 ;  /* 0x00005a0012089a11 */ /* 0x000fe200078a08ff */
[----:B------:R-:W-:Y:S01]  /*26d0*/  @!P1 IMAD R2, R0, c[0x0][0x1a4], R2 ;  /* 0x0000690000029a24 */ /* 0x000fe200078e0202 */
[----:B------:R-:W-:Y:S01]  /*26e0*/  @!P2 LEA.HI.X R11, R16, c[0x0][0x16c], R5, 0x1, P6 ;  /* 0x00005b00100baa11 */ /* 0x000fe200030f0c05 */
[----:B------:R-:W-:Y:S01]  /*26f0*/  @!P1 IMAD.WIDE.U32 R12, R0, c[0x0][0x1a0], R12 ;  /* 0x00006800000c9a25 */ /* 0x000fe200078e000c */
[----:B------:R-:W-:Y:S01]  /*2700*/  @P2 STS.128 [R237+0x18000], RZ ;  /* 0x018000ffed002388 */ /* 0x000fe20000000c00 */
[----:B------:R-:W-:Y:S02]  /*2710*/  @!P2 LEA R6, P4, R14, c[0x0][0x170], 0x1 ;  /* 0x00005c000e06aa11 */ /* 0x000fe400078808ff */
[----:B------:R-:W-:Y:S01]  /*2720*/  @!P2 IMAD.IADD R0, R15, 0x1, R9 ;  /* 0x000000010f00a824 */ /* 0x000fe200078e0209 */
[----:B------:R-:W-:Y:S01]  /*2730*/  @P2 STS.128 [R237+0x1a000], RZ ;  /* 0x01a000ffed002388 */ /* 0x000fe20000000c00 */
[----:B------:R-:W-:-:S03]  /*2740*/  @!P1 LEA.HI.X R9, R18, c[0x0][0x16c], R7, 0x1, P5 ;  /* 0x00005b0012099a11 */ /* 0x000fc600028f0c07 */
[----:B------:R-:W-:Y:S04]  /*2750*/  @P2 STS.128 [R237+0x1c000], RZ ;  /* 0x01c000ffed002388 */ /* 0x000fe80000000c00 */
[----:B------:R-:W-:Y:S04]  /*2760*/  @P2 STS.128 [R237+0x1e000], RZ ;  /* 0x01e000ffed002388 */ /* 0x000fe80000000c00 */
[----:B------:R-:W-:Y:S01]  /*2770*/  @!PT LDS RZ, [RZ] ;  /* 0x00000000fffff984 */ /* 0x000fe20000000800 */
[----:B------:R-:W-:Y:S01]  /*2780*/  @!PT LDS RZ, [RZ] ;  /* 0x00000000fffff984 */ /* 0x000fe20000000800 */
[----:B------:R-:W-:Y:S01]  /*2790*/  @!PT LDS RZ, [RZ] ;  /* 0x00000000fffff984 */ /* 0x000fe20000000800 */
[----:B------:R2:W-:Y:S04]  /*27a0*/  @!P2 LDGSTS.E.BYPASS.LTC128B.128 [R237+0x18000], [R10.64] ;  /* 0x180000000aedafae */ /* 0x0005e8000b901d44 */
[----:B------:R2:W-:Y:S01]  /*27b0*/  @!P2 LDGSTS.E.BYPASS.LTC128B.128 [R237+0x1a000], [R10.64+0x80] ;  /* 0x1a0000800aedafae */ /* 0x0005e2000b901d44 */
[----:B------:R-:W-:-:S03]  /*27c0*/  @!P2 LEA.HI.X R7, R14, c[0x0][0x174], R0, 0x1, P4 ;  /* 0x00005d000e07aa11 */ /* 0x000fc600020f0c00 */
        /* <DEDUP_REMOVED lines=21> */
[----:B------:R4:W-:Y:S01]  /*2920*/  @!P2 LDGSTS.E.BYPASS.LTC128B.128 [R237+0x22000], [R6.64+0x80] ;  /* 0x2200008006edafae */ /* 0x0009e2000b901d44 */
[----:B---3--:R-:W-:Y:S01]  /*2930*/  MOV R8, c[0x0][0x308] ;  /* 0x0000c20000087a02 */ /* 0x008fe20000000f00 */
[----:B------:R-:W-:-:S02]  /*2940*/  IMAD.MOV.U32 R9, RZ, RZ, c[0x0][0x30c] ;  /* 0x0000c300ff097624 */ /* 0x000fc400078e00ff */
[----:B------:R4:W-:Y:S04]  /*2950*/  @!P2 LDGSTS.E.BYPASS.LTC128B.128 [R237+0x24000], [R6.64+0x100] ;  /* 0x2400010006edafae */ /* 0x0009e8000b901d44 */
[----:B------:R4:W-:Y:S04]  /*2960*/  @!P2 LDGSTS.E.BYPASS.LTC128B.128 [R237+0x26000], [R6.64+0x180] ;  /* 0x2600018006edafae */ /* 0x0009e8000b901d44 */
[----:B------:R-:W-:Y:S04]  /*2970*/  @P1 STS.128 [R237+0x21000], RZ ;  /* 0x021000ffed001388 */ /* 0x000fe80000000c00 */
[----:B------:R-:W-:Y:S04]  /*2980*/  @P1 STS.128 [R237+0x23000], RZ ;  /* 0x023000ffed001388 */ /* 0x000fe80000000c00 */
[----:B------:R-:W-:Y:S04]  /*2990*/  @P1 STS.128 [R237+0x25000], RZ ;  /* 0x025000ffed001388 */ /* 0x000fe80000000c00 */
[----:B------:R-:W-:Y:S01]  /*29a0*/  @P1 STS.128 [R237+0x27000], RZ ;  /* 0x027000ffed001388 */ /* 0x000fe20000000c00 */
[----:B------:R-:W-:-:S03]  /*29b0*/  ISETP.GE.AND P2, PT, R249, UR12, PT ;  /* 0x0000000cf9007c0c */ /* 0x000fc6000bf46270 */
[----:B------:R-:W3:Y:S01]  /*29c0*/  LDL R22, [R1+0x4c] ;  /* 0x00004c0001167983 */ /* 0x000ee20000100800 */
[----:B------:R-:W-:Y:S01]  /*29d0*/  @!P1 IMAD.IADD R2, R13, 0x1, R2 ;  /* 0x000000010d029824 */ /* 0x000fe200078e0202 */
[----:B------:R-:W-:-:S04]  /*29e0*/  @!P1 LEA R4, P3, R12, c[0x0][0x170], 0x1 ;  /* 0x00005c000c049a11 */ /* 0x000fc800078608ff */
[----:B------:R-:W-:Y:S01]  /*29f0*/  @!P1 LEA.HI.X R5, R12, c[0x0][0x174], R2, 0x1, P3 ;  /* 0x00005d000c059a11 */ /* 0x000fe200018f0c02 */
[----:B----4-:R4:W2:Y:S01]  /*2a00*/  LDG.E.64 R6, [R8.64+0x8] ;  /* 0x0000080408067981 */ /* 0x0108a2000c1e1b00 */
[----:B------:R-:W-:-:S03]  /*2a10*/  IADD3 R0, R249, 0x8, RZ ;  /* 0x00000008f9007810 */ /* 0x000fc60007ffe0ff */
[----:B------:R-:W-:Y:S01]  /*2a20*/  @!PT LDS RZ, [RZ] ;  /* 0x00000000fffff984 */ /* 0x000fe20000000800 */
[----:B------:R-:W-:Y:S01]  /*2a30*/  @!PT LDS RZ, [RZ] ;  /* 0x00000000fffff984 */ /* 0x000fe20000000800 */
[----:B------:R-:W-:Y:S01]  /*2a40*/  @!PT LDS RZ, [RZ] ;  /* 0x00000000fffff984 */ /* 0x000fe20000000800 */
[----:B------:R1:W-:Y:S04]  /*2a50*/  @!P1 LDGSTS.E.BYPASS.LTC128B.128 [R237+0x21000], [R4.64] ;  /* 0x2100000004ed9fae */ /* 0x0003e8000b901d44 */
[----:B------:R1:W-:Y:S04]  /*2a60*/  @!P1 LDGSTS.E.BYPASS.LTC128B.128 [R237+0x23000], [R4.64+0x80] ;  /* 0x2300008004ed9fae */ /* 0x0003e8000b901d44 */
[----:B------:R1:W-:Y:S04]  /*2a70*/  @!P1 LDGSTS.E.BYPASS.LTC128B.128 [R237+0x25000], [R4.64+0x100] ;  /* 0x2500010004ed9fae */ /* 0x0003e8000b901d44 */
[----:B------:R1:W-:Y:S01]  /*2a80*/  @!P1 LDGSTS.E.BYPASS.LTC128B.128 [R237+0x27000], [R4.64+0x180] ;  /* 0x2700018004ed9fae */ /* 0x0003e2000b901d44 */
[----:B------:R-:W-:-:S02]  /*2a90*/  ISETP.GE.AND P1, PT, R0, UR12, PT ;  /* 0x0000000c00007c0c */ /* 0x000fc4000bf26270 */
[----:B------:R-:W-:Y:S01]  /*2aa0*/  SHF.R.S32.HI R0, RZ, 0x1f, R21 ;  /* 0x0000001fff007819 */ /* 0x000fe20000011415 */
[----:B------:R-:W0:Y:S04]  /*2ab0*/  LDGDEPBAR ;  /* 0x00000000000079af */ /* 0x000e280000000000 */
[----:B----4-:R-:W4:Y:S01]  /*2ac0*/  LDG.E.64 R8, [R8.64] ;  /* 0x0000000408087981 */ /* 0x010f22000c1e1b00 */
[----:B------:R-:W-:Y:S01]  /*2ad0*/  MOV R247, 0x7f800000 ;  /* 0x7f80000000f77802 */ /* 0x000fe20000000f00 */
[----:B------:R-:W-:Y:S02]  /*2ae0*/  IMAD.MOV.U32 R248, RZ, RZ, 0x7f800000 ;  /* 0x7f800000fff87424 */ /* 0x000fe400078e00ff */
[----:B-1----:R-:W-:-:S04]  /*2af0*/  IMAD.MOV.U32 R4, RZ, RZ, 0x4 ;  /* 0x00000004ff047424 */ /* 0x002fc800078e00ff */
[----:B------:R-:W-:-:S05]  /*2b00*/  IMAD.WIDE R4, R249, R4, UR8 ;  /* 0x00000008f9047e25 */ /* 0x000fca000f8e0204 */
[----:B------:R1:W5:Y:S04]  /*2b10*/  @!P2 LDG.E R247, [R4.64] ;  /* 0x0000000404f7a981 */ /* 0x000368000c1e1900 */
[----:B------:R1:W5:Y:S01]  /*2b20*/  @!P1 LDG.E R248, [R4.64+0x20] ;  /* 0x0000200404f89981 */ /* 0x000362000c1e1900 */
[----:B------:R-:W-:-:S04]  /*2b30*/  IADD3 R2, R233, 0x4000, RZ ;  /* 0x00004000e9027810 */ /* 0x000fc80007ffe0ff */
[----:B------:R-:W-:-:S04]  /*2b40*/  SEL R2, R2, R233, !P0 ;  /* 0x000000e902027207 */ /* 0x000fc80004000000 */
[----:B------:R-:W-:Y:S01]  /*2b50*/  SHF.L.U32 R219, R2, 0x1, RZ ;  /* 0x0000000102db7819 */ /* 0x000fe200000006ff */
[----:B------:R-:W-:Y:S01]  /*2b60*/  IMAD.MOV.U32 R231, RZ, RZ, 0x20 ;  /* 0x00000020ffe77424 */ /* 0x000fe200078e00ff */
[----:B------:R-:W-:Y:S01]  /*2b70*/  SHF.L.U32 R222, R233, 0x1, RZ ;  /* 0x00000001e9de7819 */ /* 0x000fe200000006ff */
        /* <DEDUP_REMOVED lines=64> */
[----:B--2---:R-:W-:-:S04]  /*2f80*/  IADD3 R250, P2, P1, R6, UR41, R21 ;  /* 0x0000002906fa7c10 */ /* 0x004fc8000f95e015 */
[----:B------:R-:W-:-:S05]  /*2f90*/  IADD3.X R0, R7, UR49, R0, P2, P1 ;  /* 0x0000003107007c10 */ /* 0x000fca00097e2400 */
[----:B------:R2:W-:Y:S02]  /*2fa0*/  STL [R1+0x38], R0 ;  /* 0x0000380001007387 */ /* 0x0005e40000100800 */
[----:B--2---:R-:W-:-:S04]  /*2fb0*/  IADD3 R0, R232, 0x4000, RZ ;  /* 0x00004000e8007810 */ /* 0x004fc80007ffe0ff */
[----:B------:R-:W-:-:S05]  /*2fc0*/  SEL R0, R0, R232, !P0 ;  /* 0x000000e800007207 */ /* 0x000fca0004000000 */
[----:B------:R-:W-:Y:S02]  /*2fd0*/  IMAD.SHL.U32 R2, R0, 0x2, RZ ;  /* 0x0000000200027824 */ /* 0x000fe400078e00ff */
[----:B------:R-:W-:-:S04]  /*2fe0*/  IMAD.MOV.U32 R0, RZ, RZ, c[0x0][0x22c] ;  /* 0x00008b00ff007624 */ /* 0x000fc800078e00ff */
[----:B------:R-:W-:Y:S01]  /*2ff0*/  IMAD R0, R0, c[0x0][0x1c0], RZ ;  /* 0x0000700000007a24 */ /* 0x000fe200078e02ff */
[----:B----4-:R2:W4:Y:S03]  /*3000*/  R2UR UR14, R9 ;  /* 0x00000000090e73c2 */ /* 0x01052600000e0000 */
[----:B------:R-:W-:-:S05]  /*3010*/  IMAD.SHL.U32 R238, R0, 0x8, RZ ;  /* 0x0000000800ee7824 */ /* 0x000fca00078e00ff */
[----:B------:R1:W3:Y:S01]  /*3020*/  R2UR UR15, R8 ;  /* 0x00000000080f73c2 */ /* 0x0002e200000e0000 */
[----:B--2---:R-:W-:-:S04]  /*3030*/  SHF.L.U32 R9, R0, 0x4, RZ ;  /* 0x0000000400097819 */ /* 0x004fc800000006ff */
[C---:B------:R-:W-:Y:S02]  /*3040*/  IADD3 R7, R9.reuse, 0x40, RZ ;  /* 0x0000004009077810 */ /* 0x040fe40007ffe0ff */
[C---:B------:R-:W-:Y:S02]  /*3050*/  IADD3 R6, R9.reuse, 0x60, RZ ;  /* 0x0000006009067810 */ /* 0x040fe40007ffe0ff */
[C---:B-1----:R-:W-:Y:S02]  /*3060*/  IADD3 R8, R9.reuse, 0x20, RZ ;  /* 0x0000002009087810 */ /* 0x042fe40007ffe0ff */
[C---:B------:R-:W-:Y:S02]  /*3070*/  IADD3 R5, R9.reuse, 0x80, RZ ;  /* 0x0000008009057810 */ /* 0x040fe40007ffe0ff */
[C---:B------:R-:W-:Y:S02]  /*3080*/  IADD3 R4, R9.reuse, 0xa0, RZ ;  /* 0x000000a009047810 */ /* 0x040fe40007ffe0ff */
[C---:B------:R-:W-:Y:S01]  /*3090*/  IADD3 R10, R9.reuse, 0xc0, RZ ;  /* 0x000000c0090a7810 */ /* 0x040fe20007ffe0ff */
[----:B------:R-:W-:Y:S01]  /*30a0*/  IMAD.IADD R7, R238, 0x1, R7 ;  /* 0x00000001ee077824 */ /* 0x000fe200078e0207 */
[----:B------:R-:W-:-:S02]  /*30b0*/  IADD3 R9, R9, 0xe0, RZ ;  /* 0x000000e009097810 */ /* 0x000fc40007ffe0ff */
[C---:B------:R-:W-:Y:S01]  /*30c0*/  IADD3 R8, R238.reuse, R8, RZ ;  /* 0x00000008ee087210 */ /* 0x040fe20007ffe0ff */
[C---:B------:R-:W-:Y:S01]  /*30d0*/  IMAD.IADD R5, R238.reuse, 0x1, R5 ;  /* 0x00000001ee057824 */ /* 0x040fe200078e0205 */
[C---:B------:R-:W-:Y:S02]  /*30e0*/  IADD3 R6, R238.reuse, R6, RZ ;  /* 0x00000006ee067210 */ /* 0x040fe40007ffe0ff */
        /* <DEDUP_REMOVED lines=24> */
[----:B------:R-:W-:-:S02]  /*3270*/  IADD3 R9, R238, R8, RZ ;  /* 0x00000008ee097210 */ /* 0x000fc40007ffe0ff */
[----:B------:R2:W-:Y:S01]  /*3280*/  STL [R1+0x10], R7 ;  /* 0x0000100701007387 */ /* 0x0005e20000100800 */
[----:B------:R-:W-:-:S03]  /*3290*/  IADD3 R0, R238, R0, RZ ;  /* 0x00000000ee007210 */ /* 0x000fc60007ffe0ff */
[----:B------:R3:W-:Y:S04]  /*32a0*/  STL [R1+0xc], R6 ;  /* 0x00000c0601007387 */ /* 0x0007e80000100800 */
[----:B------:R4:W-:Y:S04]  /*32b0*/  STL [R1+0x8], R5 ;  /* 0x0000080501007387 */ /* 0x0009e80000100800 */
[----:B------:R4:W-:Y:S04]  /*32c0*/  STL [R1+0x4], R4 ;  /* 0x0000040401007387 */ /* 0x0009e80000100800 */
[----:B------:R-:W-:Y:S01]  /*32d0*/  STL [R1+0x2c], R9 ;  /* 0x00002c0901007387 */ /* 0x000fe20000100800 */
[----:B-1----:R-:W-:-:S03]  /*32e0*/  IMAD.IADD R8, R238, 0x1, R7 ;  /* 0x00000001ee087824 */ /* 0x002fc600078e0207 */
[----:B------:R1:W-:Y:S01]  /*32f0*/  STL [R1], R0 ;  /* 0x0000000001007387 */ /* 0x0003e20000100800 */
[----:B--2---:R-:W-:-:S03]  /*3300*/  IADD3 R7, R238, R6, RZ ;  /* 0x00000006ee077210 */ /* 0x004fc60007ffe0ff */
[----:B------:R2:W-:Y:S01]  /*3310*/  STL [R1+0x28], R8 ;  /* 0x0000280801007387 */ /* 0x0005e20000100800 */
[----:B---3--:R-:W-:-:S03]  /*3320*/  IMAD.IADD R6, R238, 0x1, R5 ;  /* 0x00000001ee067824 */ /* 0x008fc600078e0205 */
[----:B------:R2:W-:Y:S01]  /*3330*/  STL [R1+0x24], R7 ;  /* 0x0000240701007387 */ /* 0x0005e20000100800 */
[----:B----4-:R-:W-:-:S03]  /*3340*/  IADD3 R5, R238, R4, RZ ;  /* 0x00000004ee057210 */ /* 0x010fc60007ffe0ff */
[----:B------:R2:W-:Y:S01]  /*3350*/  STL [R1+0x20], R6 ;  /* 0x0000200601007387 */ /* 0x0005e20000100800 */
[----:B------:R-:W-:-:S03]  /*3360*/  IMAD.IADD R4, R238, 0x1, R0 ;  /* 0x00000001ee047824 */ /* 0x000fc600078e0200 */
[----:B------:R2:W-:Y:S04]  /*3370*/  STL [R1+0x1c], R5 ;  /* 0x00001c0501007387 */ /* 0x0005e80000100800 */
[----:B------:R2:W-:Y:S01]  /*3380*/  STL [R1+0x18], R4 ;  /* 0x0000180401007387 */ /* 0x0005e20000100800 */
[----:B------:R-:W-:-:S05]  /*3390*/  R2P PR, R22, 0x6 ;  /* 0x0000000616007804 */ /* 0x000fca0000000000 */
[----:B------:R-:W-:Y:S02]  /*33a0*/  SEL R231, R231, 0xffffffe0, !P1 ;  /* 0xffffffe0e7e77807 */ /* 0x000fe40004800000 */
[----:B------:R-:W-:Y:S02]  /*33b0*/  SEL R226, R226, 0xffffffc0, !P2 ;  /* 0xffffffc0e2e27807 */ /* 0x000fe40005000000 */
[----:B------:R-:W-:Y:S01]  /*33c0*/  IADD3 R223, R231, R222, RZ ;  /* 0x000000dee7df7210 */ /* 0x000fe20007ffe0ff */
[C---:B------:R-:W-:Y:S01]  /*33d0*/  IMAD.IADD R228, R227.reuse, 0x1, R231 ;  /* 0x00000001e3e47824 */ /* 0x040fe200078e02e7 */
[----:B------:R-:W-:Y:S01]  /*33e0*/  CS2R R22, SRZ ;  /* 0x0000000000167805 */ /* 0x000fe2000001ff00 */
[----:B------:R-:W-:Y:S01]  /*33f0*/  CS2R R20, SRZ ;  /* 0x0000000000147805 */ /* 0x000fe2000001ff00 */
[----:B------:R-:W-:Y:S01]  /*3400*/  IMAD.WIDE.U32 R250, R250, -0x2daee0ad, RZ ;  /* 0xd2511f53fafa7825 */ /* 0x000fe200078e00ff */
[----:B-1----:R-:W-:Y:S02]  /*3410*/  IADD3 R0, R238, R252, RZ ;  /* 0x000000fcee007210 */ /* 0x002fe40007ffe0ff */
[----:B------:R-:W-:Y:S01]  /*3420*/  IADD3 R230, R226, R228, RZ ;  /* 0x000000e4e2e67210 */ /* 0x000fe20007ffe0ff */
[----:B------:R-:W-:-:S02]  /*3430*/  IMAD.IADD R229, R227, 0x1, R226 ;  /* 0x00000001e3e57824 */ /* 0x000fc400078e02e2 */
[C---:B------:R-:W-:Y:S02]  /*3440*/  IMAD.IADD R225, R226.reuse, 0x1, R222 ;  /* 0x00000001e2e17824 */ /* 0x040fe400078e02de */
[----:B------:R-:W-:Y:S01]  /*3450*/  IMAD.IADD R224, R226, 0x1, R223 ;  /* 0x00000001e2e07824 */ /* 0x000fe200078e02df */
[----:B------:R-:W-:Y:S02]  /*3460*/  UIADD3 UR27, UR15, -0x61c88647, URZ ;  /* 0x9e3779b90f1b7890 */ /* 0x000fe4000fffe03f */
[----:B------:R-:W-:Y:S02]  /*3470*/  UIADD3 UR26, UR14, -0x4498517b, URZ ;  /* 0xbb67ae850e1a7890 */ /* 0x000fe4000fffe03f */
[----:B------:R-:W-:Y:S02]  /*3480*/  UIADD3 UR25, UR15, 0x3c6ef372, URZ ;  /* 0x3c6ef3720f197890 */ /* 0x000fe4000fffe03f */
[----:B------:R-:W-:Y:S02]  /*3490*/  UIADD3 UR24, UR14, 0x76cf5d0a, URZ ;  /* 0x76cf5d0a0e187890 */ /* 0x000fe4000fffe03f */
[----:B------:R-:W-:-:S02]  /*34a0*/  UIADD3 UR23, UR15, -0x255992d5, URZ ;  /* 0xdaa66d2b0f177890 */ /* 0x000fc4000fffe03f */
[----:B------:R-:W-:Y:S02]  /*34b0*/  UIADD3 UR22, UR14, 0x32370b8f, URZ ;  /* 0x32370b8f0e167890 */ /* 0x000fe4000fffe03f */
[----:B------:R-:W-:Y:S02]  /*34c0*/  UIADD3 UR21, UR15, 0x78dde6e4, URZ ;  /* 0x78dde6e40f157890 */ /* 0x000fe4000fffe03f */
[----:B------:R-:W-:Y:S02]  /*34d0*/  UIADD3 UR20, UR14, -0x126145ec, URZ ;  /* 0xed9eba140e147890 */ /* 0x000fe4000fffe03f */
[----:B------:R-:W-:Y:S02]  /*34e0*/  UIADD3 UR19, UR15, 0x1715609d, URZ ;  /* 0x1715609d0f137890 */ /* 0x000fe4000fffe03f */
[----:B------:R-:W-:Y:S02]  /*34f0*/  UIADD3 UR18, UR14, -0x56f99767, URZ ;  /* 0xa90668990e127890 */ /* 0x000fe4000fffe03f */
[----:B------:R-:W-:-:S02]  /*3500*/  UIADD3 UR17, UR15, -0x4ab325aa, URZ ;  /* 0xb54cda560f117890 */ /* 0x000fc4000fffe03f */
[----:B--2---:R-:W-:Y:S02]  /*3510*/  UIADD3 UR16, UR14, 0x646e171e, URZ ;  /* 0x646e171e0e107890 */ /* 0x004fe4000fffe03f */
.L_x_1646:
[----:B------:R-:W0:Y:S01]  /*3520*/  LDGDEPBAR ;  /* 0x00000000000079af */ /* 0x000e220000000000 */
[C---:B------:R-:W-:Y:S01]  /*3530*/  IMAD.IADD R105, R219.reuse, 0x1, R231 ;  /* 0x00000001db697824 */ /* 0x040fe200078e02e7 */
[----:B------:R-:W-:Y:S01]  /*3540*/  PLOP3.LUT P0, PT, PT, PT, UP1, 0x80, 0x0 ;  /* 0x000000000000781c */ /* 0x000fe20003f0f018 */
[--C-:B------:R-:W-:Y:S01]  /*3550*/  IMAD.IADD R104, R219, 0x1, R226.reuse ;  /* 0x00000001db687824 */ /* 0x100fe200078e02e2 */
[----:B------:R-:W-:Y:S01]  /*3560*/  PLOP3.LUT P2, PT, PT, PT, UP1, 0x80, 0x0 ;  /* 0x000000000000781c */ /* 0x000fe20003f4f018 */
[----:B------:R-:W-:Y:S01]  /*3570*/  IMAD.IADD R0, R105, 0x1, R226 ;  /* 0x0000000169007824 */ /* 0x000fe200078e02e2 */
[----:B------:R-:W2:Y:S01]  /*3580*/  LDL R110, [R1+0x50] ;  /* 0x00005000016e7983 */ /* 0x000ea20000100800 */
[----:B------:R-:W-:Y:S01]  /*3590*/  PLOP3.LUT P1, PT, PT, PT, UP1, 0x80, 0x0 ;  /* 0x000000000000781c */ /* 0x000fe20003f2f018 */
[----:B------:R-:W-:Y:S01]  /*35a0*/  UISETP.GE.AND UP4, UPT, UR7, 0x1, UPT ;  /* 0x000000010700788c */ /* 0x000fe2000bf86270 */
[----:B------:R-:W-:Y:S02]  /*35b0*/  PLOP3.LUT P3, PT, PT, PT, UP1, 0x80, 0x0 ;  /* 0x000000000000781c */ /* 0x000fe40003f6f018 */
[----:B------:R-:W-:Y:S01]  /*35c0*/  PLOP3.LUT P6, PT, PT, PT, UP1, 0x80, 0x0 ;  /* 0x000000000000781c */ /* 0x000fe20003fcf018 */
[----:B------:R-:W3:Y:S01]  /*35d0*/  LDL R109, [R1+0x3c] ;  /* 0x00003c00016d7983 */ /* 0x000ee20000100800 */
[----:B------:R-:W-:Y:S02]  /*35e0*/  PLOP3.LUT P5, PT, PT, PT, UP1, 0x80, 0x0 ;  /* 0x000000000000781c */ /* 0x000fe40003faf018 */
[C---:B-----5:R-:W-:Y:S03]  /*35f0*/  FSETP.NEU.FTZ.AND P4, PT, R247.reuse, -INF , PT ;  /* 0xff800000f700780b */ /* 0x060fe60003f9d000 */
[----:B------:R-:W4:Y:S06]  /*3600*/  LDL R108, [R1+0x38] ;  /* 0x00003800016c7983 */ /* 0x000f2c0000100800 */
        /* <DEDUP_REMOVED lines=117> */
[----:B------:R-:W-:Y:S03]  /*3d60*/  IMAD.MOV.U32 R109, RZ, RZ, c[0x0][0x22c] ;  /* 0x00008b00ff6d7624 */ /* 0x000fe600078e00ff */
[----:B-1----:R-:W-:Y:S01]  /*3d70*/  @P2 IMAD.SHL.U32 R0, R0, 0x2, RZ ;  /* 0x0000000200002824 */ /* 0x002fe200078e00ff */
[----:B------:R-:W-:Y:S01]  /*3d80*/  PLOP3.LUT P2, PT, PT, PT, UP1, 0x80, 0x0 ;  /* 0x000000000000781c */ /* 0x000fe20003f4f018 */
[----:B------:R-:W-:Y:S02]  /*3d90*/  FMUL.FTZ R93, R247, 1.4426950216293334961 ;  /* 0x3fb8aa3bf75d7820 */ /* 0x000fe40000410000 */
[----:B------:R-:W-:Y:S01]  /*3da0*/  IMAD R109, R109, c[0x0][0x1c0], RZ ;  /* 0x000070006d6d7a24 */ /* 0x000fe200078e02ff */
[----:B------:R-:W-:Y:S02]  /*3db0*/  @P1 LOP3.LUT R0, R110, 0x6, R0, 0xf8, !PT ;  /* 0x000000066e001812 */ /* 0x000fe400078ef800 */
[----:B------:R-:W1:Y:S01]  /*3dc0*/  S2R R110, SR_TID.X ;  /* 0x00000000006e7919 */ /* 0x000e620000002100 */
[----:B------:R-:W-:Y:S01]  /*3dd0*/  PLOP3.LUT P1, PT, PT, PT, UP1, 0x80, 0x0 ;  /* 0x000000000000781c */ /* 0x000fe20003f2f018 */
[----:B------:R-:W-:Y:S01]  /*3de0*/  IMAD.U32 R109, R109, -0x40, RZ ;  /* 0xffffffc06d6d7824 */ /* 0x000fe200078e00ff */
[----:B------:R-:W-:Y:S01]  /*3df0*/  FSEL R93, R93, RZ, P4 ;  /* 0x000000ff5d5d7208 */ /* 0x000fe20002000000 */
[----:B------:R-:W-:Y:S01]  /*3e00*/  @P0 IMAD R92, R92, 0x40, R0 ;  /* 0x000000405c5c0824 */ /* 0x000fe200078e0200 */
[----:B------:R-:W-:Y:S01]  /*3e10*/  PLOP3.LUT P0, PT, PT, PT, UP1, 0x80, 0x0 ;  /* 0x000000000000781c */ /* 0x000fe20003f0f018 */
[----:B------:R-:W-:Y:S01]  /*3e20*/  IMAD.U32 R0, RZ, RZ, UR28 ;  /* 0x0000001cff007e24 */ /* 0x000fe2000f8e00ff */
[----:B------:R-:W-:Y:S02]  /*3e30*/  FSETP.NEU.FTZ.AND P4, PT, R248, -INF , PT ;  /* 0xff800000f800780b */ /* 0x000fe40003f9d000 */
[C---:B------:R-:W-:Y:S05]  /*3e40*/  @P3 ISETP.GE.AND P3, PT, R92.reuse, UR6, PT ;  /* 0x000000065c003c0c */ /* 0x040fea000bf66270 */
[----:B------:R-:W-:Y:S02]  /*3e50*/  @P1 IADD3 R89, R92, 0x1, RZ ;  /* 0x000000015c591810 */ /* 0x000fe40007ffe0ff */
[----:B------:R-:W-:Y:S02]  /*3e60*/  PLOP3.LUT P1, PT, PT, PT, UP1, 0x80, 0x0 ;  /* 0x000000000000781c */ /* 0x000fe40003f2f018 */
[----:B------:R-:W-:Y:S01]  /*3e70*/  @P6 ISETP.GE.AND P6, PT, R89, UR6, PT ;  /* 0x0000000659006c0c */ /* 0x000fe2000bfc6270 */
[----:B------:R-:W-:Y:S03]  /*3e80*/  IMAD.WIDE.U32 R88, R88, -0x326172a9, RZ ;  /* 0xcd9e8d5758587825 */ /* 0x000fe600078e00ff */
[----:B------:R-:W-:Y:S02]  /*3e90*/  @P0 FSEL R4, R4, -INF , !P3 ;  /* 0xff80000004040808 */ /* 0x000fe40005800000 */
[----:B-1----:R-:W-:Y:S02]  /*3ea0*/  SHF.R.S32.HI R110, RZ, 0x1f, R110 ;  /* 0x0000001fff6e7819 */ /* 0x002fe4000001146e */
[----:B------:R-:W-:Y:S01]  /*3eb0*/  LOP3.LUT R98, R89, UR15, R108, 0x96, !PT ;  /* 0x0000000f59627c12 */ /* 0x000fe2000f8e966c */
[--C-:B------:R-:W-:Y:S01]  /*3ec0*/  FFMA.FTZ R4, R4, c[0x0][0x23c], -R93.reuse ;  /* 0x00008f0004047a23 */ /* 0x100fe2000001085d */
[----:B------:R-:W-:Y:S02]  /*3ed0*/  LEA.HI R110, R110, R111, RZ, 0x7 ;  /* 0x0000006f6e6e7211 */ /* 0x000fe400078f38ff */
[----:B------:R-:W-:Y:S01]  /*3ee0*/  PLOP3.LUT P0, PT, PT, PT, UP1, 0x80, 0x0 ;  /* 0x000000000000781c */ /* 0x000fe20003f0f018 */
[----:B------:R-:W1:Y:S01]  /*3ef0*/  MUFU.EX2 R103, R4 ;  /* 0x0000000400677308 */ /* 0x000e620000000800 */
[----:B------:R-:W-:Y:S02]  /*3f00*/  SHF.R.S32.HI R110, RZ, 0x7, R110 ;  /* 0x00000007ff6e7819 */ /* 0x000fe4000001146e */
[----:B------:R-:W-:Y:S02]  /*3f10*/  @P1 FSEL R5, R5, -INF , !P6 ;  /* 0xff80000005051808 */ /* 0x000fe40007000000 */
[----:B------:R-:W-:Y:S01]  /*3f20*/  PLOP3.LUT P1, PT, PT, PT, UP1, 0x80, 0x0 ;  /* 0x000000000000781c */ /* 0x000fe20003f2f018 */
[----:B------:R-:W-:Y:S02]  /*3f30*/  IMAD R0, R0, 0x2, R110 ;  /* 0x0000000200007824 */ /* 0x000fe400078e026e */
[--C-:B------:R-:W-:Y:S03]  /*3f40*/  FFMA.FTZ R5, R5, c[0x0][0x23c], -R93.reuse ;  /* 0x00008f0005057a23 */ /* 0x100fe6000001085d */
[----:B------:R-:W-:Y:S01]  /*3f50*/  LOP3.LUT R0, R251, UR14, R0, 0x96, !PT ;  /* 0x0000000efb007c12 */ /* 0x000fe2000f8e9600 */
[----:B------:R2:W3:Y:S01]  /*3f60*/  MUFU.EX2 R101, R5 ;  /* 0x0000000500657308 */ /* 0x0004e20000000800 */
[----:B------:R-:W-:Y:S02]  /*3f70*/  @P0 FSEL R6, R6, -INF , !P3 ;  /* 0xff80000006060808 */ /* 0x000fe40005800000 */
[----:B------:R-:W-:Y:S01]  /*3f80*/  PLOP3.LUT P0, PT, PT, PT, UP1, 0x80, 0x0 ;  /* 0x000000000000781c */ /* 0x000fe20003f0f018 */
[----:B------:R-:W-:Y:S01]  /*3f90*/  IMAD.WIDE.U32 R96, R0, -0x326172a9, RZ ;  /* 0xcd9e8d5700607825 */ /* 0x000fe200078e00ff */
[----:B------:R-:W-:Y:S02]  /*3fa0*/  @P2 IADD3 R0, R92, 0x8, RZ ;  /* 0x000000085c002810 */ /* 0x000fe40007ffe0ff */
[----:B------:R-:W-:Y:S02]  /*3fb0*/  PLOP3.LUT P2, PT, PT, PT, UP1, 0x80, 0x0 ;  /* 0x000000000000781c */ /* 0x000fe40003f4f018 */
[----:B------:R-:W-:Y:S02]  /*3fc0*/  LOP3.LUT R97, R97, UR27, R88, 0x96, !PT ;  /* 0x0000001b61617c12 */ /* 0x000fe4000f8e9658 */
[----:B------:R-:W4:Y:S01]  /*3fd0*/  LDSM.16.M88.4 R88, [R216+0x1e800] ;  /* 0x01e80000d858783b */ /* 0x000f220000000200 */
[----:B------:R-:W-:Y:S01]  /*3fe0*/  @P5 ISETP.GE.AND P5, PT, R0, UR6, PT ;  /* 0x0000000600005c0c */ /* 0x000fe2000bfa6270 */
[----:B------:R-:W-:Y:S01]  /*3ff0*/  FMUL.FTZ R0, R248, 1.4426950216293334961 ;  /* 0x3fb8aa3bf8007820 */ /* 0x000fe20000410000 */
[----:B------:R-:W-:Y:S01]  /*4000*/  PLOP3.LUT P3, PT, PT, PT, UP1, 0x80, 0x0 ;  /* 0x000000000000781c */ /* 0x000fe20003f6f018 */
[----:B------:R-:W-:Y:S01]  /*4010*/  IMAD.WIDE.U32 R94, R97, -0x2daee0ad, RZ ;  /* 0xd2511f53615e7825 */ /* 0x000fe200078e00ff */
[----:B------:R-:W-:Y:S02]  /*4020*/  @P1 IADD3 R97, R92, 0x9, RZ ;  /* 0x000000095c611810 */ /* 0x000fe40007ffe0ff */
[----:B------:R-:W-:Y:S02]  /*4030*/  FSEL R0, R0, RZ, P4 ;  /* 0x000000ff00007208 */ /* 0x000fe40002000000 */
[----:B------:R-:W-:Y:S02]  /*4040*/  PLOP3.LUT P4, PT, PT, PT, UP1, 0x80, 0x0 ;  /* 0x000000000000781c */ /* 0x000fe40003f8f018 */
[----:B------:R-:W-:Y:S01]  /*4050*/  PLOP3.LUT P1, PT, PT, PT, UP1, 0x80, 0x0 ;  /* 0x000000000000781c */ /* 0x000fe20003f2f018 */
[----:B------:R-:W-:Y:S01]  /*4060*/  FFMA.FTZ R6, R6, c[0x0][0x23c], -R0 ;  /* 0x00008f0006067a23 */ /* 0x000fe20000010800 */
[----:B------:R-:W-:Y:S01]  /*4070*/  @P2 FSEL R7, R7, -INF , !P6 ;  /* 0xff80000007072808 */ /* 0x000fe20007000000 */
[----:B--2---:R-:W-:Y:S01]  /*4080*/  IMAD.WIDE.U32 R4, R98, -0x2daee0ad, RZ ;  /* 0xd2511f5362047825 */ /* 0x004fe200078e00ff */
[----:B------:R-:W-:Y:S01]  /*4090*/  PLOP3.LUT P6, PT, PT, PT, UP1, 0x80, 0x0 ;  /* 0x000000000000781c */ /* 0x000fe20003fcf018 */
[----:B------:R2:W1:Y:S03]  /*40a0*/  MUFU.EX2 R108, R6 ;  /* 0x00000006006c7308 */ /* 0x0004660000000800 */
[----:B------:R-:W-:Y:S03]  /*40b0*/  LOP3.LUT R5, R5, UR26, R250, 0x96, !PT ;  /* 0x0000001a05057c12 */ /* 0x000fe6000f8e96fa */
        /* <DEDUP_REMOVED lines=10> */
[C---:B----4-:R-:W-:Y:S01]  /*4160*/  HMMA.16816.F32 R12, R84.reuse, R88, R12 ;  /* 0x00000058540c723c */ /* 0x050fe2000000180c */
[----:B------:R-:W-:Y:S02]  /*4170*/  PLOP3.LUT P0, PT, PT, PT, UP1, 0x80, 0x0 ;  /* 0x000000000000781c */ /* 0x000fe40003f0f018 */
[----:B--2---:R-:W-:Y:S01]  /*4180*/  LOP3.LUT R6, R95, UR24, R4, 0x96, !PT ;  /* 0x000000185f067c12 */ /* 0x004fe2000f8e9604 */
        /* <DEDUP_REMOVED lines=15> */
[----:B-1----:R-:W-:Y:S02]  /*4280*/  @P6 IADD3 R8, R92, 0x11, RZ ;  /* 0x000000115c086810 */ /* 0x002fe40007ffe0ff */
        /* <DEDUP_REMOVED lines=17> */
[----:B--2---:R-:W-:Y:S01]  /*43a0*/  IMAD.WIDE.U32 R8, R8, -0x2daee0ad, RZ ;  /* 0xd2511f5308087825 */ /* 0x004fe200078e00ff */
        /* <DEDUP_REMOVED lines=26> */
[C---:B-1----:R-:W-:Y:S01]  /*4550*/  LOP3.LUT R11, R4.reuse, 0xff, RZ, 0xc0, !PT ;  /* 0x000000ff040b7812 */ /* 0x042fe200078ec0ff */
[----:B------:R-:W-:Y:S01]  /*4560*/  FFMA.FTZ R15, R15, c[0x0][0x23c], -R0 ;  /* 0x00008f000f0f7a23 */ /* 0x000fe20000010800 */
[----:B------:R-:W-:Y:S02]  /*4570*/  SHF.R.U32.HI R10, RZ, 0x18, R4 ;  /* 0x00000018ff0a7819 */ /* 0x000fe40000011604 */
[----:B------:R-:W-:Y:S02]  /*4580*/  LOP3.LUT R8, R7, UR16, R8, 0x96, !PT ;  /* 0x0000001007087c12 */ /* 0x000fe4000f8e9608 */
[----:B------:R-:W-:Y:S02]  /*4590*/  LOP3.LUT R7, R4, 0xffff, RZ, 0xc0, !PT ;  /* 0x0000ffff04077812 */ /* 0x000fe400078ec0ff */
[----:B--2---:R-:W-:Y:S01]  /*45a0*/  SHF.R.U32.HI R12, RZ, 0x10, R4 ;  /* 0x00000010ff0c7819 */ /* 0x004fe20000011604 */
        /* <DEDUP_REMOVED lines=28> */
[----:B---3--:R-:W-:Y:S01]  /*4770*/  @!P5 FADD.FTZ R101, -R101, -RZ ;  /* 0x800000ff6565d221 */ /* 0x008fe20000010100 */
        /* <DEDUP_REMOVED lines=8> */
[----:B------:R-:W3:Y:S01]  /*4800*/  MUFU.EX2 R93, R93 ;  /* 0x0000005d005d7308 */ /* 0x000ee20000000800 */
        /* <DEDUP_REMOVED lines=36> */
[----:B---3--:R-:W-:Y:S01]  /*4a50*/  @!P5 FADD.FTZ R93, -R93, -RZ ;  /* 0x800000ff5d5dd221 */ /* 0x008fe20000010100 */
[----:B------:R-:W-:Y:S02]  /*4a60*/  FSETP.GE.FTZ.AND P5, PT, R104, RZ, PT ;  /* 0x000000ff6800720b */ /* 0x000fe40003fb6000 */
[----:B------:R-:W-:Y:S01]  /*4a70*/  @!P3 FADD.FTZ R94, -R94, -RZ ;  /* 0x800000ff5e5eb221 */ /* 0x000fe20000010100 */
[----:B------:R-:W-:Y:S01]  /*4a80*/  FSETP.GE.FTZ.AND P3, PT, R97, RZ, PT ;  /* 0x000000ff6100720b */ /* 0x000fe20003f76000 */
[----:B------:R-:W-:Y:S01]  /*4a90*/  STS [R244+0x2a000], R6 ;  /* 0x02a00006f4007388 */ /* 0x000fe20000000800 */
[----:B-1----:R-:W-:Y:S02]  /*4aa0*/  F2FP.RELU.PACK_AB R5, R99, R100 ;  /* 0x000000646305723e */ /* 0x002fe400000008ff */
[----:B------:R-:W-:Y:S03]  /*4ab0*/  FSETP.GE.FTZ.AND P4, PT, R98, RZ, PT ;  /* 0x000000ff6200720b */ /* 0x000fe60003f96000 */
[----:B------:R-:W-:Y:S01]  /*4ac0*/  STS [R244+0x2a400], R5 ;  /* 0x02a40005f4007388 */ /* 0x000fe20000000800 */
[----:B--2---:R-:W-:Y:S05]  /*4ad0*/  F2FP.RELU.PACK_AB R4, R93, R95 ;  /* 0x0000005f5d04723e */ /* 0x004fea00000008ff */
[----:B------:R-:W-:Y:S01]  /*4ae0*/  STS [R245+0x2a000], R4 ;  /* 0x02a00004f5007388 */ /* 0x000fe20000000800 */
[----:B----4-:R-:W-:Y:S05]  /*4af0*/  F2FP.RELU.PACK_AB R0, R94, R96 ;  /* 0x000000605e00723e */ /* 0x010fea00000008ff */
        /* <DEDUP_REMOVED lines=113> */
[----:B------:R-:W-:Y:S02]  /*5210*/  LEA.HI.X.SX32 R89, R249, R89, 0x2, P0 ;  /* 0x00000059f9597211 */ /* 0x000fe400000f16ff */
[----:B------:R-:W-:Y:S03]  /*5220*/  FSETP.GE.FTZ.AND P0, PT, R102, RZ, PT ;  /* 0x000000ff6600720b */ /* 0x000fe60003f16000 */
[----:B------:R-:W2:Y:S06]  /*5230*/  LDG.E R92, [R88.64] ;  /* 0x00000004585c7981 */ /* 0x000eac000c1e1900 */
[----:B------:R2:W3:Y:S02]  /*5240*/  LDG.E R0, [R88.64+0x20] ;  /* 0x0000200458007981 */ /* 0x0004e4000c1e1900 */
[C---:B--2---:R-:W-:Y:S03]  /*5250*/  FADD.FTZ R88, -R92.reuse, R4 ;  /* 0x000000045c587221 */ /* 0x044fe60000010100 */
        /* <DEDUP_REMOVED lines=17> */
[C---:B-1----:R-:W-:Y:S08]  /*5370*/  HMMA.16816.F32 R12, R84.reuse, R88, R12 ;  /* 0x00000058540c723c */ /* 0x042ff0000000180c */
[----:B------:R-:W-:Y:S07]  /*5380*/  HMMA.16816.F32 R16, R84, R90, R16 ;  /* 0x0000005a5410723c */ /* 0x000fee0000001810 */
[----:B------:R-:W-:Y:S09]  /*5390*/  FMUL.FTZ R86, R104, R9 ;  /* 0x0000000968567220 */ /* 0x000ff20000410000 */
        /* <DEDUP_REMOVED lines=25> */
[----:B------:R-:W-:Y:S01]  /*5530*/  FSETP.GE.FTZ.AND P2, PT, R96, RZ, PT ;  /* 0x000000ff6000720b */ /* 0x000fe20003f56000 */
[----:B------:R-:W-:Y:S01]  /*5540*/  FADD.FTZ R6, -R0, R14 ;  /* 0x0000000e00067221 */ /* 0x000fe20000010100 */
[----:B------:R-:W-:Y:S01]  /*5550*/  FSEL R7, R7, R0, P0 ;  /* 0x0000000007077208 */ /* 0x000fe20000000000 */
[----:B------:R-:W-:Y:S01]  /*5560*/  FMUL.FTZ R14, R106, R4 ;  /* 0x000000046a0e7220 */ /* 0x000fe20000410000 */
[----:B------:R-:W-:Y:S01]  /*5570*/  PLOP3.LUT P0, PT, PT, PT, UP4, 0x80, 0x0 ;  /* 0x000000000000781c */ /* 0x000fe20003f0f048 */
        /* <DEDUP_REMOVED lines=38> */
.L_x_1644:
        /* <DEDUP_REMOVED lines=23> */
[----:B------:R-:W5:Y:S01]  /*5950*/  LDSM.16.MT88.4 R88, [R0+0x16000] ;  /* 0x016000000058783b */ /* 0x000f620000004200 */
        /* <DEDUP_REMOVED lines=18> */
[----:B------:R-:W-:Y:S07]  /*5a80*/  LDSM.16.MT88.4 R12, [R0+0x14800] ;  /* 0x01480000000c783b */ /* 0x000fee0000004200 */
        /* <DEDUP_REMOVED lines=17> */
[----:B------:R-:W1:Y:S07]  /*5ba0*/  LDSM.16.MT88.4 R12, [R0+0x11000] ;  /* 0x01100000000c783b */ /* 0x000e6e0000004200 */
[-C--:B----4-:R-:W-:Y:S08]  /*5bb0*/  HMMA.16816.F32 R68, R8, R88.reuse, R68 ;  /* 0x000000580844723c */ /* 0x090ff00000001844 */
        /* <DEDUP_REMOVED lines=21> */
[-C--:B---3--:R-:W-:Y:S08]  /*5d10*/  HMMA.16816.F32 R68, R4, R88.reuse, R68 ;  /* 0x000000580444723c */ /* 0x088ff00000001844 */
        /* <DEDUP_REMOVED lines=45> */
.L_x_1645:
        /* <DEDUP_REMOVED lines=84> */
[C---:B------:R-:W-:Y:S01]  /*6530*/  LEA R196, P1, R238.reuse, R234, 0x2 ;  /* 0x000000eaeec47211 */ /* 0x040fe200078210ff */
[-C--:B------:R-:W-:Y:S01]  /*6540*/  HMMA.16816.F32 R92, R212, R198.reuse, R92 ;  /* 0x000000c6d45c723c */ /* 0x080fe2000000185c */
[----:B-1----:R-:W-:Y:S03]  /*6550*/  IMAD.MOV.U32 R0, RZ, RZ, 0x4 ;  /* 0x00000004ff007424 */ /* 0x002fe600078e00ff */
[-C--:B------:R-:W-:Y:S04]  /*6560*/  LEA.HI.X.SX32 R197, R238, R235.reuse, 0x2, P1 ;  /* 0x000000ebeec57211 */ /* 0x080fe800008f16ff */
[C---:B------:R-:W-:Y:S07]  /*6570*/  HMMA.16816.F32 R96, R200.reuse, R198, R96 ;  /* 0x000000c6c860723c */ /* 0x040fee0000001860 */
[----:B------:R-:W-:Y:S01]  /*6580*/  @P0 IMAD.WIDE R198, R249, R0, UR8 ;  /* 0x00000008f9c60e25 */ /* 0x000fe2000f8e0200 */
[-C--:B----4-:R-:W-:Y:S04]  /*6590*/  HMMA.16816.F32 R100, R200, R208.reuse, R100 ;  /* 0x000000d0c864723c */ /* 0x090fe80000001864 */
[----:B------:R1:W5:Y:S01]  /*65a0*/  @P0 LDG.E R247, [R198.64] ;  /* 0x00000004c6f70981 */ /* 0x000362000c1e1900 */
[----:B------:R-:W-:Y:S03]  /*65b0*/  IMAD.MOV.U32 R0, RZ, RZ, c[0x0][0x22c] ;  /* 0x00008b00ff007624 */ /* 0x000fe600078e00ff */
[C---:B------:R-:W-:Y:S01]  /*65c0*/  HMMA.16816.F32 R104, R212.reuse, R208, R104 ;  /* 0x000000d0d468723c */ /* 0x040fe20000001868 */
[----:B------:R1:W5:Y:S03]  /*65d0*/  @P0 LDG.E R248, [R198.64+0x20] ;  /* 0x00002004c6f80981 */ /* 0x000366000c1e1900 */
[----:B------:R-:W-:Y:S02]  /*65e0*/  IMAD R0, R0, c[0x0][0x1c0], RZ ;  /* 0x0000700000007a24 */ /* 0x000fe400078e02ff */
[----:B------:R-:W-:Y:S01]  /*65f0*/  RED.E.ADD.F32.FTZ.RN.STRONG.GPU [R234.64], R4 ;  /* 0x00000004ea00798e */ /* 0x000fe2000c10e784 */
[----:B------:R-:W-:Y:S01]  /*6600*/  IMAD.MOV.U32 R208, RZ, RZ, c[0x0][0x22c] ;  /* 0x00008b00ffd07624 */ /* 0x000fe200078e00ff */
[-C--:B------:R-:W-:Y:S01]  /*6610*/  HMMA.16816.F32 R108, R212, R210.reuse, R108 ;  /* 0x000000d2d46c723c */ /* 0x080fe2000000186c */
[----:B------:R-:W-:Y:S02]  /*6620*/  IMAD.MOV.U32 R209, RZ, RZ, c[0x0][0x22c] ;  /* 0x00008b00ffd17624 */ /* 0x000fe400078e00ff */
[----:B------:R-:W-:Y:S01]  /*6630*/  RED.E.ADD.F32.FTZ.RN.STRONG.GPU [R196.64], R5 ;  /* 0x00000005c400798e */ /* 0x000fe2000c10e784 */
[----:B------:R-:W-:Y:S02]  /*6640*/  IMAD.SHL.U32 R0, R0, 0x10, RZ ;  /* 0x0000001000007824 */ /* 0x000fe400078e00ff */
[----:B------:R-:W-:Y:S02]  /*6650*/  IMAD R208, R208, c[0x0][0x1c0], RZ ;  /* 0x00007000d0d07a24 */ /* 0x000fe400078e02ff */
[C---:B------:R-:W-:Y:S04]  /*6660*/  HMMA.16816.F32 R112, R200.reuse, R210, R112 ;  /* 0x000000d2c870723c */ /* 0x040fe80000001870 */
[----:B------:R-:W-:Y:S02]  /*6670*/  IMAD R208, R208, 0x18, RZ ;  /* 0x00000018d0d07824 */ /* 0x000fe400078e02ff */
[----:B------:R-:W-:Y:S02]  /*6680*/  IMAD R209, R209, c[0x0][0x1c0], RZ ;  /* 0x00007000d1d17a24 */ /* 0x000fe400078e02ff */
[-C--:B--2---:R-:W-:Y:S01]  /*6690*/  HMMA.16816.F32 R116, R200, R204.reuse, R116 ;  /* 0x000000ccc874723c */ /* 0x084fe20000001874 */
[----:B------:R-:W-:Y:S03]  /*66a0*/  IMAD.MOV.U32 R211, RZ, RZ, c[0x0][0x22c] ;  /* 0x00008b00ffd37624 */ /* 0x000fe600078e00ff */
[CC--:B-1----:R-:W-:Y:S01]  /*66b0*/  LEA R198, P0, R0.reuse, R234.reuse, 0x2 ;  /* 0x000000ea00c67211 */ /* 0x0c2fe200078010ff */
[----:B------:R-:W-:Y:S02]  /*66c0*/  IMAD R209, R209, 0x28, RZ ;  /* 0x00000028d1d17824 */ /* 0x000fe400078e02ff */
[----:B------:R-:W-:Y:S01]  /*66d0*/  IMAD R211, R211, c[0x0][0x1c0], RZ ;  /* 0x00007000d3d37a24 */ /* 0x000fe200078e02ff */
[C---:B------:R-:W-:Y:S01]  /*66e0*/  HMMA.16816.F32 R120, R212.reuse, R204, R120 ;  /* 0x000000ccd478723c */ /* 0x040fe20000001878 */
[----:B------:R-:W2:Y:S03]  /*66f0*/  LDL R205, [R1+0x14] ;  /* 0x0000140001cd7983 */ /* 0x000ea60000100800 */
[-C--:B------:R-:W-:Y:S01]  /*6700*/  LEA.HI.X.SX32 R199, R0, R235.reuse, 0x2, P0 ;  /* 0x000000eb00c77211 */ /* 0x080fe200000f16ff */
[----:B------:R-:W-:Y:S01]  /*6710*/  IMAD.SHL.U32 R211, R211, 0x20, RZ ;  /* 0x00000020d3d37824 */ /* 0x000fe200078e00ff */
[----:B------:R-:W3:Y:S01]  /*6720*/  LDL R204, [R1+0x2c] ;  /* 0x00002c0001cc7983 */ /* 0x000ee20000100800 */
[----:B------:R-:W-:Y:S01]  /*6730*/  IMAD.MOV.U32 R210, RZ, RZ, c[0x0][0x22c] ;  /* 0x00008b00ffd27624 */ /* 0x000fe200078e00ff */
[-C--:B------:R-:W-:Y:S03]  /*6740*/  HMMA.16816.F32 R124, R212, R206.reuse, R124 ;  /* 0x000000ced47c723c */ /* 0x080fe6000000187c */
[----:B------:R1:W-:Y:S01]  /*6750*/  RED.E.ADD.F32.FTZ.RN.STRONG.GPU [R198.64], R6 ;  /* 0x00000006c600798e */ /* 0x0003e2000c10e784 */
[----:B------:R-:W-:Y:S04]  /*6760*/  IMAD R210, R210, c[0x0][0x1c0], RZ ;  /* 0x00007000d2d27a24 */ /* 0x000fe800078e02ff */
[----:B------:R-:W-:Y:S04]  /*6770*/  HMMA.16816.F32 R128, R200, R206, R128 ;  /* 0x000000cec880723c */ /* 0x000fe80000001880 */
[----:B------:R-:W-:Y:S03]  /*6780*/  IMAD R210, R210, 0x38, RZ ;  /* 0x00000038d2d27824 */ /* 0x000fe600078e02ff */
[CC--:B------:R-:W-:Y:S02]  /*6790*/  LEA R202, P1, R208.reuse, R234.reuse, 0x2 ;  /* 0x000000ead0ca7211 */ /* 0x0c0fe400078210ff */
[CC--:B------:R-:W-:Y:S03]  /*67a0*/  LEA R200, P0, R211.reuse, R234.reuse, 0x2 ;  /* 0x000000ead3c87211 */ /* 0x0c0fe600078010ff */
[-C--:B------:R-:W-:Y:S01]  /*67b0*/  LEA.HI.X.SX32 R203, R208, R235.reuse, 0x2, P1 ;  /* 0x000000ebd0cb7211 */ /* 0x080fe200008f16ff */
[----:B------:R-:W-:Y:S01]  /*67c0*/  IMAD.MOV.U32 R208, RZ, RZ, c[0x0][0x22c] ;  /* 0x00008b00ffd07624 */ /* 0x000fe200078e00ff */
[-C--:B------:R-:W-:Y:S03]  /*67d0*/  LEA.HI.X.SX32 R201, R211, R235.reuse, 0x2, P0 ;  /* 0x000000ebd3c97211 */ /* 0x080fe600000f16ff */
[----:B------:R4:W-:Y:S01]  /*67e0*/  RED.E.ADD.F32.FTZ.RN.STRONG.GPU [R202.64], R7 ;  /* 0x00000007ca00798e */ /* 0x0009e2000c10e784 */
[----:B------:R-:W-:Y:S01]  /*67f0*/  IMAD R208, R208, c[0x0][0x1c0], RZ ;  /* 0x00007000d0d07a24 */ /* 0x000fe200078e02ff */
[CC--:B-1----:R-:W-:Y:S03]  /*6800*/  LEA R198, P2, R209.reuse, R234.reuse, 0x2 ;  /* 0x000000ead1c67211 */ /* 0x0c2fe600078410ff */
[----:B------:R-:W-:Y:S01]  /*6810*/  RED.E.ADD.F32.FTZ.RN.STRONG.GPU [R200.64], R8 ;  /* 0x00000008c800798e */ /* 0x000fe2000c10e784 */
[----:B------:R-:W-:Y:S01]  /*6820*/  IMAD R208, R208, 0x30, RZ ;  /* 0x00000030d0d07824 */ /* 0x000fe200078e02ff */
[-C--:B------:R-:W-:Y:S02]  /*6830*/  LEA R6, P0, R210, R234.reuse, 0x2 ;  /* 0x000000ead2067211 */ /* 0x080fe400078010ff */
[-C--:B------:R-:W-:Y:S01]  /*6840*/  LEA.HI.X.SX32 R199, R209, R235.reuse, 0x2, P2 ;  /* 0x000000ebd1c77211 */ /* 0x080fe200010f16ff */
[----:B------:R-:W-:Y:S01]  /*6850*/  IMAD.MOV.U32 R209, RZ, RZ, c[0x0][0x22c] ;  /* 0x00008b00ffd17624 */ /* 0x000fe200078e00ff */
[CC--:B------:R-:W-:Y:S03]  /*6860*/  LEA R4, P1, R208.reuse, R234.reuse, 0x2 ;  /* 0x000000ead0047211 */ /* 0x0c0fe600078210ff */
[----:B------:R1:W-:Y:S01]  /*6870*/  RED.E.ADD.F32.FTZ.RN.STRONG.GPU [R198.64], R9 ;  /* 0x00000009c600798e */ /* 0x0003e2000c10e784 */
[-C--:B------:R-:W-:Y:S01]  /*6880*/  LEA.HI.X.SX32 R5, R208, R235.reuse, 0x2, P1 ;  /* 0x000000ebd0057211 */ /* 0x080fe200008f16ff */
[----:B------:R-:W-:Y:S02]  /*6890*/  IMAD.MOV.U32 R208, RZ, RZ, c[0x0][0x22c] ;  /* 0x00008b00ffd07624 */ /* 0x000fe400078e00ff */
[----:B------:R-:W-:Y:S02]  /*68a0*/  IMAD R209, R209, c[0x0][0x1c0], RZ ;  /* 0x00007000d1d17a24 */ /* 0x000fe400078e02ff */
[----:B------:R1:W-:Y:S01]  /*68b0*/  RED.E.ADD.F32.FTZ.RN.STRONG.GPU [R4.64], R10 ;  /* 0x0000000a0400798e */ /* 0x0003e2000c10e784 */
[----:B------:R-:W-:Y:S02]  /*68c0*/  IMAD R208, R208, c[0x0][0x1c0], RZ ;  /* 0x00007000d0d07a24 */ /* 0x000fe400078e02ff */
[----:B------:R-:W-:Y:S02]  /*68d0*/  IMAD.SHL.U32 R209, R209, 0x10, RZ ;  /* 0x00000010d1d17824 */ /* 0x000fe400078e00ff */
[----:B------:R-:W-:Y:S01]  /*68e0*/  IMAD.SHL.U32 R208, R208, 0x10, RZ ;  /* 0x00000010d0d07824 */ /* 0x000fe200078e00ff */
[-C--:B----4-:R-:W-:Y:S02]  /*68f0*/  LEA.HI.X.SX32 R7, R210, R235.reuse, 0x2, P0 ;  /* 0x000000ebd2077211 */ /* 0x090fe400000f16ff */
[C---:B------:R-:W-:Y:S02]  /*6900*/  IADD3 R210, R209.reuse, 0x20, RZ ;  /* 0x00000020d1d27810 */ /* 0x040fe40007ffe0ff */
[----:B------:R-:W-:Y:S01]  /*6910*/  IADD3 R208, R208, 0x20, RZ ;  /* 0x00000020d0d07810 */ /* 0x000fe20007ffe0ff */
[----:B------:R4:W-:Y:S02]  /*6920*/  RED.E.ADD.F32.FTZ.RN.STRONG.GPU [R6.64], R11 ;  /* 0x0000000b0600798e */ /* 0x0009e4000c10e784 */
[----:B------:R-:W-:Y:S03]  /*6930*/  IMAD.IADD R210, R238, 0x1, R210 ;  /* 0x00000001eed27824 */ /* 0x000fe600078e02d2 */
[----:B------:R-:W-:Y:S05]  /*6940*/  RED.E.ADD.F32.FTZ.RN.STRONG.GPU [R234.64+0x80], R16 ;  /* 0x00008010ea00798e */ /* 0x000fea000c10e784 */
[----:B-1----:R-:W3:Y:S05]  /*6950*/  LDL R199, [R1+0x10] ;  /* 0x0000100001c77983 */ /* 0x002eea0000100800 */
[----:B------:R-:W3:Y:S01]  /*6960*/  LDL R198, [R1+0x28] ;  /* 0x0000280001c67983 */ /* 0x000ee20000100800 */
[CC--:B------:R-:W-:Y:S04]  /*6970*/  LEA R4, P0, R208.reuse, R234.reuse, 0x2 ;  /* 0x000000ead0047211 */ /* 0x0c0fe800078010ff */
[----:B------:R-:W-:Y:S01]  /*6980*/  RED.E.ADD.F32.FTZ.RN.STRONG.GPU [R196.64+0x80], R17 ;  /* 0x00008011c400798e */ /* 0x000fe2000c10e784 */
[-C--:B------:R-:W-:Y:S02]  /*6990*/  LEA.HI.X.SX32 R5, R208, R235.reuse, 0x2, P0 ;  /* 0x000000ebd0057211 */ /* 0x080fe400000f16ff */
[C---:B------:R-:W-:Y:S02]  /*69a0*/  IADD3 R208, R209.reuse, 0x20, RZ ;  /* 0x00000020d1d07810 */ /* 0x040fe40007ffe0ff */
[----:B------:R-:W-:Y:S01]  /*69b0*/  IADD3 R209, R209, 0x20, RZ ;  /* 0x00000020d1d17810 */ /* 0x000fe20007ffe0ff */
[----:B------:R-:W-:Y:S01]  /*69c0*/  RED.E.ADD.F32.FTZ.RN.STRONG.GPU [R4.64], R18 ;  /* 0x000000120400798e */ /* 0x000fe2000c10e784 */
[-C--:B----4-:R-:W-:Y:S01]  /*69d0*/  LEA R6, P1, R210, R234.reuse, 0x2 ;  /* 0x000000ead2067211 */ /* 0x090fe200078210ff */
[C---:B------:R-:W-:Y:S02]  /*69e0*/  IMAD.IADD R208, R238.reuse, 0x1, R208 ;  /* 0x00000001eed07824 */ /* 0x040fe400078e02d0 */
[----:B------:R-:W-:Y:S01]  /*69f0*/  IMAD.IADD R209, R238, 0x1, R209 ;  /* 0x00000001eed17824 */ /* 0x000fe200078e02d1 */
[-C--:B------:R-:W-:Y:S01]  /*6a00*/  LEA.HI.X.SX32 R7, R210, R235.reuse, 0x2, P1 ;  /* 0x000000ebd2077211 */ /* 0x080fe200008f16ff */
[C---:B------:R-:W-:Y:S02]  /*6a10*/  IMAD.IADD R208, R238.reuse, 0x1, R208 ;  /* 0x00000001eed07824 */ /* 0x040fe400078e02d0 */
[C---:B------:R-:W-:Y:S02]  /*6a20*/  IMAD.IADD R209, R238.reuse, 0x1, R209 ;  /* 0x00000001eed17824 */ /* 0x040fe400078e02d1 */
[----:B------:R-:W-:Y:S01]  /*6a30*/  RED.E.ADD.F32.FTZ.RN.STRONG.GPU [R6.64], R19 ;  /* 0x000000130600798e */ /* 0x000fe2000c10e784 */
[----:B------:R-:W-:Y:S02]  /*6a40*/  IMAD.IADD R208, R238, 0x1, R208 ;  /* 0x00000001eed07824 */ /* 0x000fe400078e02d0 */
[CC--:B------:R-:W-:Y:S03]  /*6a50*/  LEA R10, P0, R209.reuse, R234.reuse, 0x2 ;  /* 0x000000ead10a7211 */ /* 0x0c0fe600078010ff */
[CC--:B------:R-:W-:Y:S02]  /*6a60*/  LEA R8, P2, R208.reuse, R234.reuse, 0x2 ;  /* 0x000000ead0087211 */ /* 0x0c0fe400078410ff */
[-C--:B------:R-:W-:Y:S01]  /*6a70*/  LEA.HI.X.SX32 R11, R209, R235.reuse, 0x2, P0 ;  /* 0x000000ebd10b7211 */ /* 0x080fe200000f16ff */
[----:B------:R-:W-:Y:S01]  /*6a80*/  IMAD.MOV.U32 R209, RZ, RZ, c[0x0][0x22c] ;  /* 0x00008b00ffd17624 */ /* 0x000fe200078e00ff */
[-C--:B------:R-:W-:Y:S01]  /*6a90*/  LEA.HI.X.SX32 R9, R208, R235.reuse, 0x2, P2 ;  /* 0x000000ebd0097211 */ /* 0x080fe200010f16ff */
[----:B------:R-:W-:Y:S02]  /*6aa0*/  IMAD.MOV.U32 R208, RZ, RZ, c[0x0][0x22c] ;  /* 0x00008b00ffd07624 */ /* 0x000fe400078e00ff */
[----:B------:R1:W-:Y:S01]  /*6ab0*/  RED.E.ADD.F32.FTZ.RN.STRONG.GPU [R10.64], R12 ;  /* 0x0000000c0a00798e */ /* 0x0003e2000c10e784 */
[----:B------:R-:W-:Y:S02]  /*6ac0*/  IMAD R209, R209, c[0x0][0x1c0], RZ ;  /* 0x00007000d1d17a24 */ /* 0x000fe400078e02ff */
[----:B------:R-:W-:Y:S02]  /*6ad0*/  IMAD R208, R208, c[0x0][0x1c0], RZ ;  /* 0x00007000d0d07a24 */ /* 0x000fe400078e02ff */
[----:B------:R4:W-:Y:S01]  /*6ae0*/  RED.E.ADD.F32.FTZ.RN.STRONG.GPU [R8.64], R13 ;  /* 0x0000000d0800798e */ /* 0x0009e2000c10e784 */
[----:B------:R-:W-:Y:S02]  /*6af0*/  IMAD.SHL.U32 R209, R209, 0x10, RZ ;  /* 0x00000010d1d17824 */ /* 0x000fe400078e00ff */
[----:B------:R-:W-:Y:S03]  /*6b00*/  IMAD.SHL.U32 R208, R208, 0x10, RZ ;  /* 0x00000010d0d07824 */ /* 0x000fe600078e00ff */
[C---:B------:R-:W-:Y:S02]  /*6b10*/  IADD3 R202, R209.reuse, 0x40, RZ ;  /* 0x00000040d1ca7810 */ /* 0x040fe40007ffe0ff */
[----:B------:R-:W-:Y:S01]  /*6b20*/  IADD3 R200, R208, 0x40, RZ ;  /* 0x00000040d0c87810 */ /* 0x000fe20007ffe0ff */
[----:B------:R-:W-:Y:S01]  /*6b30*/  IMAD.MOV.U32 R208, RZ, RZ, c[0x0][0x22c] ;  /* 0x00008b00ffd07624 */ /* 0x000fe200078e00ff */
[----:B------:R-:W-:Y:S01]  /*6b40*/  IADD3 R201, R209, 0x40, RZ ;  /* 0x00000040d1c97810 */ /* 0x000fe20007ffe0ff */
[----:B------:R-:W-:Y:S02]  /*6b50*/  IMAD.IADD R202, R238, 0x1, R202 ;  /* 0x00000001eeca7824 */ /* 0x000fe400078e02ca */
[----:B------:R-:W-:Y:S02]  /*6b60*/  IMAD R208, R208, c[0x0][0x1c0], RZ ;  /* 0x00007000d0d07a24 */ /* 0x000fe400078e02ff */
[----:B------:R-:W-:Y:S02]  /*6b70*/  IMAD.IADD R201, R238, 0x1, R201 ;  /* 0x00000001eec97824 */ /* 0x000fe400078e02c9 */
[----:B------:R-:W-:Y:S02]  /*6b80*/  IMAD.SHL.U32 R208, R208, 0x10, RZ ;  /* 0x00000010d0d07824 */ /* 0x000fe400078e00ff */
[----:B------:R-:W-:Y:S03]  /*6b90*/  IMAD.IADD R201, R238, 0x1, R201 ;  /* 0x00000001eec97824 */ /* 0x000fe600078e02c9 */
[----:B-1----:R-:W-:Y:S01]  /*6ba0*/  IADD3 R12, R208, 0x60, RZ ;  /* 0x00000060d00c7810 */ /* 0x002fe20007ffe0ff */
[----:B------:R-:W-:Y:S01]  /*6bb0*/  IMAD.MOV.U32 R208, RZ, RZ, c[0x0][0x22c] ;  /* 0x00008b00ffd07624 */ /* 0x000fe200078e00ff */
[----:B----4-:R-:W4:Y:S03]  /*6bc0*/  LDL R13, [R1+0x8] ;  /* 0x00000800010d7983 */ /* 0x010f260000100800 */
[----:B------:R-:W-:Y:S04]  /*6bd0*/  IMAD R208, R208, c[0x0][0x1c0], RZ ;  /* 0x00007000d0d07a24 */ /* 0x000fe800078e02ff */
[----:B------:R-:W-:Y:S01]  /*6be0*/  IMAD.SHL.U32 R208, R208, 0x10, RZ ;  /* 0x00000010d0d07824 */ /* 0x000fe200078e00ff */
[CC--:B--2---:R-:W-:Y:S04]  /*6bf0*/  LEA R4, P1, R205.reuse, R234.reuse, 0x2 ;  /* 0x000000eacd047211 */ /* 0x0c4fe800078210ff */
[-C--:B------:R-:W-:Y:S02]  /*6c00*/  LEA.HI.X.SX32 R5, R205, R235.reuse, 0x2, P1 ;  /* 0x000000ebcd057211 */ /* 0x080fe400008f16ff */
[CC--:B---3--:R-:W-:Y:S03]  /*6c10*/  LEA R6, P0, R204.reuse, R234.reuse, 0x2 ;  /* 0x000000eacc067211 */ /* 0x0c8fe600078010ff */
[----:B------:R1:W-:Y:S01]  /*6c20*/  RED.E.ADD.F32.FTZ.RN.STRONG.GPU [R4.64], R14 ;  /* 0x0000000e0400798e */ /* 0x0003e2000c10e784 */
[-C--:B------:R-:W-:Y:S05]  /*6c30*/  LEA.HI.X.SX32 R7, R204, R235.reuse, 0x2, P0 ;  /* 0x000000ebcc077211 */ /* 0x080fea00000f16ff */
[----:B------:R2:W-:Y:S05]  /*6c40*/  RED.E.ADD.F32.FTZ.RN.STRONG.GPU [R6.64], R15 ;  /* 0x0000000f0600798e */ /* 0x0005ea000c10e784 */
[----:B------:R-:W-:Y:S05]  /*6c50*/  RED.E.ADD.F32.FTZ.RN.STRONG.GPU [R234.64+0x100], R84 ;  /* 0x00010054ea00798e */ /* 0x000fea000c10e784 */
[----:B------:R-:W-:Y:S05]  /*6c60*/  RED.E.ADD.F32.FTZ.RN.STRONG.GPU [R196.64+0x100], R85 ;  /* 0x00010055c400798e */ /* 0x000fea000c10e784 */
[----:B-1----:R-:W3:Y:S01]  /*6c70*/  LDL R14, [R1+0x24] ;  /* 0x00002400010e7983 */ /* 0x002ee20000100800 */
[CC--:B------:R-:W-:Y:S04]  /*6c80*/  LEA R4, P0, R200.reuse, R234.reuse, 0x2 ;  /* 0x000000eac8047211 */ /* 0x0c0fe800078010ff */
[-C--:B------:R-:W-:Y:S01]  /*6c90*/  LEA.HI.X.SX32 R5, R200, R235.reuse, 0x2, P0 ;  /* 0x000000ebc8057211 */ /* 0x080fe200000f16ff */
[----:B--2---:R-:W2:Y:S01]  /*6ca0*/  LDL R15, [R1+0xc] ;  /* 0x00000c00010f7983 */ /* 0x004ea20000100800 */
[----:B------:R-:W-:Y:S01]  /*6cb0*/  IADD3 R200, R209, 0x40, RZ ;  /* 0x00000040d1c87810 */ /* 0x000fe20007ffe0ff */
[----:B------:R-:W-:Y:S01]  /*6cc0*/  IMAD.MOV.U32 R209, RZ, RZ, c[0x0][0x22c] ;  /* 0x00008b00ffd17624 */ /* 0x000fe200078e00ff */
[-C--:B------:R-:W-:Y:S02]  /*6cd0*/  LEA R6, P1, R202, R234.reuse, 0x2 ;  /* 0x000000eaca067211 */ /* 0x080fe400078210ff */
[----:B------:R1:W-:Y:S01]  /*6ce0*/  RED.E.ADD.F32.FTZ.RN.STRONG.GPU [R4.64], R86 ;  /* 0x000000560400798e */ /* 0x0003e2000c10e784 */
[----:B------:R-:W-:Y:S01]  /*6cf0*/  IMAD.IADD R200, R238, 0x1, R200 ;  /* 0x00000001eec87824 */ /* 0x000fe200078e02c8 */
[-C--:B------:R-:W-:Y:S01]  /*6d00*/  LEA.HI.X.SX32 R7, R202, R235.reuse, 0x2, P1 ;  /* 0x000000ebca077211 */ /* 0x080fe200008f16ff */
[----:B------:R-:W-:Y:S01]  /*6d10*/  IMAD R209, R209, c[0x0][0x1c0], RZ ;  /* 0x00007000d1d17a24 */ /* 0x000fe200078e02ff */
[CC--:B------:R-:W-:Y:S01]  /*6d20*/  LEA R10, P0, R201.reuse, R234.reuse, 0x2 ;  /* 0x000000eac90a7211 */ /* 0x0c0fe200078010ff */
[C---:B------:R-:W-:Y:S02]  /*6d30*/  IMAD.IADD R200, R238.reuse, 0x1, R200 ;  /* 0x00000001eec87824 */ /* 0x040fe400078e02c8 */
[----:B------:R1:W-:Y:S01]  /*6d40*/  RED.E.ADD.F32.FTZ.RN.STRONG.GPU [R6.64], R87 ;  /* 0x000000570600798e */ /* 0x0003e2000c10e784 */
[-C--:B------:R-:W-:Y:S01]  /*6d50*/  LEA.HI.X.SX32 R11, R201, R235.reuse, 0x2, P0 ;  /* 0x000000ebc90b7211 */ /* 0x080fe200000f16ff */
[----:B------:R-:W-:Y:S02]  /*6d60*/  IMAD.IADD R200, R238, 0x1, R200 ;  /* 0x00000001eec87824 */ /* 0x000fe400078e02c8 */
[----:B------:R-:W-:Y:S02]  /*6d70*/  IMAD.SHL.U32 R209, R209, 0x10, RZ ;  /* 0x00000010d1d17824 */ /* 0x000fe400078e00ff */
[----:B------:R-:W-:Y:S01]  /*6d80*/  RED.E.ADD.F32.FTZ.RN.STRONG.GPU [R10.64], R88 ;  /* 0x000000580a00798e */ /* 0x000fe2000c10e784 */
[CC--:B------:R-:W-:Y:S02]  /*6d90*/  LEA R8, P2, R200.reuse, R234.reuse, 0x2 ;  /* 0x000000eac8087211 */ /* 0x0c0fe400078410ff */
[C---:B------:R-:W-:Y:S02]  /*6da0*/  IADD3 R18, R209.reuse, 0x60, RZ ;  /* 0x00000060d1127810 */ /* 0x040fe40007ffe0ff */
[-C--:B------:R-:W-:Y:S02]  /*6db0*/  LEA.HI.X.SX32 R9, R200, R235.reuse, 0x2, P2 ;  /* 0x000000ebc8097211 */ /* 0x080fe400010f16ff */
[C---:B------:R-:W-:Y:S01]  /*6dc0*/  IADD3 R17, R209.reuse, 0x60, RZ ;  /* 0x00000060d1117810 */ /* 0x040fe20007ffe0ff */
[C---:B------:R-:W-:Y:S01]  /*6dd0*/  IMAD.IADD R18, R238.reuse, 0x1, R18 ;  /* 0x00000001ee127824 */ /* 0x040fe200078e0212 */
[----:B------:R-:W-:Y:S01]  /*6de0*/  IADD3 R16, R209, 0x60, RZ ;  /* 0x00000060d1107810 */ /* 0x000fe20007ffe0ff */
[----:B------:R1:W-:Y:S01]  /*6df0*/  RED.E.ADD.F32.FTZ.RN.STRONG.GPU [R8.64], R89 ;  /* 0x000000590800798e */ /* 0x0003e2000c10e784 */
[----:B------:R-:W-:Y:S02]  /*6e00*/  IMAD.MOV.U32 R209, RZ, RZ, c[0x0][0x22c] ;  /* 0x00008b00ffd17624 */ /* 0x000fe400078e00ff */
[C---:B------:R-:W-:Y:S01]  /*6e10*/  IMAD.IADD R17, R238.reuse, 0x1, R17 ;  /* 0x00000001ee117824 */ /* 0x040fe200078e0211 */
[CC--:B-1----:R-:W-:Y:S01]  /*6e20*/  LEA R4, P1, R199.reuse, R234.reuse, 0x2 ;  /* 0x000000eac7047211 */ /* 0x0c2fe200078210ff */
[C---:B------:R-:W-:Y:S02]  /*6e30*/  IMAD.IADD R16, R238.reuse, 0x1, R16 ;  /* 0x00000001ee107824 */ /* 0x040fe400078e0210 */
[C---:B------:R-:W-:Y:S01]  /*6e40*/  IMAD.IADD R17, R238.reuse, 0x1, R17 ;  /* 0x00000001ee117824 */ /* 0x040fe200078e0211 */
[-C--:B------:R-:W-:Y:S01]  /*6e50*/  LEA.HI.X.SX32 R5, R199, R235.reuse, 0x2, P1 ;  /* 0x000000ebc7057211 */ /* 0x080fe200008f16ff */
[----:B------:R-:W-:Y:S01]  /*6e60*/  IMAD.IADD R16, R238, 0x1, R16 ;  /* 0x00000001ee107824 */ /* 0x000fe200078e0210 */
[-C--:B------:R-:W-:Y:S01]  /*6e70*/  LEA R6, P0, R198, R234.reuse, 0x2 ;  /* 0x000000eac6067211 */ /* 0x080fe200078010ff */
[----:B------:R-:W-:Y:S02]  /*6e80*/  IMAD R209, R209, c[0x0][0x1c0], RZ ;  /* 0x00007000d1d17a24 */ /* 0x000fe400078e02ff */
[----:B------:R1:W-:Y:S01]  /*6e90*/  RED.E.ADD.F32.FTZ.RN.STRONG.GPU [R4.64], R90 ;  /* 0x0000005a0400798e */ /* 0x0003e2000c10e784 */
[----:B------:R-:W-:Y:S01]  /*6ea0*/  IMAD.IADD R16, R238, 0x1, R16 ;  /* 0x00000001ee107824 */ /* 0x000fe200078e0210 */
[-C--:B------:R-:W-:Y:S01]  /*6eb0*/  LEA.HI.X.SX32 R7, R198, R235.reuse, 0x2, P0 ;  /* 0x000000ebc6077211 */ /* 0x080fe200000f16ff */
[----:B------:R-:W-:Y:S04]  /*6ec0*/  IMAD.SHL.U32 R209, R209, 0x10, RZ ;  /* 0x00000010d1d17824 */ /* 0x000fe800078e00ff */
[----:B------:R1:W-:Y:S05]  /*6ed0*/  RED.E.ADD.F32.FTZ.RN.STRONG.GPU [R6.64], R91 ;  /* 0x0000005b0600798e */ /* 0x0003ea000c10e784 */
[----:B------:R-:W-:Y:S01]  /*6ee0*/  RED.E.ADD.F32.FTZ.RN.STRONG.GPU [R234.64+0x180], R96 ;  /* 0x00018060ea00798e */ /* 0x000fe2000c10e784 */
[CC--:B------:R-:W-:Y:S04]  /*6ef0*/  LEA R8, P2, R16.reuse, R234.reuse, 0x2 ;  /* 0x000000ea10087211 */ /* 0x0c0fe800078410ff */
[----:B------:R-:W-:Y:S01]  /*6f00*/  RED.E.ADD.F32.FTZ.RN.STRONG.GPU [R196.64+0x180], R97 ;  /* 0x00018061c400798e */ /* 0x000fe2000c10e784 */
[-C--:B------:R-:W-:Y:S02]  /*6f10*/  LEA.HI.X.SX32 R9, R16, R235.reuse, 0x2, P2 ;  /* 0x000000eb10097211 */ /* 0x080fe400010f16ff */
[----:B------:R-:W-:Y:S02]  /*6f20*/  IADD3 R16, R209, 0x80, RZ ;  /* 0x00000080d1107810 */ /* 0x000fe40007ffe0ff */
[----:B------:R-:W-:Y:S03]  /*6f30*/  LDSM.16.MT88.4 R88, [R2+0x6000] ;  /* 0x006000000258783b */ /* 0x000fe60000004200 */
[----:B------:R-:W-:Y:S01]  /*6f40*/  IMAD.IADD R16, R238, 0x1, R16 ;  /* 0x00000001ee107824 */ /* 0x000fe200078e0210 */
[-C--:B-1----:R-:W-:Y:S03]  /*6f50*/  LEA R4, P0, R12, R234.reuse, 0x2 ;  /* 0x000000ea0c047211 */ /* 0x082fe600078010ff */
[----:B------:R-:W-:Y:S01]  /*6f60*/  IMAD.IADD R16, R238, 0x1, R16 ;  /* 0x00000001ee107824 */ /* 0x000fe200078e0210 */
[-C--:B------:R-:W-:Y:S02]  /*6f70*/  LEA.HI.X.SX32 R5, R12, R235.reuse, 0x2, P0 ;  /* 0x000000eb0c057211 */ /* 0x080fe400000f16ff */
[----:B------:R-:W4:Y:S01]  /*6f80*/  LDL R12, [R1+0x20] ;  /* 0x00002000010c7983 */ /* 0x000f220000100800 */
[CC--:B------:R-:W-:Y:S02]  /*6f90*/  LEA R6, P1, R18.reuse, R234.reuse, 0x2 ;  /* 0x000000ea12067211 */ /* 0x0c0fe400078210ff */
[CC--:B------:R-:W-:Y:S02]  /*6fa0*/  LEA R10, P0, R17.reuse, R234.reuse, 0x2 ;  /* 0x000000ea110a7211 */ /* 0x0c0fe400078010ff */
[----:B------:R-:W-:Y:S01]  /*6fb0*/  RED.E.ADD.F32.FTZ.RN.STRONG.GPU [R4.64], R98 ;  /* 0x000000620400798e */ /* 0x000fe2000c10e784 */
[-C--:B------:R-:W-:Y:S02]  /*6fc0*/  LEA.HI.X.SX32 R7, R18, R235.reuse, 0x2, P1 ;  /* 0x000000eb12077211 */ /* 0x080fe400008f16ff */
[-C--:B------:R-:W-:Y:S02]  /*6fd0*/  LEA.HI.X.SX32 R11, R17, R235.reuse, 0x2, P0 ;  /* 0x000000eb110b7211 */ /* 0x080fe400000f16ff */
[----:B------:R-:W4:Y:S01]  /*6fe0*/  LDL R17, [R1+0x4] ;  /* 0x0000040001117983 */ /* 0x000f220000100800 */
[----:B------:R-:W-:Y:S04]  /*6ff0*/  IADD3 R18, R209, 0x80, RZ ;  /* 0x00000080d1127810 */ /* 0x000fe80007ffe0ff */
[----:B------:R3:W-:Y:S01]  /*7000*/  RED.E.ADD.F32.FTZ.RN.STRONG.GPU [R6.64], R99 ;  /* 0x000000630600798e */ /* 0x0007e2000c10e784 */
[----:B------:R-:W-:Y:S04]  /*7010*/  IMAD.IADD R18, R238, 0x1, R18 ;  /* 0x00000001ee127824 */ /* 0x000fe800078e0212 */
[----:B------:R-:W-:Y:S05]  /*7020*/  RED.E.ADD.F32.FTZ.RN.STRONG.GPU [R10.64], R92 ;  /* 0x0000005c0a00798e */ /* 0x000fea000c10e784 */
[----:B------:R1:W-:Y:S05]  /*7030*/  RED.E.ADD.F32.FTZ.RN.STRONG.GPU [R8.64], R93 ;  /* 0x0000005d0800798e */ /* 0x0003ea000c10e784 */
[----:B------:R-:W-:Y:S01]  /*7040*/  LDSM.16.MT88.4 R96, [R220+0x28800] ;  /* 0x02880000dc60783b */ /* 0x000fe20000004200 */
[CC--:B---3--:R-:W-:Y:S04]  /*7050*/  LEA R6, P0, R14.reuse, R234.reuse, 0x2 ;  /* 0x000000ea0e067211 */ /* 0x0c8fe800078010ff */
[-C--:B------:R-:W-:Y:S02]  /*7060*/  LEA.HI.X.SX32 R7, R14, R235.reuse, 0x2, P0 ;  /* 0x000000eb0e077211 */ /* 0x080fe400000f16ff */
[CC--:B--2---:R-:W-:Y:S02]  /*7070*/  LEA R4, P1, R15.reuse, R234.reuse, 0x2 ;  /* 0x000000ea0f047211 */ /* 0x0c4fe400078210ff */
[----:B------:R-:W-:Y:S01]  /*7080*/  IADD3 R14, R208, 0x80, RZ ;  /* 0x00000080d00e7810 */ /* 0x000fe20007ffe0ff */
[----:B------:R-:W-:Y:S01]  /*7090*/  IMAD.MOV.U32 R208, RZ, RZ, c[0x0][0x22c] ;  /* 0x00008b00ffd07624 */ /* 0x000fe200078e00ff */
[-C--:B------:R-:W-:Y:S02]  /*70a0*/  LEA.HI.X.SX32 R5, R15, R235.reuse, 0x2, P1 ;  /* 0x000000eb0f057211 */ /* 0x080fe400008f16ff */
[----:B------:R-:W-:Y:S01]  /*70b0*/  IADD3 R15, R209, 0x80, RZ ;  /* 0x00000080d10f7810 */ /* 0x000fe20007ffe0ff */
[----:B------:R-:W-:Y:S02]  /*70c0*/  IMAD R208, R208, c[0x0][0x1c0], RZ ;  /* 0x00007000d0d07a24 */ /* 0x000fe400078e02ff */
[----:B------:R2:W-:Y:S01]  /*70d0*/  RED.E.ADD.F32.FTZ.RN.STRONG.GPU [R4.64], R94 ;  /* 0x0000005e0400798e */ /* 0x0005e2000c10e784 */
[----:B------:R-:W-:Y:S02]  /*70e0*/  IMAD.MOV.U32 R209, RZ, RZ, c[0x0][0x22c] ;  /* 0x00008b00ffd17624 */ /* 0x000fe400078e00ff */
[----:B------:R-:W-:Y:S02]  /*70f0*/  IMAD.IADD R15, R238, 0x1, R15 ;  /* 0x00000001ee0f7824 */ /* 0x000fe400078e020f */
[----:B------:R3:W-:Y:S01]  /*7100*/  RED.E.ADD.F32.FTZ.RN.STRONG.GPU [R6.64], R95 ;  /* 0x0000005f0600798e */ /* 0x0007e2000c10e784 */
[----:B------:R-:W-:Y:S02]  /*7110*/  IMAD.SHL.U32 R208, R208, 0x10, RZ ;  /* 0x00000010d0d07824 */ /* 0x000fe400078e00ff */
[C---:B------:R-:W-:Y:S02]  /*7120*/  IMAD.IADD R15, R238.reuse, 0x1, R15 ;  /* 0x00000001ee0f7824 */ /* 0x040fe400078e020f */
[----:B------:R-:W-:Y:S01]  /*7130*/  RED.E.ADD.F32.FTZ.RN.STRONG.GPU [R234.64+0x200], R100 ;  /* 0x00020064ea00798e */ /* 0x000fe2000c10e784 */
[----:B------:R-:W-:Y:S02]  /*7140*/  IMAD R209, R209, c[0x0][0x1c0], RZ ;  /* 0x00007000d1d17a24 */ /* 0x000fe400078e02ff */
[----:B------:R-:W-:Y:S02]  /*7150*/  IMAD.IADD R15, R238, 0x1, R15 ;  /* 0x00000001ee0f7824 */ /* 0x000fe400078e020f */
[----:B------:R-:W-:Y:S01]  /*7160*/  RED.E.ADD.F32.FTZ.RN.STRONG.GPU [R196.64+0x200], R101 ;  /* 0x00020065c400798e */ /* 0x000fe2000c10e784 */
[----:B------:R-:W-:Y:S02]  /*7170*/  IMAD.SHL.U32 R209, R209, 0x10, RZ ;  /* 0x00000010d1d17824 */ /* 0x000fe400078e00ff */
[-C--:B-1----:R-:W-:Y:S02]  /*7180*/  LEA R8, P2, R15, R234.reuse, 0x2 ;  /* 0x000000ea0f087211 */ /* 0x082fe400078410ff */
[----:B------:R-:W-:Y:S01]  /*7190*/  LDSM.16.MT88.4 R92, [R2+0x800] ;  /* 0x00080000025c783b */ /* 0x000fe20000004200 */
[----:B------:R-:W-:Y:S02]  /*71a0*/  IADD3 R84, R209, 0xa0, RZ ;  /* 0x000000a0d1547810 */ /* 0x000fe40007ffe0ff */
[-C--:B------:R-:W-:Y:S02]  /*71b0*/  LEA.HI.X.SX32 R9, R15, R235.reuse, 0x2, P2 ;  /* 0x000000eb0f097211 */ /* 0x080fe400010f16ff */
[----:B------:R-:W-:Y:S01]  /*71c0*/  IADD3 R15, R208, 0xa0, RZ ;  /* 0x000000a0d00f7810 */ /* 0x000fe20007ffe0ff */
[----:B------:R-:W-:Y:S01]  /*71d0*/  IMAD.IADD R84, R238, 0x1, R84 ;  /* 0x00000001ee547824 */ /* 0x000fe200078e0254 */
[CC--:B--2---:R-:W-:Y:S01]  /*71e0*/  LEA R4, P0, R14.reuse, R234.reuse, 0x2 ;  /* 0x000000ea0e047211 */ /* 0x0c4fe200078010ff */
[----:B------:R-:W-:Y:S01]  /*71f0*/  IMAD.MOV.U32 R208, RZ, RZ, c[0x0][0x22c] ;  /* 0x00008b00ffd07624 */ /* 0x000fe200078e00ff */
[C---:B------:R-:W-:Y:S02]  /*7200*/  IADD3 R19, R209.reuse, 0xa0, RZ ;  /* 0x000000a0d1137810 */ /* 0x040fe40007ffe0ff */
[-C--:B------:R-:W-:Y:S01]  /*7210*/  LEA.HI.X.SX32 R5, R14, R235.reuse, 0x2, P0 ;  /* 0x000000eb0e057211 */ /* 0x080fe200000f16ff */
[----:B------:R-:W-:Y:S01]  /*7220*/  IMAD R208, R208, c[0x0][0x1c0], RZ ;  /* 0x00007000d0d07a24 */ /* 0x000fe200078e02ff */
[----:B------:R-:W2:Y:S01]  /*7230*/  LDL R14, [R1+0x1c] ;  /* 0x00001c00010e7983 */ /* 0x000ea20000100800 */
[-C--:B---3--:R-:W-:Y:S01]  /*7240*/  LEA R6, P1, R18, R234.reuse, 0x2 ;  /* 0x000000ea12067211 */ /* 0x088fe200078210ff */
[----:B------:R-:W-:Y:S01]  /*7250*/  IMAD.IADD R19, R238, 0x1, R19 ;  /* 0x00000001ee137824 */ /* 0x000fe200078e0213 */
[-C--:B------:R-:W-:Y:S01]  /*7260*/  LEA R10, P0, R16, R234.reuse, 0x2 ;  /* 0x000000ea100a7211 */ /* 0x080fe200078010ff */
[----:B------:R-:W-:Y:S01]  /*7270*/  IMAD.SHL.U32 R208, R208, 0x10, RZ ;  /* 0x00000010d0d07824 */ /* 0x000fe200078e00ff */
[----:B------:R4:W-:Y:S01]  /*7280*/  RED.E.ADD.F32.FTZ.RN.STRONG.GPU [R4.64], R102 ;  /* 0x000000660400798e */ /* 0x0009e2000c10e784 */
[-C--:B------:R-:W-:Y:S01]  /*7290*/  LEA.HI.X.SX32 R7, R18, R235.reuse, 0x2, P1 ;  /* 0x000000eb12077211 */ /* 0x080fe200008f16ff */
[----:B------:R-:W-:Y:S01]  /*72a0*/  IMAD.IADD R19, R238, 0x1, R19 ;  /* 0x00000001ee137824 */ /* 0x000fe200078e0213 */
[-C--:B------:R-:W-:Y:S02]  /*72b0*/  LEA.HI.X.SX32 R11, R16, R235.reuse, 0x2, P0 ;  /* 0x000000eb100b7211 */ /* 0x080fe400000f16ff */
[----:B------:R-:W3:Y:S01]  /*72c0*/  LDL R16, [R1] ;  /* 0x0000000001107983 */ /* 0x000ee20000100800 */
[----:B------:R-:W-:Y:S01]  /*72d0*/  IADD3 R18, R209, 0xa0, RZ ;  /* 0x000000a0d1127810 */ /* 0x000fe20007ffe0ff */
[----:B------:R-:W-:Y:S03]  /*72e0*/  IMAD.MOV.U32 R209, RZ, RZ, c[0x0][0x22c] ;  /* 0x00008b00ffd17624 */ /* 0x000fe600078e00ff */
[----:B------:R1:W-:Y:S01]  /*72f0*/  RED.E.ADD.F32.FTZ.RN.STRONG.GPU [R6.64], R103 ;  /* 0x000000670600798e */ /* 0x0003e2000c10e784 */
[C---:B------:R-:W-:Y:S02]  /*7300*/  IMAD.IADD R18, R238.reuse, 0x1, R18 ;  /* 0x00000001ee127824 */ /* 0x040fe400078e0212 */
[----:B------:R-:W-:Y:S02]  /*7310*/  IMAD R209, R209, c[0x0][0x1c0], RZ ;  /* 0x00007000d1d17a24 */ /* 0x000fe400078e02ff */
[----:B------:R-:W-:Y:S01]  /*7320*/  RED.E.ADD.F32.FTZ.RN.STRONG.GPU [R10.64], R104 ;  /* 0x000000680a00798e */ /* 0x000fe2000c10e784 */
[C---:B------:R-:W-:Y:S02]  /*7330*/  IMAD.IADD R18, R238.reuse, 0x1, R18 ;  /* 0x00000001ee127824 */ /* 0x040fe400078e0212 */
[----:B------:R-:W-:Y:S02]  /*7340*/  IMAD.SHL.U32 R209, R209, 0x10, RZ ;  /* 0x00000010d1d17824 */ /* 0x000fe400078e00ff */
[----:B------:R1:W-:Y:S01]  /*7350*/  RED.E.ADD.F32.FTZ.RN.STRONG.GPU [R8.64], R105 ;  /* 0x000000690800798e */ /* 0x0003e2000c10e784 */
[----:B------:R-:W-:Y:S04]  /*7360*/  IMAD.IADD R18, R238, 0x1, R18 ;  /* 0x00000001ee127824 */ /* 0x000fe800078e0212 */
[----:B------:R-:W-:Y:S01]  /*7370*/  LDSM.16.MT88.4 R100, [R2+0x2800] ;  /* 0x002800000264783b */ /* 0x000fe20000004200 */
[CC--:B----4-:R-:W-:Y:S04]  /*7380*/  LEA R4, P1, R13.reuse, R234.reuse, 0x2 ;  /* 0x000000ea0d047211 */ /* 0x0d0fe800078210ff */
[-C--:B------:R-:W-:Y:S05]  /*7390*/  LEA.HI.X.SX32 R5, R13, R235.reuse, 0x2, P1 ;  /* 0x000000eb0d057211 */ /* 0x080fea00008f16ff */
[----:B------:R4:W-:Y:S01]  /*73a0*/  RED.E.ADD.F32.FTZ.RN.STRONG.GPU [R4.64], R106 ;  /* 0x0000006a0400798e */ /* 0x0009e2000c10e784 */
[CC--:B-1----:R-:W-:Y:S04]  /*73b0*/  LEA R6, P0, R12.reuse, R234.reuse, 0x2 ;  /* 0x000000ea0c067211 */ /* 0x0c2fe800078010ff */
[-C--:B------:R-:W-:Y:S02]  /*73c0*/  LEA.HI.X.SX32 R7, R12, R235.reuse, 0x2, P0 ;  /* 0x000000eb0c077211 */ /* 0x080fe400000f16ff */
[CC--:B------:R-:W-:Y:S03]  /*73d0*/  LEA R12, P1, R84.reuse, R234.reuse, 0x2 ;  /* 0x000000ea540c7211 */ /* 0x0c0fe600078210ff */
[----:B------:R1:W-:Y:S01]  /*73e0*/  RED.E.ADD.F32.FTZ.RN.STRONG.GPU [R6.64], R107 ;  /* 0x0000006b0600798e */ /* 0x0003e2000c10e784 */
[-C--:B------:R-:W-:Y:S02]  /*73f0*/  LEA.HI.X.SX32 R13, R84, R235.reuse, 0x2, P1 ;  /* 0x000000eb540d7211 */ /* 0x080fe400008f16ff */
[CC--:B------:R-:W-:Y:S02]  /*7400*/  LEA R8, P2, R18.reuse, R234.reuse, 0x2 ;  /* 0x000000ea12087211 */ /* 0x0c0fe400078410ff */
[----:B------:R-:W-:Y:S02]  /*7410*/  RED.E.ADD.F32.FTZ.RN.STRONG.GPU [R234.64+0x280], R112 ;  /* 0x00028070ea00798e */ /* 0x000fe4000c10e784 */
[-C--:B------:R-:W-:Y:S02]  /*7420*/  LEA.HI.X.SX32 R9, R18, R235.reuse, 0x2, P2 ;  /* 0x000000eb12097211 */ /* 0x080fe400010f16ff */
[----:B------:R-:W-:Y:S01]  /*7430*/  IADD3 R18, R208, 0xc0, RZ ;  /* 0x000000c0d0127810 */ /* 0x000fe20007ffe0ff */
[----:B------:R-:W-:Y:S04]  /*7440*/  RED.E.ADD.F32.FTZ.RN.STRONG.GPU [R196.64+0x280], R113 ;  /* 0x00028071c400798e */ /* 0x000fe8000c10e784 */
[----:B------:R-:W-:Y:S01]  /*7450*/  IMAD.IADD R18, R238, 0x1, R18 ;  /* 0x00000001ee127824 */ /* 0x000fe200078e0212 */
[----:B------:R-:W-:Y:S01]  /*7460*/  LDSM.16.MT88.4 R84, [R2+0x4000] ;  /* 0x004000000254783b */ /* 0x000fe20000004200 */
[CC--:B----4-:R-:W-:Y:S04]  /*7470*/  LEA R4, P0, R15.reuse, R234.reuse, 0x2 ;  /* 0x000000ea0f047211 */ /* 0x0d0fe800078010ff */
[----:B------:R-:W-:Y:S01]  /*7480*/  LDSM.16.MT88.4 R104, [R2+0x4800] ;  /* 0x004800000268783b */ /* 0x000fe20000004200 */
[-C--:B------:R-:W-:Y:S02]  /*7490*/  LEA.HI.X.SX32 R5, R15, R235.reuse, 0x2, P0 ;  /* 0x000000eb0f057211 */ /* 0x080fe400000f16ff */
[CC--:B------:R-:W-:Y:S02]  /*74a0*/  LEA R10, P0, R19.reuse, R234.reuse, 0x2 ;  /* 0x000000ea130a7211 */ /* 0x0c0fe400078010ff */
[----:B------:R-:W4:Y:S02]  /*74b0*/  LDL R15, [R1+0x18] ;  /* 0x00001800010f7983 */ /* 0x000f240000100800 */
[-C--:B------:R-:W-:Y:S02]  /*74c0*/  LEA.HI.X.SX32 R11, R19, R235.reuse, 0x2, P0 ;  /* 0x000000eb130b7211 */ /* 0x080fe400000f16ff */
[CC--:B-1----:R-:W-:Y:S01]  /*74d0*/  LEA R6, P1, R17.reuse, R234.reuse, 0x2 ;  /* 0x000000ea11067211 */ /* 0x0c2fe200078210ff */
[----:B------:R-:W-:Y:S03]  /*74e0*/  RED.E.ADD.F32.FTZ.RN.STRONG.GPU [R4.64], R114 ;  /* 0x000000720400798e */ /* 0x000fe6000c10e784 */
[-C--:B------:R-:W-:Y:S02]  /*74f0*/  LEA.HI.X.SX32 R7, R17, R235.reuse, 0x2, P1 ;  /* 0x000000eb11077211 */ /* 0x080fe400008f16ff */
[----:B------:R-:W-:Y:S05]  /*7500*/  RED.E.ADD.F32.FTZ.RN.STRONG.GPU [R12.64], R115 ;  /* 0x000000730c00798e */ /* 0x000fea000c10e784 */
[----:B------:R-:W-:Y:S05]  /*7510*/  RED.E.ADD.F32.FTZ.RN.STRONG.GPU [R10.64], R108 ;  /* 0x0000006c0a00798e */ /* 0x000fea000c10e784 */
[----:B------:R-:W-:Y:S05]  /*7520*/  RED.E.ADD.F32.FTZ.RN.STRONG.GPU [R8.64], R109 ;  /* 0x0000006d0800798e */ /* 0x000fea000c10e784 */
[----:B------:R1:W-:Y:S02]  /*7530*/  RED.E.ADD.F32.FTZ.RN.STRONG.GPU [R6.64], R110 ;  /* 0x0000006e0600798e */ /* 0x0003e4000c10e784 */
[CC--:B-1----:R-:W-:Y:S04]  /*7540*/  LEA R6, P1, R18.reuse, R234.reuse, 0x2 ;  /* 0x000000ea12067211 */ /* 0x0c2fe800078210ff */
[-C--:B------:R-:W-:Y:S02]  /*7550*/  LEA.HI.X.SX32 R7, R18, R235.reuse, 0x2, P1 ;  /* 0x000000eb12077211 */ /* 0x080fe400008f16ff */
[CC--:B--2---:R-:W-:Y:S04]  /*7560*/  LEA R4, P0, R14.reuse, R234.reuse, 0x2 ;  /* 0x000000ea0e047211 */ /* 0x0c4fe800078010ff */
[-C--:B------:R-:W-:Y:S02]  /*7570*/  LEA.HI.X.SX32 R5, R14, R235.reuse, 0x2, P0 ;  /* 0x000000eb0e057211 */ /* 0x080fe400000f16ff */
[----:B------:R-:W-:Y:S01]  /*7580*/  IADD3 R14, R209, 0xc0, RZ ;  /* 0x000000c0d10e7810 */ /* 0x000fe20007ffe0ff */
[----:B------:R-:W-:Y:S02]  /*7590*/  IMAD.MOV.U32 R209, RZ, RZ, c[0x0][0x22c] ;  /* 0x00008b00ffd17624 */ /* 0x000fe400078e00ff */
[----:B------:R1:W-:Y:S01]  /*75a0*/  RED.E.ADD.F32.FTZ.RN.STRONG.GPU [R4.64], R111 ;  /* 0x0000006f0400798e */ /* 0x0003e2000c10e784 */
[CC--:B------:R-:W-:Y:S01]  /*75b0*/  LEA R8, P0, R14.reuse, R234.reuse, 0x2 ;  /* 0x000000ea0e087211 */ /* 0x0c0fe200078010ff */
[----:B------:R-:W-:Y:S03]  /*75c0*/  IMAD R209, R209, c[0x0][0x1c0], RZ ;  /* 0x00007000d1d17a24 */ /* 0x000fe600078e02ff */
[----:B------:R-:W-:Y:S01]  /*75d0*/  RED.E.ADD.F32.FTZ.RN.STRONG.GPU [R234.64+0x300], R116 ;  /* 0x00030074ea00798e */ /* 0x000fe2000c10e784 */
[-C--:B------:R-:W-:Y:S01]  /*75e0*/  LEA.HI.X.SX32 R9, R14, R235.reuse, 0x2, P0 ;  /* 0x000000eb0e097211 */ /* 0x080fe200000f16ff */
[----:B------:R-:W-:Y:S01]  /*75f0*/  IMAD.SHL.U32 R209, R209, 0x10, RZ ;  /* 0x00000010d1d17824 */ /* 0x000fe200078e00ff */
[----:B------:R-:W-:Y:S02]  /*7600*/  IADD3 R14, R208, 0xc0, RZ ;  /* 0x000000c0d00e7810 */ /* 0x000fe40007ffe0ff */
[----:B------:R-:W-:Y:S02]  /*7610*/  RED.E.ADD.F32.FTZ.RN.STRONG.GPU [R196.64+0x300], R117 ;  /* 0x00030075c400798e */ /* 0x000fe4000c10e784 */
[----:B------:R-:W-:Y:S01]  /*7620*/  IADD3 R17, R209, 0xc0, RZ ;  /* 0x000000c0d1117810 */ /* 0x000fe20007ffe0ff */
[C---:B------:R-:W-:Y:S02]  /*7630*/  IMAD.IADD R14, R238.reuse, 0x1, R14 ;  /* 0x00000001ee0e7824 */ /* 0x040fe400078e020e */
[----:B------:R3:W-:Y:S02]  /*7640*/  RED.E.ADD.F32.FTZ.RN.STRONG.GPU [R8.64], R118 ;  /* 0x000000760800798e */ /* 0x0007e4000c10e784 */
[C---:B------:R-:W-:Y:S02]  /*7650*/  IMAD.IADD R14, R238.reuse, 0x1, R14 ;  /* 0x00000001ee0e7824 */ /* 0x040fe400078e020e */
[C---:B------:R-:W-:Y:S01]  /*7660*/  IMAD.IADD R17, R238.reuse, 0x1, R17 ;  /* 0x00000001ee117824 */ /* 0x040fe200078e0211 */
[----:B------:R-:W-:Y:S03]  /*7670*/  RED.E.ADD.F32.FTZ.RN.STRONG.GPU [R6.64], R119 ;  /* 0x000000770600798e */ /* 0x000fe6000c10e784 */
[----:B------:R-:W-:Y:S02]  /*7680*/  IMAD.IADD R17, R238, 0x1, R17 ;  /* 0x00000001ee117824 */ /* 0x000fe400078e0211 */
[----:B------:R-:W-:Y:S01]  /*7690*/  LDSM.16.MT88.4 R108, [R2+0x6800] ;  /* 0x00680000026c783b */ /* 0x000fe20000004200 */
[-C--:B-1----:R-:W-:Y:S01]  /*76a0*/  LEA R4, P0, R14, R234.reuse, 0x2 ;  /* 0x000000ea0e047211 */ /* 0x082fe200078010ff */
[----:B------:R-:W-:Y:S03]  /*76b0*/  IMAD.IADD R17, R238, 0x1, R17 ;  /* 0x00000001ee117824 */ /* 0x000fe600078e0211 */
[-C--:B------:R-:W-:Y:S02]  /*76c0*/  LEA.HI.X.SX32 R5, R14, R235.reuse, 0x2, P0 ;  /* 0x000000eb0e057211 */ /* 0x080fe400000f16ff */
[-C--:B------:R-:W-:Y:S02]  /*76d0*/  LEA R10, P2, R17, R234.reuse, 0x2 ;  /* 0x000000ea110a7211 */ /* 0x080fe400078410ff */
[----:B------:R-:W-:Y:S01]  /*76e0*/  IADD3 R14, R209, 0xe0, RZ ;  /* 0x000000e0d10e7810 */ /* 0x000fe20007ffe0ff */
[----:B------:R1:W-:Y:S01]  /*76f0*/  RED.E.ADD.F32.FTZ.RN.STRONG.GPU [R4.64], R120 ;  /* 0x000000780400798e */ /* 0x0003e2000c10e784 */
[-C--:B------:R-:W-:Y:S02]  /*7700*/  LEA.HI.X.SX32 R11, R17, R235.reuse, 0x2, P2 ;  /* 0x000000eb110b7211 */ /* 0x080fe400010f16ff */
[CC--:B---3--:R-:W-:Y:S03]  /*7710*/  LEA R8, P1, R16.reuse, R234.reuse, 0x2 ;  /* 0x000000ea10087211 */ /* 0x0c8fe600078210ff */
[----:B------:R2:W-:Y:S01]  /*7720*/  RED.E.ADD.F32.FTZ.RN.STRONG.GPU [R10.64], R121 ;  /* 0x000000790a00798e */ /* 0x0005e2000c10e784 */
[-C--:B------:R-:W-:Y:S02]  /*7730*/  LEA.HI.X.SX32 R9, R16, R235.reuse, 0x2, P1 ;  /* 0x000000eb10097211 */ /* 0x080fe400008f16ff */
[----:B------:R-:W-:Y:S03]  /*7740*/  IADD3 R16, R0, 0xe0, RZ ;  /* 0x000000e000107810 */ /* 0x000fe60007ffe0ff */
[----:B------:R3:W-:Y:S02]  /*7750*/  RED.E.ADD.F32.FTZ.RN.STRONG.GPU [R8.64], R122 ;  /* 0x0000007a0800798e */ /* 0x0007e4000c10e784 */
[----:B------:R-:W-:Y:S01]  /*7760*/  IMAD.IADD R16, R238, 0x1, R16 ;  /* 0x00000001ee107824 */ /* 0x000fe200078e0210 */
[CC--:B-1----:R-:W-:Y:S02]  /*7770*/  LEA R4, P1, R14.reuse, R234.reuse, 0x2 ;  /* 0x000000ea0e047211 */ /* 0x0c2fe400078210ff */
[CC--:B----4-:R-:W-:Y:S02]  /*7780*/  LEA R6, P0, R15.reuse, R234.reuse, 0x2 ;  /* 0x000000ea0f067211 */ /* 0x0d0fe400078010ff */
[-C--:B------:R-:W-:Y:S02]  /*7790*/  LEA.HI.X.SX32 R5, R14, R235.reuse, 0x2, P1 ;  /* 0x000000eb0e057211 */ /* 0x080fe400008f16ff */
[-C--:B------:R-:W-:Y:S02]  /*77a0*/  LEA.HI.X.SX32 R7, R15, R235.reuse, 0x2, P0 ;  /* 0x000000eb0f077211 */ /* 0x080fe400000f16ff */
[C---:B------:R-:W-:Y:S02]  /*77b0*/  IADD3 R15, R0.reuse, 0xe0, RZ ;  /* 0x000000e0000f7810 */ /* 0x040fe40007ffe0ff */
[----:B------:R-:W-:Y:S01]  /*77c0*/  IADD3 R14, R0, 0xe0, RZ ;  /* 0x000000e0000e7810 */ /* 0x000fe20007ffe0ff */
[----:B------:R1:W-:Y:S01]  /*77d0*/  RED.E.ADD.F32.FTZ.RN.STRONG.GPU [R6.64], R123 ;  /* 0x0000007b0600798e */ /* 0x0003e2000c10e784 */
[-C--:B------:R-:W-:Y:S01]  /*77e0*/  LEA R12, P0, R16, R234.reuse, 0x2 ;  /* 0x000000ea100c7211 */ /* 0x080fe200078010ff */
[C---:B------:R-:W-:Y:S02]  /*77f0*/  IMAD.IADD R15, R238.reuse, 0x1, R15 ;  /* 0x00000001ee0f7824 */ /* 0x040fe400078e020f */
[C---:B------:R-:W-:Y:S01]  /*7800*/  IMAD.IADD R14, R238.reuse, 0x1, R14 ;  /* 0x00000001ee0e7824 */ /* 0x040fe200078e020e */
[----:B------:R-:W-:Y:S01]  /*7810*/  RED.E.ADD.F32.FTZ.RN.STRONG.GPU [R234.64+0x380], R128 ;  /* 0x00038080ea00798e */ /* 0x000fe2000c10e784 */
[----:B------:R-:W-:Y:S01]  /*7820*/  IMAD.IADD R15, R238, 0x1, R15 ;  /* 0x00000001ee0f7824 */ /* 0x000fe200078e020f */
[-C--:B------:R-:W-:Y:S01]  /*7830*/  LEA.HI.X.SX32 R13, R16, R235.reuse, 0x2, P0 ;  /* 0x000000eb100d7211 */ /* 0x080fe200000f16ff */
[C---:B------:R-:W-:Y:S02]  /*7840*/  IMAD.IADD R14, R238.reuse, 0x1, R14 ;  /* 0x00000001ee0e7824 */ /* 0x040fe400078e020e */
[----:B------:R-:W-:Y:S01]  /*7850*/  RED.E.ADD.F32.FTZ.RN.STRONG.GPU [R196.64+0x380], R129 ;  /* 0x00038081c400798e */ /* 0x000fe2000c10e784 */
[CC--:B--2---:R-:W-:Y:S01]  /*7860*/  LEA R10, P3, R15.reuse, R234.reuse, 0x2 ;  /* 0x000000ea0f0a7211 */ /* 0x0c4fe200078610ff */
[C---:B------:R-:W-:Y:S02]  /*7870*/  IMAD.IADD R14, R238.reuse, 0x1, R14 ;  /* 0x00000001ee0e7824 */ /* 0x040fe400078e020e */
[----:B------:R-:W-:Y:S01]  /*7880*/  IMAD.IADD R0, R238, 0x1, R252 ;  /* 0x00000001ee007824 */ /* 0x000fe200078e02fc */
[----:B------:R2:W-:Y:S01]  /*7890*/  RED.E.ADD.F32.FTZ.RN.STRONG.GPU [R4.64], R130 ;  /* 0x000000820400798e */ /* 0x0005e2000c10e784 */
[-C--:B------:R-:W-:Y:S02]  /*78a0*/  LEA.HI.X.SX32 R11, R15, R235.reuse, 0x2, P3 ;  /* 0x000000eb0f0b7211 */ /* 0x080fe400018f16ff */
[CC--:B---3--:R-:W-:Y:S02]  /*78b0*/  LEA R8, P2, R14.reuse, R234.reuse, 0x2 ;  /* 0x000000ea0e087211 */ /* 0x0c8fe400078410ff */
[----:B------:R-:W-:Y:S02]  /*78c0*/  RED.E.ADD.F32.FTZ.RN.STRONG.GPU [R12.64], R131 ;  /* 0x000000830c00798e */ /* 0x000fe4000c10e784 */
[-C--:B------:R-:W-:Y:S03]  /*78d0*/  LEA.HI.X.SX32 R9, R14, R235.reuse, 0x2, P2 ;  /* 0x000000eb0e097211 */ /* 0x080fe600010f16ff */
[----:B------:R-:W-:Y:S01]  /*78e0*/  RED.E.ADD.F32.FTZ.RN.STRONG.GPU [R10.64], R124 ;  /* 0x0000007c0a00798e */ /* 0x000fe2000c10e784 */
[CC--:B-1----:R-:W-:Y:S04]  /*78f0*/  LEA R6, P1, R252.reuse, R234.reuse, 0x2 ;  /* 0x000000eafc067211 */ /* 0x0c2fe800078210ff */
[----:B------:R-:W-:Y:S01]  /*7900*/  RED.E.ADD.F32.FTZ.RN.STRONG.GPU [R8.64], R125 ;  /* 0x0000007d0800798e */ /* 0x000fe2000c10e784 */
[-C--:B------:R-:W-:Y:S02]  /*7910*/  LEA.HI.X.SX32 R7, R252, R235.reuse, 0x2, P1 ;  /* 0x000000ebfc077211 */ /* 0x080fe400008f16ff */
[----:B------:R-:W-:Y:S01]  /*7920*/  ISETP.LT.AND P1, PT, RZ, UR7, PT ;  /* 0x00000007ff007c0c */ /* 0x000fe2000bf21270 */
[----:B------:R-:W-:Y:S01]  /*7930*/  UIADD3 UR7, UR7, -0x1, URZ ;  /* 0xffffffff07077890 */ /* 0x000fe2000fffe03f */
[----:B------:R-:W-:Y:S05]  /*7940*/  LDSM.16.MT88.4 R8, [R2] ;  /* 0x000000000208783b */ /* 0x000fea0000004200 */
[----:B------:R-:W-:Y:S01]  /*7950*/  RED.E.ADD.F32.FTZ.RN.STRONG.GPU [R6.64], R126 ;  /* 0x0000007e0600798e */ /* 0x000fe2000c10e784 */
[C---:B--2---:R-:W-:Y:S04]  /*7960*/  LEA R4, P0, R0.reuse, R234, 0x2 ;  /* 0x000000ea00047211 */ /* 0x044fe800078010ff */
[----:B------:R-:W-:Y:S01]  /*7970*/  LDSM.16.MT88.4 R12, [R220+0x28000] ;  /* 0x02800000dc0c783b */ /* 0x000fe20000004200 */
[----:B------:R-:W-:Y:S02]  /*7980*/  LEA.HI.X.SX32 R5, R0, R235, 0x2, P0 ;  /* 0x000000eb00057211 */ /* 0x000fe400000f16ff */
[----:B------:R-:W-:Y:S01]  /*7990*/  PLOP3.LUT P0, PT, PT, PT, UP0, 0x80, 0x0 ;  /* 0x000000000000781c */ /* 0x000fe20003f0f008 */
[----:B------:R-:W-:Y:S01]  /*79a0*/  @UP4 UIADD3 UR11, UP0, UR11, -0x100, URZ ;  /* 0xffffff000b0b4890 */ /* 0x000fe2000ff1e03f */
[----:B------:R-:W-:Y:S01]  /*79b0*/  LDSM.16.MT88.4 R16, [R2+0x2000] ;  /* 0x002000000210783b */ /* 0x000fe20000004200 */
[C---:B------:R-:W-:Y:S02]  /*79c0*/  IADD3 R0, R2.reuse, -0x8000, RZ ;  /* 0xffff800002007810 */ /* 0x040fe40007ffe0ff */
[----:B------:R-:W-:Y:S02]  /*79d0*/  @UP4 UIADD3.X UR10, UR10, -0x1, URZ, UP0, !UPT ;  /* 0xffffffff0a0a4890 */ /* 0x000fe400087fe43f */
[----:B------:R-:W-:Y:S05]  /*79e0*/  RED.E.ADD.F32.FTZ.RN.STRONG.GPU [R4.64], R127 ;  /* 0x0000007f0400798e */ /* 0x000fea000c10e784 */
[----:B------:R-:W1:Y:S01]  /*79f0*/  LDSM.16.MT88.4 R4, [R221+0x28000] ;  /* 0x02800000dd04783b */ /* 0x000e620000004200 */
        /* <DEDUP_REMOVED lines=360> */
.L_x_1647:
        /* <DEDUP_REMOVED lines=19> */
.L_x_1648:
        /* <DEDUP_REMOVED lines=58> */
.L_x_1650:
[----:B-1-34-:R-:W-:Y:S05]  /*9550*/  BSYNC B0 ;  /* 0x0000000000007941 */ /* 0x01afea0003800000 */
.L_x_1649:
        /* <DEDUP_REMOVED lines=18> */
.L_x_1652:
[----:B------:R-:W-:Y:S05]  /*9680*/  BSYNC B0 ;  /* 0x0000000000007941 */ /* 0x000fea0003800000 */
.L_x_1651:
        /* <DEDUP_REMOVED lines=27> */
.L_x_1654:
[----:B------:R-:W-:Y:S05]  /*9840*/  BSYNC B0 ;  /* 0x0000000000007941 */ /* 0x000fea0003800000 */
.L_x_1653:
        /* <DEDUP_REMOVED lines=15> */
.L_x_1637:
        /* <DEDUP_REMOVED lines=20> */
.L_x_1656:
        /* <DEDUP_REMOVED lines=18> */
.L_x_1657:
        /* <DEDUP_REMOVED lines=39> */
.L_x_1659:
[----:B------:R-:W-:Y:S05]  /*9e10*/  BSYNC B0 ;  /* 0x0000000000007941 */ /* 0x000fea0003800000 */
.L_x_1658:
        /* <DEDUP_REMOVED lines=17> */
.L_x_1661:
[----:B------:R-:W-:Y:S05]  /*9f30*/  BSYNC B0 ;  /* 0x0000000000007941 */ /* 0x000fea0003800000 */
.L_x_1660:
        /* <DEDUP_REMOVED lines=27> */
.L_x_1663:
[----:B------:R-:W-:Y:S05]  /*a0f0*/  BSYNC B0 ;  /* 0x0000000000007941 */ /* 0x000fea0003800000 */
.L_x_1662:
        /* <DEDUP_REMOVED lines=14> */
.L_x_1655:
[----:B------:R-:W-:Y:S05]  /*a1e0*/  BSYNC B1 ;  /* 0x0000000000017941 */ /* 0x000fea0003800000 */
.L_x_1632:
        /* <DEDUP_REMOVED lines=11> */
.L_x_1664:
[----:B------:R-:W-:Y:S05]  /*a2a0*/  EXIT ;  /* 0x000000000000794d */ /* 0x000fea0003800000 */
.L_x_1666:
        /* <DEDUP_REMOVED lines=13> */
.L_x_2044:


//--------------------- .text._ZN5flash44flash_bwd_dq_dk_dv_loop_seqk_parallel_kernelI23Flash_bwd_kernel_traitsILi256ELi64ELi64ELi8ELi4ELi2ELi2ELb0ELb0EN7cutlass6half_tE19Flash_kernel_traitsILi256ELi64ELi64ELi8ES3_EELb0ELb0ELb0ELb0ELb0ELb1ELb1EEEvNS_16Flash_bwd_paramsE --------------------------
	.section	.text._ZN5flash44flash_bwd_dq_dk_dv_loop_seqk_parallel_kernelI23Flash_bwd_kernel_traitsILi256ELi64ELi64ELi8ELi4ELi2ELi2ELb0ELb0EN7cutlass6half_tE19Flash_kernel_traitsILi256ELi64ELi64ELi8ES3_EELb0ELb0ELb0ELb0ELb0ELb1ELb1EEEvNS_16Flash_bwd_paramsE,"ax",@progbits
	.sectioninfo	@"SHI_REGISTERS=255"
	.align	128
        .global         _ZN5flash44flash_bwd_dq_dk_dv_loop_seqk_parallel_kernelI23Flash_bwd_kernel_traitsILi256ELi64ELi64ELi8ELi4ELi2ELi2ELb0ELb0EN7cutlass6half_tE19Flash_kernel_traitsILi256ELi64ELi64ELi8ES3_EELb0ELb0ELb0ELb0ELb0ELb1ELb1EEEvNS_16Flash_bwd_paramsE
        .type           _ZN5flash44flash_bwd_dq_dk_dv_loop_seqk_parallel_kernelI23Flash_bwd_kernel_traitsILi256ELi64ELi64ELi8ELi4ELi2ELi2ELb0ELb0EN7cutlass6half_tE19Flash_kernel_traitsILi256ELi64ELi64ELi8ES3_EELb0ELb0ELb0ELb0ELb0ELb1ELb1EEEvNS_16Flash_bwd_paramsE,@function
        .size           _ZN5flash44flash_bwd_dq_dk_dv_loop_seqk_parallel_kernelI23Flash_bwd_kernel_traitsILi256ELi64ELi64ELi8ELi4ELi2ELi2ELb0ELb0EN7cutlass6half_tE19Flash_kernel_traitsILi256ELi64ELi64ELi8ES3_EELb0ELb0ELb0ELb0ELb0ELb1ELb1EEEvNS_16Flash_bwd_paramsE,(.L_x_2045 - _ZN5flash44flash_bwd_dq_dk_dv_loop_seqk_parallel_kernelI23Flash_bwd_kernel_traitsILi256ELi64ELi64ELi8ELi4ELi2ELi2ELb0ELb0EN7cutlass6half_tE19Flash_kernel_traitsILi256ELi64ELi64ELi8ES3_EELb0ELb0ELb0ELb0ELb0ELb1ELb1EEEvNS_16Flash_bwd_paramsE)
        .other          _ZN5flash44flash_bwd_dq_dk_dv_loop_seqk_parallel_kernelI23Flash_bwd_kernel_traitsILi256ELi64ELi64ELi8ELi4ELi2ELi2ELb0ELb0EN7cutlass6half_tE19Flash_kernel_traitsILi256ELi64ELi64ELi8ES3_EELb0ELb0ELb0ELb0ELb0ELb1ELb1EEEvNS_16Flash_bwd_paramsE,@"STO_CUDA_ENTRY STV_DEFAULT"
_ZN5flash44flash_bwd_dq_dk_dv_loop_seqk_parallel_kernelI23Flash_bwd_kernel_traitsILi256ELi64ELi64ELi8ELi4ELi2ELi2ELb0ELb0EN7cutlass6half_tE19Flash_kernel_traitsILi256ELi64ELi64ELi8ES3_EELb0ELb0ELb0ELb0ELb0ELb1ELb1EEEvNS_16Flash_bwd_paramsE:
.text._ZN5flash44flash_bwd_dq_dk_dv_loop_seqk_parallel_kernelI23Flash_bwd_kernel_traitsILi256ELi64ELi64ELi8ELi4ELi2ELi2ELb0ELb0EN7cutlass6half_tE19Flash_kernel_traitsILi256ELi64ELi64ELi8ES3_EELb0ELb0ELb0ELb0ELb0ELb1ELb1EEEvNS_16Flash_bwd_paramsE:
        /* <DEDUP_REMOVED lines=50> */
[----:B------:R-:W-:Y:S01]  /*0320*/  IMAD.IADD R231, R5, 0x1, -R2 ;  /* 0x0000000105e77824 */ /* 0x000fe200078e0a02 */
[-C--:B------:R-:W-:Y:S01]  /*0330*/  LEA.HI R13, R11, R12.reuse, RZ, 0x2 ;  /* 0x0000000c0b0d7211 */ /* 0x080fe200078f10ff */
        /* <DEDUP_REMOVED lines=11> */
[----:B------:R-:W-:Y:S01]  /*03f0*/  LEA.HI R9, R11, R12, RZ, 0x3 ;  /* 0x0000000c0b097211 */ /* 0x000fe200078f18ff */
[----:B------:R-:W-:Y:S01]  /*0400*/  @UP2 UIMAD UR54, UR33, UR49, URZ ;  /* 0x00000031213622a4 */ /* 0x000fe2000f8e023f */
[----:B------:R-:W-:Y:S01]  /*0410*/  LOP3.LUT R2, R0, 0xfffffff8, RZ, 0xc0, !PT ;  /* 0xfffffff800027812 */ /* 0x000fe200078ec0ff */
[----:B------:R-:W-:Y:S01]  /*0420*/  IMAD.IADD R0, R12, 0x1, -R3 ;  /* 0x000000010c007824 */ /* 0x000fe200078e0a03 */
[----:B------:R-:W-:Y:S01]  /*0430*/  SHF.R.S32.HI R10, RZ, 0x3, R9 ;  /* 0x00000003ff0a7819 */ /* 0x000fe20000011409 */
[----:B------:R-:W-:-:S02]  /*0440*/  ULDC.64 UR4, c[0x0][0x118] ;  /* 0x0000460000047ab9 */ /* 0x000fc40000000a00 */
[----:B------:R-:W-:Y:S01]  /*0450*/  IMAD.IADD R6, R5, 0x1, -R2 ;  /* 0x0000000105067824 */ /* 0x000fe200078e0a02 */
[----:B------:R-:W-:Y:S01]  /*0460*/  SHF.R.S32.HI R2, RZ, 0x1f, R0 ;  /* 0x0000001fff027819 */ /* 0x000fe20000011400 */
[----:B------:R-:W-:Y:S01]  /*0470*/  IMAD.SHL.U32 R3, R10, 0x40, RZ ;  /* 0x000000400a037824 */ /* 0x000fe200078e00ff */
[----:B------:R-:W-:Y:S02]  /*0480*/  ULOP3.LUT UR56, UR38, UR56, URZ, 0x3c, !UPT ;  /* 0x0000003826387292 */ /* 0x000fe4000f8e3c3f */
        /* <DEDUP_REMOVED lines=25> */
[----:B------:R-:W-:Y:S01]  /*0620*/  USHF.R.S32.HI UR53, URZ, 0x1f, UR47 ;  /* 0x0000001f3f357899 */ /* 0x000fe2000801142f */
[----:B------:R-:W-:Y:S01]  /*0630*/  LEA.HI R5, R11, R12, RZ, 0x7 ;  /* 0x0000000c0b057211 */ /* 0x000fe200078f38ff */
[----:B------:R-:W-:Y:S01]  /*0640*/  UIMAD UR50, UR6, UR50, URZ ;  /* 0x00000032063272a4 */ /* 0x000fe2000f8e023f */
[----:B------:R-:W-:Y:S01]  /*0650*/  LOP3.LUT R0, R0, 0x1c0, RZ, 0xc0, !PT ;  /* 0x000001c000007812 */ /* 0x000fe200078ec0ff */
[----:B------:R-:W-:Y:S01]  /*0660*/  @!UP2 UIMAD UR49, UR7, UR49, URZ ;  /* 0x000000310731a2a4 */ /* 0x000fe2000f8e023f */
[----:B------:R-:W-:Y:S01]  /*0670*/  SHF.R.S32.HI R5, RZ, 0x7, R5 ;  /* 0x00000007ff057819 */ /* 0x000fe20000011405 */
[----:B------:R-:W-:Y:S01]  /*0680*/  USHF.R.S32.HI UR48, URZ, 0x1f, UR41 ;  /* 0x0000001f3f307899 */ /* 0x000fe20008011429 */
[----:B------:R-:W-:Y:S01]  /*0690*/  LOP3.LUT R221, R0, 0x8, R9, 0xf8, !PT ;  /* 0x0000000800dd7812 */ /* 0x000fe200078ef809 */
[----:B------:R-:W-:Y:S01]  /*06a0*/  UMOV UR40, 0xffff8000 ;  /* 0xffff800000287882 */ /* 0x000fe20000000000 */
[----:B------:R-:W-:-:S02]  /*06b0*/  SHF.R.U32.HI R226, RZ, 0x3, R0 ;  /* 0x00000003ffe27819 */ /* 0x000fc40000011600 */
[----:B------:R-:W-:Y:S02]  /*06c0*/  LEA.HI R4, R11, R12, RZ, 0x6 ;  /* 0x0000000c0b047211 */ /* 0x000fe400078f30ff */
[----:B------:R-:W-:Y:S02]  /*06d0*/  LOP3.LUT R221, R221, R226, RZ, 0x3c, !PT ;  /* 0x000000e2dddd7212 */ /* 0x000fe400078e3cff */
[----:B------:R-:W-:Y:S02]  /*06e0*/  SEL R222, R222, 0xffffffe0, !P4 ;  /* 0xffffffe0dede7807 */ /* 0x000fe40006000000 */
[----:B------:R-:W-:Y:S01]  /*06f0*/  SEL R223, R223, 0xffffffc0, !P3 ;  /* 0xffffffc0dfdf7807 */ /* 0x000fe20005800000 */
[----:B-1----:R-:W-:Y:S01]  /*0700*/  IMAD.IADD R16, R2, 0x1, -R3 ;  /* 0x0000000102107824 */ /* 0x002fe200078e0a03 */
[----:B------:R-:W-:Y:S01]  /*0710*/  LOP3.LUT R3, R6, 0x1, RZ, 0xc0, !PT ;  /* 0x0000000106037812 */ /* 0x000fe200078ec0ff */
[----:B------:R-:W-:-:S03]  /*0720*/  IMAD.SHL.U32 R2, R229, 0x10, RZ ;  /* 0x00000010e5027824 */ /* 0x000fc600078e00ff */
[----:B------:R-:W-:Y:S01]  /*0730*/  ISETP.NE.U32.AND P0, PT, R3, 0x1, PT ;  /* 0x000000010300780c */ /* 0x000fe20003f05070 */
[----:B------:R-:W-:Y:S01]  /*0740*/  IMAD.SHL.U32 R3, R8, 0x200, RZ ;  /* 0x0000020008037824 */ /* 0x000fe200078e00ff */
[----:B------:R-:W-:Y:S01]  /*0750*/  LOP3.LUT R2, R0, 0x10, R2, 0xf8, !PT ;  /* 0x0000001000027812 */ /* 0x000fe200078ef802 */
[----:B------:R-:W-:Y:S01]  /*0760*/  STL [R1+0x3c], R16 ;  /* 0x00003c1001007387 */ /* 0x000fe20000100800 */
[----:B------:R-:W-:Y:S01]  /*0770*/  R2P PR, R6, 0x6 ;  /* 0x0000000606007804 */ /* 0x000fe20000000000 */
[----:B------:R-:W-:Y:S01]  /*0780*/  IMAD R0, R5, 0x800, R3 ;  /* 0x0000080005007824 */ /* 0x000fe200078e0203 */
[----:B------:R-:W-:Y:S01]  /*0790*/  LOP3.LUT R2, R2, 0x8, R9, 0xf8, !PT ;  /* 0x0000000802027812 */ /* 0x000fe200078ef809 */
[----:B------:R-:W-:Y:S01]  /*07a0*/  IMAD.U32 R9, RZ, RZ, UR14 ;  /* 0x0000000eff097e24 */ /* 0x000fe2000f8e00ff */
[----:B------:R-:W-:Y:S01]  /*07b0*/  SEL R245, R245, 0x10, !P0 ;  /* 0x00000010f5f57807 */ /* 0x000fe20004000000 */
[----:B------:R-:W-:Y:S01]  /*07c0*/  IMAD.IADD R221, R0, 0x1, R221 ;  /* 0x0000000100dd7824 */ /* 0x000fe200078e02dd */
[----:B------:R-:W-:-:S02]  /*07d0*/  SHF.R.S32.HI R0, RZ, 0x6, R4 ;  /* 0x00000006ff007819 */ /* 0x000fc40000011404 */
[----:B------:R-:W-:Y:S01]  /*07e0*/  LOP3.LUT R226, R3, R2, R226, 0xf6, !PT ;  /* 0x0000000203e27212 */ /* 0x000fe200078ef6e2 */
[----:B------:R-:W-:Y:S01]  /*07f0*/  IMAD.SHL.U32 R3, R5, 0x20, RZ ;  /* 0x0000002005037824 */ /* 0x000fe200078e00ff */
[----:B------:R-:W-:Y:S01]  /*0800*/  LOP3.LUT R2, R13, 0x7ffffffc, RZ, 0xc0, !PT ;  /* 0x7ffffffc0d027812 */ /* 0x000fe200078ec0ff */
[C---:B------:R-:W-:Y:S02]  /*0810*/  IMAD R15, R0.reuse, 0x200, R7 ;  /* 0x00000200000f7824 */ /* 0x040fe400078e0207 */
[----:B------:R-:W-:Y:S02]  /*0820*/  IMAD.SHL.U32 R4, R0, 0x8, RZ ;  /* 0x0000000800047824 */ /* 0x000fe400078e00ff */
[----:B------:R-:W-:Y:S01]  /*0830*/  IMAD.SHL.U32 R0, R6, 0x40, RZ ;  /* 0x0000004006007824 */ /* 0x000fe200078e00ff */
[----:B------:R-:W-:Y:S01]  /*0840*/  STL [R1+0x50], R15 ;  /* 0x0000500f01007387 */ /* 0x000fe20000100800 */
[----:B------:R-:W-:Y:S01]  /*0850*/  IMAD.IADD R6, R12, 0x1, -R2 ;  /* 0x000000010c067824 */ /* 0x000fe200078e0a02 */
[----:B------:R-:W-:Y:S01]  /*0860*/  LOP3.LUT R2, R4, 0x18, RZ, 0xc0, !PT ;  /* 0x0000001804027812 */ /* 0x000fe200078ec0ff */
[----:B------:R-:W-:Y:S01]  /*0870*/  IMAD.SHL.U32 R12, R12, 0x2, RZ ;  /* 0x000000020c0c7824 */ /* 0x000fe200078e00ff */
[----:B------:R-:W-:Y:S01]  /*0880*/  LOP3.LUT R0, R0, 0x1c0, RZ, 0xc0, !PT ;  /* 0x000001c000007812 */ /* 0x000fe200078ec0ff */
[----:B------:R-:W-:-:S02]  /*0890*/  IMAD.SHL.U32 R5, R8, 0x20, RZ ;  /* 0x0000002008057824 */ /* 0x000fc400078e00ff */
        /* <DEDUP_REMOVED lines=12> */
[----:B------:R-:W-:-:S02]  /*0960*/  IMAD.SHL.U32 R3, R16, 0x40, RZ ;  /* 0x0000004010037824 */ /* 0x000fc400078e00ff */
[--C-:B------:R-:W-:Y:S02]  /*0970*/  IMAD R2, R231, 0x400, R0.reuse ;  /* 0x00000400e7027824 */ /* 0x100fe400078e0200 */
[----:B------:R-:W-:Y:S02]  /*0980*/  IMAD R0, R229, 0x400, R0 ;  /* 0x00000400e5007824 */ /* 0x000fe400078e0200 */
[----:B------:R-:W-:Y:S01]  /*0990*/  IMAD.IADD R239, R2, 0x1, R4 ;  /* 0x0000000102ef7824 */ /* 0x000fe200078e0204 */
[----:B------:R-:W-:Y:S01]  /*09a0*/  LOP3.LUT R2, R3, 0x1c0, RZ, 0xc0, !PT ;  /* 0x000001c003027812 */ /* 0x000fe200078ec0ff */
[----:B------:R-:W-:Y:S01]  /*09b0*/  IMAD.IADD R224, R221, 0x1, R223 ;  /* 0x00000001dde07824 */ /* 0x000fe200078e02df */
[----:B------:R-:W-:Y:S01]  /*09c0*/  SHF.R.S32.HI R4, RZ, 0x2, R14 ;  /* 0x00000002ff047819 */ /* 0x000fe2000001140e */
[----:B------:R-:W-:Y:S01]  /*09d0*/  IMAD.SHL.U32 R239, R239, 0x2, RZ ;  /* 0x00000002efef7824 */ /* 0x000fe200078e00ff */
[----:B------:R-:W-:Y:S01]  /*09e0*/  SHF.R.U32.HI R3, RZ, 0x3, R2 ;  /* 0x00000003ff037819 */ /* 0x000fe20000011602 */
[----:B------:R-:W-:-:S02]  /*09f0*/  IMAD.SHL.U32 R237, R15, 0x2, RZ ;  /* 0x000000020fed7824 */ /* 0x000fc400078e00ff */
[----:B------:R-:W-:Y:S01]  /*0a00*/  IMAD R4, R231, 0x10, R4 ;  /* 0x00000010e7047824 */ /* 0x000fe200078e0204 */
[C---:B------:R-:W-:Y:S01]  /*0a10*/  IADD3 R244, R239.reuse, 0x20, RZ ;  /* 0x00000020eff47810 */ /* 0x040fe20007ffe0ff */
[C---:B------:R-:W-:Y:S01]  /*0a20*/  IMAD.IADD R246, R239.reuse, 0x1, R245 ;  /* 0x00000001eff67824 */ /* 0x040fe200078e02f5 */
[----:B------:R-:W-:Y:S01]  /*0a30*/  @P1 IADD3 R244, R239, -0x20, RZ ;  /* 0xffffffe0eff41810 */ /* 0x000fe20007ffe0ff */
[----:B------:R-:W-:Y:S01]  /*0a40*/  IMAD.IADD R223, R223, 0x1, R222 ;  /* 0x00000001dfdf7824 */ /* 0x000fe200078e02de */
[----:B------:R2:W-:Y:S01]  /*0a50*/  STL [R1+0x40], R4 ;  /* 0x0000400401007387 */ /* 0x0005e20000100800 */
[----:B-1----:R-:W-:Y:S02]  /*0a60*/  IMAD.IADD R9, R0, 0x1, R5 ;  /* 0x0000000100097824 */ /* 0x002fe400078e0205 */
[----:B------:R-:W-:Y:S02]  /*0a70*/  IMAD.SHL.U32 R0, R8, 0x8, RZ ;  /* 0x0000000808007824 */ /* 0x000fe400078e00ff */
[----:B------:R-:W-:-:S02]  /*0a80*/  IMAD.SHL.U32 R5, R10, 0x40, RZ ;  /* 0x000000400a057824 */ /* 0x000fc400078e00ff */
        /* <DEDUP_REMOVED lines=13> */
[----:B------:R-:W-:-:S04]  /*0b60*/  IMAD.IADD R229, R3, 0x1, R229 ;  /* 0x0000000103e57824 */ /* 0x000fc800078e02e5 */
[----:B------:R2:W-:Y:S01]  /*0b70*/  STL [R1+0x34], R0 ;  /* 0x0000340001007387 */ /* 0x0005e20000100800 */
[----:B------:R-:W-:-:S03]  /*0b80*/  LEA R229, R229, 0x28000, 0x1 ;  /* 0x00028000e5e57811 */ /* 0x000fc600078e08ff */
.L_x_1701:
        /* <DEDUP_REMOVED lines=12> */
[----:B-12---:R-:W-:Y:S01]  /*0c50*/  IMAD.U32 R2, RZ, RZ, UR6 ;  /* 0x00000006ff027e24 */ /* 0x006fe2000f8e00ff */
[----:B------:R-:W-:Y:S01]  /*0c60*/  ULDC.U8 UR14, c[0x0][0x312] ;  /* 0x0000c480000e7ab9 */ /* 0x000fe20000000000 */
[----:B------:R-:W-:Y:S01]  /*0c70*/  PLOP3.LUT P0, PT, PT, PT, UP4, 0x80, 0x0 ;  /* 0x000000000000781c */ /* 0x000fe20003f0f048 */
[----:B------:R-:W-:Y:S01]  /*0c80*/  ULDC.64 UR8, c[0x0][0x248] ;  /* 0x0000920000087ab9 */ /* 0x000fe20000000a00 */
[----:B------:R-:W-:Y:S01]  /*0c90*/  IMAD.U32 R3, RZ, RZ, UR7 ;  /* 0x00000007ff037e24 */ /* 0x000fe2000f8e00ff */
        /* <DEDUP_REMOVED lines=36> */
.L_x_1667:
        /* <DEDUP_REMOVED lines=58> */
.L_x_1669:
        /* <DEDUP_REMOVED lines=18> */
.L_x_1670:
[----:B------:R-:W-:Y:S01]  /*13a0*/  IABS R5, c[0x0][0x1c8] ;  /* 0x0000720000057a13 */ /* 0x000fe20000000000 */
[----:B------:R-:W-:Y:S01]  /*13b0*/  ULDC.64 UR10, c[0x0][0x370] ;  /* 0x0000dc00000a7ab9 */ /* 0x000fe20000000a00 */
[----:B------:R-:W-:Y:S01]  /*13c0*/  IABS R4, UR38 ;  /* 0x0000002600047c13 */ /* 0x000fe20008000000 */
        /* <DEDUP_REMOVED lines=38> */
[----:B------:R-:W-:Y:S01]  /*1630*/  UIADD3 UR8, UP0, UR15, UR8, URZ ;  /* 0x000000080f087290 */ /* 0x000fe2000ff1e03f */
[----:B------:R-:W-:Y:S01]  /*1640*/  IMAD.MOV.U32 R2, RZ, RZ, R4 ;  /* 0x000000ffff027224 */ /* 0x000fe200078e0004 */
[----:B------:R-:W-:-:S02]  /*1650*/  ULDC UR12, c[0x0][0x234] ;  /* 0x00008d00000c7ab9 */ /* 0x000fc40000000800 */
[----:B------:R-:W-:Y:S01]  /*1660*/  UIADD3.X UR9, UR32, UR7, URZ, UP0, !UPT ;  /* 0x0000000720097290 */ /* 0x000fe200087fe43f */
[----:B------:R-:W-:Y:S01]  /*1670*/  IMAD.HI.U32 R0, R0, R2, RZ ;  /* 0x0000000200007227 */ /* 0x000fe200078e00ff */
[----:B------:R-:W-:-:S03]  /*1680*/  UIMAD UR7, UR37, UR8, URZ ;  /* 0x00000008250772a4 */ /* 0x000fc6000f8e023f */
[----:B------:R-:W-:Y:S01]  /*1690*/  IMAD.MOV R3, RZ, RZ, -R0 ;  /* 0x000000ffff037224 */ /* 0x000fe200078e0a00 */
[----:B------:R-:W-:Y:S02]  /*16a0*/  UIMAD UR10, UR36, UR9, UR7 ;  /* 0x00000009240a72a4 */ /* 0x000fe4000f8e0207 */
[----:B------:R-:W-:Y:S01]  /*16b0*/  @UP2 USEL UR7, UR54, UR17, !UP1 ;  /* 0x0000001136072287 */ /* 0x000fe2000c800000 */
[C---:B------:R-:W-:Y:S01]  /*16c0*/  IMAD R2, R5.reuse, R3, R2 ;  /* 0x0000000305027224 */ /* 0x040fe200078e0202 */
[----:B------:R-:W-:Y:S02]  /*16d0*/  UIMAD.WIDE.U32 UR8, UR36, UR8, URZ ;  /* 0x00000008240872a5 */ /* 0x000fe4000f8e003f */
[----:B------:R-:W-:Y:S02]  /*16e0*/  @UP2 UIMAD UR12, UR38, UR12, UR7 ;  /* 0x0000000c260c22a4 */ /* 0x000fe4000f8e0207 */
[----:B------:R-:W-:Y:S01]  /*16f0*/  ISETP.GT.U32.AND P0, PT, R5, R2, PT ;  /* 0x000000020500720c */ /* 0x000fe20003f04070 */
[----:B------:R-:W-:-:S04]  /*1700*/  UIADD3 UR25, UR9, UR10, URZ ;  /* 0x0000000a09197290 */ /* 0x000fc8000fffe03f */
[----:B------:R-:W-:-:S08]  /*1710*/  @!UP2 UMOV UR12, UR49 ;  /* 0x00000031000cac82 */ /* 0x000fd00008000000 */
        /* <DEDUP_REMOVED lines=15> */
.L_x_1671:
[----:B------:R-:W-:Y:S02]  /*1810*/  UMOV UR10, UR50 ;  /* 0x00000032000a7c82 */ /* 0x000fe40008000000 */
.L_x_1672:
        /* <DEDUP_REMOVED lines=24> */
[----:B--2---:R-:W-:Y:S01]  /*19a0*/  IADD3 R3, P1, R19, UR15, RZ ;  /* 0x0000000f13037c10 */ /* 0x004fe2000ff3e0ff */
[----:B---3--:R-:W-:-:S03]  /*19b0*/  IMAD.MOV.U32 R14, RZ, RZ, R2 ;  /* 0x000000ffff0e7224 */ /* 0x008fc600078e0002 */
[----:B------:R-:W-:Y:S02]  /*19c0*/  IADD3.X R6, R13, UR32, RZ, P1, !PT ;  /* 0x000000200d067c10 */ /* 0x000fe40008ffe4ff */
[----:B------:R-:W-:-:S03]  /*19d0*/  SHF.R.S32.HI R15, RZ, 0x1f, R14 ;  /* 0x0000001fff0f7819 */ /* 0x000fc6000001140e */
[----:B------:R-:W-:Y:S01]  /*19e0*/  IMAD R6, R6, c[0x0][0x190], RZ ;  /* 0x0000640006067a24 */ /* 0x000fe200078e02ff */
[----:B------:R-:W-:Y:S01]  /*19f0*/  IADD3 R2, P0, R14, UR24, RZ ;  /* 0x000000180e027c10 */ /* 0x000fe2000ff1e0ff */
[----:B------:R-:W-:Y:S01]  /*1a00*/  UMOV UR24, 0x4 ;  /* 0x0000000400187882 */ /* 0x000fe20000000000 */
[C---:B------:R-:W-:Y:S01]  /*1a10*/  IMAD.WIDE.U32 R4, R3.reuse, c[0x0][0x190], R14 ;  /* 0x0000640003047a25 */ /* 0x040fe200078e000e */
[----:B------:R2:W-:Y:S03]  /*1a20*/  STL [R1+0x4c], R15 ;  /* 0x00004c0f01007387 */ /* 0x0005e60000100800 */
[----:B------:R-:W-:Y:S01]  /*1a30*/  IMAD R3, R3, c[0x0][0x194], R6 ;  /* 0x0000650003037a24 */ /* 0x000fe200078e0206 */
[----:B------:R-:W-:Y:S01]  /*1a40*/  IADD3 R4, P1, R4, UR39, RZ ;  /* 0x0000002704047c10 */ /* 0x000fe2000ff3e0ff */
[----:B------:R-:W-:-:S03]  /*1a50*/  IMAD.U32 R6, RZ, RZ, UR15 ;  /* 0x0000000fff067e24 */ /* 0x000fc6000f8e00ff */
[----:B------:R-:W-:Y:S01]  /*1a60*/  IADD3.X R5, R5, UR35, R3, P1, !PT ;  /* 0x0000002305057c10 */ /* 0x000fe20008ffe403 */
[----:B------:R-:W-:Y:S01]  /*1a70*/  ULDC.64 UR34, c[0x0][0x200] ;  /* 0x0000800000227ab9 */ /* 0x000fe20000000a00 */
[----:B------:R-:W-:-:S05]  /*1a80*/  IADD3.X R3, R15, UR27, RZ, P0, !PT ;  /* 0x0000001b0f037c10 */ /* 0x000fca00087fe4ff */
        /* <DEDUP_REMOVED lines=12> */
[----:B------:R-:W-:Y:S01]  /*1b50*/  ULDC.64 UR34, c[0x0][0x3c8] ;  /* 0x0000f20000227ab9 */ /* 0x000fe20000000a00 */
[----:B------:R-:W-:Y:S01]  /*1b60*/  IMAD.WIDE.U32 R2, R19, c[0x0][0x370], R2 ;  /* 0x0000dc0013027a25 */ /* 0x000fe200078e0002 */
[----:B------:R-:W-:-:S03]  /*1b70*/  UIMAD.WIDE UR14, UR14, UR24, UR34 ;  /* 0x000000180e0e72a5 */ /* 0x000fc6000f8e0222 */
[----:B------:R-:W-:Y:S01]  /*1b80*/  IMAD.IADD R7, R8, 0x1, -R7 ;  /* 0x0000000108077824 */ /* 0x000fe200078e0a07 */
[----:B------:R-:W-:Y:S01]  /*1b90*/  SHF.R.S32.HI R8, RZ, 0x5, R6 ;  /* 0x00000005ff087819 */ /* 0x000fe20000011406 */
[----:B------:R-:W-:-:S04]  /*1ba0*/  IMAD.U32 R6, RZ, RZ, UR38 ;  /* 0x00000026ff067e24 */ /* 0x000fc8000f8e00ff */
[----:B------:R-:W-:-:S04]  /*1bb0*/  IMAD.WIDE.U32 R4, R6, c[0x0][0x1a8], R4 ;  /* 0x00006a0006047a25 */ /* 0x000fc800078e0004 */
[----:B------:R-:W-:Y:S01]  /*1bc0*/  IMAD R8, R8, UR46, R7 ;  /* 0x0000002e08087c24 */ /* 0x000fe2000f8e0207 */
[----:B------:R-:W-:Y:S01]  /*1bd0*/  IADD3 R10, R5, UR13, RZ ;  /* 0x0000000d050a7c10 */ /* 0x000fe2000fffe0ff */
[----:B------:R-:W-:Y:S01]  /*1be0*/  IMAD R7, R13, c[0x0][0x370], RZ ;  /* 0x0000dc000d077a24 */ /* 0x000fe200078e02ff */
[----:B------:R-:W-:Y:S02]  /*1bf0*/  LEA R6, P1, R4, c[0x0][0x160], 0x1 ;  /* 0x0000580004067a11 */ /* 0x000fe400078208ff */
[----:B------:R-:W-:Y:S01]  /*1c00*/  IADD3 R5, P0, R8, UR17, RZ ;  /* 0x0000001108057c10 */ /* 0x000fe2000ff1e0ff */
[----:B------:R-:W-:Y:S01]  /*1c10*/  IMAD R9, R19, c[0x0][0x374], R7 ;  /* 0x0000dd0013097a24 */ /* 0x000fe200078e0207 */
[----:B------:R-:W-:Y:S02]  /*1c20*/  LEA.HI.X R7, R4, c[0x0][0x164], R10, 0x1, P1 ;  /* 0x0000590004077a11 */ /* 0x000fe400008f0c0a */
[----:B------:R-:W-:Y:S01]  /*1c30*/  LEA.HI.X.SX32 R8, R8, UR7, 0x1, P0 ;  /* 0x0000000708087c11 */ /* 0x000fe200080f0eff */
[----:B------:R-:W-:Y:S01]  /*1c40*/  IMAD.IADD R3, R3, 0x1, R9 ;  /* 0x0000000103037824 */ /* 0x000fe200078e0209 */
[----:B------:R-:W-:-:S02]  /*1c50*/  PLOP3.LUT P0, PT, PT, PT, UP4, 0x80, 0x0 ;  /* 0x000000000000781c */ /* 0x000fc40003f0f048 */
[C---:B------:R-:W-:Y:S02]  /*1c60*/  LEA R234, P1, R5.reuse, c[0x0][0x350], 0x2 ;  /* 0x0000d40005ea7a11 */ /* 0x040fe400078210ff */
[C---:B------:R-:W-:Y:S02]  /*1c70*/  LEA R4, P2, R2.reuse, c[0x0][0x330], 0x1 ;  /* 0x0000cc0002047a11 */ /* 0x040fe400078408ff */
[----:B------:R-:W-:Y:S02]  /*1c80*/  LEA.HI.X R235, R5, c[0x0][0x354], R8, 0x2, P1 ;  /* 0x0000d50005eb7a11 */ /* 0x000fe400008f1408 */
[----:B------:R-:W-:-:S05]  /*1c90*/  LEA.HI.X R5, R2, c[0x0][0x334], R3, 0x1, P2 ;  /* 0x0000cd0002057a11 */ /* 0x000fca00010f0c03 */
[----:B------:R-:W-:Y:S05]  /*1ca0*/  @!P0 BRA `(.L_x_1673) ;  /* 0x0000744000008947 */ /* 0x000fea0003800000 */
[----:B--2---:R-:W2:Y:S01]  /*1cb0*/  LDL R12, [R1+0x50] ;  /* 0x00005000010c7983 */ /* 0x004ea20000100800 */
[----:B------:R-:W-:Y:S01]  /*1cc0*/  PLOP3.LUT P0, PT, PT, PT, UP3, 0x80, 0x0 ;  /* 0x000000000000781c */ /* 0x000fe20003f0f038 */
[----:B------:R-:W-:Y:S01]  /*1cd0*/  UMOV UR7, UR8 ;  /* 0x0000000800077c82 */ /* 0x000fe20008000000 */
[----:B------:R-:W-:Y:S01]  /*1ce0*/  IADD3 R9, R19, 0x20, RZ ;  /* 0x0000002013097810 */ /* 0x000fe20007ffe0ff */
[----:B------:R-:W-:Y:S01]  /*1cf0*/  UIMAD UR12, UR7, -0x40, UR31 ;  /* 0xffffffc0070c78a4 */ /* 0x000fe2000f8e021f */
[----:B------:R-:W-:Y:S01]  /*1d00*/  IMAD.MOV.U32 R8, RZ, RZ, 0x40 ;  /* 0x00000040ff087424 */ /* 0x000fe200078e00ff */
[----:B------:R-:W-:Y:S01]  /*1d10*/  ULEA.HI UR8, UR7, UR7, URZ, 0x1 ;  /* 0x0000000707087291 */ /* 0x000fe2000f8f083f */
[----:B------:R-:W-:Y:S01]  /*1d20*/  IMAD.MOV.U32 R242, RZ, RZ, R4 ;  /* 0x000000fffff27224 */ /* 0x000fe200078e0004 */
[----:B------:R-:W-:Y:S01]  /*1d30*/  UMOV UR9, UR10 ;  /* 0x0000000a00097c82 */ /* 0x000fe20008000000 */
[C---:B------:R-:W-:Y:S01]  /*1d40*/  IMAD.WIDE.U32 R2, R8.reuse, c[0x0][0x370], RZ ;  /* 0x0000dc0008027a25 */ /* 0x040fe200078e00ff */
        /* <DEDUP_REMOVED lines=38> */
[----:B------:R2:W-:Y:S02]  /*1fb0*/  @!P1 LDGSTS.E.BYPASS.LTC128B.128 [R237+0x17000], [R2.64+0x180] ;  /* 0x1700018002ed9fae */ /* 0x0005e4000b901d44 */
        /* <DEDUP_REMOVED lines=21> */
.L_x_1675:
[----:B------:R-:W-:Y:S01]  /*2110*/  @!PT LDS RZ, [RZ] ;  /* 0x00000000fffff984 */ /* 0x000fe20000000800 */
[----:B------:R-:W-:Y:S01]  /*2120*/  @!PT LDS RZ, [RZ] ;  /* 0x00000000fffff984 */ /* 0x000fe20000000800 */
[----:B------:R-:W-:Y:S01]  /*2130*/  @!PT LDS RZ, [RZ] ;  /* 0x00000000fffff984 */ /* 0x000fe20000000800 */
[----:B-1----:R1:W-:Y:S04]  /*2140*/  LDGSTS.E.BYPASS.LTC128B.128 [R236], [R240.64] ;  /* 0x00000000f0ec7fae */ /* 0x0023e8000b901d44 */
[----:B------:R1:W-:Y:S04]  /*2150*/  LDGSTS.E.BYPASS.LTC128B.128 [R236+0x2000], [R240.64+0x80] ;  /* 0x02000080f0ec7fae */ /* 0x0003e8000b901d44 */
[----:B------:R1:W-:Y:S04]  /*2160*/  LDGSTS.E.BYPASS.LTC128B.128 [R236+0x4000], [R240.64+0x100] ;  /* 0x04000100f0ec7fae */ /* 0x0003e8000b901d44 */
[----:B------:R1:W-:Y:S02]  /*2170*/  LDGSTS.E.BYPASS.LTC128B.128 [R236+0x6000], [R240.64+0x180] ;  /* 0x06000180f0ec7fae */ /* 0x0003e4000b901d44 */
.L_x_1676:
[----:B------:R-:W-:Y:S05]  /*2180*/  BSYNC B0 ;  /* 0x0000000000007941 */ /* 0x000fea0003800000 */
.L_x_1674:
        /* <DEDUP_REMOVED lines=21> */
.L_x_1678:
        /* <DEDUP_REMOVED lines=9> */
.L_x_1679:
[----:B------:R-:W-:Y:S05]  /*2370*/  BSYNC B0 ;  /* 0x0000000000007941 */ /* 0x000fea0003800000 */
.L_x_1677:
[----:B------:R-:W3:Y:S01]  /*2380*/  LDL R20, [R1+0x40] ;  /* 0x0000400001147983 */ /* 0x000ee20000100800 */
[----:B------:R-:W-:Y:S01]  /*2390*/  ULDC.64 UR14, c[0x0][0x198] ;  /* 0x00006600000e7ab9 */ /* 0x000fe20000000a00 */
[----:B------:R-:W-:Y:S01]  /*23a0*/  IMAD.U32 R4, RZ, RZ, UR21 ;  /* 0x00000015ff047e24 */ /* 0x000fe2000f8e00ff */
[----:B------:R-:W-:Y:S01]  /*23b0*/  UIMAD UR13, UR18, UR14, URZ ;  /* 0x0000000e120d72a4 */ /* 0x000fe2000f8e023f */
[----:B--2---:R-:W-:-:S02]  /*23c0*/  IMAD.U32 R2, RZ, RZ, UR21 ;  /* 0x00000015ff027e24 */ /* 0x004fc4000f8e00ff */
[----:B------:R-:W-:Y:S01]  /*23d0*/  IMAD.WIDE.U32 R4, R4, c[0x0][0x198], R14 ;  /* 0x0000660004047a25 */ /* 0x000fe200078e000e */
[----:B------:R-:W-:-:S03]  /*23e0*/  UIMAD UR17, UR21, UR15, UR13 ;  /* 0x0000000f151172a4 */ /* 0x000fc6000f8e020d */
[----:B------:R-:W-:Y:S01]  /*23f0*/  ULDC.64 UR14, c[0x0][0x1a0] ;  /* 0x00006800000e7ab9 */ /* 0x000fe20000000a00 */
[----:B------:R-:W-:Y:S01]  /*2400*/  IMAD.WIDE.U32 R2, R2, c[0x0][0x1a0], R14 ;  /* 0x0000680002027a25 */ /* 0x000fe200078e000e */
[----:B------:R-:W-:-:S04]  /*2410*/  UIMAD UR13, UR18, UR14, URZ ;  /* 0x0000000e120d72a4 */ /* 0x000fc8000f8e023f */
[----:B------:R-:W-:Y:S02]  /*2420*/  UIMAD UR14, UR21, UR15, UR13 ;  /* 0x0000000f150e72a4 */ /* 0x000fe4000f8e020d */
[----:B------:R-:W-:Y:S01]  /*2430*/  UIMAD UR13, UR20, -0x40, UR6 ;  /* 0xffffffc0140d78a4 */ /* 0x000fe2000f8e0206 */
[----:B------:R-:W-:Y:S02]  /*2440*/  IADD3 R6, P3, R4, UR29, RZ ;  /* 0x0000001d04067c10 */ /* 0x000fe4000ff7e0ff */
[----:B------:R-:W-:Y:S01]  /*2450*/  MOV R7, UR17 ;  /* 0x0000001100077c02 */ /* 0x000fe20008000f00 */
[----:B------:R-:W-:Y:S01]  /*2460*/  IMAD.U32 R8, RZ, RZ, UR14 ;  /* 0x0000000eff087e24 */ /* 0x000fe2000f8e00ff */
[----:B------:R-:W-:Y:S02]  /*2470*/  IADD3 R4, P2, R2, UR23, RZ ;  /* 0x0000001702047c10 */ /* 0x000fe4000ff5e0ff */
[----:B------:R-:W-:Y:S02]  /*2480*/  ISETP.GE.AND P1, PT, R9, UR13, PT ;  /* 0x0000000d09007c0c */ /* 0x000fe4000bf26270 */
[----:B------:R-:W-:-:S02]  /*2490*/  IADD3.X R7, R5, UR30, R7, P3, !PT ;  /* 0x0000001e05077c10 */ /* 0x000fc40009ffe407 */
[----:B------:R-:W-:Y:S01]  /*24a0*/  IADD3.X R5, R3, UR26, R8, P2, !PT ;  /* 0x0000001a03057c10 */ /* 0x000fe200097fe408 */
[----:B------:R-:W-:Y:S01]  /*24b0*/  IMAD R2, R11, c[0x0][0x1b0], RZ ;  /* 0x00006c000b027a24 */ /* 0x000fe200078e02ff */
[----:B------:R-:W-:Y:S01]  /*24c0*/  ISETP.GE.AND P2, PT, R19, UR13, PT ;  /* 0x0000000d13007c0c */ /* 0x000fe2000bf46270 */
[----:B------:R-:W-:Y:S02]  /*24d0*/  IMAD R8, R11, c[0x0][0x1b8], RZ ;  /* 0x00006e000b087a24 */ /* 0x000fe400078e02ff */
[C---:B------:R-:W-:Y:S02]  /*24e0*/  IMAD R9, R0.reuse, c[0x0][0x1b4], R2 ;  /* 0x00006d0000097a24 */ /* 0x040fe400078e0202 */
[----:B------:R-:W-:-:S04]  /*24f0*/  IMAD.WIDE.U32 R2, R0, c[0x0][0x1b0], R6 ;  /* 0x00006c0000027a25 */ /* 0x000fc800078e0006 */
[C---:B------:R-:W-:Y:S02]  /*2500*/  IMAD R8, R0.reuse, c[0x0][0x1bc], R8 ;  /* 0x00006f0000087a24 */ /* 0x040fe400078e0208 */
[----:B------:R-:W-:Y:S01]  /*2510*/  IMAD.WIDE.U32 R4, R0, c[0x0][0x1b8], R4 ;  /* 0x00006e0000047a25 */ /* 0x000fe200078e0004 */
[----:B------:R-:W-:-:S03]  /*2520*/  @!P1 IADD3 R0, P3, R19, 0x20, RZ ;  /* 0x0000002013009810 */ /* 0x000fc60007f7e0ff */
[----:B------:R-:W-:Y:S01]  /*2530*/  IMAD.IADD R3, R3, 0x1, R9 ;  /* 0x0000000103037824 */ /* 0x000fe200078e0209 */
[-C--:B------:R-:W-:Y:S02]  /*2540*/  @!P1 IADD3.X R9, RZ, R13.reuse, RZ, P3, !PT ;  /* 0x0000000dff099210 */ /* 0x080fe40001ffe4ff */
[----:B------:R-:W-:Y:S01]  /*2550*/  IADD3 R5, R5, R8, RZ ;  /* 0x0000000805057210 */ /* 0x000fe20007ffe0ff */
[----:B------:R-:W-:Y:S01]  /*2560*/  @!P2 IMAD R8, R13, c[0x0][0x198], RZ ;  /* 0x000066000d08aa24 */ /* 0x000fe200078e02ff */
[----:B------:R-:W-:Y:S01]  /*2570*/  @!P1 IADD3 R10, P3, R19, 0x20, RZ ;  /* 0x00000020130a9810 */ /* 0x000fe20007f7e0ff */
[----:B------:R-:W-:Y:S02]  /*2580*/  @!P1 IMAD.MOV.U32 R14, RZ, RZ, R2 ;  /* 0x000000ffff0e9224 */ /* 0x000fe400078e0002 */
[----:B------:R-:W-:Y:S01]  /*2590*/  @!P1 IMAD.MOV.U32 R15, RZ, RZ, R3 ;  /* 0x000000ffff0f9224 */ /* 0x000fe200078e0003 */
[----:B------:R-:W-:Y:S01]  /*25a0*/  @!P1 IADD3.X R11, RZ, R13, RZ, P3, !PT ;  /* 0x0000000dff0b9210 */ /* 0x000fe20001ffe4ff */
[----:B------:R-:W-:-:S02]  /*25b0*/  @!P1 IMAD R9, R9, c[0x0][0x198], RZ ;  /* 0x0000660009099a24 */ /* 0x000fc400078e02ff */
[C---:B------:R-:W-:Y:S02]  /*25c0*/  @!P2 IMAD R8, R19.reuse, c[0x0][0x19c], R8 ;  /* 0x000067001308aa24 */ /* 0x040fe400078e0208 */
[----:B------:R-:W-:-:S04]  /*25d0*/  @!P2 IMAD.WIDE.U32 R2, R19, c[0x0][0x198], R2 ;  /* 0x000066001302aa25 */ /* 0x000fc800078e0002 */
[C---:B------:R-:W-:Y:S02]  /*25e0*/  @!P1 IMAD R18, R0.reuse, c[0x0][0x19c], R9 ;  /* 0x0000670000129a24 */ /* 0x040fe400078e0209 */
[----:B------:R-:W-:-:S04]  /*25f0*/  @!P1 IMAD.WIDE.U32 R14, R0, c[0x0][0x198], R14 ;  /* 0x00006600000e9a25 */ /* 0x000fc800078e000e */
[----:B------:R-:W-:Y:S02]  /*2600*/  @!P1 IMAD R0, R11, c[0x0][0x1a0], RZ ;  /* 0x000068000b009a24 */ /* 0x000fe400078e02ff */
[----:B------:R-:W-:Y:S01]  /*2610*/  @!P2 IMAD.IADD R3, R3, 0x1, R8 ;  /* 0x000000010303a824 */ /* 0x000fe200078e0208 */
[C---:B------:R-:W-:Y:S01]  /*2620*/  @!P2 LEA R8, P3, R2.reuse, c[0x0][0x168], 0x1 ;  /* 0x00005a000208aa11 */ /* 0x040fe200078608ff */
[----:B------:R-:W-:Y:S02]  /*2630*/  @!P1 IMAD.MOV.U32 R6, RZ, RZ, R4 ;  /* 0x000000ffff069224 */ /* 0x000fe400078e0004 */
[----:B------:R-:W-:Y:S02]  /*2640*/  @!P1 IMAD.MOV.U32 R7, RZ, RZ, R5 ;  /* 0x000000ffff079224 */ /* 0x000fe400078e0005 */
[----:B------:R-:W-:Y:S01]  /*2650*/  @!P2 IMAD R12, R13, c[0x0][0x1a0], RZ ;  /* 0x000068000d0caa24 */ /* 0x000fe200078e02ff */
[----:B------:R-:W-:Y:S01]  /*2660*/  @!P2 LEA.HI.X R9, R2, c[0x0][0x16c], R3, 0x1, P3 ;  /* 0x00005b000209aa11 */ /* 0x000fe200018f0c03 */
[----:B------:R-:W-:-:S02]  /*2670*/  @!P1 IMAD R16, R10, c[0x0][0x1a4], R0 ;  /* 0x000069000a109a24 */ /* 0x000fc400078e0200 */
[----:B------:R-:W-:Y:S02]  /*2680*/  @!P2 IMAD R17, R19, c[0x0][0x1a4], R12 ;  /* 0x000069001311aa24 */ /* 0x000fe400078e020c */
[----:B------:R-:W-:Y:S01]  /*2690*/  @!P1 IMAD.WIDE.U32 R10, R10, c[0x0][0x1a0], R6 ;  /* 0x000068000a0a9a25 */ /* 0x000fe200078e0006 */
[----:B------:R-:W-:-:S03]  /*26a0*/  @!P1 LEA R6, P5, R14, c[0x0][0x168], 0x1 ;  /* 0x00005a000e069a11 */ /* 0x000fc600078a08ff */
[----:B------:R-:W-:Y:S02]  /*26b0*/  @!P1 IMAD.IADD R3, R15, 0x1, R18 ;  /* 0x000000010f039824 */ /* 0x000fe400078e0212 */
[----:B------:R-:W-:Y:S01]  /*26c0*/  @!P2 IMAD.WIDE.U32 R12, R19, c[0x0][0x1a0], R4 ;  /* 0x00006800130caa25 */ /* 0x000fe200078e0004 */
[----:B------:R-:W-:Y:S02]  /*26d0*/  @P2 STS.128 [R237+0x18000], RZ ;  /* 0x018000ffed002388 */ /* 0x000fe40000000c00 */
[----:B------:R-:W-:Y:S02]  /*26e0*/  @!P1 LEA.HI.X R7, R14, c[0x0][0x16c], R3, 0x1, P5 ;  /* 0x00005b000e079a11 */ /* 0x000fe400028f0c03 */
[----:B------:R-:W-:Y:S01]  /*26f0*/  @P2 STS.128 [R237+0x1a000], RZ ;  /* 0x01a000ffed002388 */ /* 0x000fe20000000c00 */
[----:B------:R-:W-:-:S03]  /*2700*/  @!P2 IADD3 R5, R13, R17, RZ ;  /* 0x000000110d05a210 */ /* 0x000fc60007ffe0ff */
[----:B------:R-:W-:Y:S01]  /*2710*/  @P2 STS.128 [R237+0x1c000], RZ ;  /* 0x01c000ffed002388 */ /* 0x000fe20000000c00 */
[----:B------:R-:W-:-:S03]  /*2720*/  @!P2 LEA R4, P4, R12, c[0x0][0x170], 0x1 ;  /* 0x00005c000c04aa11 */ /* 0x000fc600078808ff */
[----:B------:R-:W-:Y:S04]  /*2730*/  @P2 STS.128 [R237+0x1e000], RZ ;  /* 0x01e000ffed002388 */ /* 0x000fe80000000c00 */
[----:B------:R-:W-:Y:S01]  /*2740*/  @!PT LDS RZ, [RZ] ;  /* 0x00000000fffff984 */ /* 0x000fe20000000800 */
[----:B------:R-:W-:Y:S01]  /*2750*/  @!PT LDS RZ, [RZ] ;  /* 0x00000000fffff984 */ /* 0x000fe20000000800 */
[----:B------:R-:W-:Y:S01]  /*2760*/  @!PT LDS RZ, [RZ] ;  /* 0x00000000fffff984 */ /* 0x000fe20000000800 */
[----:B------:R2:W-:Y:S04]  /*2770*/  @!P2 LDGSTS.E.BYPASS.LTC128B.128 [R237+0x18000], [R8.64] ;  /* 0x1800000008edafae */ /* 0x0005e8000b901d44 */
[----:B------:R2:W-:Y:S01]  /*2780*/  @!P2 LDGSTS.E.BYPASS.LTC128B.128 [R237+0x1a000], [R8.64+0x80] ;  /* 0x1a00008008edafae */ /* 0x0005e2000b901d44 */
[----:B------:R-:W-:-:S03]  /*2790*/  @!P1 IMAD.IADD R11, R11, 0x1, R16 ;  /* 0x000000010b0b9824 */ /* 0x000fc600078e0210 */
[----:B------:R2:W-:Y:S01]  /*27a0*/  @!P2 LDGSTS.E.BYPASS.LTC128B.128 [R237+0x1c000], [R8.64+0x100] ;  /* 0x1c00010008edafae */ /* 0x0005e2000b901d44 */
[----:B------:R-:W-:-:S03]  /*27b0*/  @!P2 LEA.HI.X R5, R12, c[0x0][0x174], R5, 0x1, P4 ;  /* 0x00005d000c05aa11 */ /* 0x000fc600020f0c05 */
[----:B------:R2:W-:Y:S01]  /*27c0*/  @!P2 LDGSTS.E.BYPASS.LTC128B.128 [R237+0x1e000], [R8.64+0x180] ;  /* 0x1e00018008edafae */ /* 0x0005e2000b901d44 */
[----:B------:R-:W-:-:S03]  /*27d0*/  @!P1 LEA R2, P3, R10, c[0x0][0x170], 0x1 ;  /* 0x00005c000a029a11 */ /* 0x000fc600078608ff */
        /* <DEDUP_REMOVED lines=31> */
[----:B------:R-:W-:-:S03]  /*29d0*/  MOV R247, 0x7f800000 ;  /* 0x7f80000000f77802 */ /* 0x000fc60000000f00 */
[----:B------:R1:W-:Y:S01]  /*29e0*/  @!P1 LDGSTS.E.BYPASS.LTC128B.128 [R237+0x23000], [R2.64+0x80] ;  /* 0x2300008002ed9fae */ /* 0x0003e2000b901d44 */
[----:B------:R-:W-:-:S03]  /*29f0*/  IMAD.MOV.U32 R248, RZ, RZ, 0x7f800000 ;  /* 0x7f800000fff87424 */ /* 0x000fc600078e00ff */
[----:B------:R1:W-:Y:S04]  /*2a00*/  @!P1 LDGSTS.E.BYPASS.LTC128B.128 [R237+0x25000], [R2.64+0x100] ;  /* 0x2500010002ed9fae */ /* 0x0003e8000b901d44 */
[----:B------:R1:W-:Y:S04]  /*2a10*/  @!P1 LDGSTS.E.BYPASS.LTC128B.128 [R237+0x27000], [R2.64+0x180] ;  /* 0x2700018002ed9fae */ /* 0x0003e8000b901d44 */
[----:B------:R-:W0:Y:S01]  /*2a20*/  LDGDEPBAR ;  /* 0x00000000000079af */ /* 0x000e220000000000 */
[----:B-1----:R-:W-:-:S04]  /*2a30*/  IADD3 R2, R231, 0x4000, RZ ;  /* 0x00004000e7027810 */ /* 0x002fc80007ffe0ff */
[----:B------:R-:W-:-:S05]  /*2a40*/  SEL R2, R2, R231, !P0 ;  /* 0x000000e702027207 */ /* 0x000fca0004000000 */
[----:B------:R-:W-:Y:S01]  /*2a50*/  IMAD.SHL.U32 R225, R2, 0x2, RZ ;  /* 0x0000000202e17824 */ /* 0x000fe200078e00ff */
[----:B---3--:R-:W-:-:S04]  /*2a60*/  IADD3 R0, R20, 0x8, RZ ;  /* 0x0000000814007810 */ /* 0x008fc80007ffe0ff */
[----:B------:R-:W-:Y:S02]  /*2a70*/  ISETP.GE.AND P6, PT, R0, UR12, PT ;  /* 0x0000000c00007c0c */ /* 0x000fe4000bfc6270 */
[----:B------:R-:W-:-:S04]  /*2a80*/  SHF.R.S32.HI R0, RZ, 0x1f, R20 ;  /* 0x0000001fff007819 */ /* 0x000fc80000011414 */
[----:B------:R-:W-:Y:S02]  /*2a90*/  SHF.L.U64.HI R19, R20, 0x2, R0 ;  /* 0x0000000214137819 */ /* 0x000fe40000010200 */
[----:B------:R-:W-:Y:S01]  /*2aa0*/  IADD3 R0, R230, 0x4000, RZ ;  /* 0x00004000e6007810 */ /* 0x000fe20007ffe0ff */
[----:B------:R-:W-:-:S03]  /*2ab0*/  IMAD.SHL.U32 R21, R20, 0x4, RZ ;  /* 0x0000000414157824 */ /* 0x000fc600078e00ff */
[----:B------:R-:W-:Y:S02]  /*2ac0*/  SEL R0, R0, R230, !P0 ;  /* 0x000000e600007207 */ /* 0x000fe40004000000 */
[----:B------:R-:W-:Y:S02]  /*2ad0*/  ISETP.GE.AND P3, PT, R20, UR12, PT ;  /* 0x0000000c14007c0c */ /* 0x000fe4000bf66270 */
[----:B------:R-:W-:Y:S01]  /*2ae0*/  SHF.L.U32 R220, R0, 0x1, RZ ;  /* 0x0000000100dc7819 */ /* 0x000fe200000006ff */
[----:B------:R-:W-:Y:S01]  /*2af0*/  IMAD.MOV.U32 R0, RZ, RZ, c[0x0][0x22c] ;  /* 0x00008b00ff007624 */ /* 0x000fe200078e00ff */
[----:B------:R-:W-:-:S03]  /*2b00*/  IADD3 R4, P2, R21, UR9, RZ ;  /* 0x0000000915047c10 */ /* 0x000fc6000ff5e0ff */
[----:B------:R-:W-:Y:S01]  /*2b10*/  IMAD R0, R0, c[0x0][0x1c0], RZ ;  /* 0x0000700000007a24 */ /* 0x000fe200078e02ff */
[----:B------:R-:W-:-:S04]  /*2b20*/  IADD3.X R5, R19, UR8, RZ, P2, !PT ;  /* 0x0000000813057c10 */ /* 0x000fc800097fe4ff */
[C---:B----4-:R-:W-:Y:S01]  /*2b30*/  SHF.L.U32 R6, R0.reuse, 0x4, RZ ;  /* 0x0000000400067819 */ /* 0x050fe200000006ff */
[----:B------:R1:W5:Y:S01]  /*2b40*/  @!P3 LDG.E R247, [R4.64] ;  /* 0x0000000404f7b981 */ /* 0x000362000c1e1900 */
[----:B------:R-:W-:-:S03]  /*2b50*/  IMAD.SHL.U32 R238, R0, 0x8, RZ ;  /* 0x0000000800ee7824 */ /* 0x000fc600078e00ff */
[----:B------:R1:W5:Y:S01]  /*2b60*/  @!P6 LDG.E R248, [R4.64+0x20] ;  /* 0x0000200404f8e981 */ /* 0x000362000c1e1900 */
[C---:B------:R-:W-:Y:S02]  /*2b70*/  IADD3 R3, R6.reuse, 0x60, RZ ;  /* 0x0000006006037810 */ /* 0x040fe40007ffe0ff */
[C---:B------:R-:W-:Y:S02]  /*2b80*/  IADD3 R2, R6.reuse, 0x80, RZ ;  /* 0x0000008006027810 */ /* 0x040fe40007ffe0ff */
[----:B--2---:R-:W-:Y:S02]  /*2b90*/  IADD3 R8, R6, 0xa0, RZ ;  /* 0x000000a006087810 */ /* 0x004fe40007ffe0ff */
[C---:B------:R-:W-:Y:S01]  /*2ba0*/  IADD3 R3, R238.reuse, R3, RZ ;  /* 0x00000003ee037210 */ /* 0x040fe20007ffe0ff */
[C---:B------:R-:W-:Y:S01]  /*2bb0*/  IMAD.IADD R2, R238.reuse, 0x1, R2 ;  /* 0x00000001ee027824 */ /* 0x040fe200078e0202 */
[----:B------:R-:W-:-:S03]  /*2bc0*/  IADD3 R0, R238, R8, RZ ;  /* 0x00000008ee007210 */ /* 0x000fc60007ffe0ff */
[----:B------:R-:W-:Y:S01]  /*2bd0*/  IMAD.IADD R3, R238, 0x1, R3 ;  /* 0x00000001ee037824 */ /* 0x000fe200078e0203 */
[C---:B-1----:R-:W-:Y:S02]  /*2be0*/  IADD3 R5, R6.reuse, 0x20, RZ ;  /* 0x0000002006057810 */ /* 0x042fe40007ffe0ff */
[----:B------:R-:W-:-:S03]  /*2bf0*/  IADD3 R4, R6, 0x40, RZ ;  /* 0x0000004006047810 */ /* 0x000fc60007ffe0ff */
[C---:B------:R-:W-:Y:S02]  /*2c00*/  IMAD.IADD R5, R238.reuse, 0x1, R5 ;  /* 0x00000001ee057824 */ /* 0x040fe400078e0205 */
[C---:B------:R-:W-:Y:S02]  /*2c10*/  IMAD.IADD R4, R238.reuse, 0x1, R4 ;  /* 0x00000001ee047824 */ /* 0x040fe400078e0204 */
[C---:B------:R-:W-:Y:S01]  /*2c20*/  IMAD.IADD R5, R238.reuse, 0x1, R5 ;  /* 0x00000001ee057824 */ /* 0x040fe200078e0205 */
[C---:B------:R-:W-:Y:S02]  /*2c30*/  IADD3 R2, R238.reuse, R2, RZ ;  /* 0x00000002ee027210 */ /* 0x040fe40007ffe0ff */
[C---:B------:R-:W-:Y:S01]  /*2c40*/  IADD3 R4, R238.reuse, R4, RZ ;  /* 0x00000004ee047210 */ /* 0x040fe20007ffe0ff */
[----:B------:R-:W-:Y:S01]  /*2c50*/  IMAD.IADD R0, R238, 0x1, R0 ;  /* 0x00000001ee007824 */ /* 0x000fe200078e0200 */
[----:B------:R-:W-:Y:S02]  /*2c60*/  IADD3 R7, R6, 0xc0, RZ ;  /* 0x000000c006077810 */ /* 0x000fe40007ffe0ff */
[C---:B------:R-:W-:Y:S01]  /*2c70*/  IADD3 R5, R238.reuse, R5, RZ ;  /* 0x00000005ee057210 */ /* 0x040fe20007ffe0ff */
[----:B------:R-:W-:Y:S01]  /*2c80*/  IMAD.IADD R4, R238, 0x1, R4 ;  /* 0x00000001ee047824 */ /* 0x000fe200078e0204 */
[----:B------:R-:W-:Y:S01]  /*2c90*/  IADD3 R6, R6, 0xe0, RZ ;  /* 0x000000e006067810 */ /* 0x000fe20007ffe0ff */
[C---:B------:R-:W-:Y:S01]  /*2ca0*/  IMAD.IADD R2, R238.reuse, 0x1, R2 ;  /* 0x00000001ee027824 */ /* 0x040fe200078e0202 */
[C---:B------:R-:W-:Y:S01]  /*2cb0*/  IADD3 R3, R238.reuse, R3, RZ ;  /* 0x00000003ee037210 */ /* 0x040fe20007ffe0ff */
[C---:B------:R-:W-:Y:S01]  /*2cc0*/  IMAD.IADD R5, R238.reuse, 0x1, R5 ;  /* 0x00000001ee057824 */ /* 0x040fe200078e0205 */
[----:B------:R-:W-:-:S02]  /*2cd0*/  IADD3 R6, R238, R6, RZ ;  /* 0x00000006ee067210 */ /* 0x000fc40007ffe0ff */
[C---:B------:R-:W-:Y:S01]  /*2ce0*/  IADD3 R0, R238.reuse, R0, RZ ;  /* 0x00000000ee007210 */ /* 0x040fe20007ffe0ff */
[----:B------:R-:W-:Y:S01]  /*2cf0*/  STL [R1+0x18], R21 ;  /* 0x0000181501007387 */ /* 0x000fe20000100800 */
[C---:B------:R-:W-:Y:S01]  /*2d00*/  IADD3 R4, R238.reuse, R4, RZ ;  /* 0x00000004ee047210 */ /* 0x040fe20007ffe0ff */
[C---:B------:R-:W-:Y:S01]  /*2d10*/  IMAD.IADD R3, R238.reuse, 0x1, R3 ;  /* 0x00000001ee037824 */ /* 0x040fe200078e0203 */
[C---:B------:R-:W-:Y:S01]  /*2d20*/  IADD3 R2, R238.reuse, R2, RZ ;  /* 0x00000002ee027210 */ /* 0x040fe20007ffe0ff */
[----:B------:R-:W-:Y:S01]  /*2d30*/  STL [R1+0x14], R19 ;  /* 0x0000141301007387 */ /* 0x000fe20000100800 */
[C---:B------:R-:W-:Y:S02]  /*2d40*/  IMAD.IADD R6, R238.reuse, 0x1, R6 ;  /* 0x00000001ee067824 */ /* 0x040fe400078e0206 */
[C---:B------:R-:W-:Y:S01]  /*2d50*/  IMAD.IADD R0, R238.reuse, 0x1, R0 ;  /* 0x00000001ee007824 */ /* 0x040fe200078e0200 */
[----:B------:R1:W-:Y:S04]  /*2d60*/  STL [R1+0x10], R5 ;  /* 0x0000100501007387 */ /* 0x0003e80000100800 */
[----:B------:R2:W-:Y:S01]  /*2d70*/  STL [R1+0xc], R4 ;  /* 0x00000c0401007387 */ /* 0x0005e20000100800 */
[----:B------:R-:W-:-:S03]  /*2d80*/  IADD3 R250, R238, R6, RZ ;  /* 0x00000006eefa7210 */ /* 0x000fc60007ffe0ff */
[----:B------:R-:W-:Y:S01]  /*2d90*/  STL [R1+0x8], R3 ;  /* 0x0000080301007387 */ /* 0x000fe20000100800 */
[----:B------:R-:W-:-:S03]  /*2da0*/  IMAD.IADD R6, R238, 0x1, R4 ;  /* 0x00000001ee067824 */ /* 0x000fc600078e0204 */
[----:B------:R-:W-:Y:S04]  /*2db0*/  STL [R1+0x4], R2 ;  /* 0x0000040201007387 */ /* 0x000fe80000100800 */
[----:B------:R-:W-:Y:S01]  /*2dc0*/  STL [R1], R0 ;  /* 0x0000000001007387 */ /* 0x000fe20000100800 */
[----:B-1----:R-:W-:-:S05]  /*2dd0*/  IADD3 R5, R238, R5, RZ ;  /* 0x00000005ee057210 */ /* 0x002fca0007ffe0ff */
[----:B------:R1:W-:Y:S01]  /*2de0*/  STL [R1+0x2c], R5 ;  /* 0x00002c0501007387 */ /* 0x0003e20000100800 */
[----:B--2---:R-:W-:-:S03]  /*2df0*/  IMAD.IADD R4, R238, 0x1, R2 ;  /* 0x00000001ee047824 */ /* 0x004fc600078e0202 */
[----:B------:R2:W-:Y:S01]  /*2e00*/  STL [R1+0x28], R6 ;  /* 0x0000280601007387 */ /* 0x0005e20000100800 */
[----:B------:R-:W-:-:S05]  /*2e10*/  IMAD.IADD R7, R238, 0x1, R7 ;  /* 0x00000001ee077824 */ /* 0x000fca00078e0207 */
[C---:B------:R-:W-:Y:S02]  /*2e20*/  IADD3 R7, R238.reuse, R7, RZ ;  /* 0x00000007ee077210 */ /* 0x040fe40007ffe0ff */
[C---:B-1----:R-:W-:Y:S02]  /*2e30*/  IADD3 R5, R238.reuse, R3, RZ ;  /* 0x00000003ee057210 */ /* 0x042fe40007ffe0ff */
[----:B------:R-:W-:-:S03]  /*2e40*/  IADD3 R3, R238, R0, RZ ;  /* 0x00000000ee037210 */ /* 0x000fc60007ffe0ff */
[----:B------:R2:W-:Y:S04]  /*2e50*/  STL [R1+0x24], R5 ;  /* 0x0000240501007387 */ /* 0x0005e80000100800 */
[----:B------:R2:W-:Y:S04]  /*2e60*/  STL [R1+0x20], R4 ;  /* 0x0000200401007387 */ /* 0x0005e80000100800 */
[----:B------:R2:W-:Y:S01]  /*2e70*/  STL [R1+0x1c], R3 ;  /* 0x00001c0301007387 */ /* 0x0005e20000100800 */
[C---:B------:R-:W-:Y:S02]  /*2e80*/  IMAD.IADD R252, R238.reuse, 0x1, R7 ;  /* 0x00000001eefc7824 */ /* 0x040fe400078e0207 */
[----:B------:R-:W-:-:S03]  /*2e90*/  IMAD.IADD R249, R238, 0x1, R250 ;  /* 0x00000001eef97824 */ /* 0x000fc600078e02fa */
[C---:B------:R-:W-:Y:S01]  /*2ea0*/  IADD3 R251, R238.reuse, R252, RZ ;  /* 0x000000fceefb7210 */ /* 0x040fe20007ffe0ff */
        /* <DEDUP_REMOVED lines=64> */
[----:B------:R-:W-:Y:S01]  /*32b0*/  IMAD.MOV.U32 R233, RZ, RZ, 0x20 ;  /* 0x00000020ffe97424 */ /* 0x000fe200078e00ff */
[----:B------:R-:W-:Y:S01]  /*32c0*/  MOV R232, 0x40 ;  /* 0x0000004000e87802 */ /* 0x000fe20000000f00 */
[----:B------:R-:W-:Y:S01]  /*32d0*/  IMAD.SHL.U32 R228, R231, 0x2, RZ ;  /* 0x00000002e7e47824 */ /* 0x000fe200078e00ff */
[C---:B------:R-:W-:Y:S01]  /*32e0*/  IADD3 R0, R238.reuse, R249, RZ ;  /* 0x000000f9ee007210 */ /* 0x040fe20007ffe0ff */
[----:B------:R-:W-:Y:S01]  /*32f0*/  IMAD.IADD R2, R238, 0x1, R251 ;  /* 0x00000001ee027824 */ /* 0x000fe200078e02fb */
[----:B--2---:R-:W-:-:S04]  /*3300*/  UIADD3 UR15, UR21, 0x40, URZ ;  /* 0x00000040150f7890 */ /* 0x004fc8000fffe03f */
.L_x_1682:
[----:B------:R-:W2:Y:S01]  /*3310*/  LDL R0, [R1+0x3c] ;  /* 0x00003c0001007983 */ /* 0x000ea20000100800 */
[----:B------:R-:W-:Y:S01]  /*3320*/  UISETP.GE.AND UP0, UPT, UR15, UR6, UPT ;  /* 0x000000060f00728c */ /* 0x000fe2000bf06270 */
[----:B------:R-:W-:Y:S01]  /*3330*/  MOV R129, c[0x0][0x22c] ;  /* 0x00008b0000817a02 */ /* 0x000fe20000000f00 */
[----:B------:R-:W-:Y:S03]  /*3340*/  UISETP.GE.AND UP4, UPT, UR7, 0x1, UPT ;  /* 0x000000010700788c */ /* 0x000fe6000bf86270 */
[----:B------:R-:W0:Y:S01]  /*3350*/  LDGDEPBAR ;  /* 0x00000000000079af */ /* 0x000e220000000000 */
[----:B------:R-:W-:Y:S05]  /*3360*/  IMAD R129, R129, c[0x0][0x1c0], RZ ;  /* 0x0000700081817a24 */ /* 0x000fea00078e02ff */
[----:B------:R-:W3:Y:S01]  /*3370*/  LDL R117, [R1+0x38] ;  /* 0x0000380001757983 */ /* 0x000ee20000100800 */
[----:B------:R-:W-:Y:S05]  /*3380*/  LEA R129, -R129, RZ, 0x6 ;  /* 0x000000ff81817211 */ /* 0x000fea00078e31ff */
[----:B------:R-:W4:Y:S06]  /*3390*/  LDL R127, [R1+0x18] ;  /* 0x00001800017f7983 */ /* 0x000f2c0000100800 */
        /* <DEDUP_REMOVED lines=112> */
[----:B------:R-:W-:Y:S03]  /*3aa0*/  @P5 ISETP.GE.AND P5, PT, R3, UR6, PT ;  /* 0x0000000603005c0c */ /* 0x000fe6000bfa6270 */
[C---:B------:R-:W-:Y:S01]  /*3ab0*/  HMMA.16816.F32 R8, R108.reuse, R114, R8 ;  /* 0x000000726c08723c */ /* 0x040fe20000001808 */
[----:B------:R-:W-:Y:S07]  /*3ac0*/  LDSM.16.M88.4 R112, [R223+0x1e000] ;  /* 0x01e00000df70783b */ /* 0x000fee0000000200 */
[C---:B--2---:R-:W-:Y:S04]  /*3ad0*/  HMMA.16816.F32 R12, R108.reuse, R84, R12 ;  /* 0x000000546c0c723c */ /* 0x044fe8000000180c */
[----:B---3-5:R-:W-:Y:S04]  /*3ae0*/  FMUL.FTZ R2, R247, 1.4426950216293334961 ;  /* 0x3fb8aa3bf7027820 */ /* 0x028fe80000410000 */
        /* <DEDUP_REMOVED lines=159> */
[----:B----4-:R-:W-:Y:S03]  /*44e0*/  IADD3 R92, P0, R127, UR11, RZ ;  /* 0x0000000b7f5c7c10 */ /* 0x010fe6000ff1e0ff */
        /* <DEDUP_REMOVED lines=8> */
[----:B------:R4:W-:Y:S01]  /*4570*/  STS [R239+0x2a000], R3 ;  /* 0x02a00003ef007388 */ /* 0x0009e20000000800 */
[----:B------:R-:W-:Y:S05]  /*4580*/  PLOP3.LUT P0, PT, PT, PT, UP4, 0x80, 0x0 ;  /* 0x000000000000781c */ /* 0x000fea0003f0f048 */
[----:B------:R-:W-:Y:S01]  /*4590*/  STS [R246+0x2a400], R5 ;  /* 0x02a40005f6007388 */ /* 0x000fe20000000800 */
        /* <DEDUP_REMOVED lines=105> */
[----:B-1----:R-:W3:Y:S01]  /*4c30*/  LDG.E R0, [R92.64+0x20] ;  /* 0x000020045c007981 */ /* 0x002ee2000c1e1900 */
[C---:B--2---:R-:W-:Y:S08]  /*4c40*/  HMMA.16816.F32 R4, R84.reuse, R88, R4 ;  /* 0x000000585404723c */ /* 0x044ff00000001804 */
[C---:B------:R-:W-:Y:S01]  /*4c50*/  HMMA.16816.F32 R8, R84.reuse, R90, R8 ;  /* 0x0000005a5408723c */ /* 0x040fe20000001808 */
[----:B------:R-:W1:Y:S07]  /*4c60*/  LDSM.16.M88.4 R88, [R222+0x26800] ;  /* 0x02680000de58783b */ /* 0x000e6e0000000200 */
[C---:B-1----:R-:W-:Y:S08]  /*4c70*/  HMMA.16816.F32 R12, R84.reuse, R88, R12 ;  /* 0x00000058540c723c */ /* 0x042ff0000000180c */
[----:B------:R-:W-:Y:S01]  /*4c80*/  HMMA.16816.F32 R16, R84, R90, R16 ;  /* 0x0000005a5410723c */ /* 0x000fe20000001810 */
[----:B------:R1:W-:Y:S06]  /*4c90*/  LDSM.16.M88.4 R84, [R3+0x16000] ;  /* 0x016000000354783b */ /* 0x0003ec0000000200 */
[----:B------:R-:W2:Y:S06]  /*4ca0*/  LDSM.16.M88.4 R88, [R224+0x26000] ;  /* 0x02600000e058783b */ /* 0x000eac0000000200 */
[----:B-1----:R-:W4:Y:S01]  /*4cb0*/  LDG.E R3, [R92.64] ;  /* 0x000000045c037981 */ /* 0x002f22000c1e1900 */
[C---:B--2---:R-:W-:Y:S08]  /*4cc0*/  HMMA.16816.F32 R4, R84.reuse, R88, R4 ;  /* 0x000000585404723c */ /* 0x044ff00000001804 */
        /* <DEDUP_REMOVED lines=12> */
[----:B------:R-:W-:Y:S03]  /*4d90*/  FMUL.FTZ R88, R88, c[0x0][0x2ec] ;  /* 0x0000bb0058587a20 */ /* 0x000fe60000410000 */
[----:B------:R-:W-:Y:S02]  /*4da0*/  FFMA.FTZ R87, -R99, R99, 1 ;  /* 0x3f80000063577423 */ /* 0x000fe40000010163 */
[----:B------:R-:W-:Y:S03]  /*4db0*/  FFMA.FTZ R86, -R100, R100, 1 ;  /* 0x3f80000064567423 */ /* 0x000fe60000010164 */
[----:B------:R-:W-:Y:S02]  /*4dc0*/  FMUL.FTZ R87, R87, c[0x0][0x2ec] ;  /* 0x0000bb0057577a20 */ /* 0x000fe40000410000 */
[----:B------:R-:W-:Y:S02]  /*4dd0*/  FFMA.FTZ R85, -R96, R96, 1 ;  /* 0x3f80000060557423 */ /* 0x000fe40000010160 */
[----:B------:R-:W-:Y:S02]  /*4de0*/  FMUL.FTZ R86, R86, c[0x0][0x2ec] ;  /* 0x0000bb0056567a20 */ /* 0x000fe40000410000 */
[----:B------:R-:W-:Y:S02]  /*4df0*/  FMUL.FTZ R85, R85, c[0x0][0x2ec] ;  /* 0x0000bb0055557a20 */ /* 0x000fe40000410000 */
[C---:B---3--:R-:W-:Y:S04]  /*4e00*/  FADD.FTZ R14, -R0.reuse, R14 ;  /* 0x0000000e000e7221 */ /* 0x048fe80000010100 */
[----:B------:R-:W-:Y:S02]  /*4e10*/  FADD.FTZ R18, -R0, R18 ;  /* 0x0000001200127221 */ /* 0x000fe40000010100 */
[----:B------:R-:W-:Y:S02]  /*4e20*/  FMUL.FTZ R14, R123, R14 ;  /* 0x0000000e7b0e7220 */ /* 0x000fe40000410000 */
[C---:B----4-:R-:W-:Y:S02]  /*4e30*/  FADD.FTZ R2, -R3.reuse, R4 ;  /* 0x0000000403027221 */ /* 0x050fe40000010100 */
[----:B------:R-:W-:Y:S02]  /*4e40*/  FADD.FTZ R4, -R3, R5 ;  /* 0x0000000503047221 */ /* 0x000fe40000010100 */
[----:B------:R-:W-:Y:S02]  /*4e50*/  FMUL.FTZ R2, R118, R2 ;  /* 0x0000000276027220 */ /* 0x000fe40000410000 */
[----:B------:R-:W-:Y:S02]  /*4e60*/  FMUL.FTZ R4, R115, R4 ;  /* 0x0000000473047220 */ /* 0x000fe40000410000 */
[----:B------:R-:W-:Y:S02]  /*4e70*/  FADD.FTZ R5, -R3, R8 ;  /* 0x0000000803057221 */ /* 0x000fe40000010100 */
[----:B------:R-:W-:Y:S02]  /*4e80*/  FMUL.FTZ R88, R2, R88 ;  /* 0x0000005802587220 */ /* 0x000fe40000410000 */
[----:B------:R-:W-:Y:S02]  /*4e90*/  FFMA.FTZ R2, -R98, R98, 1 ;  /* 0x3f80000062027423 */ /* 0x000fe40000010162 */
[----:B------:R-:W-:Y:S02]  /*4ea0*/  FMUL.FTZ R5, R111, R5 ;  /* 0x000000056f057220 */ /* 0x000fe40000410000 */
[----:B------:R-:W-:Y:S02]  /*4eb0*/  FMUL.FTZ R87, R4, R87 ;  /* 0x0000005704577220 */ /* 0x000fe40000410000 */
[----:B------:R-:W-:Y:S02]  /*4ec0*/  FFMA.FTZ R4, -R97, R97, 1 ;  /* 0x3f80000061047423 */ /* 0x000fe40000010161 */
[C---:B------:R-:W-:Y:S02]  /*4ed0*/  FADD.FTZ R84, -R3.reuse, R16 ;  /* 0x0000001003547221 */ /* 0x040fe40000010100 */
[C---:B------:R-:W-:Y:S02]  /*4ee0*/  FADD.FTZ R17, -R3.reuse, R17 ;  /* 0x0000001103117221 */ /* 0x040fe40000010100 */
[----:B------:R-:W-:Y:S02]  /*4ef0*/  FMUL.FTZ R16, R2, c[0x0][0x2ec] ;  /* 0x0000bb0002107a20 */ /* 0x000fe40000410000 */
[C---:B------:R-:W-:Y:S02]  /*4f00*/  FADD.FTZ R8, -R3.reuse, R9 ;  /* 0x0000000903087221 */ /* 0x040fe40000010100 */
[C---:B------:R-:W-:Y:S02]  /*4f10*/  FADD.FTZ R12, -R3.reuse, R12 ;  /* 0x0000000c030c7221 */ /* 0x040fe40000010100 */
[----:B------:R-:W-:Y:S02]  /*4f20*/  FADD.FTZ R9, -R3, R13 ;  /* 0x0000000d03097221 */ /* 0x000fe40000010100 */
[----:B------:R-:W-:Y:S02]  /*4f30*/  FMUL.FTZ R13, R4, c[0x0][0x2ec] ;  /* 0x0000bb00040d7a20 */ /* 0x000fe40000410000 */
[----:B------:R-:W-:Y:S02]  /*4f40*/  FMUL.FTZ R16, R5, R16 ;  /* 0x0000001005107220 */ /* 0x000fe40000410000 */
[----:B------:R-:W-:Y:S02]  /*4f50*/  FMUL.FTZ R4, R109, R84 ;  /* 0x000000546d047220 */ /* 0x000fe40000410000 */
[----:B------:R-:W-:Y:S02]  /*4f60*/  FMUL.FTZ R5, R108, R17 ;  /* 0x000000116c057220 */ /* 0x000fe40000410000 */
[----:B------:R-:W-:Y:S02]  /*4f70*/  FFMA.FTZ R84, -R95, R95, 1 ;  /* 0x3f8000005f547423 */ /* 0x000fe4000001015f */
[----:B------:R-:W-:Y:S02]  /*4f80*/  FFMA.FTZ R17, -R94, R94, 1 ;  /* 0x3f8000005e117423 */ /* 0x000fe4000001015e */
[----:B------:R-:W-:Y:S02]  /*4f90*/  FMUL.FTZ R2, R117, R12 ;  /* 0x0000000c75027220 */ /* 0x000fe40000410000 */
[----:B------:R-:W-:Y:S02]  /*4fa0*/  FMUL.FTZ R3, R114, R9 ;  /* 0x0000000972037220 */ /* 0x000fe40000410000 */
[----:B------:R-:W-:Y:S02]  /*4fb0*/  FMUL.FTZ R84, R84, c[0x0][0x2ec] ;  /* 0x0000bb0054547a20 */ /* 0x000fe40000410000 */
[----:B------:R-:W-:Y:S02]  /*4fc0*/  FMUL.FTZ R17, R17, c[0x0][0x2ec] ;  /* 0x0000bb0011117a20 */ /* 0x000fe40000410000 */
[----:B------:R-:W-:Y:S02]  /*4fd0*/  FMUL.FTZ R86, R2, R86 ;  /* 0x0000005602567220 */ /* 0x000fe40000410000 */
[----:B------:R-:W-:Y:S02]  /*4fe0*/  FMUL.FTZ R85, R3, R85 ;  /* 0x0000005503557220 */ /* 0x000fe40000410000 */
[C---:B------:R-:W-:Y:S02]  /*4ff0*/  FADD.FTZ R2, -R0.reuse, R6 ;  /* 0x0000000600027221 */ /* 0x040fe40000010100 */
[----:B------:R-:W-:Y:S02]  /*5000*/  FADD.FTZ R3, -R0, R7 ;  /* 0x0000000700037221 */ /* 0x000fe40000010100 */
[----:B------:R-:W-:Y:S02]  /*5010*/  FMUL.FTZ R84, R4, R84 ;  /* 0x0000005404547220 */ /* 0x000fe40000410000 */
[----:B------:R-:W-:Y:S02]  /*5020*/  FMUL.FTZ R17, R5, R17 ;  /* 0x0000001105117220 */ /* 0x000fe40000410000 */
[----:B------:R-:W-:Y:S02]  /*5030*/  FFMA.FTZ R4, -R113, R113, 1 ;  /* 0x3f80000071047423 */ /* 0x000fe40000010171 */
[----:B------:R-:W-:Y:S02]  /*5040*/  FFMA.FTZ R5, -R112, R112, 1 ;  /* 0x3f80000070057423 */ /* 0x000fe40000010170 */
[----:B------:R-:W-:Y:S02]  /*5050*/  FADD.FTZ R9, -R0, R11 ;  /* 0x0000000b00097221 */ /* 0x000fe40000010100 */
[----:B------:R-:W-:Y:S02]  /*5060*/  FFMA.FTZ R7, -R106, R106, 1 ;  /* 0x3f8000006a077423 */ /* 0x000fe4000001016a */
[----:B------:R-:W-:Y:S02]  /*5070*/  FMUL.FTZ R8, R110, R8 ;  /* 0x000000086e087220 */ /* 0x000fe40000410000 */
[----:B------:R-:W-:Y:S02]  /*5080*/  FMUL.FTZ R2, R126, R2 ;  /* 0x000000027e027220 */ /* 0x000fe40000410000 */
[----:B------:R-:W-:Y:S02]  /*5090*/  FMUL.FTZ R3, R125, R3 ;  /* 0x000000037d037220 */ /* 0x000fe40000410000 */
[----:B------:R-:W-:Y:S02]  /*50a0*/  FMUL.FTZ R4, R4, c[0x0][0x2ec] ;  /* 0x0000bb0004047a20 */ /* 0x000fe40000410000 */
[----:B------:R-:W-:Y:S02]  /*50b0*/  FMUL.FTZ R5, R5, c[0x0][0x2ec] ;  /* 0x0000bb0005057a20 */ /* 0x000fe40000410000 */
[----:B------:R-:W-:Y:S02]  /*50c0*/  FMUL.FTZ R9, R121, R9 ;  /* 0x0000000979097220 */ /* 0x000fe40000410000 */
[----:B------:R-:W-:Y:S02]  /*50d0*/  FMUL.FTZ R7, R7, c[0x0][0x2ec] ;  /* 0x0000bb0007077a20 */ /* 0x000fe40000410000 */
[----:B------:R-:W-:Y:S02]  /*50e0*/  FMUL.FTZ R13, R8, R13 ;  /* 0x0000000d080d7220 */ /* 0x000fe40000410000 */
[----:B------:R-:W-:Y:S02]  /*50f0*/  FADD.FTZ R6, -R0, R10 ;  /* 0x0000000a00067221 */ /* 0x000fe40000010100 */
[----:B------:R-:W-:Y:S02]  /*5100*/  FMUL.FTZ R4, R2, R4 ;  /* 0x0000000402047220 */ /* 0x000fe40000410000 */
[----:B------:R-:W-:Y:S02]  /*5110*/  FMUL.FTZ R5, R3, R5 ;  /* 0x0000000503057220 */ /* 0x000fe40000410000 */
[C---:B------:R-:W-:Y:S02]  /*5120*/  FADD.FTZ R3, -R0.reuse, R15 ;  /* 0x0000000f00037221 */ /* 0x040fe40000010100 */
        /* <DEDUP_REMOVED lines=8> */
[----:B------:R-:W-:Y:S02]  /*51b0*/  FMUL.FTZ R8, R8, c[0x0][0x2ec] ;  /* 0x0000bb0008087a20 */ /* 0x000fe40000410000 */
        /* <DEDUP_REMOVED lines=39> */
.L_x_1680:
[----:B------:R-:W-:Y:S01]  /*5430*/  F2FP.PACK_AB R6, R87, R88 ;  /* 0x000000585706723e */ /* 0x000fe200000000ff */
[----:B------:R-:W-:Y:S01]  /*5440*/  IMAD.SHL.U32 R216, R230, 0x2, RZ ;  /* 0x00000002e6d87824 */ /* 0x000fe200078e00ff */
        /* <DEDUP_REMOVED lines=44> */
[----:B------:R-:W-:Y:S06]  /*5710*/  LDSM.16.MT88.4 R4, [R227+0x2b000] ;  /* 0x02b00000e304783b */ /* 0x000fec0000004200 */
[----:B------:R-:W-:Y:S01]  /*5720*/  LDSM.16.MT88.4 R88, [R226+0x2b000] ;  /* 0x02b00000e258783b */ /* 0x000fe20000004200 */
        /* <DEDUP_REMOVED lines=14> */
[----:B------:R-:W4:Y:S07]  /*5810*/  LDSM.16.MT88.4 R96, [R216+0x15000] ;  /* 0x01500000d860783b */ /* 0x000f2e0000004200 */
[-C--:B---3--:R-:W-:Y:S08]  /*5820*/  HMMA.16816.F32 R68, R8, R12.reuse, R68 ;  /* 0x0000000c0844723c */ /* 0x088ff00000001844 */
[C---:B------:R-:W-:Y:S08]  /*5830*/  HMMA.16816.F32 R72, R84.reuse, R12, R72 ;  /* 0x0000000c5448723c */ /* 0x040ff00000001848 */
[-C--:B------:R-:W-:Y:S01]  /*5840*/  HMMA.16816.F32 R76, R84, R14.reuse, R76 ;  /* 0x0000000e544c723c */ /* 0x080fe2000000184c */
[----:B------:R-:W3:Y:S07]  /*5850*/  LDSM.16.MT88.4 R84, [R216+0x17000] ;  /* 0x01700000d854783b */ /* 0x000eee0000004200 */
[----:B------:R-:W-:Y:S01]  /*5860*/  HMMA.16816.F32 R80, R8, R14, R80 ;  /* 0x0000000e0850723c */ /* 0x000fe20000001850 */
[----:B------:R-:W-:Y:S06]  /*5870*/  LDSM.16.MT88.4 R8, [R227+0x2b800] ;  /* 0x02b80000e308783b */ /* 0x000fec0000004200 */
[----:B------:R-:W5:Y:S01]  /*5880*/  LDSM.16.MT88.4 R12, [R216+0x11800] ;  /* 0x01180000d80c783b */ /* 0x000f620000004200 */
        /* <DEDUP_REMOVED lines=10> */
[-C--:B----4-:R-:W-:Y:S08]  /*5930*/  HMMA.16816.F32 R52, R4, R96.reuse, R52 ;  /* 0x000000600434723c */ /* 0x090ff00000001834 */
[C---:B------:R-:W-:Y:S08]  /*5940*/  HMMA.16816.F32 R56, R88.reuse, R96, R56 ;  /* 0x000000605838723c */ /* 0x040ff00000001838 */
[-C--:B------:R-:W-:Y:S08]  /*5950*/  HMMA.16816.F32 R60, R88, R98.reuse, R60 ;  /* 0x00000062583c723c */ /* 0x080ff0000000183c */
[C---:B------:R-:W-:Y:S01]  /*5960*/  HMMA.16816.F32 R64, R4.reuse, R98, R64 ;  /* 0x000000620440723c */ /* 0x040fe20000001840 */
[----:B------:R-:W4:Y:S07]  /*5970*/  LDSM.16.MT88.4 R96, [R216+0x15800] ;  /* 0x01580000d860783b */ /* 0x000f2e0000004200 */
[-C--:B---3--:R-:W-:Y:S08]  /*5980*/  HMMA.16816.F32 R68, R4, R84.reuse, R68 ;  /* 0x000000540444723c */ /* 0x088ff00000001844 */
[C---:B------:R-:W-:Y:S08]  /*5990*/  HMMA.16816.F32 R72, R88.reuse, R84, R72 ;  /* 0x000000545848723c */ /* 0x040ff00000001848 */
[-C--:B------:R-:W-:Y:S01]  /*59a0*/  HMMA.16816.F32 R76, R88, R86.reuse, R76 ;  /* 0x00000056584c723c */ /* 0x080fe2000000184c */
[----:B------:R-:W3:Y:S06]  /*59b0*/  LDSM.16.MT88.4 R88, [R216+0x17800] ;  /* 0x01780000d858783b */ /* 0x000eec0000004200 */
[----:B------:R-:W-:Y:S01]  /*59c0*/  BAR.SYNC.DEFER_BLOCKING 0x0 ;  /* 0x0000000000007b1d */ /* 0x000fe20000010000 */
[----:B------:R-:W-:Y:S08]  /*59d0*/  HMMA.16816.F32 R80, R4, R86, R80 ;  /* 0x000000560450723c */ /* 0x000ff00000001850 */
[-C--:B-----5:R-:W-:Y:S08]  /*59e0*/  HMMA.16816.F32 R20, R8, R12.reuse, R20 ;  /* 0x0000000c0814723c */ /* 0x0a0ff00000001814 */
[C---:B-1----:R-:W-:Y:S08]  /*59f0*/  HMMA.16816.F32 R24, R16.reuse, R12, R24 ;  /* 0x0000000c1018723c */ /* 0x042ff00000001818 */
[-C--:B------:R-:W-:Y:S08]  /*5a00*/  HMMA.16816.F32 R28, R16, R14.reuse, R28 ;  /* 0x0000000e101c723c */ /* 0x080ff0000000181c */
[C---:B------:R-:W-:Y:S08]  /*5a10*/  HMMA.16816.F32 R32, R8.reuse, R14, R32 ;  /* 0x0000000e0820723c */ /* 0x040ff00000001820 */
[-C--:B--2---:R-:W-:Y:S08]  /*5a20*/  HMMA.16816.F32 R36, R8, R92.reuse, R36 ;  /* 0x0000005c0824723c */ /* 0x084ff00000001824 */
[C---:B------:R-:W-:Y:S08]  /*5a30*/  HMMA.16816.F32 R40, R16.reuse, R92, R40 ;  /* 0x0000005c1028723c */ /* 0x040ff00000001828 */
[-C--:B------:R-:W-:Y:S08]  /*5a40*/  HMMA.16816.F32 R44, R16, R94.reuse, R44 ;  /* 0x0000005e102c723c */ /* 0x080ff0000000182c */
[C---:B------:R-:W-:Y:S08]  /*5a50*/  HMMA.16816.F32 R48, R8.reuse, R94, R48 ;  /* 0x0000005e0830723c */ /* 0x040ff00000001830 */
[-C--:B----4-:R-:W-:Y:S08]  /*5a60*/  HMMA.16816.F32 R52, R8, R96.reuse, R52 ;  /* 0x000000600834723c */ /* 0x090ff00000001834 */
[C---:B------:R-:W-:Y:S08]  /*5a70*/  HMMA.16816.F32 R56, R16.reuse, R96, R56 ;  /* 0x000000601038723c */ /* 0x040ff00000001838 */
[-C--:B------:R-:W-:Y:S08]  /*5a80*/  HMMA.16816.F32 R60, R16, R98.reuse, R60 ;  /* 0x00000062103c723c */ /* 0x080ff0000000183c */
[C---:B------:R-:W-:Y:S08]  /*5a90*/  HMMA.16816.F32 R64, R8.reuse, R98, R64 ;  /* 0x000000620840723c */ /* 0x040ff00000001840 */
[-C--:B---3--:R-:W-:Y:S08]  /*5aa0*/  HMMA.16816.F32 R68, R8, R88.reuse, R68 ;  /* 0x000000580844723c */ /* 0x088ff00000001844 */
[C---:B------:R-:W-:Y:S08]  /*5ab0*/  HMMA.16816.F32 R72, R16.reuse, R88, R72 ;  /* 0x000000581048723c */ /* 0x040ff00000001848 */
[-C--:B------:R-:W-:Y:S08]  /*5ac0*/  HMMA.16816.F32 R76, R16, R90.reuse, R76 ;  /* 0x0000005a104c723c */ /* 0x080ff0000000184c */
[----:B------:R-:W-:Y:S01]  /*5ad0*/  HMMA.16816.F32 R80, R8, R90, R80 ;  /* 0x0000005a0850723c */ /* 0x000fe20000001850 */
[----:B------:R-:W-:-:S07]  /*5ae0*/  @!P0 BRA `(.L_x_1681) ;  /* 0x0000015000008947 */ /* 0x000fce0003800000 */
[----:B------:R-:W-:Y:S01]  /*5af0*/  IMAD.MOV.U32 R3, RZ, RZ, c[0x0][0x370] ;  /* 0x0000dc00ff037624 */ /* 0x000fe200078e00ff */
[----:B------:R-:W-:Y:S03]  /*5b00*/  MOV R4, c[0x0][0x374] ;  /* 0x0000dd0000047a02 */ /* 0x000fe60000000f00 */
[C---:B------:R-:W-:Y:S05]  /*5b10*/  IMAD.U32 R0, R3.reuse, -0x40, RZ ;  /* 0xffffffc003007824 */ /* 0x040fea00078e00ff */
        /* <DEDUP_REMOVED lines=18> */
.L_x_1681:
[----:B-1----:R-:W-:Y:S01]  /*5c40*/  IMAD.MOV.U32 R2, RZ, RZ, R128 ;  /* 0x000000ffff027224 */ /* 0x002fe200078e0080 */
[----:B------:R-:W-:Y:S01]  /*5c50*/  LDSM.16.MT88.4 R16, [R216+0x18000] ;  /* 0x01800000d810783b */ /* 0x000fe20000004200 */
[----:B------:R-:W-:Y:S01]  /*5c60*/  IMAD.MOV.U32 R3, RZ, RZ, R127 ;  /* 0x000000ffff037224 */ /* 0x000fe200078e007f */
[----:B------:R-:W-:Y:S01]  /*5c70*/  ULOP3.LUT UR12, UR7, 0x1, URZ, 0xc0, !UPT ;  /* 0x00000001070c7892 */ /* 0x000fe2000f8ec03f */
[----:B------:R-:W-:Y:S01]  /*5c80*/  IMAD.IADD R0, R229, 0x1, R116 ;  /* 0x00000001e5007824 */ /* 0x000fe200078e0274 */
[----:B------:R-:W-:Y:S01]  /*5c90*/  @UP4 UIADD3 UR13, UP1, UR9, -0x100, URZ ;  /* 0xffffff00090d4890 */ /* 0x000fe2000ff3e03f */
[----:B------:R-:W1:Y:S01]  /*5ca0*/  LDSM.16.M88.4 R128, [R229] ;  /* 0x00000000e580783b */ /* 0x000e620000000200 */
        /* <DEDUP_REMOVED lines=139> */
[----:B------:R-:W-:Y:S01]  /*6560*/  IMAD R206, R206, c[0x0][0x1c0], RZ ;  /* 0x00007000cece7a24 */ /* 0x000fe200078e02ff */
[----:B------:R4:W-:Y:S01]  /*6570*/  RED.E.ADD.F32.FTZ.RN.STRONG.GPU [R6.64], R10 ;  /* 0x0000000a0600798e */ /* 0x0009e2000c10e784 */
[-C--:B------:R-:W-:Y:S01]  /*6580*/  LEA.HI.X.SX32 R5, R208, R235.reuse, 0x2, P0 ;  /* 0x000000ebd0057211 */ /* 0x080fe200000f16ff */
[----:B------:R-:W-:Y:S02]  /*6590*/  IMAD.SHL.U32 R207, R207, 0x10, RZ ;  /* 0x00000010cfcf7824 */ /* 0x000fe400078e00ff */
[----:B------:R-:W-:Y:S02]  /*65a0*/  IMAD.SHL.U32 R206, R206, 0x10, RZ ;  /* 0x00000010cece7824 */ /* 0x000fe400078e00ff */
[----:B------:R4:W-:Y:S01]  /*65b0*/  RED.E.ADD.F32.FTZ.RN.STRONG.GPU [R4.64], R11 ;  /* 0x0000000b0400798e */ /* 0x0009e2000c10e784 */
[C---:B------:R-:W-:Y:S02]  /*65c0*/  IADD3 R208, R207.reuse, 0x20, RZ ;  /* 0x00000020cfd07810 */ /* 0x040fe40007ffe0ff */
[----:B------:R-:W-:Y:S02]  /*65d0*/  IADD3 R206, R206, 0x20, RZ ;  /* 0x00000020cece7810 */ /* 0x000fe40007ffe0ff */
[----:B------:R-:W-:Y:S01]  /*65e0*/  RED.E.ADD.F32.FTZ.RN.STRONG.GPU [R234.64+0x80], R16 ;  /* 0x00008010ea00798e */ /* 0x000fe2000c10e784 */
[----:B------:R-:W-:Y:S01]  /*65f0*/  IMAD.IADD R208, R238, 0x1, R208 ;  /* 0x00000001eed07824 */ /* 0x000fe200078e02d0 */
[CC--:B------:R-:W-:Y:S03]  /*6600*/  LEA R8, P0, R206.reuse, R234.reuse, 0x2 ;  /* 0x000000eace087211 */ /* 0x0c0fe600078010ff */
[----:B------:R-:W-:Y:S01]  /*6610*/  RED.E.ADD.F32.FTZ.RN.STRONG.GPU [R2.64+0x80], R17 ;  /* 0x000080110200798e */ /* 0x000fe2000c10e784 */
[-C--:B-1----:R-:W-:Y:S04]  /*6620*/  LEA.HI.X.SX32 R9, R206, R235.reuse, 0x2, P0 ;  /* 0x000000ebce097211 */ /* 0x082fe800000f16ff */
[----:B------:R-:W3:Y:S01]  /*6630*/  LDL R197, [R1+0xc] ;  /* 0x00000c0001c57983 */ /* 0x000ee20000100800 */
[C---:B------:R-:W-:Y:S02]  /*6640*/  IADD3 R206, R207.reuse, 0x20, RZ ;  /* 0x00000020cfce7810 */ /* 0x040fe40007ffe0ff */
[----:B------:R-:W-:Y:S02]  /*6650*/  IADD3 R207, R207, 0x20, RZ ;  /* 0x00000020cfcf7810 */ /* 0x000fe40007ffe0ff */
[----:B------:R1:W-:Y:S01]  /*6660*/  RED.E.ADD.F32.FTZ.RN.STRONG.GPU [R8.64], R18 ;  /* 0x000000120800798e */ /* 0x0003e2000c10e784 */
[----:B------:R-:W-:Y:S01]  /*6670*/  IMAD.IADD R206, R238, 0x1, R206 ;  /* 0x00000001eece7824 */ /* 0x000fe200078e02ce */
[-C--:B----4-:R-:W-:Y:S01]  /*6680*/  LEA R6, P1, R208, R234.reuse, 0x2 ;  /* 0x000000ead0067211 */ /* 0x090fe200078210ff */
[C---:B------:R-:W-:Y:S02]  /*6690*/  IMAD.IADD R207, R238.reuse, 0x1, R207 ;  /* 0x00000001eecf7824 */ /* 0x040fe400078e02cf */
[----:B------:R-:W3:Y:S01]  /*66a0*/  LDL R196, [R1+0x28] ;  /* 0x0000280001c47983 */ /* 0x000ee20000100800 */
        /* <DEDUP_REMOVED lines=12> */
[-C--:B------:R-:W-:Y:S04]  /*6770*/  LEA.HI.X.SX32 R9, R206, R235.reuse, 0x2, P2 ;  /* 0x000000ebce097211 */ /* 0x080fe800010f16ff */
[C---:B------:R-:W-:Y:S02]  /*6780*/  IADD3 R199, R207.reuse, 0x40, RZ ;  /* 0x00000040cfc77810 */ /* 0x040fe40007ffe0ff */
[C---:B------:R-:W-:Y:S01]  /*6790*/  IADD3 R198, R207.reuse, 0x40, RZ ;  /* 0x00000040cfc67810 */ /* 0x040fe20007ffe0ff */
[----:B------:R1:W-:Y:S02]  /*67a0*/  RED.E.ADD.F32.FTZ.RN.STRONG.GPU [R8.64], R13 ;  /* 0x0000000d0800798e */ /* 0x0003e4000c10e784 */
[C---:B------:R-:W-:Y:S02]  /*67b0*/  IMAD.IADD R199, R238.reuse, 0x1, R199 ;  /* 0x00000001eec77824 */ /* 0x040fe400078e02c7 */
[C---:B------:R-:W-:Y:S02]  /*67c0*/  IMAD.IADD R198, R238.reuse, 0x1, R198 ;  /* 0x00000001eec67824 */ /* 0x040fe400078e02c6 */
[C---:B------:R-:W-:Y:S02]  /*67d0*/  IMAD.IADD R199, R238.reuse, 0x1, R199 ;  /* 0x00000001eec77824 */ /* 0x040fe400078e02c7 */
[C---:B------:R-:W-:Y:S04]  /*67e0*/  IMAD.IADD R198, R238.reuse, 0x1, R198 ;  /* 0x00000001eec67824 */ /* 0x040fe800078e02c6 */
[----:B------:R-:W-:Y:S01]  /*67f0*/  IMAD.IADD R198, R238, 0x1, R198 ;  /* 0x00000001eec67824 */ /* 0x000fe200078e02c6 */
[----:B------:R-:W3:Y:S04]  /*6800*/  LDL R12, [R1+0x24] ;  /* 0x00002400010c7983 */ /* 0x000ee80000100800 */
[CC--:B-1----:R-:W-:Y:S01]  /*6810*/  LEA R8, P2, R198.reuse, R234.reuse, 0x2 ;  /* 0x000000eac6087211 */ /* 0x0c2fe200078410ff */
[----:B------:R-:W3:Y:S03]  /*6820*/  LDL R13, [R1+0x20] ;  /* 0x00002000010d7983 */ /* 0x000ee60000100800 */
        /* <DEDUP_REMOVED lines=47> */
[-C--:B------:R-:W-:Y:S05]  /*6b20*/  LEA.HI.X.SX32 R5, R197, R235.reuse, 0x2, P1 ;  /* 0x000000ebc5057211 */ /* 0x080fea00008f16ff */
[----:B------:R1:W-:Y:S01]  /*6b30*/  RED.E.ADD.F32.FTZ.RN.STRONG.GPU [R4.64], R90 ;  /* 0x0000005a0400798e */ /* 0x0003e2000c10e784 */
[CC--:B------:R-:W-:Y:S04]  /*6b40*/  LEA R6, P0, R196.reuse, R234.reuse, 0x2 ;  /* 0x000000eac4067211 */ /* 0x0c0fe800078010ff */
[-C--:B------:R-:W-:Y:S05]  /*6b50*/  LEA.HI.X.SX32 R7, R196, R235.reuse, 0x2, P0 ;  /* 0x000000ebc4077211 */ /* 0x080fea00000f16ff */
[----:B------:R2:W-:Y:S05]  /*6b60*/  RED.E.ADD.F32.FTZ.RN.STRONG.GPU [R6.64], R91 ;  /* 0x0000005b0600798e */ /* 0x0005ea000c10e784 */
[----:B------:R-:W-:Y:S05]  /*6b70*/  RED.E.ADD.F32.FTZ.RN.STRONG.GPU [R234.64+0x180], R96 ;  /* 0x00018060ea00798e */ /* 0x000fea000c10e784 */
[----:B------:R-:W-:Y:S05]  /*6b80*/  RED.E.ADD.F32.FTZ.RN.STRONG.GPU [R2.64+0x180], R97 ;  /* 0x000180610200798e */ /* 0x000fea000c10e784 */
[----:B------:R-:W-:Y:S01]  /*6b90*/  LDSM.16.MT88.4 R88, [R220+0x6000] ;  /* 0x00600000dc58783b */ /* 0x000fe20000004200 */
[CC--:B-1----:R-:W-:Y:S04]  /*6ba0*/  LEA R4, P0, R16.reuse, R234.reuse, 0x2 ;  /* 0x000000ea10047211 */ /* 0x0c2fe800078010ff */
[-C--:B------:R-:W-:Y:S02]  /*6bb0*/  LEA.HI.X.SX32 R5, R16, R235.reuse, 0x2, P0 ;  /* 0x000000eb10057211 */ /* 0x080fe400000f16ff */
[----:B------:R-:W-:Y:S01]  /*6bc0*/  IADD3 R16, R204, 0x60, RZ ;  /* 0x00000060cc107810 */ /* 0x000fe20007ffe0ff */
[----:B------:R-:W-:Y:S02]  /*6bd0*/  IMAD.MOV.U32 R204, RZ, RZ, c[0x0][0x22c] ;  /* 0x00008b00ffcc7624 */ /* 0x000fe400078e00ff */
[----:B------:R-:W-:Y:S01]  /*6be0*/  RED.E.ADD.F32.FTZ.RN.STRONG.GPU [R4.64], R98 ;  /* 0x000000620400798e */ /* 0x000fe2000c10e784 */
[CC--:B--2---:R-:W-:Y:S01]  /*6bf0*/  LEA R6, P1, R17.reuse, R234.reuse, 0x2 ;  /* 0x000000ea11067211 */ /* 0x0c4fe200078210ff */
[----:B------:R-:W-:Y:S02]  /*6c00*/  IMAD.IADD R16, R238, 0x1, R16 ;  /* 0x00000001ee107824 */ /* 0x000fe400078e0210 */
[----:B------:R-:W-:Y:S01]  /*6c10*/  IMAD R204, R204, c[0x0][0x1c0], RZ ;  /* 0x00007000cccc7a24 */ /* 0x000fe200078e02ff */
[-C--:B------:R-:W-:Y:S01]  /*6c20*/  LEA.HI.X.SX32 R7, R17, R235.reuse, 0x2, P1 ;  /* 0x000000eb11077211 */ /* 0x080fe200008f16ff */
[----:B------:R-:W-:Y:S02]  /*6c30*/  IMAD.IADD R16, R238, 0x1, R16 ;  /* 0x00000001ee107824 */ /* 0x000fe400078e0210 */
[----:B------:R-:W-:Y:S02]  /*6c40*/  IMAD.SHL.U32 R204, R204, 0x10, RZ ;  /* 0x00000010cccc7824 */ /* 0x000fe400078e00ff */
[----:B------:R1:W-:Y:S01]  /*6c50*/  RED.E.ADD.F32.FTZ.RN.STRONG.GPU [R6.64], R99 ;  /* 0x000000630600798e */ /* 0x0003e2000c10e784 */
[-C--:B------:R-:W-:Y:S02]  /*6c60*/  LEA R10, P0, R16, R234.reuse, 0x2 ;  /* 0x000000ea100a7211 */ /* 0x080fe400078010ff */
[----:B------:R-:W-:Y:S02]  /*6c70*/  IADD3 R17, R204, 0x80, RZ ;  /* 0x00000080cc117810 */ /* 0x000fe40007ffe0ff */
[-C--:B------:R-:W-:Y:S01]  /*6c80*/  LEA.HI.X.SX32 R11, R16, R235.reuse, 0x2, P0 ;  /* 0x000000eb100b7211 */ /* 0x080fe200000f16ff */
[----:B------:R-:W-:Y:S01]  /*6c90*/  LDSM.16.MT88.4 R96, [R226+0x28800] ;  /* 0x02880000e260783b */ /* 0x000fe20000004200 */
[----:B------:R-:W-:Y:S01]  /*6ca0*/  IADD3 R16, R204, 0x80, RZ ;  /* 0x00000080cc107810 */ /* 0x000fe20007ffe0ff */
[----:B------:R-:W-:Y:S01]  /*6cb0*/  IMAD.IADD R17, R238, 0x1, R17 ;  /* 0x00000001ee117824 */ /* 0x000fe200078e0211 */
[----:B------:R-:W-:Y:S01]  /*6cc0*/  IADD3 R15, R204, 0x80, RZ ;  /* 0x00000080cc0f7810 */ /* 0x000fe20007ffe0ff */
[----:B------:R-:W-:Y:S01]  /*6cd0*/  IMAD.MOV.U32 R204, RZ, RZ, c[0x0][0x22c] ;  /* 0x00008b00ffcc7624 */ /* 0x000fe200078e00ff */
[----:B------:R-:W-:Y:S01]  /*6ce0*/  RED.E.ADD.F32.FTZ.RN.STRONG.GPU [R10.64], R92 ;  /* 0x0000005c0a00798e */ /* 0x000fe2000c10e784 */
[C---:B------:R-:W-:Y:S02]  /*6cf0*/  IMAD.IADD R16, R238.reuse, 0x1, R16 ;  /* 0x00000001ee107824 */ /* 0x040fe400078e0210 */
[C---:B------:R-:W-:Y:S02]  /*6d00*/  IMAD.IADD R15, R238.reuse, 0x1, R15 ;  /* 0x00000001ee0f7824 */ /* 0x040fe400078e020f */
[----:B------:R2:W-:Y:S01]  /*6d10*/  RED.E.ADD.F32.FTZ.RN.STRONG.GPU [R8.64], R93 ;  /* 0x0000005d0800798e */ /* 0x0005e2000c10e784 */
[C---:B------:R-:W-:Y:S02]  /*6d20*/  IMAD.IADD R16, R238.reuse, 0x1, R16 ;  /* 0x00000001ee107824 */ /* 0x040fe400078e0210 */
[----:B------:R-:W-:Y:S02]  /*6d30*/  IMAD.IADD R15, R238, 0x1, R15 ;  /* 0x00000001ee0f7824 */ /* 0x000fe400078e020f */
[----:B------:R-:W-:Y:S02]  /*6d40*/  IMAD R204, R204, c[0x0][0x1c0], RZ ;  /* 0x00007000cccc7a24 */ /* 0x000fe400078e02ff */
[----:B------:R-:W-:Y:S02]  /*6d50*/  IMAD.IADD R15, R238, 0x1, R15 ;  /* 0x00000001ee0f7824 */ /* 0x000fe400078e020f */
[----:B------:R-:W-:Y:S01]  /*6d60*/  IMAD.SHL.U32 R204, R204, 0x10, RZ ;  /* 0x00000010cccc7824 */ /* 0x000fe200078e00ff */
[CC--:B-1----:R-:W-:Y:S04]  /*6d70*/  LEA R6, P0, R12.reuse, R234.reuse, 0x2 ;  /* 0x000000ea0c067211 */ /* 0x0c2fe800078010ff */
[-C--:B------:R-:W-:Y:S02]  /*6d80*/  LEA.HI.X.SX32 R7, R12, R235.reuse, 0x2, P0 ;  /* 0x000000eb0c077211 */ /* 0x080fe400000f16ff */
[----:B------:R-:W3:Y:S01]  /*6d90*/  LDL R12, [R1] ;  /* 0x00000000010c7983 */ /* 0x000ee20000100800 */
[CC--:B--2---:R-:W-:Y:S04]  /*6da0*/  LEA R8, P2, R15.reuse, R234.reuse, 0x2 ;  /* 0x000000ea0f087211 */ /* 0x0c4fe800078410ff */
[-C--:B------:R-:W-:Y:S02]  /*6db0*/  LEA.HI.X.SX32 R9, R15, R235.reuse, 0x2, P2 ;  /* 0x000000eb0f097211 */ /* 0x080fe400010f16ff */
[----:B------:R-:W-:Y:S05]  /*6dc0*/  IADD3 R15, R204, 0xa0, RZ ;  /* 0x000000a0cc0f7810 */ /* 0x000fea0007ffe0ff */
[----:B------:R-:W-:Y:S01]  /*6dd0*/  IMAD.IADD R15, R238, 0x1, R15 ;  /* 0x00000001ee0f7824 */ /* 0x000fe200078e020f */
[CC--:B----4-:R-:W-:Y:S04]  /*6de0*/  LEA R4, P1, R0.reuse, R234.reuse, 0x2 ;  /* 0x000000ea00047211 */ /* 0x0d0fe800078210ff */
        /* <DEDUP_REMOVED lines=41> */
[----:B------:R-:W-:Y:S01]  /*7080*/  RED.E.ADD.F32.FTZ.RN.STRONG.GPU [R4.64], R114 ;  /* 0x000000720400798e */ /* 0x000fe2000c10e784 */
[CC--:B--2---:R-:W-:Y:S01]  /*7090*/  LEA R6, P1, R15.reuse, R234.reuse, 0x2 ;  /* 0x000000ea0f067211 */ /* 0x0c4fe200078210ff */
[----:B------:R-:W-:Y:S01]  /*70a0*/  IMAD.IADD R13, R238, 0x1, R13 ;  /* 0x00000001ee0d7824 */ /* 0x000fe200078e020d */
[-C--:B------:R-:W-:Y:S01]  /*70b0*/  LEA.HI.X.SX32 R11, R14, R235.reuse, 0x2, P0 ;  /* 0x000000eb0e0b7211 */ /* 0x080fe200000f16ff */
[----:B------:R-:W-:Y:S01]  /*70c0*/  IMAD R204, R204, c[0x0][0x1c0], RZ ;  /* 0x00007000cccc7a24 */ /* 0x000fe200078e02ff */
[-C--:B------:R-:W-:Y:S01]  /*70d0*/  LEA.HI.X.SX32 R7, R15, R235.reuse, 0x2, P1 ;  /* 0x000000eb0f077211 */ /* 0x080fe200008f16ff */
[----:B------:R-:W-:Y:S02]  /*70e0*/  IMAD.IADD R13, R238, 0x1, R13 ;  /* 0x00000001ee0d7824 */ /* 0x000fe400078e020d */
[----:B------:R-:W-:Y:S02]  /*70f0*/  IMAD.SHL.U32 R204, R204, 0x10, RZ ;  /* 0x00000010cccc7824 */ /* 0x000fe400078e00ff */
[----:B------:R-:W-:Y:S01]  /*7100*/  IMAD.IADD R13, R238, 0x1, R13 ;  /* 0x00000001ee0d7824 */ /* 0x000fe200078e020d */
[----:B------:R-:W-:Y:S04]  /*7110*/  RED.E.ADD.F32.FTZ.RN.STRONG.GPU [R6.64], R115 ;  /* 0x000000730600798e */ /* 0x000fe8000c10e784 */
[CC--:B------:R-:W-:Y:S01]  /*7120*/  LEA R8, P2, R13.reuse, R234.reuse, 0x2 ;  /* 0x000000ea0d087211 */ /* 0x0c0fe200078410ff */
[----:B------:R-:W-:Y:S03]  /*7130*/  RED.E.ADD.F32.FTZ.RN.STRONG.GPU [R10.64], R108 ;  /* 0x0000006c0a00798e */ /* 0x000fe6000c10e784 */
[-C--:B------:R-:W-:Y:S02]  /*7140*/  LEA.HI.X.SX32 R9, R13, R235.reuse, 0x2, P2 ;  /* 0x000000eb0d097211 */ /* 0x080fe400010f16ff */
[----:B------:R-:W-:Y:S03]  /*7150*/  IADD3 R13, R204, 0xc0, RZ ;  /* 0x000000c0cc0d7810 */ /* 0x000fe60007ffe0ff */
[----:B------:R1:W-:Y:S02]  /*7160*/  RED.E.ADD.F32.FTZ.RN.STRONG.GPU [R8.64], R109 ;  /* 0x0000006d0800798e */ /* 0x0003e4000c10e784 */
[CC--:B-1----:R-:W-:Y:S04]  /*7170*/  LEA R8, P2, R252.reuse, R234.reuse, 0x2 ;  /* 0x000000eafc087211 */ /* 0x0c2fe800078410ff */
[-C--:B------:R-:W-:Y:S02]  /*7180*/  LEA.HI.X.SX32 R9, R252, R235.reuse, 0x2, P2 ;  /* 0x000000ebfc097211 */ /* 0x080fe400010f16ff */
[CC--:B---3--:R-:W-:Y:S04]  /*7190*/  LEA R4, P1, R12.reuse, R234.reuse, 0x2 ;  /* 0x000000ea0c047211 */ /* 0x0c8fe800078210ff */
[-C--:B------:R-:W-:Y:S02]  /*71a0*/  LEA.HI.X.SX32 R5, R12, R235.reuse, 0x2, P1 ;  /* 0x000000eb0c057211 */ /* 0x080fe400008f16ff */
[----:B------:R-:W-:Y:S03]  /*71b0*/  IADD3 R12, R204, 0xc0, RZ ;  /* 0x000000c0cc0c7810 */ /* 0x000fe60007ffe0ff */
[----:B------:R1:W-:Y:S02]  /*71c0*/  RED.E.ADD.F32.FTZ.RN.STRONG.GPU [R4.64], R110 ;  /* 0x0000006e0400798e */ /* 0x0003e4000c10e784 */
[C---:B------:R-:W-:Y:S04]  /*71d0*/  IMAD.IADD R12, R238.reuse, 0x1, R12 ;  /* 0x00000001ee0c7824 */ /* 0x040fe800078e020c */
[----:B------:R-:W-:Y:S01]  /*71e0*/  IMAD.IADD R12, R238, 0x1, R12 ;  /* 0x00000001ee0c7824 */ /* 0x000fe200078e020c */
[CC--:B----4-:R-:W-:Y:S04]  /*71f0*/  LEA R6, P0, R0.reuse, R234.reuse, 0x2 ;  /* 0x000000ea00067211 */ /* 0x0d0fe800078010ff */
[-C--:B------:R-:W-:Y:S02]  /*7200*/  LEA.HI.X.SX32 R7, R0, R235.reuse, 0x2, P0 ;  /* 0x000000eb00077211 */ /* 0x080fe400000f16ff */
[CC--:B-1----:R-:W-:Y:S02]  /*7210*/  LEA R4, P0, R13.reuse, R234.reuse, 0x2 ;  /* 0x000000ea0d047211 */ /* 0x0c2fe400078010ff */
[----:B------:R-:W-:Y:S01]  /*7220*/  IADD3 R0, R204, 0xc0, RZ ;  /* 0x000000c0cc007810 */ /* 0x000fe20007ffe0ff */
[----:B------:R1:W-:Y:S01]  /*7230*/  RED.E.ADD.F32.FTZ.RN.STRONG.GPU [R6.64], R111 ;  /* 0x0000006f0600798e */ /* 0x0003e2000c10e784 */
[-C--:B------:R-:W-:Y:S02]  /*7240*/  LEA.HI.X.SX32 R5, R13, R235.reuse, 0x2, P0 ;  /* 0x000000eb0d057211 */ /* 0x080fe400000f16ff */
[-C--:B------:R-:W-:Y:S01]  /*7250*/  LEA R10, P0, R12, R234.reuse, 0x2 ;  /* 0x000000ea0c0a7211 */ /* 0x080fe200078010ff */
[----:B------:R-:W-:Y:S01]  /*7260*/  IMAD.IADD R0, R238, 0x1, R0 ;  /* 0x00000001ee007824 */ /* 0x000fe200078e0200 */
[----:B------:R-:W-:Y:S01]  /*7270*/  RED.E.ADD.F32.FTZ.RN.STRONG.GPU [R234.64+0x300], R116 ;  /* 0x00030074ea00798e */ /* 0x000fe2000c10e784 */
[C---:B------:R-:W-:Y:S02]  /*7280*/  IADD3 R13, R205.reuse, 0xe0, RZ ;  /* 0x000000e0cd0d7810 */ /* 0x040fe40007ffe0ff */
[-C--:B------:R-:W-:Y:S02]  /*7290*/  LEA.HI.X.SX32 R11, R12, R235.reuse, 0x2, P0 ;  /* 0x000000eb0c0b7211 */ /* 0x080fe400000f16ff */
[----:B------:R-:W-:Y:S01]  /*72a0*/  RED.E.ADD.F32.FTZ.RN.STRONG.GPU [R2.64+0x300], R117 ;  /* 0x000300750200798e */ /* 0x000fe2000c10e784 */
[----:B------:R-:W-:Y:S04]  /*72b0*/  IADD3 R12, R205, 0xe0, RZ ;  /* 0x000000e0cd0c7810 */ /* 0x000fe80007ffe0ff */
[----:B------:R2:W-:Y:S01]  /*72c0*/  RED.E.ADD.F32.FTZ.RN.STRONG.GPU [R4.64], R118 ;  /* 0x000000760400798e */ /* 0x0005e2000c10e784 */
[C---:B------:R-:W-:Y:S04]  /*72d0*/  IMAD.IADD R12, R238.reuse, 0x1, R12 ;  /* 0x00000001ee0c7824 */ /* 0x040fe800078e020c */
[----:B------:R-:W-:Y:S01]  /*72e0*/  IMAD.IADD R12, R238, 0x1, R12 ;  /* 0x00000001ee0c7824 */ /* 0x000fe200078e020c */
[----:B------:R-:W-:Y:S01]  /*72f0*/  LDSM.16.MT88.4 R108, [R220+0x6800] ;  /* 0x00680000dc6c783b */ /* 0x000fe20000004200 */
[CC--:B-1----:R-:W-:Y:S04]  /*7300*/  LEA R6, P1, R0.reuse, R234.reuse, 0x2 ;  /* 0x000000ea00067211 */ /* 0x0c2fe800078210ff */
[-C--:B------:R-:W-:Y:S01]  /*7310*/  LEA.HI.X.SX32 R7, R0, R235.reuse, 0x2, P1 ;  /* 0x000000eb00077211 */ /* 0x080fe200008f16ff */
[----:B------:R-:W-:Y:S04]  /*7320*/  IMAD.IADD R0, R238, 0x1, R251 ;  /* 0x00000001ee007824 */ /* 0x000fe800078e02fb */
[----:B------:R1:W-:Y:S05]  /*7330*/  RED.E.ADD.F32.FTZ.RN.STRONG.GPU [R6.64], R119 ;  /* 0x000000770600798e */ /* 0x0003ea000c10e784 */
[----:B------:R-:W-:Y:S01]  /*7340*/  RED.E.ADD.F32.FTZ.RN.STRONG.GPU [R10.64], R120 ;  /* 0x000000780a00798e */ /* 0x000fe2000c10e784 */
[CC--:B--2---:R-:W-:Y:S04]  /*7350*/  LEA R4, P1, R251.reuse, R234.reuse, 0x2 ;  /* 0x000000eafb047211 */ /* 0x0c4fe800078210ff */
[----:B------:R2:W-:Y:S01]  /*7360*/  RED.E.ADD.F32.FTZ.RN.STRONG.GPU [R8.64], R121 ;  /* 0x000000790800798e */ /* 0x0005e2000c10e784 */
[-C--:B------:R-:W-:Y:S05]  /*7370*/  LEA.HI.X.SX32 R5, R251, R235.reuse, 0x2, P1 ;  /* 0x000000ebfb057211 */ /* 0x080fea00008f16ff */
[----:B------:R3:W-:Y:S01]  /*7380*/  RED.E.ADD.F32.FTZ.RN.STRONG.GPU [R4.64], R122 ;  /* 0x0000007a0400798e */ /* 0x0007e2000c10e784 */
[CC--:B-1----:R-:W-:Y:S04]  /*7390*/  LEA R6, P0, R0.reuse, R234.reuse, 0x2 ;  /* 0x000000ea00067211 */ /* 0x0c2fe800078010ff */
[-C--:B------:R-:W-:Y:S02]  /*73a0*/  LEA.HI.X.SX32 R7, R0, R235.reuse, 0x2, P0 ;  /* 0x000000eb00077211 */ /* 0x080fe400000f16ff */
[----:B------:R-:W-:Y:S03]  /*73b0*/  IADD3 R0, R205, 0xe0, RZ ;  /* 0x000000e0cd007810 */ /* 0x000fe60007ffe0ff */
[----:B------:R1:W-:Y:S01]  /*73c0*/  RED.E.ADD.F32.FTZ.RN.STRONG.GPU [R6.64], R123 ;  /* 0x0000007b0600798e */ /* 0x0003e2000c10e784 */
[-C--:B--2---:R-:W-:Y:S01]  /*73d0*/  LEA R8, P3, R12, R234.reuse, 0x2 ;  /* 0x000000ea0c087211 */ /* 0x084fe200078610ff */
[----:B------:R-:W-:Y:S03]  /*73e0*/  IMAD.IADD R0, R238, 0x1, R0 ;  /* 0x00000001ee007824 */ /* 0x000fe600078e0200 */
[----:B------:R-:W-:Y:S01]  /*73f0*/  RED.E.ADD.F32.FTZ.RN.STRONG.GPU [R234.64+0x380], R128 ;  /* 0x00038080ea00798e */ /* 0x000fe2000c10e784 */
[-C--:B------:R-:W-:Y:S02]  /*7400*/  LEA.HI.X.SX32 R9, R12, R235.reuse, 0x2, P3 ;  /* 0x000000eb0c097211 */ /* 0x080fe400018f16ff */
[CC--:B---3--:R-:W-:Y:S02]  /*7410*/  LEA R4, P1, R13.reuse, R234.reuse, 0x2 ;  /* 0x000000ea0d047211 */ /* 0x0c8fe400078210ff */
[----:B------:R2:W-:Y:S01]  /*7420*/  RED.E.ADD.F32.FTZ.RN.STRONG.GPU [R2.64+0x380], R129 ;  /* 0x000380810200798e */ /* 0x0005e2000c10e784 */
[CC--:B------:R-:W-:Y:S02]  /*7430*/  LEA R10, P0, R0.reuse, R234.reuse, 0x2 ;  /* 0x000000ea000a7211 */ /* 0x0c0fe400078010ff */
[-C--:B------:R-:W-:Y:S02]  /*7440*/  LEA.HI.X.SX32 R5, R13, R235.reuse, 0x2, P1 ;  /* 0x000000eb0d057211 */ /* 0x080fe400008f16ff */
[-C--:B------:R-:W-:Y:S01]  /*7450*/  LEA.HI.X.SX32 R11, R0, R235.reuse, 0x2, P0 ;  /* 0x000000eb000b7211 */ /* 0x080fe200000f16ff */
[----:B------:R-:W-:Y:S01]  /*7460*/  LDSM.16.MT88.4 R12, [R226+0x28000] ;  /* 0x02800000e20c783b */ /* 0x000fe20000004200 */
[----:B------:R-:W-:Y:S04]  /*7470*/  IMAD.IADD R0, R238, 0x1, R249 ;  /* 0x00000001ee007824 */ /* 0x000fe800078e02f9 */
[----:B------:R3:W-:Y:S05]  /*7480*/  RED.E.ADD.F32.FTZ.RN.STRONG.GPU [R4.64], R130 ;  /* 0x000000820400798e */ /* 0x0007ea000c10e784 */
[----:B------:R-:W-:Y:S01]  /*7490*/  RED.E.ADD.F32.FTZ.RN.STRONG.GPU [R10.64], R131 ;  /* 0x000000830a00798e */ /* 0x000fe2000c10e784 */
[CC--:B-1----:R-:W-:Y:S04]  /*74a0*/  LEA R6, P2, R250.reuse, R234.reuse, 0x2 ;  /* 0x000000eafa067211 */ /* 0x0c2fe800078410ff */
[----:B------:R-:W-:Y:S01]  /*74b0*/  RED.E.ADD.F32.FTZ.RN.STRONG.GPU [R8.64], R124 ;  /* 0x0000007c0800798e */ /* 0x000fe2000c10e784 */
[-C--:B------:R-:W-:Y:S04]  /*74c0*/  LEA.HI.X.SX32 R7, R250, R235.reuse, 0x2, P2 ;  /* 0x000000ebfa077211 */ /* 0x080fe800010f16ff */
[----:B------:R-:W-:Y:S01]  /*74d0*/  LDSM.16.MT88.4 R8, [R220] ;  /* 0x00000000dc08783b */ /* 0x000fe20000004200 */
[CC--:B--2---:R-:W-:Y:S04]  /*74e0*/  LEA R2, P0, R0.reuse, R234.reuse, 0x2 ;  /* 0x000000ea00027211 */ /* 0x0c4fe800078010ff */
[----:B------:R-:W-:Y:S01]  /*74f0*/  RED.E.ADD.F32.FTZ.RN.STRONG.GPU [R6.64], R125 ;  /* 0x0000007d0600798e */ /* 0x000fe2000c10e784 */
[-C--:B------:R-:W-:Y:S02]  /*7500*/  LEA.HI.X.SX32 R3, R0, R235.reuse, 0x2, P0 ;  /* 0x000000eb00037211 */ /* 0x080fe400000f16ff */
[----:B------:R-:W-:Y:S01]  /*7510*/  PLOP3.LUT P0, PT, PT, PT, UP0, 0x80, 0x0 ;  /* 0x000000000000781c */ /* 0x000fe20003f0f008 */
[----:B------:R-:W-:Y:S01]  /*7520*/  @UP4 UIADD3 UR11, UP0, UR11, -0x100, URZ ;  /* 0xffffff000b0b4890 */ /* 0x000fe2000ff1e03f */
[C---:B------:R-:W-:Y:S02]  /*7530*/  IADD3 R0, R220.reuse, -0x8000, RZ ;  /* 0xffff8000dc007810 */ /* 0x040fe40007ffe0ff */
[C---:B---3--:R-:W-:Y:S01]  /*7540*/  LEA R4, P1, R249.reuse, R234, 0x2 ;  /* 0x000000eaf9047211 */ /* 0x048fe200078210ff */
[----:B------:R-:W-:Y:S03]  /*7550*/  @UP4 UIADD3.X UR10, UR10, -0x1, URZ, UP0, !UPT ;  /* 0xffffffff0a0a4890 */ /* 0x000fe600087fe43f */
[----:B------:R-:W-:Y:S02]  /*7560*/  LEA.HI.X.SX32 R5, R249, R235, 0x2, P1 ;  /* 0x000000ebf9057211 */ /* 0x000fe400008f16ff */
[----:B------:R-:W-:Y:S01]  /*7570*/  ISETP.LT.AND P1, PT, RZ, UR7, PT ;  /* 0x00000007ff007c0c */ /* 0x000fe2000bf21270 */
[----:B------:R-:W-:Y:S02]  /*7580*/  UMOV UR7, UR14 ;  /* 0x0000000e00077c82 */ /* 0x000fe40008000000 */
[----:B------:R-:W-:Y:S01]  /*7590*/  RED.E.ADD.F32.FTZ.RN.STRONG.GPU [R4.64], R126 ;  /* 0x0000007e0400798e */ /* 0x000fe2000c10e784 */
[----:B------:R-:W-:Y:S04]  /*75a0*/  @P0 IADD3 R0, R220, 0x8000, RZ ;  /* 0x00008000dc000810 */ /* 0x000fe80007ffe0ff */
        /* <DEDUP_REMOVED lines=296> */
.L_x_1683:
        /* <DEDUP_REMOVED lines=18> */
.L_x_1684:
[----:B-1----:R-:W2:Y:S01]  /*8950*/  LDL.64 R6, [R1+0x48] ;  /* 0x0000480001067983 */ /* 0x002ea20000100a00 */
[----:B------:R-:W-:Y:S01]  /*8960*/  USHF.R.S32.HI UR10, URZ, 0x1f, UR21 ;  /* 0x0000001f3f0a7899 */ /* 0x000fe20008011415 */
[----:B------:R-:W-:Y:S01]  /*8970*/  IMAD.U32 R2, RZ, RZ, UR21 ;  /* 0x00000015ff027e24 */ /* 0x000fe2000f8e00ff */
[----:B------:R-:W-:Y:S01]  /*8980*/  ULDC.64 UR8, c[0x0][0x3a0] ;  /* 0x0000e80000087ab9 */ /* 0x000fe20000000a00 */
[----:B------:R-:W-:Y:S01]  /*8990*/  BAR.SYNC.DEFER_BLOCKING 0x0 ;  /* 0x0000000000007b1d */ /* 0x000fe20000010000 */
[----:B------:R-:W-:Y:S02]  /*89a0*/  UIMAD UR7, UR10, UR8, URZ ;  /* 0x000000080a0772a4 */ /* 0x000fe4000f8e023f */
[----:B------:R-:W-:Y:S02]  /*89b0*/  UIMAD UR6, UR20, -0x40, UR6 ;  /* 0xffffffc0140678a4 */ /* 0x000fe4000f8e0206 */
[----:B------:R-:W-:Y:S01]  /*89c0*/  UIMAD UR7, UR21, UR9, UR7 ;  /* 0x00000009150772a4 */ /* 0x000fe2000f8e0207 */
[----:B------:R-:W1:Y:S01]  /*89d0*/  S2R R76, SR_TID.X ;  /* 0x00000000004c7919 */ /* 0x000e620000002100 */
[----:B------:R-:W-:Y:S01]  /*89e0*/  BSSY B0, `(.L_x_1685) ;  /* 0x0000030000007945 */ /* 0x000fe20003800000 */
[----:B------:R-:W-:-:S02]  /*89f0*/  ULDC.64 UR8, c[0x0][0x3b8] ;  /* 0x0000ee0000087ab9 */ /* 0x000fc40000000a00 */
[----:B------:R-:W3:Y:S01]  /*8a00*/  S2R R77, SR_TID.X ;  /* 0x00000000004d7919 */ /* 0x000ee20000002100 */
[----:B------:R-:W-:Y:S01]  /*8a10*/  IMAD.U32 R0, RZ, RZ, UR7 ;  /* 0x00000007ff007e24 */ /* 0x000fe2000f8e00ff */
[----:B------:R-:W-:-:S04]  /*8a20*/  UIMAD UR7, UR59, UR8, URZ ;  /* 0x000000083b0772a4 */ /* 0x000fc8000f8e023f */
[----:B------:R-:W-:Y:S01]  /*8a30*/  UIMAD UR7, UR38, UR9, UR7 ;  /* 0x00000009260772a4 */ /* 0x000fe2000f8e0207 */
[----:B------:R4:W2:Y:S04]  /*8a40*/  LDS.128 R40, [R237+0x19000] ;  /* 0x01900000ed287984 */ /* 0x0008a80000000c00 */
        /* <DEDUP_REMOVED lines=17> */
[----:B------:R-:W-:-:S02]  /*8b60*/  IMAD.MOV.U32 R4, RZ, RZ, R6 ;  /* 0x000000ffff047224 */ /* 0x000fc400078e0006 */
[----:B------:R-:W-:Y:S02]  /*8b70*/  IMAD.U32 R6, RZ, RZ, UR38 ;  /* 0x00000026ff067e24 */ /* 0x000fe4000f8e00ff */
        /* <DEDUP_REMOVED lines=22> */
.L_x_1686:
[----:B-1-34-:R-:W-:Y:S05]  /*8ce0*/  BSYNC B0 ;  /* 0x0000000000007941 */ /* 0x01afea0003800000 */
.L_x_1685:
[----:B------:R-:W-:Y:S01]  /*8cf0*/  IADD3 R0, R76, 0x20, RZ ;  /* 0x000000204c007810 */ /* 0x000fe20007ffe0ff */
[----:B------:R-:W-:Y:S03]  /*8d00*/  BSSY B0, `(.L_x_1687) ;  /* 0x0000011000007945 */ /* 0x000fe60003800000 */
[----:B------:R-:W-:-:S13]  /*8d10*/  ISETP.GE.AND P1, PT, R0, UR6, PT ;  /* 0x0000000600007c0c */ /* 0x000fda000bf26270 */
[----:B------:R-:W-:Y:S05]  /*8d20*/  @P1 BRA `(.L_x_1688) ;  /* 0x000000e000001947 */ /* 0x000fea0003800000 */
[----:B------:R-:W-:Y:S02]  /*8d30*/  IADD3 R0, P0, R76, 0x20, RZ ;  /* 0x000000204c007810 */ /* 0x000fe40007f1e0ff */
[----:B------:R-:W-:-:S03]  /*8d40*/  MOV R3, R10 ;  /* 0x0000000a00037202 */ /* 0x000fc60000000f00 */
[----:B------:R-:W-:-:S04]  /*8d50*/  IMAD.X R2, RZ, RZ, R11, P0 ;  /* 0x000000ffff027224 */ /* 0x000fc800000e060b */
[----:B------:R-:W-:Y:S02]  /*8d60*/  IMAD R7, R2, c[0x0][0x3a0], RZ ;  /* 0x0000e80002077a24 */ /* 0x000fe400078e02ff */
[----:B------:R-:W-:-:S04]  /*8d70*/  IMAD.MOV.U32 R2, RZ, RZ, R6 ;  /* 0x000000ffff027224 */ /* 0x000fc800078e0006 */
[----:B------:R-:W-:-:S04]  /*8d80*/  IMAD.WIDE.U32 R8, R0, c[0x0][0x3a0], R2 ;  /* 0x0000e80000087a25 */ /* 0x000fc800078e0002 */
        /* <DEDUP_REMOVED lines=8> */
.L_x_1688:
[----:B------:R-:W-:Y:S05]  /*8e10*/  BSYNC B0 ;  /* 0x0000000000007941 */ /* 0x000fea0003800000 */
.L_x_1687:
[----:B------:R-:W-:Y:S01]  /*8e20*/  ULDC.64 UR6, c[0x0][0x3a8] ;  /* 0x0000ea0000067ab9 */ /* 0x000fe20000000a00 */
[----:B-1----:R-:W-:Y:S01]  /*8e30*/  IMAD.U32 R2, RZ, RZ, UR21 ;  /* 0x00000015ff027e24 */ /* 0x002fe2000f8e00ff */
[----:B------:R-:W-:Y:S01]  /*8e40*/  UIMAD UR6, UR10, UR6, URZ ;  /* 0x000000060a0672a4 */ /* 0x000fe2000f8e023f */
[----:B------:R-:W-:Y:S02]  /*8e50*/  BSSY B0, `(.L_x_1689) ;  /* 0x0000019000007945 */ /* 0x000fe40003800000 */
[----:B------:R-:W-:Y:S01]  /*8e60*/  IMAD.WIDE.U32 R2, R2, c[0x0][0x3a8], R4 ;  /* 0x0000ea0002027a25 */ /* 0x000fe200078e0004 */
[----:B------:R-:W-:-:S03]  /*8e70*/  UIMAD UR6, UR21, UR7, UR6 ;  /* 0x00000007150672a4 */ /* 0x000fc6000f8e0206 */
[----:B------:R-:W-:Y:S01]  /*8e80*/  IMAD.U32 R4, RZ, RZ, UR38 ;  /* 0x00000026ff047e24 */ /* 0x000fe2000f8e00ff */
        /* <DEDUP_REMOVED lines=21> */
.L_x_1690:
[----:B------:R-:W-:Y:S05]  /*8fe0*/  BSYNC B0 ;  /* 0x0000000000007941 */ /* 0x000fea0003800000 */
.L_x_1689:
[----:B------:R-:W-:Y:S05]  /*8ff0*/  @P1 BRA `(.L_x_1691) ;  /* 0x0000099000001947 */ /* 0x000fea0003800000 */
[----:B------:R-:W-:Y:S02]  /*9000*/  IADD3 R0, P0, R76, 0x20, RZ ;  /* 0x000000204c007810 */ /* 0x000fe40007f1e0ff */
[----:B-1----:R-:W-:-:S03]  /*9010*/  MOV R3, R8 ;  /* 0x0000000800037202 */ /* 0x002fc60000000f00 */
        /* <DEDUP_REMOVED lines=13> */
.L_x_1673:
        /* <DEDUP_REMOVED lines=20> */
.L_x_1692:
        /* <DEDUP_REMOVED lines=18> */
.L_x_1693:
[----:B------:R-:W2:Y:S01]  /*9350*/  LDL.64 R12, [R1+0x48] ;  /* 0x00004800010c7983 */ /* 0x000ea20000100a00 */
[----:B------:R-:W-:Y:S01]  /*9360*/  USHF.R.S32.HI UR10, URZ, 0x1f, UR21 ;  /* 0x0000001f3f0a7899 */ /* 0x000fe20008011415 */
[----:B------:R-:W-:Y:S01]  /*9370*/  IMAD.U32 R2, RZ, RZ, UR21 ;  /* 0x00000015ff027e24 */ /* 0x000fe2000f8e00ff */
[----:B------:R-:W-:Y:S01]  /*9380*/  ULDC.64 UR8, c[0x0][0x3a0] ;  /* 0x0000e80000087ab9 */ /* 0x000fe20000000a00 */
[----:B------:R-:W1:Y:S01]  /*9390*/  S2R R10, SR_TID.X ;  /* 0x00000000000a7919 */ /* 0x000e620000002100 */
[----:B------:R-:W-:Y:S01]  /*93a0*/  UIMAD UR7, UR10, UR8, URZ ;  /* 0x000000080a0772a4 */ /* 0x000fe2000f8e023f */
[----:B------:R-:W-:Y:S01]  /*93b0*/  BSSY B0, `(.L_x_1694) ;  /* 0x0000020000007945 */ /* 0x000fe20003800000 */
[----:B------:R-:W-:Y:S01]  /*93c0*/  UIMAD UR6, UR20, -0x40, UR6 ;  /* 0xffffffc0140678a4 */ /* 0x000fe2000f8e0206 */
[----:B------:R-:W3:Y:S01]  /*93d0*/  S2R R11, SR_TID.X ;  /* 0x00000000000b7919 */ /* 0x000ee20000002100 */
[----:B------:R-:W-:-:S03]  /*93e0*/  UIMAD UR7, UR21, UR9, UR7 ;  /* 0x00000009150772a4 */ /* 0x000fc6000f8e0207 */
[----:B------:R-:W-:-:S03]  /*93f0*/  ULDC.64 UR8, c[0x0][0x3b8] ;  /* 0x0000ee0000087ab9 */ /* 0x000fc60000000a00 */
[----:B------:R-:W-:Y:S01]  /*9400*/  IMAD.U32 R0, RZ, RZ, UR7 ;  /* 0x00000007ff007e24 */ /* 0x000fe2000f8e00ff */
        /* <DEDUP_REMOVED lines=26> */
.L_x_1695:
[----:B------:R-:W-:Y:S05]  /*95b0*/  BSYNC B0 ;  /* 0x0000000000007941 */ /* 0x000fea0003800000 */
.L_x_1694:
        /* <DEDUP_REMOVED lines=17> */
.L_x_1697:
[----:B------:R-:W-:Y:S05]  /*96d0*/  BSYNC B0 ;  /* 0x0000000000007941 */ /* 0x000fea0003800000 */
.L_x_1696:
        /* <DEDUP_REMOVED lines=28> */
.L_x_1699:
[----:B------:R-:W-:Y:S05]  /*98a0*/  BSYNC B0 ;  /* 0x0000000000007941 */ /* 0x000fea0003800000 */
.L_x_1698:
        /* <DEDUP_REMOVED lines=14> */
.L_x_1691:
[----:B------:R-:W-:Y:S05]  /*9990*/  BSYNC B1 ;  /* 0x0000000000017941 */ /* 0x000fea0003800000 */
.L_x_1668:
        /* <DEDUP_REMOVED lines=11> */
.L_x_1700:
[----:B------:R-:W-:Y:S05]  /*9a50*/  EXIT ;  /* 0x000000000000794d */ /* 0x000fea0003800000 */
.L_x_1702:
        /* <DEDUP_REMOVED lines=10> */
.L_x_2045:


//--------------------- .text._ZN5flash44flash_bwd_dq_dk_dv_loop_seqk_parallel_kernelI23Flash_bwd_kernel_traitsILi256ELi64ELi64ELi8ELi4ELi2ELi2ELb0ELb0EN7cutlass6half_tE19Flash_kernel_traitsILi256ELi64ELi64ELi8ES3_EELb1ELb0ELb0ELb1ELb0ELb0ELb0EEEvNS_16Flash_bwd_paramsE --------------------------
	.section	.text._ZN5flash44flash_bwd_dq_dk_dv_loop_seqk_parallel_kernelI23Flash_bwd_kernel_traitsILi256ELi64ELi64ELi8ELi4ELi2ELi2ELb0ELb0EN7cutlass6half_tE19Flash_kernel_traitsILi256ELi64ELi64ELi8ES3_EELb1ELb0ELb0ELb1ELb0ELb0ELb0EEEvNS_16Flash_bwd_paramsE,"ax",@progbits
	.sectioninfo	@"SHI_REGISTERS=255"
	.align	128
        .global         _ZN5flash44flash_bwd_dq_dk_dv_loop_seqk_parallel_kernelI23Flash_bwd_kernel_traitsILi256ELi64ELi64ELi8ELi4ELi2ELi2ELb0ELb0EN7cutlass6half_tE19Flash_kernel_traitsILi256ELi64ELi64ELi8ES3_EELb1ELb0ELb0ELb1ELb0ELb0ELb0EEEvNS_16Flash_bwd_paramsE
        .type           _ZN5flash44flash_bwd_dq_dk_dv_loop_seqk_parallel_kernelI23Flash_bwd_kernel_traitsILi256ELi64ELi64ELi8ELi4ELi2ELi2ELb0ELb0EN7cutlass6half_tE19Flash_kernel_traitsILi256ELi64ELi64ELi8ES3_EELb1ELb0ELb0ELb1ELb0ELb0ELb0EEEvNS_16Flash_bwd_paramsE,@function
        .size           _ZN5flash44flash_bwd_dq_dk_dv_loop_seqk_parallel_kernelI23Flash_bwd_kernel_traitsILi256ELi64ELi64ELi8ELi4ELi2ELi2ELb0ELb0EN7cutlass6half_tE19Flash_kernel_traitsILi256ELi64ELi64ELi8ES3_EELb1ELb0ELb0ELb1ELb0ELb0ELb0EEEvNS_16Flash_bwd_paramsE,(.L_x_2046 - _ZN5flash44flash_bwd_dq_dk_dv_loop_seqk_parallel_kernelI23Flash_bwd_kernel_traitsILi256ELi64ELi64ELi8ELi4ELi2ELi2ELb0ELb0EN7cutlass6half_tE19Flash_kernel_traitsILi256ELi64ELi64ELi8ES3_EELb1ELb0ELb0ELb1ELb0ELb0ELb0EEEvNS_16Flash_bwd_paramsE)
        .other          _ZN5flash44flash_bwd_dq_dk_dv_loop_seqk_parallel_kernelI23Flash_bwd_kernel_traitsILi256ELi64ELi64ELi8ELi4ELi2ELi2ELb0ELb0EN7cutlass6half_tE19Flash_kernel_traitsILi256ELi64ELi64ELi8ES3_EELb1ELb0ELb0ELb1ELb0ELb0ELb0EEEvNS_16Flash_bwd_paramsE,@"STO_CUDA_ENTRY STV_DEFAULT"
_ZN5flash44flash_bwd_dq_dk_dv_loop_seqk_parallel_kernelI23Flash_bwd_kernel_traitsILi256ELi64ELi64ELi8ELi4ELi2ELi2ELb0ELb0EN7cutlass6half_tE19Flash_kernel_traitsILi256ELi64ELi64ELi8ES3_EELb1ELb0ELb0ELb1ELb0ELb0ELb0EEEvNS_16Flash_bwd_paramsE:
.text._ZN5flash44flash_bwd_dq_dk_dv_loop_seqk_parallel_kernelI23Flash_bwd_kernel_traitsILi256ELi64ELi64ELi8ELi4ELi2ELi2ELb0ELb0EN7cutlass6half_tE19Flash_kernel_traitsILi256ELi64ELi64ELi8ES3_EELb1ELb0ELb0ELb1ELb0ELb0ELb0EEEvNS_16Flash_bwd_paramsE:
        /* <DEDUP_REMOVED lines=19> */
[----:B------:R-:W-:Y:S01]  /*0130*/  ULDC.U8 UR9, c[0x0][0x328] ;  /* 0x0000ca0000097ab9 */ /* 0x000fe20000000000 */
[----:B------:R-:W3:Y:S01]  /*0140*/  S2UR UR35, SR_CTAID.Z ;  /* 0x00000000002379c3 */ /* 0x000ee20000002700 */
[----:B------:R-:W-:-:S02]  /*0150*/  UISETP.NE.AND UP2, UPT, UR10, URZ, UPT ;  /* 0x0000003f0a00728c */ /* 0x000fc4000bf45270 */
[----:B------:R-:W-:Y:S02]  /*0160*/  UISETP.NE.AND UP1, UPT, UR9, URZ, UPT ;  /* 0x0000003f0900728c */ /* 0x000fe4000bf25270 */
[----:B------:R-:W-:Y:S02]  /*0170*/  ULDC UR47, c[0x0][0x22c] ;  /* 0x00008b00002f7ab9 */ /* 0x000fe40000000800 */
[----:B------:R-:W-:Y:S02]  /*0180*/  ULDC UR36, c[0x0][0x1c0] ;  /* 0x0000700000247ab9 */ /* 0x000fe40000000800 */
[----:B------:R-:W-:Y:S02]  /*0190*/  UMOV UR7, 0x80 ;  /* 0x0000008000077882 */ /* 0x000fe40000000000 */
[----:B------:R-:W-:Y:S02]  /*01a0*/  ULDC UR6, c[0x0][0x210] ;  /* 0x0000840000067ab9 */ /* 0x000fe40000000800 */
        /* <DEDUP_REMOVED lines=11> */
[----:B------:R-:W-:Y:S01]  /*0260*/  ULDC UR13, c[0x0][0x1c0] ;  /* 0x00007000000d7ab9 */ /* 0x000fe20000000800 */
[CC--:B------:R-:W-:Y:S01]  /*0270*/  LEA.HI R14, R5.reuse, R11.reuse, RZ, 0x6 ;  /* 0x0000000b050e7211 */ /* 0x0c0fe200078f30ff */
[----:B------:R-:W-:Y:S01]  /*0280*/  UIMAD.WIDE UR36, UR47, UR36, URZ ;  /* 0x000000242f2472a5 */ /* 0x000fe2000f8e023f */
[----:B------:R-:W-:Y:S01]  /*0290*/  LEA.HI R5, R5, R11, RZ, 0x2 ;  /* 0x0000000b05057211 */ /* 0x000fe200078f10ff */
[----:B------:R-:W-:Y:S01]  /*02a0*/  UIMAD UR48, UR35, UR47, URZ ;  /* 0x0000002f233072a4 */ /* 0x000fe2000f8e023f */
[----:B------:R-:W-:Y:S01]  /*02b0*/  LOP3.LUT R2, R0, 0xffffffe0, RZ, 0xc0, !PT ;  /* 0xffffffe000027812 */ /* 0x000fe200078ec0ff */
[----:B------:R-:W-:Y:S01]  /*02c0*/  UIMAD UR57, UR7, UR6, UR57 ;  /* 0x00000006073972a4 */ /* 0x000fe2000f8e0239 */
        /* <DEDUP_REMOVED lines=11> */
[----:B------:R-:W-:Y:S01]  /*0380*/  UIMAD UR6, UR33, UR13, UR35 ;  /* 0x0000000d210672a4 */ /* 0x000fe2000f8e0223 */
        /* <DEDUP_REMOVED lines=24> */
[----:B------:R-:W-:Y:S01]  /*0510*/  LEA.HI R12, R5, R8, RZ, 0x3 ;  /* 0x00000008050c7211 */ /* 0x000fe200078f18ff */
[----:B------:R-:W-:Y:S01]  /*0520*/  USHF.L.U32 UR46, UR47, 0x6, URZ ;  /* 0x000000062f2e7899 */ /* 0x000fe2000800063f */
[----:B------:R-:W-:Y:S01]  /*0530*/  SHF.R.S32.HI R6, RZ, 0x7, R13 ;  /* 0x00000007ff067819 */ /* 0x000fe2000001140d */
[----:B------:R-:W-:Y:S01]  /*0540*/  IMAD.IADD R4, R3, 0x1, -R0 ;  /* 0x0000000103047824 */ /* 0x000fe200078e0a00 */
[----:B------:R-:W-:Y:S01]  /*0550*/  LOP3.LUT R0, R2, 0x1c0, RZ, 0xc0, !PT ;  /* 0x000001c002007812 */ /* 0x000fe200078ec0ff */
[----:B------:R-:W-:Y:S01]  /*0560*/  USHF.L.U32 UR41, UR6, 0x5, URZ ;  /* 0x0000000506297899 */ /* 0x000fe2000800063f */
[----:B------:R-:W-:Y:S01]  /*0570*/  SHF.R.S32.HI R3, RZ, 0x1f, R9 ;  /* 0x0000001fff037819 */ /* 0x000fe20000011409 */
[----:B------:R-:W-:Y:S01]  /*0580*/  ULDC UR51, c[0x0][0x214] ;  /* 0x0000850000337ab9 */ /* 0x000fe20000000800 */
[----:B------:R-:W-:Y:S01]  /*0590*/  SHF.R.U32.HI R2, RZ, 0x3, R0 ;  /* 0x00000003ff027819 */ /* 0x000fe20000011600 */
[----:B------:R-:W-:Y:S01]  /*05a0*/  ULDC UR58, c[0x0][0x1c8] ;  /* 0x00007200003a7ab9 */ /* 0x000fe20000000800 */
[----:B------:R-:W-:Y:S01]  /*05b0*/  LOP3.LUT R0, R0, 0x38, R246, 0xf8, !PT ;  /* 0x0000003800007812 */ /* 0x000fe200078ef8f6 */
[----:B------:R-:W-:Y:S01]  /*05c0*/  ULDC UR52, c[0x0][0x224] ;  /* 0x0000890000347ab9 */ /* 0x000fe20000000800 */
[----:B------:R-:W-:Y:S01]  /*05d0*/  LEA.HI R15, R3, R9, RZ, 0x2 ;  /* 0x00000009030f7211 */ /* 0x000fe200078f10ff */
[----:B------:R-:W-:Y:S01]  /*05e0*/  IMAD.U32 R3, RZ, RZ, UR15 ;  /* 0x0000000fff037e24 */ /* 0x000fe2000f8e00ff */
[----:B------:R-:W-:Y:S01]  /*05f0*/  LOP3.LUT R9, R0, R2, RZ, 0x3c, !PT ;  /* 0x0000000200097212 */ /* 0x000fe200078e3cff */
[C---:B------:R-:W-:Y:S01]  /*0600*/  IMAD.SHL.U32 R0, R7.reuse, 0x40, RZ ;  /* 0x0000004007007824 */ /* 0x040fe200078e00ff */
[----:B------:R-:W-:Y:S01]  /*0610*/  LOP3.LUT R2, R12, 0xfffffff8, RZ, 0xc0, !PT ;  /* 0xfffffff80c027812 */ /* 0x000fe200078ec0ff */
[----:B------:R-:W-:Y:S01]  /*0620*/  @UP1 UIMAD UR56, UR33, UR51, URZ ;  /* 0x00000033213812a4 */ /* 0x000fe2000f8e023f */
[----:B------:R-:W-:Y:S01]  /*0630*/  LOP3.LUT R3, R4, 0x1, RZ, 0xc0, !PT ;  /* 0x0000000104037812 */ /* 0x000fe200078ec0ff */
[----:B------:R-:W-:Y:S01]  /*0640*/  UMOV UR39, URZ ;  /* 0x0000003f00277c82 */ /* 0x000fe20008000000 */
[----:B------:R-:W-:Y:S01]  /*0650*/  LOP3.LUT R0, R0, 0x1c0, RZ, 0xc0, !PT ;  /* 0x000001c000007812 */ /* 0x000fe200078ec0ff */
[----:B------:R-:W-:Y:S01]  /*0660*/  IMAD.IADD R18, R8, 0x1, -R2 ;  /* 0x0000000108127824 */ /* 0x000fe200078e0a02 */
[----:B------:R-:W-:Y:S01]  /*0670*/  LOP3.LUT P4, RZ, R7, 0x4, RZ, 0xc0, !PT ;  /* 0x0000000407ff7812 */ /* 0x000fe2000788c0ff */
[----:B------:R-:W-:Y:S01]  /*0680*/  IMAD.SHL.U32 R2, R229, 0x10, RZ ;  /* 0x00000010e5027824 */ /* 0x000fe200078e00ff */
[C---:B------:R-:W-:Y:S01]  /*0690*/  LOP3.LUT R223, R0.reuse, 0x8, R10, 0xf8, !PT ;  /* 0x0000000800df7812 */ /* 0x040fe200078ef80a */
[----:B------:R-:W-:Y:S01]  /*06a0*/  ULDC.64 UR4, c[0x0][0x118] ;  /* 0x0000460000047ab9 */ /* 0x000fe20000000a00 */
[----:B------:R-:W-:Y:S01]  /*06b0*/  LOP3.LUT P3, RZ, R7, 0x2, RZ, 0xc0, !PT ;  /* 0x0000000207ff7812 */ /* 0x000fe2000786c0ff */
[----:B------:R-:W-:Y:S01]  /*06c0*/  STL [R1+0x6c], R18 ;  /* 0x00006c1201007387 */ /* 0x000fe20000100800 */
[----:B------:R-:W-:Y:S01]  /*06d0*/  LOP3.LUT R5, R0, 0x10, R2, 0xf8, !PT ;  /* 0x0000001000057812 */ /* 0x000fe200078ef802 */
[----:B------:R-:W-:Y:S01]  /*06e0*/  IMAD R2, R6, 0x800, R227 ;  /* 0x0000080006027824 */ /* 0x000fe200078e02e3 */
[----:B------:R-:W-:Y:S01]  /*06f0*/  SHF.R.U32.HI R0, RZ, 0x3, R0 ;  /* 0x00000003ff007819 */ /* 0x000fe20000011600 */
[----:B------:R-:W-:Y:S01]  /*0700*/  ULOP3.LUT UR58, UR35, UR58, URZ, 0x3c, !UPT ;  /* 0x0000003a233a7292 */ /* 0x000fe2000f8e3c3f */
[----:B------:R-:W-:Y:S01]  /*0710*/  ISETP.NE.U32.AND P0, PT, R3, 0x1, PT ;  /* 0x000000010300780c */ /* 0x000fe20003f05070 */
[C---:B------:R-:W-:Y:S01]  /*0720*/  IMAD.SHL.U32 R3, R4.reuse, 0x40, RZ ;  /* 0x0000004004037824 */ /* 0x040fe200078e00ff */
[----:B------:R-:W-:Y:S01]  /*0730*/  LOP3.LUT R223, R223, R0, RZ, 0x3c, !PT ;  /* 0x00000000dfdf7212 */ /* 0x000fe200078e3cff */
[----:B------:R-:W-:Y:S01]  /*0740*/  USHF.R.S32.HI UR59, URZ, 0x1f, UR35 ;  /* 0x0000001f3f3b7899 */ /* 0x000fe20008011423 */
[----:B------:R-:W-:Y:S01]  /*0750*/  R2P PR, R4, 0x6 ;  /* 0x0000000604007804 */ /* 0x000fe20000000000 */
[----:B------:R-:W-:Y:S01]  /*0760*/  USHF.R.S32.HI UR61, URZ, 0x1f, UR33 ;  /* 0x0000001f3f3d7899 */ /* 0x000fe20008011421 */
[----:B------:R-:W-:Y:S01]  /*0770*/  LOP3.LUT R5, R5, 0x8, R10, 0xf8, !PT ;  /* 0x0000000805057812 */ /* 0x000fe200078ef80a */
[----:B------:R-:W-:Y:S01]  /*0780*/  IMAD.IADD R223, R2, 0x1, R223 ;  /* 0x0000000102df7824 */ /* 0x000fe200078e02df */
[----:B------:R-:W-:Y:S01]  /*0790*/  SHF.R.S32.HI R2, RZ, 0x6, R14 ;  /* 0x00000006ff027819 */ /* 0x000fe2000001140e */
[----:B------:R-:W-:Y:S01]  /*07a0*/  USHF.R.S32.HI UR60, URZ, 0x1f, UR35 ;  /* 0x0000001f3f3c7899 */ /* 0x000fe20008011423 */
[----:B------:R-:W-:Y:S01]  /*07b0*/  LOP3.LUT R227, R227, R5, R0, 0xf6, !PT ;  /* 0x00000005e3e37212 */ /* 0x000fe200078ef600 */
[----:B------:R-:W-:Y:S01]  /*07c0*/  IMAD.SHL.U32 R5, R6, 0x20, RZ ;  /* 0x0000002006057824 */ /* 0x000fe200078e00ff */
[----:B------:R-:W-:Y:S01]  /*07d0*/  LOP3.LUT R0, R3, 0x1c0, RZ, 0xc0, !PT ;  /* 0x000001c003007812 */ /* 0x000fe200078ec0ff */
[C---:B------:R-:W-:Y:S01]  /*07e0*/  IMAD R4, R2.reuse, 0x200, R9 ;  /* 0x0000020002047824 */ /* 0x040fe200078e0209 */
[----:B------:R-:W-:Y:S01]  /*07f0*/  SEL R221, R221, 0xffffffe0, !P3 ;  /* 0xffffffe0dddd7807 */ /* 0x000fe20005800000 */
[----:B------:R-:W-:Y:S01]  /*0800*/  IMAD.SHL.U32 R2, R2, 0x8, RZ ;  /* 0x0000000802027824 */ /* 0x000fe200078e00ff */
[----:B------:R-:W-:Y:S01]  /*0810*/  SHF.R.U32.HI R3, RZ, 0x3, R0 ;  /* 0x00000003ff037819 */ /* 0x000fe20000011600 */
[C---:B------:R-:W-:Y:S01]  /*0820*/  IMAD.SHL.U32 R224, R223.reuse, 0x2, RZ ;  /* 0x00000002dfe07824 */ /* 0x040fe200078e00ff */
[----:B------:R1:W-:Y:S01]  /*0830*/  STL [R1+0x70], R4 ;  /* 0x0000700401007387 */ /* 0x0003e20000100800 */
[----:B------:R-:W-:Y:S01]  /*0840*/  SEL R226, R226, 0xffffffc0, !P4 ;  /* 0xffffffc0e2e27807 */ /* 0x000fe20006000000 */
[----:B------:R-:W-:Y:S01]  /*0850*/  IMAD R221, R223, 0x2, R221 ;  /* 0x00000002dfdd7824 */ /* 0x000fe200078e02dd */
[----:B------:R-:W-:Y:S01]  /*0860*/  LOP3.LUT R2, R2, 0x18, RZ, 0xc0, !PT ;  /* 0x0000001802027812 */ /* 0x000fe200078ec0ff */
[----:B------:R-:W-:Y:S01]  /*0870*/  UIMAD.WIDE.U32 UR42, UR36, UR44, URZ ;  /* 0x0000002c242a72a5 */ /* 0x000fe2000f8e003f */
[----:B------:R-:W-:Y:S01]  /*0880*/  SEL R249, R249, 0x10, !P0 ;  /* 0x00000010f9f97807 */ /* 0x000fe20004000000 */
[--C-:B------:R-:W-:Y:S01]  /*0890*/  IMAD R223, R223, 0x2, R226.reuse ;  /* 0x00000002dfdf7824 */ /* 0x100fe200078e02e2 */
[----:B------:R-:W-:Y:S01]  /*08a0*/  UIMAD UR53, UR37, UR44, URZ ;  /* 0x0000002c253572a4 */ /* 0x000fe2000f8e023f */
[----:B------:R-:W-:Y:S01]  /*08b0*/  IMAD.IADD R222, R226, 0x1, R221 ;  /* 0x00000001e2de7824 */ /* 0x000fe200078e02dd */
[----:B------:R-:W-:Y:S01]  /*08c0*/  USHF.R.S32.HI UR55, URZ, 0x1f, UR48 ;  /* 0x0000001f3f377899 */ /* 0x000fe20008011430 */
[C---:B------:R-:W-:Y:S01]  /*08d0*/  IMAD R226, R227.reuse, 0x2, R226 ;  /* 0x00000002e3e27824 */ /* 0x040fe200078e02e2 */
[----:B------:R-:W-:Y:S01]  /*08e0*/  UIMAD UR52, UR7, UR52, URZ ;  /* 0x00000034073472a4 */ /* 0x000fe2000f8e023f */
[----:B------:R-:W-:Y:S01]  /*08f0*/  IMAD.SHL.U32 R227, R227, 0x2, RZ ;  /* 0x00000002e3e37824 */ /* 0x000fe200078e00ff */
[----:B------:R-:W-:-:S02]  /*0900*/  @!UP1 UIMAD UR51, UR8, UR51, URZ ;  /* 0x00000033083392a4 */ /* 0x000fc4000f8e023f */
        /* <DEDUP_REMOVED lines=35> */
[----:B------:R-:W-:-:S02]  /*0b40*/  @P1 IADD3 R248, R245, -0x20, RZ ;  /* 0xffffffe0f5f81810 */ /* 0x000fc40007ffe0ff */
[----:B------:R-:W-:Y:S02]  /*0b50*/  LEA R229, R229, 0x28000, 0x1 ;  /* 0x00028000e5e57811 */ /* 0x000fe400078e08ff */
[----:B------:R1:W-:Y:S01]  /*0b60*/  STL [R1+0xc], R0 ;  /* 0x00000c0001007387 */ /* 0x0003e20000100800 */
[----:B------:R-:W-:-:S03]  /*0b70*/  IMAD.IADD R249, R249, 0x1, R248 ;  /* 0x00000001f9f97824 */ /* 0x000fc600078e02f8 */
[----:B------:R2:W-:Y:S01]  /*0b80*/  STL [R1+0x50], R2 ;  /* 0x0000500201007387 */ /* 0x0005e20000100800 */
[C---:B-1----:R-:W-:Y:S02]  /*0b90*/  IADD3 R0, R2.reuse, 0x40, RZ ;  /* 0x0000004002007810 */ /* 0x042fe40007ffe0ff */
[----:B------:R-:W-:-:S05]  /*0ba0*/  @P2 IADD3 R0, R2, -0x40, RZ ;  /* 0xffffffc002002810 */ /* 0x000fca0007ffe0ff */
[----:B------:R2:W-:Y:S02]  /*0bb0*/  STL [R1+0x54], R0 ;  /* 0x0000540001007387 */ /* 0x0005e40000100800 */
.L_x_1749:
        /* <DEDUP_REMOVED lines=66> */
.L_x_1703:
        /* <DEDUP_REMOVED lines=25> */
[----:B------:R-:W-:Y:S02]  /*1170*/  UIMAD UR14, UR33, UR13, UR7 ;  /* 0x0000000d210e72a4 */ /* 0x000fe4000f8e0207 */
[----:B------:R-:W-:-:S02]  /*1180*/  UISETP.NE.AND UP0, UPT, UR27, -0x1, UPT ;  /* 0xffffffff1b00788c */ /* 0x000fc4000bf05270 */
[----:B------:R-:W-:Y:S02]  /*1190*/  USHF.R.S32.HI UR7, URZ, 0x1f, UR6 ;  /* 0x0000001f3f077899 */ /* 0x000fe40008011406 */
[----:B------:R-:W-:Y:S02]  /*11a0*/  UIMAD.WIDE.U32 UR10, UR33, UR12, URZ ;  /* 0x0000000c210a72a5 */ /* 0x000fe4000f8e003f */
        /* <DEDUP_REMOVED lines=29> */
.L_x_1705:
        /* <DEDUP_REMOVED lines=43> */
.L_x_1706:
        /* <DEDUP_REMOVED lines=45> */
.L_x_1707:
[----:B------:R-:W-:-:S04]  /*1900*/  UMOV UR9, UR52 ;  /* 0x0000003400097c82 */ /* 0x000fc80008000000 */
.L_x_1708:
        /* <DEDUP_REMOVED lines=10> */
[----:B------:R-:W-:Y:S01]  /*19b0*/  UMOV UR26, 0x4 ;  /* 0x00000004001a7882 */ /* 0x000fe20000000000 */
[----:B------:R-:W-:Y:S01]  /*19c0*/  IMAD.U32 R5, RZ, RZ, UR35 ;  /* 0x00000023ff057e24 */ /* 0x000fe2000f8e00ff */
[----:B------:R-:W-:Y:S01]  /*19d0*/  UIADD3.X UR12, UR11, UR6, UR12, UP3, UP0 ;  /* 0x000000060b0c7290 */ /* 0x000fe20009fe040c */
[----:B------:R-:W-:Y:S01]  /*19e0*/  IMAD R0, R2, UR47, R19 ;  /* 0x0000002f02007c24 */ /* 0x000fe2000f8e0213 */
[----:B------:R-:W-:Y:S01]  /*19f0*/  IADD3 R2, P1, R246, UR18, RZ ;  /* 0x00000012f6027c10 */ /* 0x000fe2000ff3e0ff */
[----:B------:R-:W-:Y:S01]  /*1a00*/  ULDC.64 UR6, c[0x0][0x370] ;  /* 0x0000dc0000067ab9 */ /* 0x000fe20000000a00 */
[----:B------:R-:W-:Y:S01]  /*1a10*/  IADD3.X R13, R21, UR32, RZ, P0, !PT ;  /* 0x00000020150d7c10 */ /* 0x000fe200087fe4ff */
[----:B------:R-:W-:Y:S01]  /*1a20*/  UIMAD UR6, UR32, UR6, URZ ;  /* 0x00000006200672a4 */ /* 0x000fe2000f8e023f */
[----:B------:R-:W-:Y:S01]  /*1a30*/  IADD3.X R3, R247, UR19, RZ, P1, !PT ;  /* 0x00000013f7037c10 */ /* 0x000fe20008ffe4ff */
[----:B------:R-:W-:Y:S01]  /*1a40*/  UISETP.GE.AND UP0, UPT, UR31, 0x1, UPT ;  /* 0x000000011f00788c */ /* 0x000fe2000bf06270 */
[----:B------:R-:W-:Y:S01]  /*1a50*/  IADD3 R8, P0, R0, UR15, RZ ;  /* 0x0000000f00087c10 */ /* 0x000fe2000ff1e0ff */
[----:B------:R-:W-:Y:S01]  /*1a60*/  UIMAD UR11, UR14, UR7, UR6 ;  /* 0x000000070e0b72a4 */ /* 0x000fe2000f8e0206 */
[----:B------:R-:W-:Y:S01]  /*1a70*/  IMAD.WIDE.U32 R6, R9, c[0x0][0x190], R246 ;  /* 0x0000640009067a25 */ /* 0x000fe200078e00f6 */
[----:B------:R-:W-:Y:S01]  /*1a80*/  BSSY B1, `(.L_x_1704) ;  /* 0x0000a8c000017945 */ /* 0x000fe20003800000 */
[----:B------:R-:W-:-:S02]  /*1a90*/  ULDC.64 UR6, c[0x0][0x378] ;  /* 0x0000de0000067ab9 */ /* 0x000fc40000000a00 */
[----:B------:R-:W-:Y:S01]  /*1aa0*/  IMAD.WIDE.U32 R2, R4, c[0x0][0x370], R2 ;  /* 0x0000dc0004027a25 */ /* 0x000fe200078e0002 */
[----:B------:R-:W-:Y:S01]  /*1ab0*/  LEA.HI.X.SX32 R4, R0, UR12, 0x1, P0 ;  /* 0x0000000c00047c11 */ /* 0x000fe200080f0eff */
[----:B------:R-:W-:Y:S01]  /*1ac0*/  UIMAD UR6, UR59, UR6, URZ ;  /* 0x000000063b0672a4 */ /* 0x000fe2000f8e023f */
[C---:B------:R-:W-:Y:S01]  /*1ad0*/  LEA R234, P0, R8.reuse, c[0x0][0x350], 0x2 ;  /* 0x0000d40008ea7a11 */ /* 0x040fe200078010ff */
[----:B------:R-:W-:Y:S01]  /*1ae0*/  IMAD R0, R13, c[0x0][0x190], RZ ;  /* 0x000064000d007a24 */ /* 0x000fe200078e02ff */
[----:B------:R-:W-:Y:S01]  /*1af0*/  IADD3 R3, R3, UR11, RZ ;  /* 0x0000000b03037c10 */ /* 0x000fe2000fffe0ff */
[----:B------:R-:W-:Y:S01]  /*1b00*/  UIMAD UR10, UR35, UR7, UR6 ;  /* 0x00000007230a72a4 */ /* 0x000fe2000f8e0206 */
[----:B------:R-:W-:Y:S01]  /*1b10*/  LEA.HI.X R235, R8, c[0x0][0x354], R4, 0x2, P0 ;  /* 0x0000d50008eb7a11 */ /* 0x000fe200000f1404 */
[----:B------:R-:W-:Y:S01]  /*1b20*/  UIADD3 UR6, UR14, UR9, URZ ;  /* 0x000000090e067290 */ /* 0x000fe2000fffe03f */
[----:B------:R-:W-:Y:S01]  /*1b30*/  PLOP3.LUT P0, PT, PT, PT, UP0, 0x80, 0x0 ;  /* 0x000000000000781c */ /* 0x000fe20003f0f008 */
[----:B------:R-:W-:Y:S01]  /*1b40*/  UIADD3 UR9, UR14, UR13, URZ ;  /* 0x0000000d0e097290 */ /* 0x000fe2000fffe03f */
[----:B------:R-:W-:Y:S01]  /*1b50*/  IMAD.WIDE.U32 R2, R5, c[0x0][0x378], R2 ;  /* 0x0000de0005027a25 */ /* 0x000fe200078e0002 */
[----:B------:R-:W-:Y:S01]  /*1b60*/  IADD3 R6, P1, R6, UR30, RZ ;  /* 0x0000001e06067c10 */ /* 0x000fe2000ff3e0ff */
[----:B------:R-:W-:-:S02]  /*1b70*/  ULDC.64 UR12, c[0x0][0x3c8] ;  /* 0x0000f200000c7ab9 */ /* 0x000fc40000000a00 */
[----:B------:R-:W-:Y:S01]  /*1b80*/  IMAD R15, R9, c[0x0][0x194], R0 ;  /* 0x00006500090f7a24 */ /* 0x000fe200078e0200 */
[----:B------:R-:W-:Y:S01]  /*1b90*/  ULDC.64 UR14, c[0x0][0x200] ;  /* 0x00008000000e7ab9 */ /* 0x000fe20000000a00 */
[----:B------:R-:W-:Y:S01]  /*1ba0*/  IADD3 R5, R3, UR10, RZ ;  /* 0x0000000a03057c10 */ /* 0x000fe2000fffe0ff */
[----:B------:R-:W-:Y:S01]  /*1bb0*/  ULEA.HI.SX32 UR11, UR34, 0xffffffff, 0x1a ;  /* 0xffffffff220b7891 */ /* 0x000fe2000f8fd23f */
[----:B------:R-:W-:Y:S01]  /*1bc0*/  IMAD.MOV.U32 R4, RZ, RZ, R2 ;  /* 0x000000ffff047224 */ /* 0x000fe200078e0002 */
[----:B------:R-:W-:Y:S01]  /*1bd0*/  UIMAD.WIDE UR6, UR6, UR26, UR12 ;  /* 0x0000001a060672a5 */ /* 0x000fe2000f8e020c */
[----:B------:R-:W-:Y:S01]  /*1be0*/  IADD3.X R7, R7, UR29, R15, P1, !PT ;  /* 0x0000001d07077c10 */ /* 0x000fe20008ffe40f */
[----:B------:R-:W-:Y:S01]  /*1bf0*/  UIMAD.WIDE UR14, UR9, UR26, UR14 ;  /* 0x0000001a090e72a5 */ /* 0x000fe2000f8e020e */
[----:B------:R-:W-:Y:S05]  /*1c00*/  @!P0 BRA `(.L_x_1709) ;  /* 0x00009d8000008947 */ /* 0x000fea0003800000 */
[----:B------:R-:W2:Y:S01]  /*1c10*/  LDL R28, [R1+0x70] ;  /* 0x00007000011c7983 */ /* 0x000ea20000100800 */
[----:B------:R-:W-:Y:S01]  /*1c20*/  UMOV UR16, UR6 ;  /* 0x0000000600107c82 */ /* 0x000fe20008000000 */
[----:B------:R-:W-:Y:S01]  /*1c30*/  PLOP3.LUT P0, PT, PT, PT, UP2, 0x80, 0x0 ;  /* 0x000000000000781c */ /* 0x000fe20003f0f028 */
[----:B------:R-:W-:Y:S01]  /*1c40*/  UMOV UR13, UR7 ;  /* 0x00000007000d7c82 */ /* 0x000fe20008000000 */
[C---:B------:R-:W-:Y:S01]  /*1c50*/  IADD3 R25, R246.reuse, 0xc0, RZ ;  /* 0x000000c0f6197810 */ /* 0x040fe20007ffe0ff */
[----:B------:R-:W-:Y:S01]  /*1c60*/  ULDC.64 UR6, c[0x0][0x1a8] ;  /* 0x00006a0000067ab9 */ /* 0x000fe20000000a00 */
[C---:B------:R-:W-:Y:S01]  /*1c70*/  IADD3 R27, R246.reuse, 0x40, RZ ;  /* 0x00000040f61b7810 */ /* 0x040fe20007ffe0ff */
[----:B------:R-:W-:Y:S01]  /*1c80*/  UIMAD UR9, UR59, UR6, URZ ;  /* 0x000000063b0972a4 */ /* 0x000fe2000f8e023f */
[----:B------:R-:W-:Y:S01]  /*1c90*/  IADD3 R26, R246, 0x80, RZ ;  /* 0x00000080f61a7810 */ /* 0x000fe20007ffe0ff */
[----:B------:R1:W-:Y:S01]  /*1ca0*/  STL [R1+0x8], R25 ;  /* 0x0000081901007387 */ /* 0x0003e20000100800 */
[----:B------:R-:W-:Y:S01]  /*1cb0*/  IMAD.U32 R10, RZ, RZ, UR35 ;  /* 0x00000023ff0a7e24 */ /* 0x000fe2000f8e00ff */
[----:B------:R-:W-:Y:S01]  /*1cc0*/  UIMAD UR9, UR35, UR7, UR9 ;  /* 0x00000007230972a4 */ /* 0x000fe2000f8e0209 */
[----:B------:R-:W-:Y:S01]  /*1cd0*/  IMAD R0, R21, c[0x0][0x370], RZ ;  /* 0x0000dc0015007a24 */ /* 0x000fe200078e02ff */
[----:B------:R1:W-:Y:S01]  /*1ce0*/  STL [R1+0x4], R27 ;  /* 0x0000041b01007387 */ /* 0x0003e20000100800 */
[----:B------:R-:W-:Y:S01]  /*1cf0*/  UMOV UR7, UR11 ;  /* 0x0000000b00077c82 */ /* 0x000fe20008000000 */
[----:B------:R-:W-:Y:S01]  /*1d00*/  IMAD.WIDE.U32 R4, R12, c[0x0][0x370], R4 ;  /* 0x0000dc000c047a25 */ /* 0x000fe200078e0004 */
[----:B------:R-:W-:Y:S01]  /*1d10*/  ULEA.HI UR6, UR7, UR7, URZ, 0x1 ;  /* 0x0000000707067291 */ /* 0x000fe2000f8f083f */
[----:B------:R-:W-:Y:S02]  /*1d20*/  @P0 BAR.SYNC.DEFER_BLOCKING 0x0 ;  /* 0x0000000000000b1d */ /* 0x000fe40000010000 */
[----:B------:R-:W-:Y:S01]  /*1d30*/  IMAD.WIDE.U32 R10, R10, c[0x0][0x1a8], R6 ;  /* 0x00006a000a0a7a25 */ /* 0x000fe200078e0006 */
[----:B------:R-:W-:Y:S01]  /*1d40*/  ULOP3.LUT UR6, UR6, 0xfffffffe, URZ, 0xc0, !UPT ;  /* 0xfffffffe06067892 */ /* 0x000fe2000f8ec03f */
[----:B------:R-:W-:-:S02]  /*1d50*/  LEA R241, P0, R4, c[0x0][0x330], 0x1 ;  /* 0x0000cc0004f17a11 */ /* 0x000fc400078008ff */
[----:B------:R1:W-:Y:S01]  /*1d60*/  STL [R1], R26 ;  /* 0x0000001a01007387 */ /* 0x0003e20000100800 */
[----:B------:R-:W-:Y:S01]  /*1d70*/  UIADD3 UR6, UR7, -UR6, URZ ;  /* 0x8000000607067290 */ /* 0x000fe2000fffe03f */
[----:B------:R-:W-:Y:S01]  /*1d80*/  IMAD R0, R12, c[0x0][0x374], R0 ;  /* 0x0000dd000c007a24 */ /* 0x000fe200078e0200 */
[----:B------:R-:W-:Y:S01]  /*1d90*/  LEA R242, P1, R10, c[0x0][0x160], 0x1 ;  /* 0x000058000af27a11 */ /* 0x000fe200078208ff */
[----:B------:R-:W-:Y:S01]  /*1da0*/  BSSY B0, `(.L_x_1710) ;  /* 0x0000036000007945 */ /* 0x000fe20003800000 */
[----:B------:R-:W-:Y:S01]  /*1db0*/  UISETP.NE.AND UP0, UPT, UR6, 0x1, UPT ;  /* 0x000000010600788c */ /* 0x000fe2000bf05270 */
[----:B------:R-:W-:Y:S01]  /*1dc0*/  IMAD.IADD R8, R5, 0x1, R0 ;  /* 0x0000000105087824 */ /* 0x000fe200078e0200 */
[----:B------:R-:W-:Y:S01]  /*1dd0*/  UIMAD UR6, UR7, -0x40, UR31 ;  /* 0xffffffc0070678a4 */ /* 0x000fe2000f8e021f */
[----:B------:R-:W-:-:S03]  /*1de0*/  IADD3 R16, R11, UR9, RZ ;  /* 0x000000090b107c10 */ /* 0x000fc6000fffe0ff */
[----:B------:R-:W-:Y:S02]  /*1df0*/  LEA.HI.X R244, R4, c[0x0][0x334], R8, 0x1, P0 ;  /* 0x0000cd0004f47a11 */ /* 0x000fe400000f0c08 */
[----:B------:R-:W-:Y:S02]  /*1e00*/  ISETP.GE.AND P6, PT, R12, UR6, PT ;  /* 0x000000060c007c0c */ /* 0x000fe4000bfc6270 */
[----:B------:R-:W-:Y:S01]  /*1e10*/  LEA.HI.X R243, R10, c[0x0][0x164], R16, 0x1, P1 ;  /* 0x000059000af37a11 */ /* 0x000fe200008f0c10 */
[----:B--2---:R-:W-:-:S10]  /*1e20*/  IMAD.SHL.U32 R237, R28, 0x2, RZ ;  /* 0x000000021ced7824 */ /* 0x004fd400078e00ff */
        /* <DEDUP_REMOVED lines=45> */
.L_x_1711:
[----:B------:R-:W-:Y:S05]  /*2100*/  BSYNC B0 ;  /* 0x0000000000007941 */ /* 0x000fea0003800000 */
.L_x_1710:
        /* <DEDUP_REMOVED lines=48> */
.L_x_1713:
[----:B------:R-:W-:Y:S05]  /*2410*/  BSYNC B0 ;  /* 0x0000000000007941 */ /* 0x000fea0003800000 */
.L_x_1712:
        /* <DEDUP_REMOVED lines=23> */
.L_x_1715:
        /* <DEDUP_REMOVED lines=50> */
.L_x_1716:
[----:B------:R-:W-:Y:S05]  /*28b0*/  BSYNC B0 ;  /* 0x0000000000007941 */ /* 0x000fea0003800000 */
.L_x_1714:
        /* <DEDUP_REMOVED lines=21> */
.L_x_1718:
        /* <DEDUP_REMOVED lines=49> */
.L_x_1719:
[----:B------:R-:W-:Y:S05]  /*2d20*/  BSYNC B0 ;  /* 0x0000000000007941 */ /* 0x000fea0003800000 */
.L_x_1717:
[----:B--2---:R-:W2:Y:S01]  /*2d30*/  LDL R84, [R1+0xc] ;  /* 0x00000c0001547983 */ /* 0x004ea20000100800 */
[----:B------:R-:W-:Y:S01]  /*2d40*/  USHF.R.S32.HI UR9, URZ, 0x1f, UR23 ;  /* 0x0000001f3f097899 */ /* 0x000fe20008011417 */
[----:B---3--:R-:W-:Y:S01]  /*2d50*/  IMAD.MOV.U32 R2, RZ, RZ, 0x4 ;  /* 0x00000004ff027424 */ /* 0x008fe200078e00ff */
[----:B------:R-:W-:Y:S01]  /*2d60*/  ULDC.64 UR10, c[0x0][0x198] ;  /* 0x00006600000a7ab9 */ /* 0x000fe20000000a00 */
[----:B------:R-:W-:Y:S01]  /*2d70*/  MOV R251, 0x7f800000 ;  /* 0x7f80000000fb7802 */ /* 0x000fe20000000f00 */
[----:B------:R-:W-:Y:S01]  /*2d80*/  IMAD.MOV.U32 R252, RZ, RZ, 0x7f800000 ;  /* 0x7f800000fffc7424 */ /* 0x000fe200078e00ff */
[----:B------:R-:W-:Y:S01]  /*2d90*/  UIMAD UR10, UR9, UR10, URZ ;  /* 0x0000000a090a72a4 */ /* 0x000fe2000f8e023f */
[----:B------:R-:W-:-:S03]  /*2da0*/  MOV R16, UR23 ;  /* 0x0000001700107c02 */ /* 0x000fc60008000f00 */
[----:B------:R-:W-:Y:S01]  /*2db0*/  UIMAD UR10, UR23, UR11, UR10 ;  /* 0x0000000b170a72a4 */ /* 0x000fe2000f8e020a */
[----:B------:R-:W-:Y:S01]  /*2dc0*/  BSSY B0, `(.L_x_1720) ;  /* 0x0000043000007945 */ /* 0x000fe20003800000 */
[C---:B--2---:R-:W-:Y:S01]  /*2dd0*/  IADD3 R0, R84.reuse, 0x8, RZ ;  /* 0x0000000854007810 */ /* 0x044fe20007ffe0ff */
[C---:B------:R-:W-:Y:S01]  /*2de0*/  IMAD.WIDE R2, R84.reuse, R2, UR14 ;  /* 0x0000000e54027e25 */ /* 0x040fe2000f8e0202 */
[----:B------:R-:W-:Y:S02]  /*2df0*/  ISETP.GE.AND P2, PT, R84, UR6, PT ;  /* 0x0000000654007c0c */ /* 0x000fe4000bf46270 */
[----:B------:R-:W-:Y:S01]  /*2e00*/  ISETP.GE.AND P1, PT, R0, UR6, PT ;  /* 0x0000000600007c0c */ /* 0x000fe2000bf26270 */
[----:B------:R-:W-:Y:S01]  /*2e10*/  UIADD3 UR6, -UR23, UR8, URZ ;  /* 0x0000000817067290 */ /* 0x000fe2000fffe13f */
[----:B------:R-:W-:-:S05]  /*2e20*/  IMAD.U32 R0, RZ, RZ, UR10 ;  /* 0x0000000aff007e24 */ /* 0x000fca000f8e00ff */
[----:B------:R-:W-:-:S04]  /*2e30*/  ISETP.GE.AND P6, PT, R12, UR6, PT ;  /* 0x000000060c007c0c */ /* 0x000fc8000bfc6270 */
[----:B------:R2:W5:Y:S04]  /*2e40*/  @!P2 LDG.E R251, [R2.64] ;  /* 0x0000000402fba981 */ /* 0x000568000c1e1900 */
[----:B------:R2:W5:Y:S05]  /*2e50*/  @!P1 LDG.E R252, [R2.64+0x20] ;  /* 0x0000200402fc9981 */ /* 0x00056a000c1e1900 */
        /* <DEDUP_REMOVED lines=57> */
.L_x_1721:
[----:B---3--:R-:W-:Y:S05]  /*31f0*/  BSYNC B0 ;  /* 0x0000000000007941 */ /* 0x008fea0003800000 */
.L_x_1720:
        /* <DEDUP_REMOVED lines=55> */
.L_x_1723:
[----:B------:R-:W-:Y:S05]  /*3570*/  BSYNC B0 ;  /* 0x0000000000007941 */ /* 0x000fea0003800000 */
.L_x_1722:
        /* <DEDUP_REMOVED lines=62> */
.L_x_1725:
[----:B------:R-:W-:Y:S05]  /*3960*/  BSYNC B0 ;  /* 0x0000000000007941 */ /* 0x000fea0003800000 */
.L_x_1724:
        /* <DEDUP_REMOVED lines=53> */
.L_x_1727:
[----:B------:R-:W-:Y:S05]  /*3cc0*/  BSYNC B0 ;  /* 0x0000000000007941 */ /* 0x000fea0003800000 */
.L_x_1726:
[----:B------:R-:W-:Y:S01]  /*3cd0*/  ULDC.64 UR18, c[0x0][0x318] ;  /* 0x0000c60000127ab9 */ /* 0x000fe20000000a00 */
[----:B------:R-:W-:Y:S01]  /*3ce0*/  MOV R8, c[0x0][0x308] ;  /* 0x0000c20000087a02 */ /* 0x000fe20000000f00 */
[----:B------:R-:W-:Y:S01]  /*3cf0*/  UISETP.NE.U32.AND UP3, UPT, URZ, UR18, UPT ;  /* 0x000000123f00728c */ /* 0x000fe2000bf65070 */
[----:B------:R-:W-:Y:S01]  /*3d00*/  IMAD.MOV.U32 R9, RZ, RZ, c[0x0][0x30c] ;  /* 0x0000c300ff097624 */ /* 0x000fe200078e00ff */
[----:B------:R-:W-:Y:S01]  /*3d10*/  ULDC.64 UR20, c[0x0][0x320] ;  /* 0x0000c80000147ab9 */ /* 0x000fe20000000a00 */
[----:B-1----:R-:W1:Y:S01]  /*3d20*/  S2R R6, SR_TID.X ;  /* 0x0000000000067919 */ /* 0x002e620000002100 */
[----:B------:R-:W-:Y:S01]  /*3d30*/  UISETP.NE.AND.EX UP3, UPT, URZ, UR19, UPT, UP3 ;  /* 0x000000133f00728c */ /* 0x000fe2000bf65330 */
[----:B------:R-:W-:Y:S01]  /*3d40*/  LEA.HI R0, R23, R24, RZ, 0x7 ;  /* 0x0000001817007211 */ /* 0x000fe200078f38ff */
[----:B------:R-:W-:Y:S01]  /*3d50*/  IMAD.U32 R4, RZ, RZ, UR22 ;  /* 0x00000016ff047e24 */ /* 0x000fe2000f8e00ff */
[----:B------:R-:W0:Y:S03]  /*3d60*/  LDGDEPBAR ;  /* 0x00000000000079af */ /* 0x000e260000000000 */
        /* <DEDUP_REMOVED lines=18> */
[----:B------:R-:W-:Y:S01]  /*3e90*/  IMAD.MOV.U32 R238, RZ, RZ, R236 ;  /* 0x000000ffffee7224 */ /* 0x000fe200078e00ec */
[----:B------:R-:W-:Y:S01]  /*3ea0*/  SHF.L.U32 R7, R0, 0x5, RZ ;  /* 0x0000000500077819 */ /* 0x000fe200000006ff */
[----:B------:R-:W-:Y:S01]  /*3eb0*/  CS2R R188, SRZ ;  /* 0x0000000000bc7805 */ /* 0x000fe2000001ff00 */
[----:B------:R-:W-:Y:S01]  /*3ec0*/  LEA R11, R4, R0, 0x1 ;  /* 0x00000000040b7211 */ /* 0x000fe200078e08ff */
[----:B------:R-:W-:Y:S01]  /*3ed0*/  CS2R R194, SRZ ;  /* 0x0000000000c27805 */ /* 0x000fe2000001ff00 */
[----:B------:R-:W-:Y:S01]  /*3ee0*/  SHF.R.S32.HI R4, RZ, 0x1f, R19 ;  /* 0x0000001fff047819 */ /* 0x000fe20000011413 */
[----:B------:R-:W-:Y:S01]  /*3ef0*/  CS2R R192, SRZ ;  /* 0x0000000000c07805 */ /* 0x000fe2000001ff00 */
[----:B------:R-:W-:Y:S01]  /*3f00*/  LOP3.LUT R7, R7, 0x6, R6, 0xf8, !PT ;  /* 0x0000000607077812 */ /* 0x000fe200078ef806 */
[----:B------:R-:W-:Y:S01]  /*3f10*/  IMAD.U32 R6, RZ, RZ, UR22 ;  /* 0x00000016ff067e24 */ /* 0x000fe2000f8e00ff */
[----:B------:R-:W-:Y:S01]  /*3f20*/  CS2R R186, SRZ ;  /* 0x0000000000ba7805 */ /* 0x000fe2000001ff00 */
[----:B------:R-:W-:Y:S01]  /*3f30*/  CS2R R184, SRZ ;  /* 0x0000000000b87805 */ /* 0x000fe2000001ff00 */
[----:B------:R-:W-:Y:S01]  /*3f40*/  CS2R R182, SRZ ;  /* 0x0000000000b67805 */ /* 0x000fe2000001ff00 */
        /* <DEDUP_REMOVED lines=62> */
[----:B---3--:R-:W-:-:S04]  /*4330*/  @P1 FMUL.FTZ R0, R5, R10 ;  /* 0x0000000a05001220 */ /* 0x008fc80000410000 */
[----:B------:R-:W1:Y:S01]  /*4340*/  @P1 R2UR UR9, R0 ;  /* 0x00000000000913c2 */ /* 0x000e6200000e0000 */
[----:B----4-:R-:W-:Y:S02]  /*4350*/  IADD3 R19, P3, P2, R2, UR41, R19 ;  /* 0x0000002902137c10 */ /* 0x010fe4000fa7e013 */
[----:B------:R-:W-:Y:S01]  /*4360*/  IADD3 R2, R231, 0x4000, RZ ;  /* 0x00004000e7027810 */ /* 0x000fe20007ffe0ff */
[----:B-1----:R-:W-:Y:S01]  /*4370*/  @UP3 UMOV UR6, UR9 ;  /* 0x0000000900063c82 */ /* 0x002fe20008000000 */
[----:B------:R-:W-:Y:S01]  /*4380*/  IADD3.X R0, R3, UR49, R4, P3, P2 ;  /* 0x0000003103007c10 */ /* 0x000fe20009fe4404 */
[----:B------:R-:W-:Y:S01]  /*4390*/  IMAD.WIDE.U32 R4, R19, -0x2daee0ad, RZ ;  /* 0xd2511f5313047825 */ /* 0x000fe200078e00ff */
[----:B------:R-:W-:Y:S02]  /*43a0*/  SEL R2, R2, R231, !P0 ;  /* 0x000000e702027207 */ /* 0x000fe40004000000 */
[----:B------:R-:W-:Y:S01]  /*43b0*/  IADD3 R3, R84, -UR31, -R240 ;  /* 0x8000001f54037c10 */ /* 0x000fe2000fffe8f0 */
[----:B------:R1:W-:Y:S02]  /*43c0*/  STL [R1+0x64], R0 ;  /* 0x0000640001007387 */ /* 0x0003e40000100800 */
[----:B------:R-:W-:Y:S01]  /*43d0*/  IMAD.SHL.U32 R225, R2, 0x2, RZ ;  /* 0x0000000202e17824 */ /* 0x000fe200078e00ff */
[----:B------:R-:W-:Y:S01]  /*43e0*/  IADD3 R3, R3, UR8, RZ ;  /* 0x0000000803037c10 */ /* 0x000fe2000fffe0ff */
[----:B------:R-:W-:-:S04]  /*43f0*/  IMAD.MOV.U32 R2, RZ, RZ, c[0x0][0x22c] ;  /* 0x00008b00ff027624 */ /* 0x000fc800078e00ff */
[----:B------:R-:W-:Y:S01]  /*4400*/  IMAD R2, R2, c[0x0][0x1c0], RZ ;  /* 0x0000700002027a24 */ /* 0x000fe200078e02ff */
[----:B------:R3:W-:Y:S04]  /*4410*/  STL [R1+0x60], R3 ;  /* 0x0000600301007387 */ /* 0x0007e80000100800 */
[----:B------:R-:W-:Y:S01]  /*4420*/  SHF.L.U32 R239, R2, 0x3, RZ ;  /* 0x0000000302ef7819 */ /* 0x000fe200000006ff */
[----:B------:R4:W-:Y:S01]  /*4430*/  STL.64 [R1+0x58], R4 ;  /* 0x0000580401007387 */ /* 0x0009e20000100a00 */
[----:B--2---:R-:W2:Y:S08]  /*4440*/  R2UR UR12, R9 ;  /* 0x00000000090c73c2 */ /* 0x004eb000000e0000 */
[----:B------:R3:W4:Y:S01]  /*4450*/  R2UR UR11, R8 ;  /* 0x00000000080b73c2 */ /* 0x00072200000e0000 */
[----:B-1----:R-:W-:-:S04]  /*4460*/  IADD3 R0, R230, 0x4000, RZ ;  /* 0x00004000e6007810 */ /* 0x002fc80007ffe0ff */
[----:B------:R-:W-:-:S04]  /*4470*/  SEL R0, R0, R230, !P0 ;  /* 0x000000e600007207 */ /* 0x000fc80004000000 */
[----:B------:R-:W-:Y:S02]  /*4480*/  SHF.L.U32 R220, R0, 0x1, RZ ;  /* 0x0000000100dc7819 */ /* 0x000fe400000006ff */
[----:B--2---:R-:W-:-:S04]  /*4490*/  LOP3.LUT R0, R11, UR12, RZ, 0x3c, !PT ;  /* 0x0000000c0b007c12 */ /* 0x004fc8000f8e3cff */
[----:B------:R-:W-:Y:S01]  /*44a0*/  LOP3.LUT R0, R0, R5, RZ, 0x3c, !PT ;  /* 0x0000000500007212 */ /* 0x000fe200078e3cff */
[----:B---3--:R-:W-:-:S04]  /*44b0*/  IMAD.SHL.U32 R8, R2, 0x10, RZ ;  /* 0x0000001002087824 */ /* 0x008fc800078e00ff */
[----:B------:R-:W-:Y:S01]  /*44c0*/  IMAD.WIDE.U32 R2, R0, -0x326172a9, RZ ;  /* 0xcd9e8d5700027825 */ /* 0x000fe200078e00ff */
[C---:B------:R-:W-:Y:S02]  /*44d0*/  IADD3 R7, R8.reuse, 0x20, RZ ;  /* 0x0000002008077810 */ /* 0x040fe40007ffe0ff */
[C---:B------:R-:W-:Y:S02]  /*44e0*/  IADD3 R6, R8.reuse, 0x40, RZ ;  /* 0x0000004008067810 */ /* 0x040fe40007ffe0ff */
[----:B------:R1:W-:Y:S01]  /*44f0*/  STL.64 [R1+0x10], R2 ;  /* 0x0000100201007387 */ /* 0x0003e20000100a00 */
[C---:B----4-:R-:W-:Y:S01]  /*4500*/  IADD3 R5, R8.reuse, 0x60, RZ ;  /* 0x0000006008057810 */ /* 0x050fe20007ffe0ff */
[C---:B------:R-:W-:Y:S01]  /*4510*/  IMAD.IADD R7, R239.reuse, 0x1, R7 ;  /* 0x00000001ef077824 */ /* 0x040fe200078e0207 */
[C---:B------:R-:W-:Y:S02]  /*4520*/  IADD3 R4, R8.reuse, 0x80, RZ ;  /* 0x0000008008047810 */ /* 0x040fe40007ffe0ff */
[C---:B------:R-:W-:Y:S01]  /*4530*/  IADD3 R6, R239.reuse, R6, RZ ;  /* 0x00000006ef067210 */ /* 0x040fe20007ffe0ff */
[C---:B------:R-:W-:Y:S01]  /*4540*/  IMAD.IADD R5, R239.reuse, 0x1, R5 ;  /* 0x00000001ef057824 */ /* 0x040fe200078e0205 */
[----:B------:R-:W-:Y:S01]  /*4550*/  IADD3 R0, R8, 0xe0, RZ ;  /* 0x000000e008007810 */ /* 0x000fe20007ffe0ff */
[C---:B------:R-:W-:Y:S01]  /*4560*/  IMAD.IADD R4, R239.reuse, 0x1, R4 ;  /* 0x00000001ef047824 */ /* 0x040fe200078e0204 */
[C---:B------:R-:W-:Y:S01]  /*4570*/  IADD3 R7, R239.reuse, R7, RZ ;  /* 0x00000007ef077210 */ /* 0x040fe20007ffe0ff */
[----:B------:R-:W-:-:S02]  /*4580*/  IMAD.IADD R6, R239, 0x1, R6 ;  /* 0x00000001ef067824 */ /* 0x000fc400078e0206 */
[C---:B------:R-:W-:Y:S01]  /*4590*/  IMAD.IADD R5, R239.reuse, 0x1, R5 ;  /* 0x00000001ef057824 */ /* 0x040fe200078e0205 */
[C---:B------:R-:W-:Y:S01]  /*45a0*/  IADD3 R4, R239.reuse, R4, RZ ;  /* 0x00000004ef047210 */ /* 0x040fe20007ffe0ff */
[C---:B------:R-:W-:Y:S02]  /*45b0*/  IMAD.IADD R0, R239.reuse, 0x1, R0 ;  /* 0x00000001ef007824 */ /* 0x040fe400078e0200 */
[C---:B------:R-:W-:Y:S01]  /*45c0*/  IMAD.IADD R7, R239.reuse, 0x1, R7 ;  /* 0x00000001ef077824 */ /* 0x040fe200078e0207 */
[C---:B------:R-:W-:Y:S01]  /*45d0*/  IADD3 R5, R239.reuse, R5, RZ ;  /* 0x00000005ef057210 */ /* 0x040fe20007ffe0ff */
[C---:B------:R-:W-:Y:S01]  /*45e0*/  IMAD.IADD R6, R239.reuse, 0x1, R6 ;  /* 0x00000001ef067824 */ /* 0x040fe200078e0206 */
[C---:B------:R-:W-:Y:S01]  /*45f0*/  IADD3 R0, R239.reuse, R0, RZ ;  /* 0x00000000ef007210 */ /* 0x040fe20007ffe0ff */
[C---:B------:R-:W-:Y:S02]  /*4600*/  IMAD.IADD R4, R239.reuse, 0x1, R4 ;  /* 0x00000001ef047824 */ /* 0x040fe400078e0204 */
[C---:B------:R-:W-:Y:S01]  /*4610*/  IMAD.IADD R7, R239.reuse, 0x1, R7 ;  /* 0x00000001ef077824 */ /* 0x040fe200078e0207 */
[C---:B------:R-:W-:Y:S01]  /*4620*/  IADD3 R6, R239.reuse, R6, RZ ;  /* 0x00000006ef067210 */ /* 0x040fe20007ffe0ff */
[----:B------:R-:W-:-:S02]  /*4630*/  IMAD.IADD R5, R239, 0x1, R5 ;  /* 0x00000001ef057824 */ /* 0x000fc400078e0205 */
[C---:B------:R-:W-:Y:S01]  /*4640*/  IMAD.IADD R4, R239.reuse, 0x1, R4 ;  /* 0x00000001ef047824 */ /* 0x040fe200078e0204 */
[C---:B-1----:R-:W-:Y:S01]  /*4650*/  IADD3 R3, R8.reuse, 0xa0, RZ ;  /* 0x000000a008037810 */ /* 0x042fe20007ffe0ff */
[C---:B------:R-:W-:Y:S01]  /*4660*/  IMAD.IADD R0, R239.reuse, 0x1, R0 ;  /* 0x00000001ef007824 */ /* 0x040fe200078e0200 */
[----:B------:R-:W-:Y:S01]  /*4670*/  IADD3 R2, R8, 0xc0, RZ ;  /* 0x000000c008027810 */ /* 0x000fe20007ffe0ff */
[----:B------:R1:W-:Y:S01]  /*4680*/  STL [R1+0x30], R7 ;  /* 0x0000300701007387 */ /* 0x0003e20000100800 */
[C---:B------:R-:W-:Y:S01]  /*4690*/  IADD3 R3, R239.reuse, R3, RZ ;  /* 0x00000003ef037210 */ /* 0x040fe20007ffe0ff */
[C---:B------:R-:W-:Y:S02]  /*46a0*/  IMAD.IADD R0, R239.reuse, 0x1, R0 ;  /* 0x00000001ef007824 */ /* 0x040fe400078e0200 */
[C---:B------:R-:W-:Y:S01]  /*46b0*/  IMAD.IADD R2, R239.reuse, 0x1, R2 ;  /* 0x00000001ef027824 */ /* 0x040fe200078e0202 */
[----:B------:R2:W-:Y:S01]  /*46c0*/  STL [R1+0x2c], R6 ;  /* 0x00002c0601007387 */ /* 0x0005e20000100800 */
[----:B------:R-:W-:-:S02]  /*46d0*/  IMAD.IADD R3, R239, 0x1, R3 ;  /* 0x00000001ef037824 */ /* 0x000fc400078e0203 */
[C---:B------:R-:W-:Y:S01]  /*46e0*/  IMAD.IADD R2, R239.reuse, 0x1, R2 ;  /* 0x00000001ef027824 */ /* 0x040fe200078e0202 */
[----:B------:R3:W-:Y:S01]  /*46f0*/  STL [R1+0x28], R5 ;  /* 0x0000280501007387 */ /* 0x0007e20000100800 */
[----:B------:R-:W-:-:S03]  /*4700*/  IMAD.IADD R3, R239, 0x1, R3 ;  /* 0x00000001ef037824 */ /* 0x000fc600078e0203 */
[C---:B------:R-:W-:Y:S01]  /*4710*/  IADD3 R2, R239.reuse, R2, RZ ;  /* 0x00000002ef027210 */ /* 0x040fe20007ffe0ff */
[----:B------:R4:W-:Y:S01]  /*4720*/  STL [R1+0x24], R4 ;  /* 0x0000240401007387 */ /* 0x0009e20000100800 */
[----:B------:R-:W-:-:S03]  /*4730*/  IADD3 R3, R239, R3, RZ ;  /* 0x00000003ef037210 */ /* 0x000fc60007ffe0ff */
[C---:B------:R-:W-:Y:S02]  /*4740*/  IMAD.IADD R2, R239.reuse, 0x1, R2 ;  /* 0x00000001ef027824 */ /* 0x040fe400078e0202 */
[----:B------:R4:W-:Y:S01]  /*4750*/  STL [R1+0x20], R3 ;  /* 0x0000200301007387 */ /* 0x0009e20000100800 */
[C---:B-1----:R-:W-:Y:S01]  /*4760*/  IADD3 R7, R239.reuse, R7, RZ ;  /* 0x00000007ef077210 */ /* 0x042fe20007ffe0ff */
[----:B--2---:R-:W-:-:S04]  /*4770*/  IMAD.IADD R6, R239, 0x1, R6 ;  /* 0x00000001ef067824 */ /* 0x004fc800078e0206 */
[----:B------:R-:W-:Y:S01]  /*4780*/  STL [R1+0x4c], R7 ;  /* 0x00004c0701007387 */ /* 0x000fe20000100800 */
[----:B---3--:R-:W-:-:S03]  /*4790*/  IADD3 R5, R239, R5, RZ ;  /* 0x00000005ef057210 */ /* 0x008fc60007ffe0ff */
[----:B------:R1:W-:Y:S04]  /*47a0*/  STL [R1+0x1c], R2 ;  /* 0x00001c0201007387 */ /* 0x0003e80000100800 */
[----:B------:R-:W-:Y:S01]  /*47b0*/  STL [R1+0x48], R6 ;  /* 0x0000480601007387 */ /* 0x000fe20000100800 */
[----:B----4-:R-:W-:-:S03]  /*47c0*/  IMAD.IADD R4, R239, 0x1, R4 ;  /* 0x00000001ef047824 */ /* 0x010fc600078e0204 */
[----:B------:R2:W-:Y:S01]  /*47d0*/  STL [R1+0x18], R0 ;  /* 0x0000180001007387 */ /* 0x0005e20000100800 */
[----:B------:R-:W-:-:S03]  /*47e0*/  IADD3 R3, R239, R3, RZ ;  /* 0x00000003ef037210 */ /* 0x000fc60007ffe0ff */
[----:B------:R3:W-:Y:S04]  /*47f0*/  STL [R1+0x44], R5 ;  /* 0x0000440501007387 */ /* 0x0007e80000100800 */
[----:B------:R3:W-:Y:S04]  /*4800*/  STL [R1+0x40], R4 ;  /* 0x0000400401007387 */ /* 0x0007e80000100800 */
[----:B------:R3:W-:Y:S01]  /*4810*/  STL [R1+0x3c], R3 ;  /* 0x00003c0301007387 */ /* 0x0007e20000100800 */
[C---:B-1----:R-:W-:Y:S01]  /*4820*/  IMAD.IADD R2, R239.reuse, 0x1, R2 ;  /* 0x00000001ef027824 */ /* 0x042fe200078e0202 */
[----:B--2---:R-:W-:-:S05]  /*4830*/  IADD3 R0, R239, R0, RZ ;  /* 0x00000000ef007210 */ /* 0x004fca0007ffe0ff */
[----:B------:R3:W-:Y:S04]  /*4840*/  STL [R1+0x34], R0 ;  /* 0x0000340001007387 */ /* 0x0007e80000100800 */
[----:B------:R3:W-:Y:S02]  /*4850*/  STL [R1+0x38], R2 ;  /* 0x0000380201007387 */ /* 0x0007e40000100800 */
.L_x_1730:
[----:B---3--:R-:W2:Y:S01]  /*4860*/  LDL R0, [R1+0x6c] ;  /* 0x00006c0001007983 */ /* 0x008ea20000100800 */
[----:B------:R-:W-:Y:S02]  /*4870*/  USHF.L.U32 UR9, UR22, 0x6, URZ ;  /* 0x0000000616097899 */ /* 0x000fe4000800063f */
[----:B------:R-:W-:Y:S02]  /*4880*/  UIADD3 UR10, UR11, -0x61c88647, URZ ;  /* 0x9e3779b90b0a7890 */ /* 0x000fe4000fffe03f */
[----:B------:R-:W-:Y:S01]  /*4890*/  UIADD3 UR9, UR9, 0x40, URZ ;  /* 0x0000004009097890 */ /* 0x000fe2000fffe03f */
[----:B------:R-:W0:Y:S01]  /*48a0*/  LDGDEPBAR ;  /* 0x00000000000079af */ /* 0x000e220000000000 */
[----:B------:R-:W-:Y:S02]  /*48b0*/  UISETP.GE.AND UP3, UPT, UR7, 0x1, UPT ;  /* 0x000000010700788c */ /* 0x000fe4000bf66270 */
[----:B------:R-:W-:Y:S02]  /*48c0*/  UISETP.GE.AND UP0, UPT, UR9, UR8, UPT ;  /* 0x000000080900728c */ /* 0x000fe4000bf06270 */
[----:B------:R-:W-:Y:S01]  /*48d0*/  UIADD3 UR9, UR12, -0x4498517b, URZ ;  /* 0xbb67ae850c097890 */ /* 0x000fe2000fffe03f */
[----:B------:R-:W3:Y:S06]  /*48e0*/  LDL R110, [R1+0x60] ;  /* 0x00006000016e7983 */ /* 0x000eec0000100800 */
[----:B------:R-:W4:Y:S06]  /*48f0*/  LDL R109, [R1+0x68] ;  /* 0x00006800016d7983 */ /* 0x000f2c0000100800 */
[----:B------:R-:W2:Y:S06]  /*4900*/  LDL.64 R114, [R1+0x10] ;  /* 0x0000100001727983 */ /* 0x000eac0000100a00 */
[----:B------:R-:W2:Y:S06]  /*4910*/  LDL.64 R112, [R1+0x58] ;  /* 0x0000580001707983 */ /* 0x000eac0000100a00 */
[----:B--2---:R-:W2:Y:S01]  /*4920*/  LDL R113, [R1+0xc] ;  /* 0x00000c0001717983 */ /* 0x004ea20000100800 */
[----:B------:R-:W-:Y:S05]  /*4930*/  DEPBAR.LE SB0, 0x0 ;  /* 0x000080000000791a */ /* 0x000fea0000000000 */
[----:B------:R-:W-:Y:S01]  /*4940*/  BAR.SYNC.DEFER_BLOCKING 0x0 ;  /* 0x0000000000007b1d */ /* 0x000fe20000010000 */
[----:B------:R-:W-:Y:S02]  /*4950*/  R2P PR, R0, 0x6 ;  /* 0x0000000600007804 */ /* 0x000fe40000000000 */
[----:B------:R-:W-:Y:S02]  /*4960*/  PLOP3.LUT P6, PT, PT, PT, UP0, 0x80, 0x0 ;  /* 0x000000000000781c */ /* 0x000fe40003fcf008 */
[----:B------:R-:W-:Y:S02]  /*4970*/  PLOP3.LUT P4, PT, PT, PT, UP0, 0x80, 0x0 ;  /* 0x000000000000781c */ /* 0x000fe40003f8f008 */
[----:B------:R-:W-:Y:S02]  /*4980*/  SEL R108, R233, 0xffffffe0, !P1 ;  /* 0xffffffe0e96c7807 */ /* 0x000fe40004800000 */
[----:B------:R-:W-:Y:S03]  /*4990*/  SEL R217, R232, 0xffffffc0, !P2 ;  /* 0xffffffc0e8d97807 */ /* 0x000fe60005000000 */
[C---:B------:R-:W-:Y:S02]  /*49a0*/  IMAD.IADD R3, R225.reuse, 0x1, R108 ;  /* 0x00000001e1037824 */ /* 0x040fe400078e026c */
[--C-:B------:R-:W-:Y:S02]  /*49b0*/  IMAD.IADD R2, R225, 0x1, R217.reuse ;  /* 0x00000001e1027824 */ /* 0x100fe400078e02d9 */
[----:B------:R-:W-:Y:S02]  /*49c0*/  IMAD.IADD R0, R3, 0x1, R217 ;  /* 0x0000000103007824 */ /* 0x000fe400078e02d9 */
[----:B------:R-:W-:Y:S01]  /*49d0*/  @P4 ISETP.GE.AND P4, PT, R240, UR8, PT ;  /* 0x00000008f0004c0c */ /* 0x000fe2000bf86270 */
[----:B------:R-:W-:Y:S06]  /*49e0*/  LDSM.16.M88.4 R16, [R225] ;  /* 0x00000000e110783b */ /* 0x000fec0000000200 */
[----:B------:R-:W1:Y:S06]  /*49f0*/  LDSM.16.M88.4 R8, [R224+0x18000] ;  /* 0x01800000e008783b */ /* 0x000e6c0000000200 */
[----:B------:R-:W3:Y:S06]  /*4a00*/  LDSM.16.M88.4 R84, [R224+0x18800] ;  /* 0x01880000e054783b */ /* 0x000eec0000000200 */
[----:B------:R-:W-:Y:S06]  /*4a10*/  LDSM.16.M88.4 R88, [R3] ;  /* 0x000000000358783b */ /* 0x000fec0000000200 */
[----:B------:R-:W4:Y:S06]  /*4a20*/  LDSM.16.M88.4 R92, [R221+0x18000] ;  /* 0x01800000dd5c783b */ /* 0x000f2c0000000200 */
[----:B------:R-:W4:Y:S06]  /*4a30*/  LDSM.16.M88.4 R96, [R221+0x18800] ;  /* 0x01880000dd60783b */ /* 0x000f2c0000000200 */
[----:B------:R-:W-:Y:S06]  /*4a40*/  LDSM.16.M88.4 R100, [R223+0x18000] ;  /* 0x01800000df64783b */ /* 0x000fec0000000200 */
[----:B------:R-:W-:Y:S01]  /*4a50*/  LDSM.16.M88.4 R104, [R223+0x18800] ;  /* 0x01880000df68783b */ /* 0x000fe20000000200 */
[C---:B-1----:R-:W-:Y:S08]  /*4a60*/  HMMA.16816.F32 R4, R16.reuse, R8, RZ ;  /* 0x000000081004723c */ /* 0x042ff000000018ff */
[C---:B------:R-:W-:Y:S08]  /*4a70*/  HMMA.16816.F32 R8, R16.reuse, R10, RZ ;  /* 0x0000000a1008723c */ /* 0x040ff000000018ff */
[C---:B---3--:R-:W-:Y:S08]  /*4a80*/  HMMA.16816.F32 R12, R16.reuse, R84, RZ ;  /* 0x00000054100c723c */ /* 0x048ff000000018ff */
[----:B------:R-:W-:Y:S01]  /*4a90*/  HMMA.16816.F32 R16, R16, R86, RZ ;  /* 0x000000561010723c */ /* 0x000fe200000018ff */
[----:B------:R-:W1:Y:S07]  /*4aa0*/  LDSM.16.M88.4 R84, [R2] ;  /* 0x000000000254783b */ /* 0x000e6e0000000200 */
[C---:B----4-:R-:W-:Y:S08]  /*4ab0*/  HMMA.16816.F32 R4, R88.reuse, R92, R4 ;  /* 0x0000005c5804723c */ /* 0x050ff00000001804 */
[C---:B------:R-:W-:Y:S01]  /*4ac0*/  HMMA.16816.F32 R8, R88.reuse, R94, R8 ;  /* 0x0000005e5808723c */ /* 0x040fe20000001808 */
[----:B------:R-:W-:Y:S07]  /*4ad0*/  LDSM.16.M88.4 R92, [R222+0x18000] ;  /* 0x01800000de5c783b */ /* 0x000fee0000000200 */
[C---:B------:R-:W-:Y:S08]  /*4ae0*/  HMMA.16816.F32 R12, R88.reuse, R96, R12 ;  /* 0x00000060580c723c */ /* 0x040ff0000000180c */
[----:B------:R-:W-:Y:S01]  /*4af0*/  HMMA.16816.F32 R16, R88, R98, R16 ;  /* 0x000000625810723c */ /* 0x000fe20000001810 */
[----:B------:R-:W3:Y:S06]  /*4b00*/  LDSM.16.M88.4 R88, [R0] ;  /* 0x000000000058783b */ /* 0x000eec0000000200 */
[----:B------:R-:W4:Y:S01]  /*4b10*/  LDSM.16.M88.4 R96, [R222+0x18800] ;  /* 0x01880000de60783b */ /* 0x000f220000000200 */
[C---:B-1----:R-:W-:Y:S08]  /*4b20*/  HMMA.16816.F32 R4, R84.reuse, R100, R4 ;  /* 0x000000645404723c */ /* 0x042ff00000001804 */
[C---:B------:R-:W-:Y:S01]  /*4b30*/  HMMA.16816.F32 R8, R84.reuse, R102, R8 ;  /* 0x000000665408723c */ /* 0x040fe20000001808 */
[----:B------:R-:W-:Y:S07]  /*4b40*/  LDSM.16.M88.4 R100, [R224+0x1a000] ;  /* 0x01a00000e064783b */ /* 0x000fee0000000200 */
[C---:B------:R-:W-:Y:S08]  /*4b50*/  HMMA.16816.F32 R12, R84.reuse, R104, R12 ;  /* 0x00000068540c723c */ /* 0x040ff0000000180c */
[----:B------:R-:W-:Y:S01]  /*4b60*/  HMMA.16816.F32 R16, R84, R106, R16 ;  /* 0x0000006a5410723c */ /* 0x000fe20000001810 */
[----:B------:R-:W1:Y:S06]  /*4b70*/  LDSM.16.M88.4 R84, [R225+0x2000] ;  /* 0x00200000e154783b */ /* 0x000e6c0000000200 */
[----:B------:R-:W1:Y:S01]  /*4b80*/  LDSM.16.M88.4 R104, [R224+0x1a800] ;  /* 0x01a80000e068783b */ /* 0x000e620000000200 */
[C---:B---3--:R-:W-:Y:S08]  /*4b90*/  HMMA.16816.F32 R4, R88.reuse, R92, R4 ;  /* 0x0000005c5804723c */ /* 0x048ff00000001804 */
[C---:B------:R-:W-:Y:S01]  /*4ba0*/  HMMA.16816.F32 R8, R88.reuse, R94, R8 ;  /* 0x0000005e5808723c */ /* 0x040fe20000001808 */
[----:B------:R-:W-:Y:S07]  /*4bb0*/  LDSM.16.M88.4 R92, [R221+0x1a000] ;  /* 0x01a00000dd5c783b */ /* 0x000fee0000000200 */
[C---:B----4-:R-:W-:Y:S08]  /*4bc0*/  HMMA.16816.F32 R12, R88.reuse, R96, R12 ;  /* 0x00000060580c723c */ /* 0x050ff0000000180c */
[----:B------:R-:W-:Y:S01]  /*4bd0*/  HMMA.16816.F32 R16, R88, R98, R16 ;  /* 0x000000625810723c */ /* 0x000fe20000001810 */
[----:B------:R-:W3:Y:S06]  /*4be0*/  LDSM.16.M88.4 R88, [R3+0x2000] ;  /* 0x002000000358783b */ /* 0x000eec0000000200 */
        /* <DEDUP_REMOVED lines=32> */
[C---:B--2---:R-:W-:Y:S08]  /*4df0*/  HMMA.16816.F32 R12, R84.reuse, R104, R12 ;  /* 0x00000068540c723c */ /* 0x044ff0000000180c */
        /* <DEDUP_REMOVED lines=29> */
[----:B------:R1:W2:Y:S06]  /*4fd0*/  LDSM.16.M88.4 R84, [R2+0x6000] ;  /* 0x006000000254783b */ /* 0x0002ac0000000200 */
[----:B------:R-:W2:Y:S01]  /*4fe0*/  LDSM.16.M88.4 R104, [R223+0x1e800] ;  /* 0x01e80000df68783b */ /* 0x000ea20000000200 */
[C---:B---3--:R-:W-:Y:S08]  /*4ff0*/  HMMA.16816.F32 R4, R88.reuse, R92, R4 ;  /* 0x0000005c5804723c */ /* 0x048ff00000001804 */
[C---:B------:R-:W-:Y:S01]  /*5000*/  HMMA.16816.F32 R8, R88.reuse, R94, R8 ;  /* 0x0000005e5808723c */ /* 0x040fe20000001808 */
[----:B------:R-:W-:Y:S07]  /*5010*/  LDSM.16.M88.4 R92, [R222+0x1e000] ;  /* 0x01e00000de5c783b */ /* 0x000fee0000000200 */
[C---:B----4-:R-:W-:Y:S01]  /*5020*/  HMMA.16816.F32 R12, R88.reuse, R96, R12 ;  /* 0x00000060580c723c */ /* 0x050fe2000000180c */
[----:B-1----:R-:W-:Y:S04]  /*5030*/  IMAD.U32 R2, RZ, RZ, UR7 ;  /* 0x00000007ff027e24 */ /* 0x002fe8000f8e00ff */
[----:B------:R-:W-:Y:S03]  /*5040*/  IMAD R2, R2, 0x40, R110 ;  /* 0x0000004002027824 */ /* 0x000fe600078e026e */
[----:B------:R-:W-:Y:S01]  /*5050*/  HMMA.16816.F32 R16, R88, R98, R16 ;  /* 0x000000625810723c */ /* 0x000fe20000001810 */
[----:B------:R-:W3:Y:S03]  /*5060*/  LDL R99, [R1+0x64] ;  /* 0x0000640001637983 */ /* 0x000ee60000100800 */
[----:B------:R-:W-:Y:S02]  /*5070*/  IABS R3, R2 ;  /* 0x0000000200037213 */ /* 0x000fe40000000000 */
[C---:B------:R-:W-:Y:S01]  /*5080*/  IADD3 R97, R2.reuse, 0x8, RZ ;  /* 0x0000000802617810 */ /* 0x040fe20007ffe0ff */
[----:B------:R1:W4:Y:S01]  /*5090*/  LDSM.16.M88.4 R88, [R0+0x6000] ;  /* 0x006000000058783b */ /* 0x0003220000000200 */
[C---:B------:R-:W-:Y:S01]  /*50a0*/  IADD3 R96, R2.reuse, 0x7, RZ ;  /* 0x0000000702607810 */ /* 0x040fe20007ffe0ff */
[C---:B--2---:R-:W-:Y:S05]  /*50b0*/  HMMA.16816.F32 R4, R84.reuse, R100, R4 ;  /* 0x000000645404723c */ /* 0x044fea0000001804 */
[----:B------:R-:W-:Y:S02]  /*50c0*/  ISETP.GE.AND P1, PT, R97, RZ, PT ;  /* 0x000000ff6100720c */ /* 0x000fe40003f26270 */
[----:B------:R-:W-:Y:S01]  /*50d0*/  IMAD.MOV.U32 R101, RZ, RZ, R3 ;  /* 0x000000ffff657224 */ /* 0x000fe200078e0003 */
[C---:B------:R-:W-:Y:S04]  /*50e0*/  HMMA.16816.F32 R8, R84.reuse, R102, R8 ;  /* 0x000000665408723c */ /* 0x040fe80000001808 */
[C---:B------:R-:W-:Y:S01]  /*50f0*/  IADD3 R3, R2.reuse, -0x1, RZ ;  /* 0xffffffff02037810 */ /* 0x040fe20007ffe0ff */
[----:B------:R-:W-:Y:S03]  /*5100*/  I2F R101, R101 ;  /* 0x0000006500657306 */ /* 0x000fe60000201400 */
[C---:B------:R-:W-:Y:S03]  /*5110*/  HMMA.16816.F32 R12, R84.reuse, R104, R12 ;  /* 0x00000068540c723c */ /* 0x040fe6000000180c */
[----:B------:R-:W-:Y:S02]  /*5120*/  ISETP.GE.AND P0, PT, R3, RZ, PT ;  /* 0x000000ff0300720c */ /* 0x000fe40003f06270 */
[----:B------:R-:W-:Y:S02]  /*5130*/  @!P1 IADD3 R97, -R2, -0x8, RZ ;  /* 0xfffffff802619810 */ /* 0x000fe40007ffe1ff */
[----:B------:R-:W-:Y:S01]  /*5140*/  ISETP.GE.AND P1, PT, R96, RZ, PT ;  /* 0x000000ff6000720c */ /* 0x000fe20003f26270 */
[----:B------:R-:W-:Y:S01]  /*5150*/  HMMA.16816.F32 R16, R84, R106, R16 ;  /* 0x0000006a5410723c */ /* 0x000fe20000001810 */
[----:B------:R2:W2:Y:S03]  /*5160*/  I2F R105, R97 ;  /* 0x0000006100697306 */ /* 0x0004a60000201400 */
[C---:B-1----:R-:W-:Y:S03]  /*5170*/  IADD3 R0, R2.reuse, -0x8, RZ ;  /* 0xfffffff802007810 */ /* 0x042fe60007ffe0ff */
[----:B------:R-:W-:Y:S01]  /*5180*/  IMAD.U32 R84, RZ, RZ, UR7 ;  /* 0x00000007ff547e24 */ /* 0x000fe2000f8e00ff */
[----:B------:R-:W-:Y:S02]  /*5190*/  @!P0 IADD3 R3, -R2, 0x1, RZ ;  /* 0x0000000102038810 */ /* 0x000fe40007ffe1ff */
[----:B------:R-:W-:Y:S02]  /*51a0*/  ISETP.GE.AND P0, PT, R0, RZ, PT ;  /* 0x000000ff0000720c */ /* 0x000fe40003f06270 */
[----:B------:R1:W1:Y:S01]  /*51b0*/  I2F R98, R3 ;  /* 0x0000000300627306 */ /* 0x0002620000201400 */
[C---:B------:R-:W-:Y:S01]  /*51c0*/  @!P1 IADD3 R96, -R2.reuse, -0x7, RZ ;  /* 0xfffffff902609810 */ /* 0x040fe20007ffe1ff */
[C---:B----4-:R-:W-:Y:S05]  /*51d0*/  HMMA.16816.F32 R4, R88.reuse, R92, R4 ;  /* 0x0000005c5804723c */ /* 0x050fea0000001804 */
[C---:B------:R-:W-:Y:S02]  /*51e0*/  IADD3 R85, R2.reuse, -0x11, RZ ;  /* 0xffffffef02557810 */ /* 0x040fe40007ffe0ff */
[----:B------:R-:W-:Y:S01]  /*51f0*/  IADD3 R86, R2, -0x18, RZ ;  /* 0xffffffe802567810 */ /* 0x000fe20007ffe0ff */
[C---:B------:R-:W-:Y:S01]  /*5200*/  HMMA.16816.F32 R8, R88.reuse, R94, R8 ;  /* 0x0000005e5808723c */ /* 0x040fe20000001808 */
[----:B------:R4:W4:Y:S02]  /*5210*/  I2F R106, R96 ;  /* 0x00000060006a7306 */ /* 0x0009240000201400 */
[----:B------:R-:W-:Y:S01]  /*5220*/  ISETP.GE.AND P3, PT, R85, RZ, PT ;  /* 0x000000ff5500720c */ /* 0x000fe20003f66270 */
[----:B--2---:R-:W-:Y:S01]  /*5230*/  IMAD R97, R84, 0x4, R109 ;  /* 0x0000000454617824 */ /* 0x004fe200078e026d */
[C---:B------:R-:W-:Y:S02]  /*5240*/  IADD3 R84, R2.reuse, -0x9, RZ ;  /* 0xfffffff702547810 */ /* 0x040fe40007ffe0ff */
[----:B------:R-:W-:Y:S02]  /*5250*/  IADD3 R87, R2, -0x19, RZ ;  /* 0xffffffe702577810 */ /* 0x000fe40007ffe0ff */
[----:B------:R-:W-:Y:S02]  /*5260*/  ISETP.GE.AND P5, PT, R84, RZ, PT ;  /* 0x000000ff5400720c */ /* 0x000fe40003fa6270 */
[----:B------:R-:W-:Y:S02]  /*5270*/  ISETP.GE.AND P2, PT, R86, RZ, PT ;  /* 0x000000ff5600720c */ /* 0x000fe40003f46270 */
[C---:B------:R-:W-:Y:S02]  /*5280*/  @!P0 IADD3 R0, -R2.reuse, 0x8, RZ ;  /* 0x0000000802008810 */ /* 0x040fe40007ffe1ff */
[C---:B-1----:R-:W-:Y:S01]  /*5290*/  IADD3 R3, R2.reuse, -0x10, RZ ;  /* 0xfffffff002037810 */ /* 0x042fe20007ffe0ff */
[----:B------:R-:W-:Y:S01]  /*52a0*/  FFMA.FTZ R6, R105, -UR6, R6 ;  /* 0x8000000669067c23 */ /* 0x000fe20008010006 */
[----:B------:R-:W-:Y:S01]  /*52b0*/  ISETP.GE.AND P0, PT, R87, RZ, PT ;  /* 0x000000ff5700720c */ /* 0x000fe20003f06270 */
[----:B------:R-:W1:Y:S01]  /*52c0*/  I2F R100, R0 ;  /* 0x0000000000647306 */ /* 0x000e620000201400 */
[----:B------:R-:W-:Y:S01]  /*52d0*/  ISETP.GE.AND P1, PT, R3, RZ, PT ;  /* 0x000000ff0300720c */ /* 0x000fe20003f26270 */
[----:B------:R-:W-:Y:S01]  /*52e0*/  FFMA.FTZ R4, R101, -UR6, R4 ;  /* 0x8000000665047c23 */ /* 0x000fe20008010004 */
[----:B------:R-:W-:Y:S01]  /*52f0*/  @!P3 IADD3 R85, -R2, 0x11, RZ ;  /* 0x000000110255b810 */ /* 0x000fe20007ffe1ff */
[----:B------:R-:W-:Y:S01]  /*5300*/  FFMA.FTZ R5, R98, -UR6, R5 ;  /* 0x8000000662057c23 */ /* 0x000fe20008010005 */
[----:B------:R-:W-:Y:S01]  /*5310*/  @!P5 IADD3 R84, -R2, 0x9, RZ ;  /* 0x000000090254d810 */ /* 0x000fe20007ffe1ff */
[----:B------:R-:W-:Y:S01]  /*5320*/  FFMA.FTZ R11, R98, -UR6, R11 ;  /* 0x80000006620b7c23 */ /* 0x000fe2000801000b */
[----:B------:R-:W-:Y:S01]  /*5330*/  @!P2 IADD3 R86, -R2, 0x18, RZ ;  /* 0x000000180256a810 */ /* 0x000fe20007ffe1ff */
[----:B----4-:R-:W-:Y:S01]  /*5340*/  IMAD.WIDE.U32 R96, R97, -0x326172a9, RZ ;  /* 0xcd9e8d5761607825 */ /* 0x010fe200078e00ff */
[----:B------:R-:W-:Y:S02]  /*5350*/  PLOP3.LUT P5, PT, PT, PT, UP0, 0x80, 0x0 ;  /* 0x000000000000781c */ /* 0x000fe40003faf008 */
[----:B------:R-:W-:Y:S01]  /*5360*/  PLOP3.LUT P2, PT, PT, PT, UP0, 0x80, 0x0 ;  /* 0x000000000000781c */ /* 0x000fe20003f4f008 */
[----:B------:R-:W-:Y:S01]  /*5370*/  FFMA.FTZ R7, R106, -UR6, R7 ;  /* 0x800000066a077c23 */ /* 0x000fe20008010007 */
[----:B------:R-:W-:Y:S01]  /*5380*/  LOP3.LUT R103, R115, UR10, R96, 0x96, !PT ;  /* 0x0000000a73677c12 */ /* 0x000fe2000f8e9660 */
[----:B------:R-:W-:Y:S01]  /*5390*/  UIADD3 UR10, UR12, 0x76cf5d0a, URZ ;  /* 0x76cf5d0a0c0a7890 */ /* 0x000fe2000fffe03f */
[C---:B------:R-:W-:Y:S01]  /*53a0*/  @!P1 IADD3 R3, -R2.reuse, 0x10, RZ ;  /* 0x0000001002039810 */ /* 0x040fe20007ffe1ff */
[----:B------:R-:W-:Y:S01]  /*53b0*/  I2F R96, R85 ;  /* 0x0000005500607306 */ /* 0x000fe20000201400 */
[----:B------:R-:W-:Y:S01]  /*53c0*/  @!P0 IADD3 R87, -R2, 0x19, RZ ;  /* 0x0000001902578810 */ /* 0x000fe20007ffe1ff */
[----:B------:R-:W-:Y:S01]  /*53d0*/  IMAD.WIDE.U32 R110, R103, -0x2daee0ad, RZ ;  /* 0xd2511f53676e7825 */ /* 0x000fe200078e00ff */
[----:B------:R-:W-:Y:S02]  /*53e0*/  PLOP3.LUT P0, PT, PT, PT, UP0, 0x80, 0x0 ;  /* 0x000000000000781c */ /* 0x000fe40003f0f008 */
[----:B------:R-:W-:Y:S01]  /*53f0*/  PLOP3.LUT P1, PT, PT, PT, UP0, 0x80, 0x0 ;  /* 0x000000000000781c */ /* 0x000fe20003f2f008 */
[----:B------:R-:W-:Y:S01]  /*5400*/  FFMA.FTZ R10, R101, -UR6, R10 ;  /* 0x80000006650a7c23 */ /* 0x000fe2000801000a */
[----:B------:R-:W-:Y:S01]  /*5410*/  PLOP3.LUT P3, PT, PT, PT, UP0, 0x80, 0x0 ;  /* 0x000000000000781c */ /* 0x000fe20003f6f008 */
[----:B-1----:R-:W-:Y:S01]  /*5420*/  FFMA.FTZ R8, R100, -UR6, R8 ;  /* 0x8000000664087c23 */ /* 0x002fe20008010008 */
[----:B------:R-:W-:Y:S02]  /*5430*/  @P6 IADD3 R0, R240, 0x1, RZ ;  /* 0x00000001f0006810 */ /* 0x000fe40007ffe0ff */
[----:B------:R-:W-:Y:S02]  /*5440*/  PLOP3.LUT P6, PT, PT, PT, UP0, 0x80, 0x0 ;  /* 0x000000000000781c */ /* 0x000fe40003fcf008 */
[----:B------:R-:W-:Y:S02]  /*5450*/  @P2 FSEL R4, R4, -INF , !P4 ;  /* 0xff80000004042808 */ /* 0x000fe40006000000 */
[----:B------:R-:W-:Y:S02]  /*5460*/  PLOP3.LUT P2, PT, PT, PT, UP0, 0x80, 0x0 ;  /* 0x000000000000781c */ /* 0x000fe40003f4f008 */
[C---:B------:R-:W-:Y:S02]  /*5470*/  @P0 IADD3 R93, R240.reuse, 0x10, RZ ;  /* 0x00000010f05d0810 */ /* 0x040fe40007ffe0ff */
[----:B------:R-:W-:Y:S02]  /*5480*/  PLOP3.LUT P0, PT, PT, PT, UP0, 0x80, 0x0 ;  /* 0x000000000000781c */ /* 0x000fe40003f0f008 */
[----:B------:R-:W-:Y:S02]  /*5490*/  @P1 IADD3 R92, R240, 0x9, RZ ;  /* 0x00000009f05c1810 */ /* 0x000fe40007ffe0ff */
[----:B------:R-:W-:Y:S02]  /*54a0*/  PLOP3.LUT P1, PT, PT, PT, UP0, 0x80, 0x0 ;  /* 0x000000000000781c */ /* 0x000fe40003f2f008 */
[----:B------:R-:W-:Y:S01]  /*54b0*/  @P6 ISETP.GE.AND P6, PT, R0, UR8, PT ;  /* 0x0000000800006c0c */ /* 0x000fe2000bfc6270 */
[----:B-----5:R-:W-:Y:S01]  /*54c0*/  FMUL.FTZ R0, R252, 1.4426950216293334961 ;  /* 0x3fb8aa3bfc007820 */ /* 0x020fe20000410000 */
[----:B------:R-:W-:Y:S02]  /*54d0*/  @P3 IADD3 R102, R240, 0x11, RZ ;  /* 0x00000011f0663810 */ /* 0x000fe40007ffe0ff */
[----:B------:R-:W-:Y:S02]  /*54e0*/  PLOP3.LUT P3, PT, PT, PT, UP0, 0x80, 0x0 ;  /* 0x000000000000781c */ /* 0x000fe40003f6f008 */
[----:B------:R-:W-:Y:S02]  /*54f0*/  @P2 ISETP.GE.AND P2, PT, R102, UR8, PT ;  /* 0x0000000866002c0c */ /* 0x000fe4000bf46270 */
[----:B------:R-:W-:Y:S02]  /*5500*/  @P0 FSEL R6, R6, -INF , !P4 ;  /* 0xff80000006060808 */ /* 0x000fe40006000000 */
[----:B------:R-:W-:Y:S02]  /*5510*/  PLOP3.LUT P0, PT, PT, PT, UP0, 0x80, 0x0 ;  /* 0x000000000000781c */ /* 0x000fe40003f0f008 */
[----:B------:R-:W-:Y:S02]  /*5520*/  FSETP.NEU.FTZ.AND P4, PT, R251, -INF , PT ;  /* 0xff800000fb00780b */ /* 0x000fe40003f9d000 */
[----:B------:R-:W-:Y:S03]  /*5530*/  @P1 ISETP.GE.AND P1, PT, R92, UR8, PT ;  /* 0x000000085c001c0c */ /* 0x000fe6000bf26270 */
[----:B------:R-:W-:Y:S06]  /*5540*/  @P3 ISETP.GE.AND P3, PT, R93, UR8, PT ;  /* 0x000000085d003c0c */ /* 0x000fec000bf66270 */
[----:B------:R-:W-:Y:S02]  /*5550*/  @P0 FSEL R5, R5, -INF , !P6 ;  /* 0xff80000005050808 */ /* 0x000fe40007000000 */
[----:B------:R-:W-:Y:S04]  /*5560*/  FSETP.NEU.FTZ.AND P0, PT, R252, -INF , PT ;  /* 0xff800000fc00780b */ /* 0x000fe80003f1d000 */
[----:B------:R-:W-:Y:S02]  /*5570*/  FSEL R0, R0, RZ, P0 ;  /* 0x000000ff00007208 */ /* 0x000fe40000000000 */
[----:B------:R-:W-:Y:S03]  /*5580*/  PLOP3.LUT P0, PT, PT, PT, UP0, 0x80, 0x0 ;  /* 0x000000000000781c */ /* 0x000fe60003f0f008 */
[----:B------:R-:W-:Y:S01]  /*5590*/  FFMA.FTZ R6, R6, c[0x0][0x23c], -R0 ;  /* 0x00008f0006067a23 */ /* 0x000fe20000010800 */
[----:B---3--:R-:W-:Y:S02]  /*55a0*/  LOP3.LUT R104, R97, UR11, R99, 0x96, !PT ;  /* 0x0000000b61687c12 */ /* 0x008fe4000f8e9663 */
[----:B------:R1:W-:Y:S10]  /*55b0*/  I2F R97, R3 ;  /* 0x0000000300617306 */ /* 0x0003f40000201400 */
[----:B------:R2:W3:Y:S01]  /*55c0*/  I2F R99, R84 ;  /* 0x0000005400637306 */ /* 0x0004e20000201400 */
[----:B-1----:R-:W-:Y:S05]  /*55d0*/  IMAD.WIDE.U32 R2, R104, -0x2daee0ad, RZ ;  /* 0xd2511f5368027825 */ /* 0x002fea00078e00ff */
[----:B------:R-:W-:Y:S01]  /*55e0*/  LOP3.LUT R103, R3, UR9, R112, 0x96, !PT ;  /* 0x0000000903677c12 */ /* 0x000fe2000f8e9670 */
[----:B------:R-:W-:Y:S01]  /*55f0*/  UIADD3 UR9, UR11, 0x3c6ef372, URZ ;  /* 0x3c6ef3720b097890 */ /* 0x000fe2000fffe03f */
[----:B------:R-:W-:Y:S02]  /*5600*/  LOP3.LUT R3, R111, UR10, R2, 0x96, !PT ;  /* 0x0000000a6f037c12 */ /* 0x000fe4000f8e9602 */
[----:B------:R-:W-:Y:S01]  /*5610*/  I2F R112, R86 ;  /* 0x0000005600707306 */ /* 0x000fe20000201400 */
[----:B------:R-:W-:Y:S01]  /*5620*/  FMUL.FTZ R2, R251, 1.4426950216293334961 ;  /* 0x3fb8aa3bfb027820 */ /* 0x000fe20000410000 */
[----:B--2---:R-:W-:Y:S01]  /*5630*/  @P5 IADD3 R84, R240, 0x8, RZ ;  /* 0x00000008f0545810 */ /* 0x004fe20007ffe0ff */
[----:B------:R-:W-:Y:S01]  /*5640*/  IMAD.WIDE.U32 R92, R103, -0x326172a9, RZ ;  /* 0xcd9e8d57675c7825 */ /* 0x000fe200078e00ff */
[----:B------:R-:W-:Y:S01]  /*5650*/  PLOP3.LUT P5, PT, PT, PT, UP0, 0x80, 0x0 ;  /* 0x000000000000781c */ /* 0x000fe20003faf008 */
[----:B------:R-:W-:Y:S01]  /*5660*/  UIADD3 UR10, UR11, -0x255992d5, URZ ;  /* 0xdaa66d2b0b0a7890 */ /* 0x000fe2000fffe03f */
[----:B------:R-:W-:Y:S01]  /*5670*/  FSEL R2, R2, RZ, P4 ;  /* 0x000000ff02027208 */ /* 0x000fe20002000000 */
[----:B---3--:R-:W-:Y:S01]  /*5680*/  FFMA.FTZ R9, R99, -UR6, R9 ;  /* 0x8000000663097c23 */ /* 0x008fe20008010009 */
[----:B------:R-:W-:Y:S01]  /*5690*/  PLOP3.LUT P4, PT, PT, PT, UP0, 0x80, 0x0 ;  /* 0x000000000000781c */ /* 0x000fe20003f8f008 */
[----:B------:R-:W-:Y:S01]  /*56a0*/  IMAD.WIDE.U32 R94, R3, -0x326172a9, RZ ;  /* 0xcd9e8d57035e7825 */ /* 0x000fe200078e00ff */
[----:B------:R1:W2:Y:S03]  /*56b0*/  I2F R111, R87 ;  /* 0x00000057006f7306 */ /* 0x0002a60000201400 */
[----:B------:R-:W-:Y:S01]  /*56c0*/  FFMA.FTZ R4, R4, c[0x0][0x23c], -R2 ;  /* 0x00008f0004047a23 */ /* 0x000fe20000010802 */
[----:B------:R-:W-:Y:S01]  /*56d0*/  LOP3.LUT R92, R95, UR10, R92, 0x96, !PT ;  /* 0x0000000a5f5c7c12 */ /* 0x000fe2000f8e965c */
[----:B------:R-:W-:Y:S01]  /*56e0*/  FFMA.FTZ R5, R5, c[0x0][0x23c], -R2 ;  /* 0x00008f0005057a23 */ /* 0x000fe20000010802 */
[----:B------:R-:W-:Y:S01]  /*56f0*/  UIADD3 UR10, UR12, -0x126145ec, URZ ;  /* 0xed9eba140c0a7890 */ /* 0x000fe2000fffe03f */
[----:B------:R-:W-:Y:S03]  /*5700*/  @P5 ISETP.GE.AND P5, PT, R84, UR8, PT ;  /* 0x0000000854005c0c */ /* 0x000fe6000bfa6270 */
[----:B------:R3:W4:Y:S01]  /*5710*/  MUFU.EX2 R107, R4 ;  /* 0x00000004006b7308 */ /* 0x0007220000000800 */
[----:B------:R-:W-:Y:S02]  /*5720*/  @P4 FSEL R7, R7, -INF , !P6 ;  /* 0xff80000007074808 */ /* 0x000fe40007000000 */
[----:B------:R-:W-:Y:S02]  /*5730*/  PLOP3.LUT P4, PT, PT, PT, UP0, 0x80, 0x0 ;  /* 0x000000000000781c */ /* 0x000fe40003f8f008 */
[----:B------:R-:W-:Y:S01]  /*5740*/  PLOP3.LUT P6, PT, PT, PT, UP0, 0x80, 0x0 ;  /* 0x000000000000781c */ /* 0x000fe20003fcf008 */
[----:B------:R-:W-:Y:S04]  /*5750*/  FFMA.FTZ R7, R7, c[0x0][0x23c], -R0 ;  /* 0x00008f0007077a23 */ /* 0x000fe80000010800 */
[----:B------:R2:W2:Y:S01]  /*5760*/  MUFU.EX2 R106, R5 ;  /* 0x00000005006a7308 */ /* 0x0004a20000000800 */
[----:B------:R-:W-:Y:S02]  /*5770*/  @P0 FSEL R8, R8, -INF , !P5 ;  /* 0xff80000008080808 */ /* 0x000fe40006800000 */
[----:B------:R-:W-:Y:S01]  /*5780*/  PLOP3.LUT P0, PT, PT, PT, UP0, 0x80, 0x0 ;  /* 0x000000000000781c */ /* 0x000fe20003f0f008 */
[----:B-1----:R-:W1:Y:S02]  /*5790*/  LDSM.16.M88.4 R84, [R222+0x1e800] ;  /* 0x01e80000de54783b */ /* 0x002e640000000200 */
[----:B------:R-:W-:Y:S01]  /*57a0*/  FFMA.FTZ R8, R8, c[0x0][0x23c], -R2 ;  /* 0x00008f0008087a23 */ /* 0x000fe20000010802 */
[----:B------:R-:W-:Y:S02]  /*57b0*/  @P4 FSEL R10, R10, -INF , !P5 ;  /* 0xff8000000a0a4808 */ /* 0x000fe40006800000 */
[----:B------:R-:W-:Y:S01]  /*57c0*/  PLOP3.LUT P5, PT, PT, PT, UP0, 0x80, 0x0 ;  /* 0x000000000000781c */ /* 0x000fe20003faf008 */
[----:B------:R-:W1:Y:S01]  /*57d0*/  MUFU.EX2 R105, R8 ;  /* 0x0000000800697308 */ /* 0x000e620000000800 */
[----:B------:R-:W-:Y:S01]  /*57e0*/  PLOP3.LUT P4, PT, PT, PT, UP0, 0x80, 0x0 ;  /* 0x000000000000781c */ /* 0x000fe20003f8f008 */
[----:B------:R-:W-:Y:S01]  /*57f0*/  FFMA.FTZ R10, R10, c[0x0][0x23c], -R0 ;  /* 0x00008f000a0a7a23 */ /* 0x000fe20000010800 */
[----:B------:R-:W-:Y:S02]  /*5800*/  @P6 IADD3 R3, R240, 0x18, RZ ;  /* 0x00000018f0036810 */ /* 0x000fe40007ffe0ff */
[----:B---3--:R-:W-:Y:S01]  /*5810*/  LOP3.LUT R4, R93, UR9, R114, 0x96, !PT ;  /* 0x000000095d047c12 */ /* 0x008fe2000f8e9672 */
[----:B------:R-:W-:Y:S01]  /*5820*/  IMAD.WIDE.U32 R92, R92, -0x2daee0ad, RZ ;  /* 0xd2511f535c5c7825 */ /* 0x000fe200078e00ff */
[----:B------:R-:W-:Y:S01]  /*5830*/  @P0 FSEL R9, R9, -INF , !P1 ;  /* 0xff80000009090808 */ /* 0x000fe20004800000 */
[----:B------:R-:W-:Y:S01]  /*5840*/  UIADD3 UR9, UR12, 0x32370b8f, URZ ;  /* 0x32370b8f0c097890 */ /* 0x000fe2000fffe03f */
[----:B------:R-:W-:Y:S01]  /*5850*/  PLOP3.LUT P6, PT, PT, PT, UP0, 0x80, 0x0 ;  /* 0x000000000000781c */ /* 0x000fe20003fcf008 */
[----:B------:R-:W-:Y:S01]  /*5860*/  MUFU.EX2 R102, R10 ;  /* 0x0000000a00667308 */ /* 0x000fe20000000800 */
[----:B------:R-:W-:Y:S01]  /*5870*/  PLOP3.LUT P0, PT, PT, PT, UP0, 0x80, 0x0 ;  /* 0x000000000000781c */ /* 0x000fe20003f0f008 */
[----:B------:R-:W-:Y:S01]  /*5880*/  FFMA.FTZ R9, R9, c[0x0][0x23c], -R2 ;  /* 0x00008f0009097a23 */ /* 0x000fe20000010802 */
[----:B------:R-:W-:Y:S01]  /*5890*/  @P5 ISETP.GE.AND P5, PT, R3, UR8, PT ;  /* 0x0000000803005c0c */ /* 0x000fe2000bfa6270 */
[----:B--2---:R-:W-:Y:S01]  /*58a0*/  IMAD.WIDE.U32 R4, R4, -0x2daee0ad, RZ ;  /* 0xd2511f5304047825 */ /* 0x004fe200078e00ff */
[----:B------:R-:W-:Y:S02]  /*58b0*/  @P4 IADD3 R3, R240, 0x19, RZ ;  /* 0x00000019f0034810 */ /* 0x000fe40007ffe0ff */
[----:B------:R-:W-:Y:S01]  /*58c0*/  PLOP3.LUT P4, PT, PT, PT, UP0, 0x80, 0x0 ;  /* 0x000000000000781c */ /* 0x000fe20003f8f008 */
[----:B------:R-:W-:Y:S01]  /*58d0*/  IMAD.MOV.U32 R114, RZ, RZ, c[0x0][0x22c] ;  /* 0x00008b00ff727624 */ /* 0x000fe200078e00ff */
[----:B------:R-:W-:Y:S01]  /*58e0*/  LOP3.LUT R5, R5, UR9, R110, 0x96, !PT ;  /* 0x0000000905057c12 */ /* 0x000fe2000f8e966e */
[----:B------:R-:W-:Y:S01]  /*58f0*/  MUFU.EX2 R104, R9 ;  /* 0x0000000900687308 */ /* 0x000fe20000000800 */
[----:B------:R-:W-:Y:S01]  /*5900*/  UIADD3 UR9, UR11, 0x78dde6e4, URZ ;  /* 0x78dde6e40b097890 */ /* 0x000fe2000fffe03f */
[----:B------:R-:W-:Y:S01]  /*5910*/  @P6 ISETP.GE.AND P6, PT, R3, UR8, PT ;  /* 0x0000000803006c0c */ /* 0x000fe2000bfc6270 */
[----:B------:R-:W-:Y:S01]  /*5920*/  IMAD R114, R114, c[0x0][0x1c0], RZ ;  /* 0x0000700072727a24 */ /* 0x000fe200078e02ff */
[----:B------:R-:W-:Y:S02]  /*5930*/  @P0 FSEL R11, R11, -INF , !P1 ;  /* 0xff8000000b0b0808 */ /* 0x000fe40004800000 */
[----:B------:R-:W-:Y:S01]  /*5940*/  PLOP3.LUT P0, PT, PT, PT, UP0, 0x80, 0x0 ;  /* 0x000000000000781c */ /* 0x000fe20003f0f008 */
[----:B------:R-:W-:Y:S01]  /*5950*/  IMAD.U32 R114, R114, -0x40, RZ ;  /* 0xffffffc072727824 */ /* 0x000fe200078e00ff */
[----:B------:R-:W-:Y:S01]  /*5960*/  PLOP3.LUT P1, PT, PT, PT, UP0, 0x80, 0x0 ;  /* 0x000000000000781c */ /* 0x000fe20003f2f008 */
[----:B------:R-:W-:Y:S01]  /*5970*/  FFMA.FTZ R11, R11, c[0x0][0x23c], -R0 ;  /* 0x00008f000b0b7a23 */ /* 0x000fe20000010800 */
[----:B------:R2:W-:Y:S01]  /*5980*/  MUFU.EX2 R110, R6 ;  /* 0x00000006006e7308 */ /* 0x0005e20000000800 */
[C---:B-1----:R-:W-:Y:S09]  /*5990*/  HMMA.16816.F32 R12, R88.reuse, R84, R12 ;  /* 0x00000054580c723c */ /* 0x042ff2000000180c */
[----:B------:R1:W3:Y:S01]  /*59a0*/  MUFU.EX2 R109, R7 ;  /* 0x00000007006d7308 */ /* 0x0002e20000000800 */
[----:B------:R-:W-:Y:S09]  /*59b0*/  HMMA.16816.F32 R16, R88, R86, R16 ;  /* 0x000000565810723c */ /* 0x000ff20000001810 */
[----:B------:R3:W-:Y:S03]  /*59c0*/  MUFU.EX2 R103, R11 ;  /* 0x0000000b00677308 */ /* 0x0007e60000000800 */
[----:B--2---:R-:W-:Y:S01]  /*59d0*/  LOP3.LUT R6, R93, UR10, R4, 0x96, !PT ;  /* 0x0000000a5d067c12 */ /* 0x004fe2000f8e9604 */
[----:B------:R-:W-:Y:S01]  /*59e0*/  IMAD.WIDE.U32 R4, R5, -0x326172a9, RZ ;  /* 0xcd9e8d5705047825 */ /* 0x000fe200078e00ff */
[----:B------:R-:W-:Y:S03]  /*59f0*/  UIADD3 UR10, UR11, 0x1715609d, URZ ;  /* 0x1715609d0b0a7890 */ /* 0x000fe6000fffe03f */
[----:B------:R-:W-:Y:S02]  /*5a00*/  FFMA.FTZ R13, R96, -UR6, R13 ;  /* 0x80000006600d7c23 */ /* 0x000fe4000801000d */
[----:B------:R-:W-:Y:S01]  /*5a10*/  IMAD.WIDE.U32 R84, R6, -0x326172a9, RZ ;  /* 0xcd9e8d5706547825 */ /* 0x000fe200078e00ff */
[----:B------:R-:W-:Y:S01]  /*5a20*/  LOP3.LUT R6, R5, UR9, R94, 0x96, !PT ;  /* 0x0000000905067c12 */ /* 0x000fe2000f8e965e */
[----:B------:R-:W-:Y:S01]  /*5a30*/  UIADD3 UR9, UR12, -0x56f99767, URZ ;  /* 0xa90668990c097890 */ /* 0x000fe2000fffe03f */
[----:B------:R-:W-:Y:S01]  /*5a40*/  @P0 FSEL R13, R13, -INF , !P2 ;  /* 0xff8000000d0d0808 */ /* 0x000fe20005000000 */
[----:B------:R-:W-:Y:S01]  /*5a50*/  FFMA.FTZ R14, R100, -UR6, R14 ;  /* 0x80000006640e7c23 */ /* 0x000fe2000801000e */
[----:B------:R-:W-:Y:S01]  /*5a60*/  PLOP3.LUT P0, PT, PT, PT, UP0, 0x80, 0x0 ;  /* 0x000000000000781c */ /* 0x000fe20003f0f008 */
[----:B------:R-:W-:Y:S01]  /*5a70*/  FFMA.FTZ R15, R99, -UR6, R15 ;  /* 0x80000006630f7c23 */ /* 0x000fe2000801000f */
[----:B------:R-:W-:Y:S01]  /*5a80*/  LOP3.LUT R4, R85, UR10, R4, 0x96, !PT ;  /* 0x0000000a55047c12 */ /* 0x000fe2000f8e9604 */
[----:B-1----:R-:W-:Y:S01]  /*5a90*/  IMAD.WIDE.U32 R6, R6, -0x2daee0ad, RZ ;  /* 0xd2511f5306067825 */ /* 0x002fe200078e00ff */
[----:B------:R-:W-:Y:S01]  /*5aa0*/  @P1 FSEL R14, R14, -INF , !P3 ;  /* 0xff8000000e0e1808 */ /* 0x000fe20005800000 */
[----:B------:R-:W-:Y:S01]  /*5ab0*/  UIADD3 UR10, UR12, 0x646e171e, URZ ;  /* 0x646e171e0c0a7890 */ /* 0x000fe2000fffe03f */
[----:B------:R-:W-:Y:S01]  /*5ac0*/  PLOP3.LUT P1, PT, PT, PT, UP0, 0x80, 0x0 ;  /* 0x000000000000781c */ /* 0x000fe20003f2f008 */
[----:B------:R-:W-:Y:S01]  /*5ad0*/  IMAD.WIDE.U32 R4, R4, -0x2daee0ad, RZ ;  /* 0xd2511f5304047825 */ /* 0x000fe200078e00ff */
[----:B------:R-:W-:Y:S01]  /*5ae0*/  LOP3.LUT R92, R7, UR9, R92, 0x96, !PT ;  /* 0x00000009075c7c12 */ /* 0x000fe2000f8e965c */
[----:B------:R-:W-:Y:S02]  /*5af0*/  ULDC.U8 UR9, c[0x0][0x2d8] ;  /* 0x0000b60000097ab9 */ /* 0x000fe40000000000 */
[----:B------:R-:W-:Y:S01]  /*5b00*/  FFMA.FTZ R17, R111, -UR6, R17 ;  /* 0x800000066f117c23 */ /* 0x000fe20008010011 */
[----:B------:R-:W-:Y:S01]  /*5b10*/  LOP3.LUT R6, R5, UR10, R6, 0x96, !PT ;  /* 0x0000000a05067c12 */ /* 0x000fe2000f8e9606 */
[----:B------:R-:W-:Y:S01]  /*5b20*/  FFMA.FTZ R12, R97, -UR6, R12 ;  /* 0x80000006610c7c23 */ /* 0x000fe2000801000c */
[----:B------:R-:W-:Y:S01]  /*5b30*/  @P0 FSEL R15, R15, -INF , !P2 ;  /* 0xff8000000f0f0808 */ /* 0x000fe20005000000 */
[----:B------:R-:W-:Y:S01]  /*5b40*/  FFMA.FTZ R16, R112, -UR6, R16 ;  /* 0x8000000670107c23 */ /* 0x000fe20008010010 */
[----:B------:R-:W-:Y:S01]  /*5b50*/  PLOP3.LUT P0, PT, PT, PT, UP0, 0x80, 0x0 ;  /* 0x000000000000781c */ /* 0x000fe20003f0f008 */
[----:B------:R-:W-:Y:S01]  /*5b60*/  UIADD3 UR10, UR11, -0x4ab325aa, URZ ;  /* 0xb54cda560b0a7890 */ /* 0x000fe2000fffe03f */
[C---:B------:R-:W-:Y:S01]  /*5b70*/  LOP3.LUT R86, R4.reuse, 0xffff, RZ, 0xc0, !PT ;  /* 0x0000ffff04567812 */ /* 0x040fe200078ec0ff */
[----:B------:R-:W-:Y:S01]  /*5b80*/  FFMA.FTZ R13, R13, c[0x0][0x23c], -R2 ;  /* 0x00008f000d0d7a23 */ /* 0x000fe20000010802 */
[----:B------:R-:W-:Y:S01]  /*5b90*/  SHF.R.U32.HI R85, RZ, 0x10, R4 ;  /* 0x00000010ff557819 */ /* 0x000fe20000011604 */
[----:B------:R-:W-:Y:S01]  /*5ba0*/  FFMA.FTZ R18, R97, -UR6, R18 ;  /* 0x8000000661127c23 */ /* 0x000fe20008010012 */
[----:B------:R-:W-:Y:S01]  /*5bb0*/  LOP3.LUT R3, R4, 0xff, RZ, 0xc0, !PT ;  /* 0x000000ff04037812 */ /* 0x000fe200078ec0ff */
[----:B------:R-:W-:Y:S01]  /*5bc0*/  FFMA.FTZ R19, R96, -UR6, R19 ;  /* 0x8000000660137c23 */ /* 0x000fe20008010013 */
[----:B------:R-:W-:Y:S01]  /*5bd0*/  SHF.R.U32.HI R7, RZ, 0x18, R4 ;  /* 0x00000018ff077819 */ /* 0x000fe20000011604 */
[----:B------:R-:W-:Y:S01]  /*5be0*/  IMAD.WIDE.U32 R4, R92, -0x326172a9, RZ ;  /* 0xcd9e8d575c047825 */ /* 0x000fe200078e00ff */
[----:B------:R-:W-:Y:S01]  /*5bf0*/  PLOP3.LUT P2, PT, PT, PT, UP0, 0x80, 0x0 ;  /* 0x000000000000781c */ /* 0x000fe20003f4f008 */
[----:B------:R-:W-:Y:S01]  /*5c00*/  MUFU.EX2 R98, R13 ;  /* 0x0000000d00627308 */ /* 0x000fe20000000800 */
[----:B------:R-:W-:Y:S01]  /*5c10*/  @P1 FSEL R16, R16, -INF , !P5 ;  /* 0xff80000010101808 */ /* 0x000fe20006800000 */
[--C-:B------:R-:W-:Y:S01]  /*5c20*/  FFMA.FTZ R14, R14, c[0x0][0x23c], -R0.reuse ;  /* 0x00008f000e0e7a23 */ /* 0x100fe20000010800 */
[----:B------:R-:W-:Y:S01]  /*5c30*/  @P0 FSEL R17, R17, -INF , !P6 ;  /* 0xff80000011110808 */ /* 0x000fe20007000000 */
[----:B------:R-:W-:Y:S01]  /*5c40*/  FFMA.FTZ R15, R15, c[0x0][0x23c], -R0 ;  /* 0x00008f000f0f7a23 */ /* 0x000fe20000010800 */
[----:B------:R-:W-:Y:S01]  /*5c50*/  @P4 FSEL R12, R12, -INF , !P3 ;  /* 0xff8000000c0c4808 */ /* 0x000fe20005800000 */
[--C-:B------:R-:W-:Y:S01]  /*5c60*/  FFMA.FTZ R16, R16, c[0x0][0x23c], -R2.reuse ;  /* 0x00008f0010107a23 */ /* 0x100fe20000010802 */
[----:B------:R-:W-:Y:S01]  /*5c70*/  PLOP3.LUT P1, PT, PT, PT, UP0, 0x80, 0x0 ;  /* 0x000000000000781c */ /* 0x000fe20003f2f008 */
[----:B------:R1:W5:Y:S01]  /*5c80*/  LDL R111, [R1+0x4] ;  /* 0x00000400016f7983 */ /* 0x0003620000100800 */
[----:B------:R-:W-:Y:S01]  /*5c90*/  ISETP.LE.U32.AND P4, PT, R3, UR9, PT ;  /* 0x0000000903007c0c */ /* 0x000fe2000bf83070 */
[----:B------:R-:W-:Y:S01]  /*5ca0*/  FFMA.FTZ R12, R12, c[0x0][0x23c], -R2 ;  /* 0x00008f000c0c7a23 */ /* 0x000fe20000010802 */
[----:B------:R-:W-:Y:S01]  /*5cb0*/  LOP3.LUT R3, R5, UR10, R84, 0x96, !PT ;  /* 0x0000000a05037c12 */ /* 0x000fe2000f8e9654 */
[----:B------:R-:W-:Y:S01]  /*5cc0*/  FFMA.FTZ R2, R17, c[0x0][0x23c], -R2 ;  /* 0x00008f0011027a23 */ /* 0x000fe20000010802 */
[----:B------:R-:W-:Y:S01]  /*5cd0*/  ISETP.LE.U32.AND P3, PT, R7, UR9, PT ;  /* 0x0000000907007c0c */ /* 0x000fe2000bf63070 */
[----:B------:R-:W-:Y:S01]  /*5ce0*/  MUFU.EX2 R100, R12 ;  /* 0x0000000c00647308 */ /* 0x000fe20000000800 */
[C---:B------:R-:W-:Y:S01]  /*5cf0*/  LOP3.LUT R7, R3.reuse, 0xff, RZ, 0xc0, !PT ;  /* 0x000000ff03077812 */ /* 0x040fe200078ec0ff */
[----:B------:R-:W-:Y:S01]  /*5d00*/  IMAD.U32 R92, RZ, RZ, UR16 ;  /* 0x00000010ff5c7e24 */ /* 0x000fe2000f8e00ff */
[----:B------:R-:W-:Y:S01]  /*5d10*/  LOP3.LUT R8, R4, 0xffff, RZ, 0xc0, !PT ;  /* 0x0000ffff04087812 */ /* 0x000fe200078ec0ff */
[----:B------:R-:W-:Y:S01]  /*5d20*/  IMAD.U32 R93, RZ, RZ, UR13 ;  /* 0x0000000dff5d7e24 */ /* 0x000fe2000f8e00ff */
[----:B------:R-:W-:Y:S02]  /*5d30*/  LOP3.LUT R5, R3, 0xffff, RZ, 0xc0, !PT ;  /* 0x0000ffff03057812 */ /* 0x000fe400078ec0ff */
[----:B------:R-:W-:Y:S02]  /*5d40*/  @P2 FSEL R18, R18, -INF , !P5 ;  /* 0xff80000012122808 */ /* 0x000fe40006800000 */
[----:B------:R-:W-:Y:S01]  /*5d50*/  ISETP.LE.U32.AND P5, PT, R7, UR9, PT ;  /* 0x0000000907007c0c */ /* 0x000fe2000bfa3070 */
[----:B------:R2:W-:Y:S01]  /*5d60*/  MUFU.EX2 R94, R2 ;  /* 0x00000002005e7308 */ /* 0x0005e20000000800 */
[----:B------:R-:W-:Y:S01]  /*5d70*/  SHF.R.U32.HI R5, RZ, 0x8, R5 ;  /* 0x00000008ff057819 */ /* 0x000fe20000011605 */
[--C-:B------:R-:W-:Y:S01]  /*5d80*/  FFMA.FTZ R18, R18, c[0x0][0x23c], -R0.reuse ;  /* 0x00008f0012127a23 */ /* 0x100fe20000010800 */
[----:B------:R-:W-:Y:S02]  /*5d90*/  @P1 FSEL R19, R19, -INF , !P6 ;  /* 0xff80000013131808 */ /* 0x000fe40007000000 */
[----:B------:R-:W-:Y:S02]  /*5da0*/  LOP3.LUT R5, R5, 0xffff, RZ, 0xc0, !PT ;  /* 0x0000ffff05057812 */ /* 0x000fe400078ec0ff */
[----:B------:R-:W-:Y:S01]  /*5db0*/  LOP3.LUT R9, R4, 0xff, RZ, 0xc0, !PT ;  /* 0x000000ff04097812 */ /* 0x000fe200078ec0ff */
[----:B------:R-:W-:Y:S01]  /*5dc0*/  FFMA.FTZ R0, R19, c[0x0][0x23c], -R0 ;  /* 0x00008f0013007a23 */ /* 0x000fe20000010800 */
[--C-:B------:R-:W-:Y:S01]  /*5dd0*/  SHF.R.U32.HI R10, RZ, 0x10, R4.reuse ;  /* 0x00000010ff0a7819 */ /* 0x100fe20000011604 */
[----:B------:R-:W-:Y:S01]  /*5de0*/  MUFU.EX2 R101, R14 ;  /* 0x0000000e00657308 */ /* 0x000fe20000000800 */
[----:B---3--:R-:W-:Y:S01]  /*5df0*/  SHF.R.U32.HI R11, RZ, 0x18, R4 ;  /* 0x00000018ff0b7819 */ /* 0x008fe20000011604 */
[----:B----4-:R-:W-:Y:S01]  /*5e00*/  @!P5 FADD.FTZ R107, -R107, -RZ ;  /* 0x800000ff6b6bd221 */ /* 0x010fe20000010100 */
[----:B------:R-:W-:Y:S02]  /*5e10*/  ISETP.LE.U32.AND P0, PT, R5, UR9, PT ;  /* 0x0000000905007c0c */ /* 0x000fe4000bf03070 */
[--C-:B------:R-:W-:Y:S02]  /*5e20*/  SHF.R.U32.HI R4, RZ, 0x10, R3.reuse ;  /* 0x00000010ff047819 */ /* 0x100fe40000011603 */
[----:B------:R-:W-:Y:S02]  /*5e30*/  SHF.R.U32.HI R3, RZ, 0x18, R3 ;  /* 0x00000018ff037819 */ /* 0x000fe40000011603 */
[----:B------:R-:W-:Y:S01]  /*5e40*/  ISETP.LE.U32.AND P5, PT, R9, UR9, PT ;  /* 0x0000000909007c0c */ /* 0x000fe2000bfa3070 */
[----:B------:R-:W3:Y:S01]  /*5e50*/  MUFU.EX2 R95, R0 ;  /* 0x00000000005f7308 */ /* 0x000ee20000000800 */
[----:B------:R-:W-:Y:S02]  /*5e60*/  ISETP.LE.U32.AND P6, PT, R3, UR9, PT ;  /* 0x0000000903007c0c */ /* 0x000fe4000bfc3070 */
[----:B------:R-:W-:Y:S02]  /*5e70*/  SHF.R.U32.HI R3, RZ, 0x8, R8 ;  /* 0x00000008ff037819 */ /* 0x000fe40000011608 */
[----:B------:R-:W-:Y:S01]  /*5e80*/  LOP3.LUT R4, R4, 0xff, RZ, 0xc0, !PT ;  /* 0x000000ff04047812 */ /* 0x000fe200078ec0ff */
[----:B------:R-:W-:Y:S01]  /*5e90*/  @!P0 FADD.FTZ R106, -R106, -RZ ;  /* 0x800000ff6a6a8221 */ /* 0x000fe20000010100 */
[----:B------:R-:W-:Y:S02]  /*5ea0*/  LOP3.LUT R3, R3, 0xffff, RZ, 0xc0, !PT ;  /* 0x0000ffff03037812 */ /* 0x000fe400078ec0ff */
[----:B------:R-:W-:Y:S01]  /*5eb0*/  ISETP.LE.U32.AND P2, PT, R4, UR9, PT ;  /* 0x0000000904007c0c */ /* 0x000fe2000bf43070 */
[----:B------:R-:W-:Y:S01]  /*5ec0*/  MUFU.EX2 R99, R15 ;  /* 0x0000000f00637308 */ /* 0x000fe20000000800 */
[----:B--2---:R-:W-:Y:S01]  /*5ed0*/  LOP3.LUT R2, R10, 0xff, RZ, 0xc0, !PT ;  /* 0x000000ff0a027812 */ /* 0x004fe200078ec0ff */
[----:B------:R-:W-:Y:S01]  /*5ee0*/  @!P5 FADD.FTZ R105, -R105, -RZ ;  /* 0x800000ff6969d221 */ /* 0x000fe20000010100 */
[----:B------:R-:W-:Y:S01]  /*5ef0*/  ISETP.LE.U32.AND P0, PT, R3, UR9, PT ;  /* 0x0000000903007c0c */ /* 0x000fe2000bf03070 */
[----:B------:R-:W-:Y:S01]  /*5f00*/  @!P6 FADD.FTZ R109, -R109, -RZ ;  /* 0x800000ff6d6de221 */ /* 0x000fe20000010100 */
[----:B------:R-:W-:Y:S02]  /*5f10*/  LOP3.LUT R4, R6, 0xff, RZ, 0xc0, !PT ;  /* 0x000000ff06047812 */ /* 0x000fe400078ec0ff */
[----:B------:R-:W-:Y:S02]  /*5f20*/  ISETP.LE.U32.AND P5, PT, R11, UR9, PT ;  /* 0x000000090b007c0c */ /* 0x000fe4000bfa3070 */
[----:B------:R-:W-:Y:S01]  /*5f30*/  ISETP.LE.U32.AND P6, PT, R2, UR9, PT ;  /* 0x0000000902007c0c */ /* 0x000fe2000bfc3070 */
[----:B------:R-:W2:Y:S01]  /*5f40*/  MUFU.EX2 R96, R16 ;  /* 0x0000001000607308 */ /* 0x000ea20000000800 */
[----:B------:R-:W-:Y:S01]  /*5f50*/  ISETP.LE.U32.AND P1, PT, R4, UR9, PT ;  /* 0x0000000904007c0c */ /* 0x000fe2000bf23070 */
[----:B------:R-:W-:Y:S01]  /*5f60*/  @!P2 FADD.FTZ R110, -R110, -RZ ;  /* 0x800000ff6e6ea221 */ /* 0x000fe20000010100 */
[--C-:B------:R-:W-:Y:S01]  /*5f70*/  SHF.R.U32.HI R4, RZ, 0x18, R6.reuse ;  /* 0x00000018ff047819 */ /* 0x100fe20000011606 */
[----:B---3--:R-:W-:Y:S01]  /*5f80*/  @!P3 FADD.FTZ R95, -R95, -RZ ;  /* 0x800000ff5f5fb221 */ /* 0x008fe20000010100 */
[----:B------:R-:W-:Y:S01]  /*5f90*/  SHF.R.U32.HI R3, RZ, 0x10, R6 ;  /* 0x00000010ff037819 */ /* 0x000fe20000011606 */
[----:B------:R-:W-:Y:S01]  /*5fa0*/  @!P0 FADD.FTZ R104, -R104, -RZ ;  /* 0x800000ff68688221 */ /* 0x000fe20000010100 */
[----:B------:R-:W-:Y:S02]  /*5fb0*/  LOP3.LUT R6, R6, 0xffff, RZ, 0xc0, !PT ;  /* 0x0000ffff06067812 */ /* 0x000fe400078ec0ff */
[----:B------:R-:W-:Y:S01]  /*5fc0*/  LOP3.LUT R3, R3, 0xff, RZ, 0xc0, !PT ;  /* 0x000000ff03037812 */ /* 0x000fe200078ec0ff */
[----:B------:R-:W-:Y:S01]  /*5fd0*/  @!P5 FADD.FTZ R103, -R103, -RZ ;  /* 0x800000ff6767d221 */ /* 0x000fe20000010100 */
[----:B------:R-:W-:Y:S01]  /*5fe0*/  SHF.R.U32.HI R2, RZ, 0x8, R6 ;  /* 0x00000008ff027819 */ /* 0x000fe20000011606 */
[----:B------:R-:W-:Y:S01]  /*5ff0*/  @!P6 FADD.FTZ R102, -R102, -RZ ;  /* 0x800000ff6666e221 */ /* 0x000fe20000010100 */
[----:B------:R-:W-:Y:S01]  /*6000*/  ISETP.LE.U32.AND P0, PT, R3, UR9, PT ;  /* 0x0000000903007c0c */ /* 0x000fe2000bf03070 */
[----:B------:R-:W-:Y:S01]  /*6010*/  @!P1 FADD.FTZ R100, -R100, -RZ ;  /* 0x800000ff64649221 */ /* 0x000fe20000010100 */
[----:B------:R-:W-:Y:S01]  /*6020*/  LOP3.LUT R3, R85, 0xff, RZ, 0xc0, !PT ;  /* 0x000000ff55037812 */ /* 0x000fe200078ec0ff */
[----:B------:R-:W3:Y:S01]  /*6030*/  MUFU.EX2 R97, R18 ;  /* 0x0000001200617308 */ /* 0x000ee20000000800 */
[----:B------:R-:W-:Y:S02]  /*6040*/  LOP3.LUT R2, R2, 0xffff, RZ, 0xc0, !PT ;  /* 0x0000ffff02027812 */ /* 0x000fe400078ec0ff */
[----:B------:R-:W-:Y:S02]  /*6050*/  SHF.R.U32.HI R0, RZ, 0x8, R86 ;  /* 0x00000008ff007819 */ /* 0x000fe40000011656 */
[----:B------:R-:W-:Y:S02]  /*6060*/  ISETP.LE.U32.AND P6, PT, R2, UR9, PT ;  /* 0x0000000902007c0c */ /* 0x000fe4000bfc3070 */
[----:B------:R-:W-:Y:S01]  /*6070*/  F2FP.RELU.PACK_AB R2, R109, R110 ;  /* 0x0000006e6d02723e */ /* 0x000fe200000008ff */
[----:B--2---:R-:W-:Y:S01]  /*6080*/  @!P4 FADD.FTZ R96, -R96, -RZ ;  /* 0x800000ff6060c221 */ /* 0x004fe20000010100 */
[----:B------:R-:W-:Y:S01]  /*6090*/  ISETP.LE.U32.AND P5, PT, R3, UR9, PT ;  /* 0x0000000903007c0c */ /* 0x000fe2000bfa3070 */
[----:B------:R-:W-:Y:S01]  /*60a0*/  @!P0 FADD.FTZ R101, -R101, -RZ ;  /* 0x800000ff65658221 */ /* 0x000fe20000010100 */
[----:B------:R-:W-:Y:S01]  /*60b0*/  F2FP.RELU.PACK_AB R3, R106, R107 ;  /* 0x0000006b6a03723e */ /* 0x000fe200000008ff */
[----:B------:R2:W-:Y:S01]  /*60c0*/  STS [R245+0x2a400], R2 ;  /* 0x02a40002f5007388 */ /* 0x0005e20000000800 */
[----:B------:R-:W-:Y:S02]  /*60d0*/  LOP3.LUT R0, R0, 0xffff, RZ, 0xc0, !PT ;  /* 0x0000ffff00007812 */ /* 0x000fe400078ec0ff */
[----:B------:R-:W-:Y:S02]  /*60e0*/  ISETP.LE.U32.AND P2, PT, R4, UR9, PT ;  /* 0x0000000904007c0c */ /* 0x000fe4000bf43070 */
[----:B------:R-:W-:Y:S01]  /*60f0*/  ISETP.LE.U32.AND P1, PT, R0, UR9, PT ;  /* 0x0000000900007c0c */ /* 0x000fe2000bf23070 */
[----:B------:R4:W-:Y:S01]  /*6100*/  STS [R245+0x2a000], R3 ;  /* 0x02a00003f5007388 */ /* 0x0009e20000000800 */
[----:B------:R-:W-:Y:S01]  /*6110*/  F2FP.RELU.PACK_AB R0, R104, R105 ;  /* 0x000000696800723e */ /* 0x000fe200000008ff */
[----:B------:R-:W-:Y:S01]  /*6120*/  @!P6 FADD.FTZ R98, -R98, -RZ ;  /* 0x800000ff6262e221 */ /* 0x000fe20000010100 */
[----:B------:R-:W-:Y:S02]  /*6130*/  F2FP.RELU.PACK_AB R5, R103, R102 ;  /* 0x000000666705723e */ /* 0x000fe400000008ff */
[----:B------:R-:W-:Y:S01]  /*6140*/  LEA R92, P0, R113, R92, 0x2 ;  /* 0x0000005c715c7211 */ /* 0x000fe200078010ff */
[----:B------:R1:W-:Y:S01]  /*6150*/  STS [R250+0x2a000], R0 ;  /* 0x02a00000fa007388 */ /* 0x0003e20000000800 */
[----:B------:R-:W-:Y:S01]  /*6160*/  F2FP.RELU.PACK_AB R4, R98, R100 ;  /* 0x000000646204723e */ /* 0x000fe200000008ff */
[----:B---3--:R-:W-:Y:S01]  /*6170*/  @!P5 FADD.FTZ R97, -R97, -RZ ;  /* 0x800000ff6161d221 */ /* 0x008fe20000010100 */
[----:B------:R-:W-:Y:S01]  /*6180*/  LEA.HI.X.SX32 R93, R113, R93, 0x2, P0 ;  /* 0x0000005d715d7211 */ /* 0x000fe200000f16ff */
[----:B------:R-:W-:Y:S01]  /*6190*/  @!P2 FADD.FTZ R99, -R99, -RZ ;  /* 0x800000ff6363a221 */ /* 0x000fe20000010100 */
[----:B------:R-:W-:Y:S01]  /*61a0*/  LEA R234, P0, R114, R234, 0x2 ;  /* 0x000000ea72ea7211 */ /* 0x000fe200078010ff */
[----:B------:R-:W-:Y:S01]  /*61b0*/  STS [R250+0x2a400], R5 ;  /* 0x02a40005fa007388 */ /* 0x000fe20000000800 */
[----:B------:R-:W-:Y:S01]  /*61c0*/  @!P1 FADD.FTZ R94, -R94, -RZ ;  /* 0x800000ff5e5e9221 */ /* 0x000fe20000010100 */
[----:B------:R-:W-:Y:S02]  /*61d0*/  FSETP.GE.FTZ.AND P1, PT, R106, RZ, PT ;  /* 0x000000ff6a00720b */ /* 0x000fe40003f36000 */
[----:B------:R-:W-:Y:S02]  /*61e0*/  FSETP.GE.FTZ.AND P5, PT, R105, RZ, PT ;  /* 0x000000ff6900720b */ /* 0x000fe40003fb6000 */
[----:B------:R-:W-:Y:S01]  /*61f0*/  STS [R248+0x2a000], R4 ;  /* 0x02a00004f8007388 */ /* 0x000fe20000000800 */
[----:B--2---:R-:W-:Y:S02]  /*6200*/  F2FP.RELU.PACK_AB R2, R94, R96 ;  /* 0x000000605e02723e */ /* 0x004fe400000008ff */
[----:B------:R-:W-:Y:S02]  /*6210*/  FSETP.GE.FTZ.AND P2, PT, R107, RZ, PT ;  /* 0x000000ff6b00720b */ /* 0x000fe40003f56000 */
[----:B------:R-:W-:Y:S02]  /*6220*/  LEA.HI.X.SX32 R235, R114, R235, 0x2, P0 ;  /* 0x000000eb72eb7211 */ /* 0x000fe400000f16ff */
[----:B----4-:R-:W-:Y:S02]  /*6230*/  F2FP.RELU.PACK_AB R3, R99, R101 ;  /* 0x000000656303723e */ /* 0x010fe400000008ff */
[----:B------:R-:W-:Y:S02]  /*6240*/  FSETP.GE.FTZ.AND P0, PT, R94, RZ, PT ;  /* 0x000000ff5e00720b */ /* 0x000fe40003f16000 */
[----:B------:R-:W-:Y:S01]  /*6250*/  FSETP.GE.FTZ.AND P3, PT, R100, RZ, PT ;  /* 0x000000ff6400720b */ /* 0x000fe20003f76000 */
[----:B------:R2:W-:Y:S01]  /*6260*/  STS [R248+0x2a400], R3 ;  /* 0x02a40003f8007388 */ /* 0x0005e20000000800 */
[----:B-1----:R-:W-:Y:S02]  /*6270*/  F2FP.RELU.PACK_AB R0, R95, R97 ;  /* 0x000000615f00723e */ /* 0x002fe400000008ff */
[----:B------:R-:W-:Y:S03]  /*6280*/  FSETP.GE.FTZ.AND P4, PT, R104, RZ, PT ;  /* 0x000000ff6800720b */ /* 0x000fe60003f96000 */
[----:B------:R-:W-:Y:S06]  /*6290*/  STS [R249+0x2a000], R2 ;  /* 0x02a00002f9007388 */ /* 0x000fec0000000800 */
[----:B------:R1:W-:Y:S06]  /*62a0*/  STS [R249+0x2a400], R0 ;  /* 0x02a40000f9007388 */ /* 0x0003ec0000000800 */
[----:B------:R-:W-:Y:S06]  /*62b0*/  LDSM.16.M88.4 R16, [R228+0x10000] ;  /* 0x01000000e410783b */ /* 0x000fec0000000200 */
[----:B------:R-:W3:Y:S01]  /*62c0*/  LDSM.16.M88.4 R8, [R224+0x20000] ;  /* 0x02000000e008783b */ /* 0x000ee20000000200 */
[C-C-:B--2---:R-:W-:Y:S05]  /*62d0*/  IMAD.IADD R3, R217.reuse, 0x1, R228.reuse ;  /* 0x00000001d9037824 */ /* 0x144fea00078e02e4 */
[----:B------:R-:W2:Y:S01]  /*62e0*/  LDSM.16.M88.4 R84, [R224+0x20800] ;  /* 0x02080000e054783b */ /* 0x000ea20000000200 */
[----:B-1----:R-:W-:Y:S04]  /*62f0*/  IMAD.IADD R0, R108, 0x1, R228 ;  /* 0x000000016c007824 */ /* 0x002fe800078e02e4 */
[----:B------:R-:W-:Y:S01]  /*6300*/  IMAD.IADD R2, R217, 0x1, R0 ;  /* 0x00000001d9027824 */ /* 0x000fe200078e0200 */
[----:B------:R-:W-:Y:S01]  /*6310*/  LDSM.16.M88.4 R88, [R0+0x10000] ;  /* 0x010000000058783b */ /* 0x000fe20000000200 */
[C---:B---3--:R-:W-:Y:S08]  /*6320*/  HMMA.16816.F32 R4, R16.reuse, R8, RZ ;  /* 0x000000081004723c */ /* 0x048ff000000018ff */
        /* <DEDUP_REMOVED lines=94> */
[----:B------:R-:W-:Y:S06]  /*6910*/  LDSM.16.M88.4 R84, [R3+0x16000] ;  /* 0x016000000354783b */ /* 0x000fec0000000200 */
[----:B------:R-:W2:Y:S02]  /*6920*/  LDSM.16.M88.4 R88, [R223+0x26000] ;  /* 0x02600000df58783b */ /* 0x000ea40000000200 */
        /* <DEDUP_REMOVED lines=8> */
[C---:B----4-:R-:W-:Y:S05]  /*69b0*/  HMMA.16816.F32 R4, R84.reuse, R88, R4 ;  /* 0x000000585404723c */ /* 0x050fea0000001804 */
[----:B-1----:R1:W5:Y:S06]  /*69c0*/  LDL R93, [R1] ;  /* 0x00000000015d7983 */ /* 0x00236c0000100800 */
[----:B------:R1:W5:Y:S01]  /*69d0*/  LDL R92, [R1+0x8] ;  /* 0x00000800015c7983 */ /* 0x0003620000100800 */
[C---:B------:R-:W-:Y:S05]  /*69e0*/  HMMA.16816.F32 R8, R84.reuse, R90, R8 ;  /* 0x0000005a5408723c */ /* 0x040fea0000001808 */
[----:B------:R-:W4:Y:S03]  /*69f0*/  LDSM.16.M88.4 R88, [R222+0x26800] ;  /* 0x02680000de58783b */ /* 0x000f260000000200 */
[C---:B----4-:R-:W-:Y:S08]  /*6a00*/  HMMA.16816.F32 R12, R84.reuse, R88, R12 ;  /* 0x00000058540c723c */ /* 0x050ff0000000180c */
[----:B------:R-:W-:Y:S08]  /*6a10*/  HMMA.16816.F32 R16, R84, R90, R16 ;  /* 0x0000005a5410723c */ /* 0x000ff00000001810 */
[C---:B---3--:R-:W-:Y:S04]  /*6a20*/  FADD.FTZ R10, -R0.reuse, R10 ;  /* 0x0000000a000a7221 */ /* 0x048fe80000010100 */
[----:B------:R-:W-:Y:S02]  /*6a30*/  FADD.FTZ R6, -R0, R6 ;  /* 0x0000000600067221 */ /* 0x000fe40000010100 */
[C---:B--2---:R-:W-:Y:S02]  /*6a40*/  FADD.FTZ R3, -R2.reuse, R5 ;  /* 0x0000000502037221 */ /* 0x044fe40000010100 */
[C---:B------:R-:W-:Y:S02]  /*6a50*/  FADD.FTZ R4, -R2.reuse, R4 ;  /* 0x0000000402047221 */ /* 0x040fe40000010100 */
[----:B------:R-:W-:Y:S01]  /*6a60*/  FADD.FTZ R5, -R2, R12 ;  /* 0x0000000c02057221 */ /* 0x000fe20000010100 */
[-C--:B------:R-:W-:Y:S02]  /*6a70*/  FSEL R3, R3, R2.reuse, P1 ;  /* 0x0000000203037208 */ /* 0x080fe40000800000 */
[----:B------:R-:W-:Y:S02]  /*6a80*/  FSETP.GE.FTZ.AND P1, PT, R96, RZ, PT ;  /* 0x000000ff6000720b */ /* 0x000fe40003f36000 */
[-C--:B------:R-:W-:Y:S01]  /*6a90*/  FSEL R4, R4, R2.reuse, P2 ;  /* 0x0000000204047208 */ /* 0x080fe20001000000 */
[----:B------:R-:W-:Y:S01]  /*6aa0*/  FMUL.FTZ R90, R106, R3 ;  /* 0x000000036a5a7220 */ /* 0x000fe20000410000 */
[----:B------:R-:W-:Y:S01]  /*6ab0*/  FSETP.GE.FTZ.AND P2, PT, R98, RZ, PT ;  /* 0x000000ff6200720b */ /* 0x000fe20003f56000 */
[C---:B------:R-:W-:Y:S01]  /*6ac0*/  FADD.FTZ R3, -R2.reuse, R8 ;  /* 0x0000000802037221 */ /* 0x040fe20000010100 */
[----:B------:R-:W-:Y:S01]  /*6ad0*/  FSEL R5, R5, R2, P3 ;  /* 0x0000000205057208 */ /* 0x000fe20001800000 */
[C---:B------:R-:W-:Y:S01]  /*6ae0*/  FADD.FTZ R8, -R2.reuse, R9 ;  /* 0x0000000902087221 */ /* 0x040fe20000010100 */
[----:B------:R-:W-:Y:S01]  /*6af0*/  FSETP.GE.FTZ.AND P3, PT, R99, RZ, PT ;  /* 0x000000ff6300720b */ /* 0x000fe20003f76000 */
[----:B------:R-:W-:Y:S01]  /*6b00*/  FMUL.FTZ R91, R107, R4 ;  /* 0x000000046b5b7220 */ /* 0x000fe20000410000 */
[-C--:B------:R-:W-:Y:S01]  /*6b10*/  FSEL R9, R3, R2.reuse, P5 ;  /* 0x0000000203097208 */ /* 0x080fe20002800000 */
[----:B------:R-:W-:Y:S01]  /*6b20*/  FADD.FTZ R3, -R2, R16 ;  /* 0x0000001002037221 */ /* 0x000fe20000010100 */
[-C--:B------:R-:W-:Y:S01]  /*6b30*/  FSEL R8, R8, R2.reuse, P4 ;  /* 0x0000000208087208 */ /* 0x080fe20002000000 */
[----:B------:R-:W-:Y:S01]  /*6b40*/  FADD.FTZ R4, -R2, R13 ;  /* 0x0000000d02047221 */ /* 0x000fe20000010100 */
[----:B------:R-:W-:Y:S01]  /*6b50*/  FSETP.GE.FTZ.AND P4, PT, R101, RZ, PT ;  /* 0x000000ff6500720b */ /* 0x000fe20003f96000 */
[----:B------:R-:W-:Y:S01]  /*6b60*/  FMUL.FTZ R88, R100, R5 ;  /* 0x0000000564587220 */ /* 0x000fe20000410000 */
[-C--:B------:R-:W-:Y:S01]  /*6b70*/  FSEL R3, R3, R2.reuse, P1 ;  /* 0x0000000203037208 */ /* 0x080fe20000800000 */
[----:B------:R-:W-:Y:S01]  /*6b80*/  FADD.FTZ R5, -R0, R11 ;  /* 0x0000000b00057221 */ /* 0x000fe20000010100 */
[----:B------:R-:W-:Y:S01]  /*6b90*/  FSETP.GE.FTZ.AND P1, PT, R109, RZ, PT ;  /* 0x000000ff6d00720b */ /* 0x000fe20003f36000 */
[----:B------:R-:W-:Y:S01]  /*6ba0*/  FMUL.FTZ R89, R105, R9 ;  /* 0x0000000969597220 */ /* 0x000fe20000410000 */
[----:B------:R-:W-:Y:S01]  /*6bb0*/  FSEL R4, R4, R2, P2 ;  /* 0x0000000204047208 */ /* 0x000fe20001000000 */
[----:B------:R-:W-:Y:S01]  /*6bc0*/  FMUL.FTZ R85, R96, R3 ;  /* 0x0000000360557220 */ /* 0x000fe20000410000 */
[----:B------:R-:W-:Y:S01]  /*6bd0*/  FSETP.GE.FTZ.AND P2, PT, R110, RZ, PT ;  /* 0x000000ff6e00720b */ /* 0x000fe20003f56000 */
[----:B------:R-:W-:Y:S02]  /*6be0*/  FADD.FTZ R3, -R0, R7 ;  /* 0x0000000700037221 */ /* 0x000fe40000010100 */
[----:B------:R-:W-:Y:S01]  /*6bf0*/  @P0 FADD.FTZ R2, -R2, R17 ;  /* 0x0000001102020221 */ /* 0x000fe20000010100 */
[----:B------:R-:W-:Y:S01]  /*6c00*/  FSETP.GE.FTZ.AND P0, PT, R102, RZ, PT ;  /* 0x000000ff6600720b */ /* 0x000fe20003f16000 */
[----:B------:R-:W-:Y:S01]  /*6c10*/  FMUL.FTZ R86, R98, R4 ;  /* 0x0000000462567220 */ /* 0x000fe20000410000 */
[----:B------:R-:W-:Y:S01]  /*6c20*/  FSEL R3, R3, R0, P1 ;  /* 0x0000000003037208 */ /* 0x000fe20000800000 */
[----:B------:R-:W-:Y:S01]  /*6c30*/  FMUL.FTZ R84, R94, R2 ;  /* 0x000000025e547220 */ /* 0x000fe20000410000 */
[----:B------:R-:W-:Y:S01]  /*6c40*/  FSETP.GE.FTZ.AND P1, PT, R103, RZ, PT ;  /* 0x000000ff6700720b */ /* 0x000fe20003f36000 */
[----:B------:R-:W-:Y:S01]  /*6c50*/  FADD.FTZ R4, -R0, R14 ;  /* 0x0000000e00047221 */ /* 0x000fe20000010100 */
[-C--:B------:R-:W-:Y:S01]  /*6c60*/  FSEL R2, R10, R0.reuse, P0 ;  /* 0x000000000a027208 */ /* 0x080fe20000000000 */
        /* <DEDUP_REMOVED lines=9> */
[----:B------:R-:W-:Y:S01]  /*6d00*/  FSETP.GE.FTZ.AND P2, PT, R97, RZ, PT ;  /* 0x000000ff6100720b */ /* 0x000fe20003f56000 */
[----:B------:R-:W-:Y:S01]  /*6d10*/  FMUL.FTZ R14, R103, R5 ;  /* 0x00000005670e7220 */ /* 0x000fe20000410000 */
[----:B------:R-:W-:Y:S01]  /*6d20*/  FSEL R4, R4, R0, P4 ;  /* 0x0000000004047208 */ /* 0x000fe20002000000 */
[----:B------:R-:W-:Y:S01]  /*6d30*/  FMUL.FTZ R17, R110, R6 ;  /* 0x000000066e117220 */ /* 0x000fe20000410000 */
[-C--:B------:R-:W-:Y:S02]  /*6d40*/  FSEL R3, R3, R0.reuse, P3 ;  /* 0x0000000003037208 */ /* 0x080fe40001800000 */
        /* <DEDUP_REMOVED lines=102> */
.L_x_1728:
        /* <DEDUP_REMOVED lines=136> */
[CC--:B------:R-:W-:Y:S01]  /*7c30*/  @!P4 LEA.HI.X R11, R0.reuse, R244.reuse, R4, 0x1, P6 ;  /* 0x000000f4000bc211 */ /* 0x0c0fe200030f0c04 */
        /* <DEDUP_REMOVED lines=36> */
.L_x_1729:
[----:B------:R-:W-:Y:S01]  /*7e80*/  LDSM.16.M88.4 R128, [R229] ;  /* 0x00000000e580783b */ /* 0x000fe20000000200 */
[----:B-1----:R-:W-:Y:S01]  /*7e90*/  IMAD.MOV.U32 R2, RZ, RZ, R113 ;  /* 0x000000ffff027224 */ /* 0x002fe200078e0071 */
[----:B------:R-:W-:Y:S01]  /*7ea0*/  @UP3 UIADD3 UR10, UP0, UR14, -0x100, URZ ;  /* 0xffffff000e0a3890 */ /* 0x000fe2000ff1e03f */
[----:B------:R-:W-:Y:S02]  /*7eb0*/  IMAD.IADD R0, R229, 0x1, R108 ;  /* 0x00000001e5007824 */ /* 0x000fe400078e026c */
[----:B------:R-:W1:Y:S01]  /*7ec0*/  LDSM.16.MT88.4 R16, [R216+0x18000] ;  /* 0x01800000d810783b */ /* 0x000e620000004200 */
[----:B------:R-:W-:Y:S01]  /*7ed0*/  IMAD.MOV.U32 R3, RZ, RZ, 0x4 ;  /* 0x00000004ff037424 */ /* 0x000fe200078e00ff */
[----:B------:R-:W-:Y:S02]  /*7ee0*/  @UP3 UIADD3.X UR9, UR15, -0x1, URZ, UP0, !UPT ;  /* 0xffffffff0f093890 */ /* 0x000fe400087fe43f */
[----:B------:R-:W-:Y:S01]  /*7ef0*/  @UP3 UMOV UR14, UR10 ;  /* 0x0000000a000e3c82 */ /* 0x000fe20008000000 */
[----:B------:R-:W2:Y:S04]  /*7f00*/  LDSM.16.M88.4 R124, [R229+0x1000] ;  /* 0x00100000e57c783b */ /* 0x000ea80000000200 */
[----:B------:R-:W-:Y:S01]  /*7f10*/  @UP3 UMOV UR15, UR9 ;  /* 0x00000009000f3c82 */ /* 0x000fe20008000000 */
[----:B------:R-:W3:Y:S01]  /*7f20*/  LDSM.16.MT88.4 R96, [R216+0x1a000] ;  /* 0x01a00000d860783b */ /* 0x000ee20000004200 */
[----:B------:R-:W-:Y:S04]  /*7f30*/  ULOP3.LUT UR9, UR7, 0x1, URZ, 0xc0, !UPT ;  /* 0x0000000107097892 */ /* 0x000fe8000f8ec03f */
[----:B------:R-:W4:Y:S01]  /*7f40*/  LDSM.16.MT88.4 R112, [R216+0x1c000] ;  /* 0x01c00000d870783b */ /* 0x000f220000004200 */
[----:B------:R-:W-:Y:S02]  /*7f50*/  UISETP.NE.U32.AND UP0, UPT, UR9, 0x1, UPT ;  /* 0x000000010900788c */ /* 0x000fe4000bf05070 */
[----:B------:R-:W-:Y:S02]  /*7f60*/  UIADD3 UR9, UR7, -0x1, URZ ;  /* 0xffffffff07097890 */ /* 0x000fe4000fffe03f */
        /* <DEDUP_REMOVED lines=12> */
[-C--:B-----5:R-:W-:Y:S08]  /*8030*/  HMMA.16816.F32 R92, R124, R98.reuse, RZ ;  /* 0x000000627c5c723c */ /* 0x0a0ff000000018ff */
        /* <DEDUP_REMOVED lines=72> */
[----:B------:R-:W-:Y:S02]  /*84c0*/  IMAD R207, R207, 0x28, RZ ;  /* 0x00000028cfcf7824 */ /* 0x000fe400078e02ff */
[-C--:B------:R-:W-:Y:S04]  /*84d0*/  HMMA.16816.F32 R92, R212, R198.reuse, R92 ;  /* 0x000000c6d45c723c */ /* 0x080fe8000000185c */
[----:B------:R-:W-:Y:S01]  /*84e0*/  @P1 IMAD.WIDE R196, R2, R3, UR14 ;  /* 0x0000000e02c41e25 */ /* 0x000fe2000f8e0203 */
[CC--:B------:R-:W-:Y:S03]  /*84f0*/  LEA R2, P2, R239.reuse, R234.reuse, 0x2 ;  /* 0x000000eaef027211 */ /* 0x0c0fe600078410ff */
[C---:B------:R-:W-:Y:S01]  /*8500*/  HMMA.16816.F32 R96, R200.reuse, R198, R96 ;  /* 0x000000c6c860723c */ /* 0x040fe20000001860 */
[----:B------:R1:W5:Y:S03]  /*8510*/  @P1 LDG.E R251, [R196.64] ;  /* 0x00000004c4fb1981 */ /* 0x000366000c1e1900 */
[-C--:B------:R-:W-:Y:S02]  /*8520*/  LEA.HI.X.SX32 R3, R239, R235.reuse, 0x2, P2 ;  /* 0x000000ebef037211 */ /* 0x080fe400010f16ff */
[----:B------:R1:W5:Y:S02]  /*8530*/  @P1 LDG.E R252, [R196.64+0x20] ;  /* 0x00002004c4fc1981 */ /* 0x000364000c1e1900 */
        /* <DEDUP_REMOVED lines=403> */
[----:B------:R-:W-:Y:S01]  /*9e70*/  F2FP.PACK_AB R13, R13, R84 ;  /* 0x000000540d0d723e */ /* 0x000fe200000000ff */
[----:B------:R-:W-:Y:S01]  /*9e80*/  FMUL.FTZ R15, R55, c[0x0][0x2dc] ;  /* 0x0000b700370f7a20 */ /* 0x000fe20000410000 */
[----:B------:R-:W-:Y:S01]  /*9e90*/  PLOP3.LUT P0, PT, PT, PT, UP0, 0x80, 0x0 ;  /* 0x000000000000781c */ /* 0x000fe20003f0f008 */
[----:B------:R-:W-:Y:S01]  /*9ea0*/  FMUL.FTZ R134, R134, c[0x0][0x2e0] ;  /* 0x0000b80086867a20 */ /* 0x000fe20000410000 */
[----:B------:R-:W-:Y:S01]  /*9eb0*/  F2FP.PACK_AB R59, R59, R132 ;  /* 0x000000843b3b723e */ /* 0x000fe200000000ff */
[----:B------:R-:W-:Y:S01]  /*9ec0*/  BAR.SYNC.DEFER_BLOCKING 0x0 ;  /* 0x0000000000007b1d */ /* 0x000fe20000010000 */
[----:B------:R-:W-:Y:S01]  /*9ed0*/  FMUL.FTZ R58, R135, c[0x0][0x2e0] ;  /* 0x0000b800873a7a20 */ /* 0x000fe20000410000 */
[----:B------:R-:W-:Y:S01]  /*9ee0*/  @UP0 UIADD3 UR9, UR17, UR27, URZ ;  /* 0x0000001b11090290 */ /* 0x000fe2000fffe03f */
[----:B------:R-:W-:Y:S02]  /*9ef0*/  FMUL.FTZ R86, R54, c[0x0][0x2dc] ;  /* 0x0000b70036567a20 */ /* 0x000fe40000410000 */
[----:B------:R-:W-:Y:S01]  /*9f00*/  FMUL.FTZ R144, R144, c[0x0][0x2e0] ;  /* 0x0000b80090907a20 */ /* 0x000fe20000410000 */
[----:B------:R-:W-:Y:S01]  /*9f10*/  F2FP.PACK_AB R58, R58, R134 ;  /* 0x000000863a3a723e */ /* 0x000fe200000000ff */
        /* <DEDUP_REMOVED lines=8> */
[----:B------:R-:W-:-:S02]  /*9fa0*/  FMUL.FTZ R85, R56, c[0x0][0x2dc] ;  /* 0x0000b70038557a20 */ /* 0x000fc40000410000 */
        /* <DEDUP_REMOVED lines=8> */
[----:B------:R-:W-:Y:S02]  /*a030*/  FMUL.FTZ R56, R139, c[0x0][0x2e0] ;  /* 0x0000b8008b387a20 */ /* 0x000fe40000410000 */
        /* <DEDUP_REMOVED lines=243> */
.L_x_1731:
        /* <DEDUP_REMOVED lines=19> */
.L_x_1732:
        /* <DEDUP_REMOVED lines=15> */
[----:B------:R-:W-:Y:S01]  /*b190*/  ULDC.64 UR10, c[0x0][0x3b8] ;  /* 0x0000ee00000a7ab9 */ /* 0x000fe20000000a00 */
[----:B------:R-:W-:Y:S01]  /*b1a0*/  BAR.SYNC.DEFER_BLOCKING 0x0 ;  /* 0x0000000000007b1d */ /* 0x000fe20000010000 */
[----:B------:R-:W-:Y:S01]  /*b1b0*/  IADD3 R2, P0, R2, UR15, RZ ;  /* 0x0000000f02027c10 */ /* 0x000fe2000ff1e0ff */
[----:B------:R-:W-:Y:S01]  /*b1c0*/  IMAD.U32 R6, RZ, RZ, UR7 ;  /* 0x00000007ff067e24 */ /* 0x000fe2000f8e00ff */
[----:B------:R-:W-:Y:S01]  /*b1d0*/  UIMAD UR7, UR9, UR10, URZ ;  /* 0x0000000a090772a4 */ /* 0x000fe2000f8e023f */
[C---:B------:R-:W-:Y:S02]  /*b1e0*/  IADD3 R11, R246.reuse, 0x40, RZ ;  /* 0x00000040f60b7810 */ /* 0x040fe40007ffe0ff */
[----:B------:R-:W-:Y:S01]  /*b1f0*/  IADD3 R29, R246, 0xc0, RZ ;  /* 0x000000c0f61d7810 */ /* 0x000fe20007ffe0ff */
[----:B------:R-:W-:Y:S01]  /*b200*/  UIMAD UR7, UR35, UR11, UR7 ;  /* 0x0000000b230772a4 */ /* 0x000fe2000f8e0207 */
[----:B------:R-:W-:Y:S01]  /*b210*/  IADD3.X R3, R3, UR16, R6, P0, !PT ;  /* 0x0000001003037c10 */ /* 0x000fe200087fe406 */
[----:B------:R-:W-:-:S02]  /*b220*/  IMAD.U32 R6, RZ, RZ, UR35 ;  /* 0x00000023ff067e24 */ /* 0x000fc4000f8e00ff */
        /* <DEDUP_REMOVED lines=41> */
.L_x_1734:
[----:B--23--:R-:W-:Y:S05]  /*b4c0*/  BSYNC B0 ;  /* 0x0000000000007941 */ /* 0x00cfea0003800000 */
.L_x_1733:
        /* <DEDUP_REMOVED lines=21> */
.L_x_1736:
[----:B------:R-:W-:Y:S05]  /*b620*/  BSYNC B0 ;  /* 0x0000000000007941 */ /* 0x000fea0003800000 */
.L_x_1735:
        /* <DEDUP_REMOVED lines=32> */
.L_x_1738:
[----:B------:R-:W-:Y:S05]  /*b830*/  BSYNC B0 ;  /* 0x0000000000007941 */ /* 0x000fea0003800000 */
.L_x_1737:
        /* <DEDUP_REMOVED lines=21> */
.L_x_1709:
        /* <DEDUP_REMOVED lines=20> */
.L_x_1740:
        /* <DEDUP_REMOVED lines=18> */
.L_x_1741:
        /* <DEDUP_REMOVED lines=13> */
[----:B------:R-:W-:Y:S01]  /*bcc0*/  IADD3 R4, P0, R2, UR15, RZ ;  /* 0x0000000f02047c10 */ /* 0x000fe2000ff1e0ff */
[----:B------:R-:W-:-:S03]  /*bcd0*/  ULDC.64 UR10, c[0x0][0x3b8] ;  /* 0x0000ee00000a7ab9 */ /* 0x000fc60000000a00 */
[----:B------:R-:W-:Y:S01]  /*bce0*/  IMAD.U32 R2, RZ, RZ, UR7 ;  /* 0x00000007ff027e24 */ /* 0x000fe2000f8e00ff */
        /* <DEDUP_REMOVED lines=28> */
.L_x_1743:
[----:B------:R-:W-:Y:S05]  /*beb0*/  BSYNC B0 ;  /* 0x0000000000007941 */ /* 0x000fea0003800000 */
.L_x_1742:
        /* <DEDUP_REMOVED lines=21> */
.L_x_1745:
[----:B------:R-:W-:Y:S05]  /*c010*/  BSYNC B0 ;  /* 0x0000000000007941 */ /* 0x000fea0003800000 */
.L_x_1744:
        /* <DEDUP_REMOVED lines=31> */
.L_x_1747:
[----:B------:R-:W-:Y:S05]  /*c210*/  BSYNC B0 ;  /* 0x0000000000007941 */ /* 0x000fea0003800000 */
.L_x_1746:
        /* <DEDUP_REMOVED lines=18> */
.L_x_1739:
[----:B------:R-:W-:Y:S05]  /*c340*/  BSYNC B1 ;  /* 0x0000000000017941 */ /* 0x000fea0003800000 */
.L_x_1704:
        /* <DEDUP_REMOVED lines=12> */
.L_x_1748:
[----:B------:R-:W-:Y:S05]  /*c410*/  EXIT ;  /* 0x000000000000794d */ /* 0x000fea0003800000 */
.L_x_1750:
        /* <DEDUP_REMOVED lines=14> */
.L_x_2046:


//--------------------- .text._ZN5flash44flash_bwd_dq_dk_dv_loop_seqk_parallel_kernelI23Flash_bwd_kernel_traitsILi256ELi64ELi64ELi8ELi4ELi2ELi2ELb0ELb0EN7cutlass6half_tE19Flash_kernel_traitsILi256ELi64ELi64ELi8ES3_EELb0ELb0ELb0ELb1ELb0ELb0ELb1EEEvNS_16Flash_bwd_paramsE --------------------------
	.section	.text._ZN5flash44flash_bwd_dq_dk_dv_loop_seqk_parallel_kernelI23Flash_bwd_kernel_traitsILi256ELi64ELi64ELi8ELi4ELi2ELi2ELb0ELb0EN7cutlass6half_tE19Flash_kernel_traitsILi256ELi64ELi64ELi8ES3_EELb0ELb0ELb0ELb1ELb0ELb0ELb1EEEvNS_16Flash_bwd_paramsE,"ax",@progbits
	.sectioninfo	@"SHI_REGISTERS=255"
	.align	128
        .global         _ZN5flash44flash_bwd_dq_dk_dv_loop_seqk_parallel_kernelI23Flash_bwd_kernel_traitsILi256ELi64ELi64ELi8ELi4ELi2ELi2ELb0ELb0EN7cutlass6half_tE19Flash_kernel_traitsILi256ELi64ELi64ELi8ES3_EELb0ELb0ELb0ELb1ELb0ELb0ELb1EEEvNS_16Flash_bwd_paramsE
        .type           _ZN5flash44flash_bwd_dq_dk_dv_loop_seqk_parallel_kernelI23Flash_bwd_kernel_traitsILi256ELi64ELi64ELi8ELi4ELi2ELi2ELb0ELb0EN7cutlass6half_tE19Flash_kernel_traitsILi256ELi64ELi64ELi8ES3_EELb0ELb0ELb0ELb1ELb0ELb0ELb1EEEvNS_16Flash_bwd_paramsE,@function
        .size           _ZN5flash44flash_bwd_dq_dk_dv_loop_seqk_parallel_kernelI23Flash_bwd_kernel_traitsILi256ELi64ELi64ELi8ELi4ELi2ELi2ELb0ELb0EN7cutlass6half_tE19Flash_kernel_traitsILi256ELi64ELi64ELi8ES3_EELb0ELb0ELb0ELb1ELb0ELb0ELb1EEEvNS_16Flash_bwd_paramsE,(.L_x_2047 - _ZN5flash44flash_bwd_dq_dk_dv_loop_seqk_parallel_kernelI23Flash_bwd_kernel_traitsILi256ELi64ELi64ELi8ELi4ELi2ELi2ELb0ELb0EN7cutlass6half_tE19Flash_kernel_traitsILi256ELi64ELi64ELi8ES3_EELb0ELb0ELb0ELb1ELb0ELb0ELb1EEEvNS_16Flash_bwd_paramsE)
        .other          _ZN5flash44flash_bwd_dq_dk_dv_loop_seqk_parallel_kernelI23Flash_bwd_kernel_traitsILi256ELi64ELi64ELi8ELi4ELi2ELi2ELb0ELb0EN7cutlass6half_tE19Flash_kernel_traitsILi256ELi64ELi64ELi8ES3_EELb0ELb0ELb0ELb1ELb0ELb0ELb1EEEvNS_16Flash_bwd_paramsE,@"STO_CUDA_ENTRY STV_DEFAULT"
_ZN5flash44flash_bwd_dq_dk_dv_loop_seqk_parallel_kernelI23Flash_bwd_kernel_traitsILi256ELi64ELi64ELi8ELi4ELi2ELi2ELb0ELb0EN7cutlass6half_tE19Flash_kernel_traitsILi256ELi64ELi64ELi8ES3_EELb0ELb0ELb0ELb1ELb0ELb0ELb1EEEvNS_16Flash_bwd_paramsE:
.text._ZN5flash44flash_bwd_dq_dk_dv_loop_seqk_parallel_kernelI23Flash_bwd_kernel_traitsILi256ELi64ELi64ELi8ELi4ELi2ELi2ELb0ELb0EN7cutlass6half_tE19Flash_kernel_traitsILi256ELi64ELi64ELi8ES3_EELb0ELb0ELb0ELb1ELb0ELb0ELb1EEEvNS_16Flash_bwd_paramsE:
        /* <DEDUP_REMOVED lines=177> */
.L_x_1797:
        /* <DEDUP_REMOVED lines=66> */
.L_x_1751:
        /* <DEDUP_REMOVED lines=58> */
.L_x_1753:
        /* <DEDUP_REMOVED lines=43> */
.L_x_1754:
        /* <DEDUP_REMOVED lines=45> */
.L_x_1755:
[----:B------:R-:W-:-:S03]  /*1850*/  UMOV UR11, UR50 ;  /* 0x00000032000b7c82 */ /* 0x000fc60008000000 */
.L_x_1756:
        /* <DEDUP_REMOVED lines=128> */
.L_x_1759:
[----:B------:R-:W-:Y:S05]  /*2060*/  BSYNC B0 ;  /* 0x0000000000007941 */ /* 0x000fea0003800000 */
.L_x_1758:
        /* <DEDUP_REMOVED lines=48> */
.L_x_1761:
[----:B------:R-:W-:Y:S05]  /*2370*/  BSYNC B0 ;  /* 0x0000000000007941 */ /* 0x000fea0003800000 */
.L_x_1760:
        /* <DEDUP_REMOVED lines=23> */
.L_x_1763:
        /* <DEDUP_REMOVED lines=50> */
.L_x_1764:
[----:B------:R-:W-:Y:S05]  /*2810*/  BSYNC B0 ;  /* 0x0000000000007941 */ /* 0x000fea0003800000 */
.L_x_1762:
        /* <DEDUP_REMOVED lines=21> */
.L_x_1766:
        /* <DEDUP_REMOVED lines=49> */
.L_x_1767:
[----:B------:R-:W-:Y:S05]  /*2c80*/  BSYNC B0 ;  /* 0x0000000000007941 */ /* 0x000fea0003800000 */
.L_x_1765:
        /* <DEDUP_REMOVED lines=88> */
.L_x_1769:
[----:B---3--:R-:W-:Y:S05]  /*3210*/  BSYNC B0 ;  /* 0x0000000000007941 */ /* 0x008fea0003800000 */
.L_x_1768:
        /* <DEDUP_REMOVED lines=55> */
.L_x_1771:
[----:B------:R-:W-:Y:S05]  /*3590*/  BSYNC B0 ;  /* 0x0000000000007941 */ /* 0x000fea0003800000 */
.L_x_1770:
        /* <DEDUP_REMOVED lines=62> */
.L_x_1773:
[----:B------:R-:W-:Y:S05]  /*3980*/  BSYNC B0 ;  /* 0x0000000000007941 */ /* 0x000fea0003800000 */
.L_x_1772:
        /* <DEDUP_REMOVED lines=54> */
.L_x_1775:
[----:B------:R-:W-:Y:S05]  /*3cf0*/  BSYNC B0 ;  /* 0x0000000000007941 */ /* 0x000fea0003800000 */
.L_x_1774:
        /* <DEDUP_REMOVED lines=162> */
.L_x_1778:
[----:B---3--:R-:W2:Y:S01]  /*4720*/  LDL R0, [R1+0x58] ;  /* 0x0000580001007983 */ /* 0x008ea20000100800 */
[----:B------:R-:W-:Y:S01]  /*4730*/  USHF.L.U32 UR9, UR20, 0x6, URZ ;  /* 0x0000000614097899 */ /* 0x000fe2000800063f */
[----:B------:R-:W-:Y:S03]  /*4740*/  MOV R129, c[0x0][0x22c] ;  /* 0x00008b0000817a02 */ /* 0x000fe60000000f00 */
        /* <DEDUP_REMOVED lines=32> */
[----:B------:R-:W-:Y:S02]  /*4950*/  FSETP.NEU.FTZ.AND P2, PT, R250, -INF , PT ;  /* 0xff800000fa00780b */ /* 0x000fe40003f5d000 */
[----:B------:R-:W-:Y:S02]  /*4960*/  PLOP3.LUT P3, PT, PT, PT, UP0, 0x80, 0x0 ;  /* 0x000000000000781c */ /* 0x000fe40003f6f008 */
[----:B------:R-:W-:Y:S01]  /*4970*/  PLOP3.LUT P6, PT, PT, PT, UP0, 0x80, 0x0 ;  /* 0x000000000000781c */ /* 0x000fe20003fcf008 */
[----:B------:R-:W2:Y:S01]  /*4980*/  LDSM.16.M88.4 R100, [R2] ;  /* 0x000000000264783b */ /* 0x000ea20000000200 */
[C---:B-1----:R-:W-:Y:S08]  /*4990*/  HMMA.16816.F32 R4, R88.reuse, R92, R4 ;  /* 0x0000005c5804723c */ /* 0x042ff00000001804 */
[C---:B------:R-:W-:Y:S01]  /*49a0*/  HMMA.16816.F32 R8, R88.reuse, R94, R8 ;  /* 0x0000005e5808723c */ /* 0x040fe20000001808 */
[----:B------:R-:W1:Y:S07]  /*49b0*/  LDSM.16.M88.4 R92, [R0] ;  /* 0x00000000005c783b */ /* 0x000e6e0000000200 */
[C---:B------:R-:W-:Y:S08]  /*49c0*/  HMMA.16816.F32 R12, R88.reuse, R96, R12 ;  /* 0x00000060580c723c */ /* 0x040ff0000000180c */
[----:B------:R-:W-:Y:S01]  /*49d0*/  HMMA.16816.F32 R16, R88, R98, R16 ;  /* 0x000000625810723c */ /* 0x000fe20000001810 */
[----:B------:R-:W3:Y:S06]  /*49e0*/  LDSM.16.M88.4 R88, [R223+0x18800] ;  /* 0x01880000df58783b */ /* 0x000eec0000000200 */
[----:B------:R-:W-:Y:S01]  /*49f0*/  LDSM.16.M88.4 R96, [R225+0x2000] ;  /* 0x00200000e160783b */ /* 0x000fe20000000200 */
[C---:B--2---:R-:W-:Y:S08]  /*4a00*/  HMMA.16816.F32 R4, R100.reuse, R104, R4 ;  /* 0x000000686404723c */ /* 0x044ff00000001804 */
[C---:B------:R-:W-:Y:S01]  /*4a10*/  HMMA.16816.F32 R8, R100.reuse, R106, R8 ;  /* 0x0000006a6408723c */ /* 0x040fe20000001808 */
[----:B------:R-:W2:Y:S07]  /*4a20*/  LDSM.16.M88.4 R104, [R221+0x1a000] ;  /* 0x01a00000dd68783b */ /* 0x000eae0000000200 */
[C---:B------:R-:W-:Y:S08]  /*4a30*/  HMMA.16816.F32 R12, R100.reuse, R84, R12 ;  /* 0x00000054640c723c */ /* 0x040ff0000000180c */
[----:B------:R-:W-:Y:S01]  /*4a40*/  HMMA.16816.F32 R16, R100, R86, R16 ;  /* 0x000000566410723c */ /* 0x000fe20000001810 */
[----:B------:R-:W4:Y:S06]  /*4a50*/  LDSM.16.M88.4 R84, [R221+0x1a800] ;  /* 0x01a80000dd54783b */ /* 0x000f2c0000000200 */
[----:B------:R-:W-:Y:S01]  /*4a60*/  LDSM.16.M88.4 R100, [R3+0x2000] ;  /* 0x002000000364783b */ /* 0x000fe20000000200 */
[C---:B-1----:R-:W-:Y:S08]  /*4a70*/  HMMA.16816.F32 R4, R92.reuse, R108, R4 ;  /* 0x0000006c5c04723c */ /* 0x042ff00000001804 */
[C---:B------:R-:W-:Y:S01]  /*4a80*/  HMMA.16816.F32 R8, R92.reuse, R110, R8 ;  /* 0x0000006e5c08723c */ /* 0x040fe20000001808 */
[----:B------:R-:W1:Y:S07]  /*4a90*/  LDSM.16.M88.4 R108, [R222+0x1a000] ;  /* 0x01a00000de6c783b */ /* 0x000e6e0000000200 */
[C---:B---3--:R-:W-:Y:S08]  /*4aa0*/  HMMA.16816.F32 R12, R92.reuse, R88, R12 ;  /* 0x000000585c0c723c */ /* 0x048ff0000000180c */
[----:B------:R-:W-:Y:S01]  /*4ab0*/  HMMA.16816.F32 R16, R92, R90, R16 ;  /* 0x0000005a5c10723c */ /* 0x000fe20000001810 */
[----:B------:R-:W3:Y:S06]  /*4ac0*/  LDSM.16.M88.4 R88, [R222+0x1a800] ;  /* 0x01a80000de58783b */ /* 0x000eec0000000200 */
        /* <DEDUP_REMOVED lines=38> */
[----:B------:R-:W-:Y:S07]  /*4d30*/  LDSM.16.M88.4 R108, [R221+0x1e000] ;  /* 0x01e00000dd6c783b */ /* 0x000fee0000000200 */
[C---:B---3--:R-:W-:Y:S08]  /*4d40*/  HMMA.16816.F32 R12, R92.reuse, R88, R12 ;  /* 0x000000585c0c723c */ /* 0x048ff0000000180c */
[----:B------:R-:W-:Y:S01]  /*4d50*/  HMMA.16816.F32 R16, R92, R90, R16 ;  /* 0x0000005a5c10723c */ /* 0x000fe20000001810 */
[----:B------:R-:W-:Y:S06]  /*4d60*/  LDSM.16.M88.4 R92, [R223+0x1c000] ;  /* 0x01c00000df5c783b */ /* 0x000fec0000000200 */
[----:B------:R-:W1:Y:S01]  /*4d70*/  LDSM.16.M88.4 R88, [R0+0x4000] ;  /* 0x004000000058783b */ /* 0x000e620000000200 */
[C---:B--2---:R-:W-:Y:S08]  /*4d80*/  HMMA.16816.F32 R4, R96.reuse, R104, R4 ;  /* 0x000000686004723c */ /* 0x044ff00000001804 */
[C---:B------:R-:W-:Y:S01]  /*4d90*/  HMMA.16816.F32 R8, R96.reuse, R106, R8 ;  /* 0x0000006a6008723c */ /* 0x040fe20000001808 */
[----:B------:R-:W2:Y:S07]  /*4da0*/  LDSM.16.M88.4 R104, [R225+0x6000] ;  /* 0x00600000e168783b */ /* 0x000eae0000000200 */
[C---:B----4-:R-:W-:Y:S08]  /*4db0*/  HMMA.16816.F32 R12, R96.reuse, R84, R12 ;  /* 0x00000054600c723c */ /* 0x050ff0000000180c */
[----:B------:R-:W-:Y:S01]  /*4dc0*/  HMMA.16816.F32 R16, R96, R86, R16 ;  /* 0x000000566010723c */ /* 0x000fe20000001810 */
[----:B------:R-:W3:Y:S06]  /*4dd0*/  LDSM.16.M88.4 R84, [R221+0x1e800] ;  /* 0x01e80000dd54783b */ /* 0x000eec0000000200 */
[----:B------:R-:W-:Y:S01]  /*4de0*/  LDSM.16.M88.4 R96, [R222+0x1e000] ;  /* 0x01e00000de60783b */ /* 0x000fe20000000200 */
[C---:B-1----:R-:W-:Y:S08]  /*4df0*/  HMMA.16816.F32 R4, R88.reuse, R92, R4 ;  /* 0x0000005c5804723c */ /* 0x042ff00000001804 */
[C---:B------:R-:W-:Y:S01]  /*4e00*/  HMMA.16816.F32 R8, R88.reuse, R94, R8 ;  /* 0x0000005e5808723c */ /* 0x040fe20000001808 */
[----:B------:R1:W4:Y:S07]  /*4e10*/  LDSM.16.M88.4 R92, [R3+0x6000] ;  /* 0x00600000035c783b */ /* 0x00032e0000000200 */
[C---:B------:R-:W-:Y:S08]  /*4e20*/  HMMA.16816.F32 R12, R88.reuse, R100, R12 ;  /* 0x00000064580c723c */ /* 0x040ff0000000180c */
[----:B------:R-:W-:Y:S01]  /*4e30*/  HMMA.16816.F32 R16, R88, R102, R16 ;  /* 0x000000665810723c */ /* 0x000fe20000001810 */
[----:B------:R-:W4:Y:S06]  /*4e40*/  LDSM.16.M88.4 R88, [R222+0x1e800] ;  /* 0x01e80000de58783b */ /* 0x000f2c0000000200 */
[----:B------:R-:W-:Y:S01]  /*4e50*/  LDSM.16.M88.4 R100, [R224+0x1e000] ;  /* 0x01e00000e064783b */ /* 0x000fe20000000200 */
[C---:B--2---:R-:W-:Y:S01]  /*4e60*/  HMMA.16816.F32 R4, R104.reuse, R108, R4 ;  /* 0x0000006c6804723c */ /* 0x044fe20000001804 */
[----:B-1----:R-:W-:Y:S07]  /*4e70*/  MOV R3, UR8 ;  /* 0x0000000800037c02 */ /* 0x002fee0008000f00 */
[C---:B------:R-:W-:Y:S01]  /*4e80*/  HMMA.16816.F32 R8, R104.reuse, R110, R8 ;  /* 0x0000006e6808723c */ /* 0x040fe20000001808 */
[----:B------:R-:W2:Y:S07]  /*4e90*/  LDL R110, [R1+0x54] ;  /* 0x00005400016e7983 */ /* 0x000eae0000100800 */
[C---:B---3--:R-:W-:Y:S08]  /*4ea0*/  HMMA.16816.F32 R12, R104.reuse, R84, R12 ;  /* 0x00000054680c723c */ /* 0x048ff0000000180c */
[----:B------:R-:W-:Y:S01]  /*4eb0*/  HMMA.16816.F32 R16, R104, R86, R16 ;  /* 0x000000566810723c */ /* 0x000fe20000001810 */
[----:B------:R1:W3:Y:S07]  /*4ec0*/  LDSM.16.M88.4 R84, [R2+0x6000] ;  /* 0x006000000254783b */ /* 0x0002ee0000000200 */
[C---:B----4-:R-:W-:Y:S08]  /*4ed0*/  HMMA.16816.F32 R4, R92.reuse, R96, R4 ;  /* 0x000000605c04723c */ /* 0x050ff00000001804 */
[C---:B------:R-:W-:Y:S08]  /*4ee0*/  HMMA.16816.F32 R8, R92.reuse, R98, R8 ;  /* 0x000000625c08723c */ /* 0x040ff00000001808 */
[C---:B------:R-:W-:Y:S04]  /*4ef0*/  HMMA.16816.F32 R12, R92.reuse, R88, R12 ;  /* 0x000000585c0c723c */ /* 0x040fe8000000180c */
[----:B-1----:R-:W-:Y:S04]  /*4f00*/  LEA R2, R3, R112, 0x6 ;  /* 0x0000007003027211 */ /* 0x002fe800078e30ff */
[----:B------:R-:W-:Y:S01]  /*4f10*/  HMMA.16816.F32 R16, R92, R90, R16 ;  /* 0x0000005a5c10723c */ /* 0x000fe20000001810 */
[----:B------:R1:W-:Y:S03]  /*4f20*/  LDSM.16.M88.4 R88, [R0+0x6000] ;  /* 0x006000000058783b */ /* 0x0003e60000000200 */
[----:B------:R-:W-:Y:S02]  /*4f30*/  IABS R96, R2 ;  /* 0x0000000200607213 */ /* 0x000fe40000000000 */
[C---:B------:R-:W-:Y:S01]  /*4f40*/  IADD3 R3, R2.reuse, -0x1, RZ ;  /* 0xffffffff02037810 */ /* 0x040fe20007ffe0ff */
[----:B------:R-:W-:Y:S01]  /*4f50*/  LDSM.16.M88.4 R92, [R223+0x1e000] ;  /* 0x01e00000df5c783b */ /* 0x000fe20000000200 */
[----:B------:R4:W-:Y:S01]  /*4f60*/  I2F R108, R96 ;  /* 0x00000060006c7306 */ /* 0x0009e20000201400 */
[C---:B---3--:R-:W-:Y:S05]  /*4f70*/  HMMA.16816.F32 R4, R84.reuse, R100, R4 ;  /* 0x000000645404723c */ /* 0x048fea0000001804 */
[----:B------:R-:W-:Y:S02]  /*4f80*/  ISETP.GE.AND P0, PT, R3, RZ, PT ;  /* 0x000000ff0300720c */ /* 0x000fe40003f06270 */
[----:B------:R-:W-:Y:S01]  /*4f90*/  IADD3 R106, R2, 0x8, RZ ;  /* 0x00000008026a7810 */ /* 0x000fe20007ffe0ff */
[C---:B------:R-:W-:Y:S03]  /*4fa0*/  HMMA.16816.F32 R8, R84.reuse, R102, R8 ;  /* 0x000000665408723c */ /* 0x040fe60000001808 */
[----:B------:R-:W-:Y:S02]  /*4fb0*/  ISETP.GE.AND P1, PT, R106, RZ, PT ;  /* 0x000000ff6a00720c */ /* 0x000fe40003f26270 */
[C---:B------:R-:W-:Y:S02]  /*4fc0*/  IADD3 R105, R2.reuse, 0x7, RZ ;  /* 0x0000000702697810 */ /* 0x040fe40007ffe0ff */
[C---:B------:R-:W-:Y:S02]  /*4fd0*/  IADD3 R104, R2.reuse, -0x8, RZ ;  /* 0xfffffff802687810 */ /* 0x040fe40007ffe0ff */
[C---:B-1----:R-:W-:Y:S03]  /*4fe0*/  IADD3 R0, R2.reuse, -0x10, RZ ;  /* 0xfffffff002007810 */ /* 0x042fe60007ffe0ff */
[C---:B------:R-:W-:Y:S02]  /*4ff0*/  @!P0 IADD3 R3, -R2.reuse, 0x1, RZ ;  /* 0x0000000102038810 */ /* 0x040fe40007ffe1ff */
[----:B------:R-:W-:Y:S01]  /*5000*/  ISETP.GE.AND P0, PT, R105, RZ, PT ;  /* 0x000000ff6900720c */ /* 0x000fe20003f06270 */
[----:B----4-:R-:W1:Y:S01]  /*5010*/  LDSM.16.M88.4 R96, [R224+0x1e800] ;  /* 0x01e80000e060783b */ /* 0x010e620000000200 */
[----:B------:R3:W-:Y:S01]  /*5020*/  I2F R107, R3 ;  /* 0x00000003006b7306 */ /* 0x0007e20000201400 */
[----:B------:R-:W-:Y:S02]  /*5030*/  @!P1 IADD3 R106, -R2, -0x8, RZ ;  /* 0xfffffff8026a9810 */ /* 0x000fe40007ffe1ff */
[----:B------:R-:W-:Y:S07]  /*5040*/  ISETP.GE.AND P1, PT, R104, RZ, PT ;  /* 0x000000ff6800720c */ /* 0x000fee0003f26270 */
[----:B------:R-:W-:Y:S01]  /*5050*/  I2F R106, R106 ;  /* 0x0000006a006a7306 */ /* 0x000fe20000201400 */
[C---:B------:R-:W-:Y:S05]  /*5060*/  @!P0 IADD3 R105, -R2.reuse, -0x7, RZ ;  /* 0xfffffff902698810 */ /* 0x040fea0007ffe1ff */
[----:B------:R-:W-:Y:S02]  /*5070*/  @!P1 IADD3 R104, -R2, 0x8, RZ ;  /* 0x0000000802689810 */ /* 0x000fe40007ffe1ff */
[----:B------:R-:W-:Y:S02]  /*5080*/  ISETP.GE.AND P1, PT, R0, RZ, PT ;  /* 0x000000ff0000720c */ /* 0x000fe40003f26270 */
[----:B------:R-:W-:Y:S01]  /*5090*/  I2F R105, R105 ;  /* 0x0000006900697306 */ /* 0x000fe20000201400 */
[C---:B---3--:R-:W-:Y:S04]  /*50a0*/  IADD3 R3, R2.reuse, -0x9, RZ ;  /* 0xfffffff702037810 */ /* 0x048fe80007ffe0ff */
[----:B------:R-:W-:Y:S05]  /*50b0*/  ISETP.GE.AND P0, PT, R3, RZ, PT ;  /* 0x000000ff0300720c */ /* 0x000fea0003f06270 */
[----:B------:R-:W-:Y:S01]  /*50c0*/  I2F R104, R104 ;  /* 0x0000006800687306 */ /* 0x000fe20000201400 */
[C---:B------:R-:W-:Y:S01]  /*50d0*/  @!P1 IADD3 R0, -R2.reuse, 0x10, RZ ;  /* 0x0000001002009810 */ /* 0x040fe20007ffe1ff */
[C---:B-1----:R-:W-:Y:S08]  /*50e0*/  HMMA.16816.F32 R12, R84.reuse, R96, R12 ;  /* 0x00000060540c723c */ /* 0x042ff0000000180c */
[----:B------:R1:W-:Y:S01]  /*50f0*/  I2F R97, R0 ;  /* 0x0000000000617306 */ /* 0x0003e20000201400 */
[C---:B------:R-:W-:Y:S03]  /*5100*/  @!P0 IADD3 R3, -R2.reuse, 0x9, RZ ;  /* 0x0000000902038810 */ /* 0x040fe60007ffe1ff */
[----:B------:R-:W-:Y:S01]  /*5110*/  IADD3 R96, R2, -0x11, RZ ;  /* 0xffffffef02607810 */ /* 0x000fe20007ffe0ff */
[----:B------:R-:W-:Y:S01]  /*5120*/  HMMA.16816.F32 R16, R84, R98, R16 ;  /* 0x000000625410723c */ /* 0x000fe20000001810 */
[----:B------:R-:W3:Y:S04]  /*5130*/  LDSM.16.M88.4 R84, [R223+0x1e800] ;  /* 0x01e80000df54783b */ /* 0x000ee80000000200 */
[----:B------:R4:W-:Y:S01]  /*5140*/  I2F R100, R3 ;  /* 0x0000000300647306 */ /* 0x0009e20000201400 */
[----:B------:R-:W-:Y:S02]  /*5150*/  ISETP.GE.AND P0, PT, R96, RZ, PT ;  /* 0x000000ff6000720c */ /* 0x000fe40003f06270 */
[C---:B------:R-:W-:Y:S08]  /*5160*/  HMMA.16816.F32 R4, R88.reuse, R92, R4 ;  /* 0x0000005c5804723c */ /* 0x040ff00000001804 */
[C---:B------:R-:W-:Y:S04]  /*5170*/  HMMA.16816.F32 R8, R88.reuse, R94, R8 ;  /* 0x0000005e5808723c */ /* 0x040fe80000001808 */
[C---:B-1----:R-:W-:Y:S02]  /*5180*/  IADD3 R0, R2.reuse, -0x19, RZ ;  /* 0xffffffe702007810 */ /* 0x042fe40007ffe0ff */
[----:B------:R-:W-:Y:S02]  /*5190*/  @!P0 IADD3 R96, -R2, 0x11, RZ ;  /* 0x0000001102608810 */ /* 0x000fe40007ffe1ff */
[----:B------:R-:W-:Y:S04]  /*51a0*/  ISETP.GE.AND P0, PT, R0, RZ, PT ;  /* 0x000000ff0000720c */ /* 0x000fe80003f06270 */
[----:B----4-:R-:W-:Y:S01]  /*51b0*/  IADD3 R3, R2, -0x18, RZ ;  /* 0xffffffe802037810 */ /* 0x010fe20007ffe0ff */
[----:B------:R-:W-:Y:S03]  /*51c0*/  I2F R96, R96 ;  /* 0x0000006000607306 */ /* 0x000fe60000201400 */
[----:B------:R-:W-:Y:S01]  /*51d0*/  ISETP.GE.AND P1, PT, R3, RZ, PT ;  /* 0x000000ff0300720c */ /* 0x000fe20003f26270 */
[----:B------:R-:W-:Y:S02]  /*51e0*/  FMUL.FTZ R4, R4, c[0x0][0x2ec] ;  /* 0x0000bb0004047a20 */ /* 0x000fe40000410000 */
[----:B------:R-:W-:Y:S02]  /*51f0*/  FMUL.FTZ R5, R5, c[0x0][0x2ec] ;  /* 0x0000bb0005057a20 */ /* 0x000fe40000410000 */
[----:B------:R-:W-:Y:S01]  /*5200*/  @!P0 IADD3 R0, -R2, 0x19, RZ ;  /* 0x0000001902008810 */ /* 0x000fe20007ffe1ff */
[----:B------:R-:W-:Y:S01]  /*5210*/  FMUL.FTZ R6, R6, c[0x0][0x2ec] ;  /* 0x0000bb0006067a20 */ /* 0x000fe20000410000 */
[----:B------:R-:W1:Y:S01]  /*5220*/  MUFU.TANH R109, R4 ;  /* 0x00000004006d7308 */ /* 0x000e620000002400 */
[----:B------:R-:W-:Y:S01]  /*5230*/  PLOP3.LUT P0, PT, PT, PT, UP0, 0x80, 0x0 ;  /* 0x000000000000781c */ /* 0x000fe20003f0f008 */
[C---:B---3--:R-:W-:Y:S03]  /*5240*/  HMMA.16816.F32 R12, R88.reuse, R84, R12 ;  /* 0x00000054580c723c */ /* 0x048fe6000000180c */
[----:B------:R-:W-:Y:S01]  /*5250*/  FMUL.FTZ R7, R7, c[0x0][0x2ec] ;  /* 0x0000bb0007077a20 */ /* 0x000fe20000410000 */
[----:B------:R-:W-:Y:S01]  /*5260*/  @!P1 IADD3 R3, -R2, 0x18, RZ ;  /* 0x0000001802039810 */ /* 0x000fe20007ffe1ff */
[----:B------:R-:W-:Y:S01]  /*5270*/  FMUL.FTZ R8, R8, c[0x0][0x2ec] ;  /* 0x0000bb0008087a20 */ /* 0x000fe20000410000 */
[----:B------:R-:W-:Y:S01]  /*5280*/  MOV R2, UR20 ;  /* 0x0000001400027c02 */ /* 0x000fe20008000f00 */
[----:B------:R-:W-:Y:S01]  /*5290*/  FMUL.FTZ R9, R9, c[0x0][0x2ec] ;  /* 0x0000bb0009097a20 */ /* 0x000fe20000410000 */
[----:B------:R-:W-:Y:S01]  /*52a0*/  HMMA.16816.F32 R16, R88, R86, R16 ;  /* 0x000000565810723c */ /* 0x000fe20000001810 */
[----:B------:R3:W-:Y:S01]  /*52b0*/  I2F R93, R3 ;  /* 0x00000003005d7306 */ /* 0x0007e20000201400 */
[----:B------:R-:W-:Y:S02]  /*52c0*/  PLOP3.LUT P1, PT, PT, PT, UP0, 0x80, 0x0 ;  /* 0x000000000000781c */ /* 0x000fe40003f2f008 */
[----:B------:R-:W-:Y:S02]  /*52d0*/  FMUL.FTZ R10, R10, c[0x0][0x2ec] ;  /* 0x0000bb000a0a7a20 */ /* 0x000fe40000410000 */
[----:B------:R-:W-:Y:S05]  /*52e0*/  FMUL.FTZ R11, R11, c[0x0][0x2ec] ;  /* 0x0000bb000b0b7a20 */ /* 0x000fea0000410000 */
[----:B------:R-:W-:Y:S01]  /*52f0*/  I2F R92, R0 ;  /* 0x00000000005c7306 */ /* 0x000fe20000201400 */
[----:B-1----:R-:W-:Y:S04]  /*5300*/  FFMA.FTZ R4, R108, -UR6, R109 ;  /* 0x800000066c047c23 */ /* 0x002fe8000801006d */
[----:B------:R-:W-:Y:S02]  /*5310*/  FMUL.FTZ R12, R12, c[0x0][0x2ec] ;  /* 0x0000bb000c0c7a20 */ /* 0x000fe40000410000 */
[----:B------:R-:W-:Y:S02]  /*5320*/  FMUL.FTZ R13, R13, c[0x0][0x2ec] ;  /* 0x0000bb000d0d7a20 */ /* 0x000fe40000410000 */
[----:B------:R-:W-:Y:S01]  /*5330*/  FMUL.FTZ R14, R14, c[0x0][0x2ec] ;  /* 0x0000bb000e0e7a20 */ /* 0x000fe20000410000 */
[----:B------:R-:W-:Y:S01]  /*5340*/  MUFU.TANH R102, R5 ;  /* 0x0000000500667308 */ /* 0x000fe20000002400 */
[----:B------:R-:W-:Y:S02]  /*5350*/  FMUL.FTZ R15, R15, c[0x0][0x2ec] ;  /* 0x0000bb000f0f7a20 */ /* 0x000fe40000410000 */
[----:B------:R-:W-:Y:S02]  /*5360*/  FMUL.FTZ R16, R16, c[0x0][0x2ec] ;  /* 0x0000bb0010107a20 */ /* 0x000fe40000410000 */
[----:B---3--:R-:W-:Y:S02]  /*5370*/  FMUL.FTZ R3, R250, 1.4426950216293334961 ;  /* 0x3fb8aa3bfa037820 */ /* 0x008fe40000410000 */
[----:B------:R-:W-:Y:S02]  /*5380*/  FMUL.FTZ R17, R17, c[0x0][0x2ec] ;  /* 0x0000bb0011117a20 */ /* 0x000fe40000410000 */
[----:B------:R-:W-:Y:S01]  /*5390*/  FMUL.FTZ R18, R18, c[0x0][0x2ec] ;  /* 0x0000bb0012127a20 */ /* 0x000fe20000410000 */
[----:B------:R-:W-:Y:S01]  /*53a0*/  FSEL R3, R3, RZ, P2 ;  /* 0x000000ff03037208 */ /* 0x000fe20001000000 */
[----:B------:R-:W1:Y:S01]  /*53b0*/  MUFU.TANH R121, R6 ;  /* 0x0000000600797308 */ /* 0x000e620000002400 */
[----:B------:R-:W-:Y:S01]  /*53c0*/  PLOP3.LUT P2, PT, PT, PT, UP0, 0x80, 0x0 ;  /* 0x000000000000781c */ /* 0x000fe20003f4f008 */
[----:B------:R-:W-:Y:S08]  /*53d0*/  FMUL.FTZ R19, R19, c[0x0][0x2ec] ;  /* 0x0000bb0013137a20 */ /* 0x000ff00000410000 */
[----:B------:R-:W3:Y:S10]  /*53e0*/  MUFU.TANH R120, R7 ;  /* 0x0000000700787308 */ /* 0x000ef40000002400 */
[----:B------:R-:W4:Y:S01]  /*53f0*/  MUFU.TANH R101, R8 ;  /* 0x0000000800657308 */ /* 0x000f220000002400 */
[----:B-1----:R-:W-:Y:S09]  /*5400*/  FFMA.FTZ R5, R106, -UR6, R121 ;  /* 0x800000066a057c23 */ /* 0x002ff20008010079 */
[----:B------:R-:W1:Y:S10]  /*5410*/  MUFU.TANH R99, R9 ;  /* 0x0000000900637308 */ /* 0x000e740000002400 */
[----:B------:R-:W1:Y:S10]  /*5420*/  MUFU.TANH R119, R10 ;  /* 0x0000000a00777308 */ /* 0x000e740000002400 */
[----:B------:R-:W1:Y:S10]  /*5430*/  MUFU.TANH R118, R11 ;  /* 0x0000000b00767308 */ /* 0x000e740000002400 */
[----:B------:R-:W1:Y:S10]  /*5440*/  MUFU.TANH R103, R12 ;  /* 0x0000000c00677308 */ /* 0x000e740000002400 */
[----:B------:R-:W1:Y:S10]  /*5450*/  MUFU.TANH R98, R13 ;  /* 0x0000000d00627308 */ /* 0x000e740000002400 */
[----:B------:R-:W1:Y:S10]  /*5460*/  MUFU.TANH R117, R14 ;  /* 0x0000000e00757308 */ /* 0x000e740000002400 */
[----:B------:R-:W-:Y:S01]  /*5470*/  MUFU.TANH R95, R16 ;  /* 0x00000010005f7308 */ /* 0x000fe20000002400 */
[----:B--2---:R-:W-:Y:S04]  /*5480*/  LEA R2, R2, R110, 0x6 ;  /* 0x0000006e02027211 */ /* 0x004fe800078e30ff */
[C---:B------:R-:W-:Y:S02]  /*5490*/  @P5 ISETP.GE.AND P5, PT, R2.reuse, UR7, PT ;  /* 0x0000000702005c0c */ /* 0x040fe4000bfa6270 */
[----:B------:R-:W-:Y:S02]  /*54a0*/  @P1 IADD3 R0, R2, 0x1, RZ ;  /* 0x0000000102001810 */ /* 0x000fe40007ffe0ff */
[----:B------:R-:W-:Y:S01]  /*54b0*/  PLOP3.LUT P1, PT, PT, PT, UP0, 0x80, 0x0 ;  /* 0x000000000000781c */ /* 0x000fe20003f2f008 */
[----:B------:R-:W2:Y:S01]  /*54c0*/  MUFU.TANH R115, R15 ;  /* 0x0000000f00737308 */ /* 0x000ea20000002400 */
[----:B------:R-:W-:Y:S01]  /*54d0*/  @P4 ISETP.GE.AND P4, PT, R0, UR7, PT ;  /* 0x0000000700004c0c */ /* 0x000fe2000bf86270 */
[----:B------:R-:W-:Y:S06]  /*54e0*/  FFMA.FTZ R0, R107, -UR6, R102 ;  /* 0x800000066b007c23 */ /* 0x000fec0008010066 */
[----:B------:R-:W-:Y:S02]  /*54f0*/  @P0 FSEL R4, R4, -INF , !P5 ;  /* 0xff80000004040808 */ /* 0x000fe40006800000 */
[----:B------:R-:W-:Y:S01]  /*5500*/  PLOP3.LUT P0, PT, PT, PT, UP0, 0x80, 0x0 ;  /* 0x000000000000781c */ /* 0x000fe20003f0f008 */
[----:B------:R-:W1:Y:S02]  /*5510*/  MUFU.TANH R94, R17 ;  /* 0x00000011005e7308 */ /* 0x000e640000002400 */
[--C-:B------:R-:W-:Y:S01]  /*5520*/  FFMA.FTZ R4, R4, c[0x0][0x23c], -R3.reuse ;  /* 0x00008f0004047a23 */ /* 0x100fe20000010803 */
[----:B------:R-:W-:Y:S02]  /*5530*/  @P1 FSEL R0, R0, -INF , !P4 ;  /* 0xff80000000001808 */ /* 0x000fe40006000000 */
[----:B------:R-:W-:Y:S03]  /*5540*/  FSETP.NEU.FTZ.AND P1, PT, R251, -INF , PT ;  /* 0xff800000fb00780b */ /* 0x000fe60003f3d000 */
[----:B------:R-:W-:Y:S02]  /*5550*/  FFMA.FTZ R6, R0, c[0x0][0x23c], -R3 ;  /* 0x00008f0000067a23 */ /* 0x000fe40000010803 */
[----:B------:R1:W-:Y:S02]  /*5560*/  MUFU.EX2 R113, R4 ;  /* 0x0000000400717308 */ /* 0x0003e40000000800 */
[----:B------:R-:W-:Y:S02]  /*5570*/  @P0 FSEL R5, R5, -INF , !P5 ;  /* 0xff80000005050808 */ /* 0x000fe40006800000 */
[----:B------:R-:W-:Y:S02]  /*5580*/  PLOP3.LUT P0, PT, PT, PT, UP0, 0x80, 0x0 ;  /* 0x000000000000781c */ /* 0x000fe40003f0f008 */
[----:B------:R-:W-:Y:S04]  /*5590*/  PLOP3.LUT P5, PT, PT, PT, UP0, 0x80, 0x0 ;  /* 0x000000000000781c */ /* 0x000fe80003faf008 */
[----:B------:R2:W-:Y:S10]  /*55a0*/  MUFU.EX2 R111, R6 ;  /* 0x00000006006f7308 */ /* 0x0005f40000000800 */
[----:B------:R-:W-:Y:S01]  /*55b0*/  MUFU.TANH R114, R18 ;  /* 0x0000001200727308 */ /* 0x000fe20000002400 */
[----:B-1----:R-:W-:Y:S05]  /*55c0*/  FMUL.FTZ R4, R251, 1.4426950216293334961 ;  /* 0x3fb8aa3bfb047820 */ /* 0x002fea0000410000 */
[----:B------:R-:W-:Y:S01]  /*55d0*/  FSEL R0, R4, RZ, P1 ;  /* 0x000000ff04007208 */ /* 0x000fe20000800000 */
[----:B---3--:R-:W-:Y:S01]  /*55e0*/  FFMA.FTZ R4, R105, -UR6, R120 ;  /* 0x8000000669047c23 */ /* 0x008fe20008010078 */
[----:B------:R-:W-:Y:S02]  /*55f0*/  PLOP3.LUT P1, PT, PT, PT, UP0, 0x80, 0x0 ;  /* 0x000000000000781c */ /* 0x000fe40003f2f008 */
[----:B------:R-:W1:Y:S01]  /*5600*/  MUFU.TANH R112, R19 ;  /* 0x0000001300707308 */ /* 0x000e620000002400 */
[--C-:B------:R-:W-:Y:S01]  /*5610*/  FFMA.FTZ R5, R5, c[0x0][0x23c], -R0.reuse ;  /* 0x00008f0005057a23 */ /* 0x100fe20000010800 */
[----:B--2---:R-:W-:Y:S02]  /*5620*/  @P3 IADD3 R6, R2, 0x8, RZ ;  /* 0x0000000802063810 */ /* 0x004fe40007ffe0ff */
[----:B------:R-:W-:Y:S02]  /*5630*/  PLOP3.LUT P3, PT, PT, PT, UP0, 0x80, 0x0 ;  /* 0x000000000000781c */ /* 0x000fe40003f6f008 */
[----:B------:R-:W-:Y:S02]  /*5640*/  @P6 ISETP.GE.AND P6, PT, R6, UR7, PT ;  /* 0x0000000706006c0c */ /* 0x000fe4000bfc6270 */
[----:B------:R-:W-:Y:S02]  /*5650*/  @P2 IADD3 R6, R2, 0x9, RZ ;  /* 0x0000000902062810 */ /* 0x000fe40007ffe0ff */
[----:B------:R4:W-:Y:S01]  /*5660*/  MUFU.EX2 R126, R5 ;  /* 0x00000005007e7308 */ /* 0x0009e20000000800 */
[----:B------:R-:W-:Y:S02]  /*5670*/  PLOP3.LUT P2, PT, PT, PT, UP0, 0x80, 0x0 ;  /* 0x000000000000781c */ /* 0x000fe40003f4f008 */
[----:B------:R-:W-:Y:S02]  /*5680*/  @P1 FSEL R4, R4, -INF , !P4 ;  /* 0xff80000004041808 */ /* 0x000fe40006000000 */
[----:B------:R-:W-:Y:S02]  /*5690*/  PLOP3.LUT P1, PT, PT, PT, UP0, 0x80, 0x0 ;  /* 0x000000000000781c */ /* 0x000fe40003f2f008 */
[----:B------:R-:W-:Y:S01]  /*56a0*/  PLOP3.LUT P4, PT, PT, PT, UP0, 0x80, 0x0 ;  /* 0x000000000000781c */ /* 0x000fe20003f8f008 */
[--C-:B------:R-:W-:Y:S01]  /*56b0*/  FFMA.FTZ R4, R4, c[0x0][0x23c], -R0.reuse ;  /* 0x00008f0004047a23 */ /* 0x100fe20000010800 */
[----:B------:R-:W-:Y:S03]  /*56c0*/  @P3 ISETP.GE.AND P3, PT, R6, UR7, PT ;  /* 0x0000000706003c0c */ /* 0x000fe6000bf66270 */
[----:B------:R2:W-:Y:S08]  /*56d0*/  MUFU.EX2 R125, R4 ;  /* 0x00000004007d7308 */ /* 0x0005f00000000800 */
[----:B------:R-:W-:Y:S02]  /*56e0*/  @P4 IADD3 R6, R2, 0x10, RZ ;  /* 0x0000001002064810 */ /* 0x000fe40007ffe0ff */
[----:B------:R-:W-:Y:S01]  /*56f0*/  PLOP3.LUT P4, PT, PT, PT, UP0, 0x80, 0x0 ;  /* 0x000000000000781c */ /* 0x000fe20003f8f008 */
[----:B----4-:R-:W-:Y:S01]  /*5700*/  FFMA.FTZ R5, R104, -UR6, R101 ;  /* 0x8000000668057c23 */ /* 0x010fe20008010065 */
[----:B------:R-:W-:Y:S04]  /*5710*/  @P5 ISETP.GE.AND P5, PT, R6, UR7, PT ;  /* 0x0000000706005c0c */ /* 0x000fe8000bfa6270 */
[----:B------:R-:W-:Y:S02]  /*5720*/  @P0 FSEL R5, R5, -INF , !P6 ;  /* 0xff80000005050808 */ /* 0x000fe40007000000 */
[----:B------:R-:W-:Y:S03]  /*5730*/  PLOP3.LUT P0, PT, PT, PT, UP0, 0x80, 0x0 ;  /* 0x000000000000781c */ /* 0x000fe60003f0f008 */
[----:B------:R-:W-:Y:S02]  /*5740*/  FFMA.FTZ R5, R5, c[0x0][0x23c], -R3 ;  /* 0x00008f0005057a23 */ /* 0x000fe40000010803 */
[----:B--2---:R-:W-:Y:S02]  /*5750*/  FFMA.FTZ R4, R100, -UR6, R99 ;  /* 0x8000000664047c23 */ /* 0x004fe40008010063 */
[----:B------:R2:W-:Y:S03]  /*5760*/  MUFU.EX2 R110, R5 ;  /* 0x00000005006e7308 */ /* 0x0005e60000000800 */
[----:B------:R-:W-:Y:S02]  /*5770*/  @P1 FSEL R4, R4, -INF , !P3 ;  /* 0xff80000004041808 */ /* 0x000fe40005800000 */
[----:B------:R-:W-:Y:S03]  /*5780*/  PLOP3.LUT P1, PT, PT, PT, UP0, 0x80, 0x0 ;  /* 0x000000000000781c */ /* 0x000fe60003f2f008 */
[----:B------:R-:W-:Y:S04]  /*5790*/  FFMA.FTZ R4, R4, c[0x0][0x23c], -R3 ;  /* 0x00008f0004047a23 */ /* 0x000fe80000010803 */
[----:B------:R3:W-:Y:S06]  /*57a0*/  MUFU.EX2 R105, R4 ;  /* 0x0000000400697308 */ /* 0x0007ec0000000800 */
[----:B------:R-:W-:Y:S02]  /*57b0*/  @P1 IADD3 R6, R2, 0x11, RZ ;  /* 0x0000001102061810 */ /* 0x000fe40007ffe0ff */
[----:B------:R-:W-:Y:S01]  /*57c0*/  PLOP3.LUT P1, PT, PT, PT, UP0, 0x80, 0x0 ;  /* 0x000000000000781c */ /* 0x000fe20003f2f008 */
[----:B--2---:R-:W-:Y:S05]  /*57d0*/  FFMA.FTZ R5, R108, -UR6, R119 ;  /* 0x800000066c057c23 */ /* 0x004fea0008010077 */
[----:B------:R-:W-:Y:S02]  /*57e0*/  @P2 FSEL R5, R5, -INF , !P6 ;  /* 0xff80000005052808 */ /* 0x000fe40007000000 */
[----:B------:R-:W-:Y:S02]  /*57f0*/  PLOP3.LUT P6, PT, PT, PT, UP0, 0x80, 0x0 ;  /* 0x000000000000781c */ /* 0x000fe40003fcf008 */
[----:B------:R-:W-:Y:S01]  /*5800*/  PLOP3.LUT P2, PT, PT, PT, UP0, 0x80, 0x0 ;  /* 0x000000000000781c */ /* 0x000fe20003f4f008 */
[----:B------:R-:W-:Y:S02]  /*5810*/  FFMA.FTZ R5, R5, c[0x0][0x23c], -R0 ;  /* 0x00008f0005057a23 */ /* 0x000fe40000010800 */
[----:B---3--:R-:W-:Y:S02]  /*5820*/  FFMA.FTZ R4, R107, -UR6, R118 ;  /* 0x800000066b047c23 */ /* 0x008fe40008010076 */
[----:B------:R2:W-:Y:S03]  /*5830*/  MUFU.EX2 R124, R5 ;  /* 0x00000005007c7308 */ /* 0x0005e60000000800 */
[----:B------:R-:W-:Y:S02]  /*5840*/  @P0 FSEL R4, R4, -INF , !P3 ;  /* 0xff80000004040808 */ /* 0x000fe40005800000 */
[----:B------:R-:W-:Y:S02]  /*5850*/  PLOP3.LUT P0, PT, PT, PT, UP0, 0x80, 0x0 ;  /* 0x000000000000781c */ /* 0x000fe40003f0f008 */
[----:B------:R-:W-:Y:S01]  /*5860*/  @P6 ISETP.GE.AND P6, PT, R6, UR7, PT ;  /* 0x0000000706006c0c */ /* 0x000fe2000bfc6270 */
[----:B------:R-:W-:Y:S01]  /*5870*/  FFMA.FTZ R4, R4, c[0x0][0x23c], -R0 ;  /* 0x00008f0004047a23 */ /* 0x000fe20000010800 */
[----:B------:R-:W-:Y:S03]  /*5880*/  PLOP3.LUT P3, PT, PT, PT, UP0, 0x80, 0x0 ;  /* 0x000000000000781c */ /* 0x000fe60003f6f008 */
[----:B------:R3:W4:Y:S01]  /*5890*/  MUFU.EX2 R123, R4 ;  /* 0x00000004007b7308 */ /* 0x0007220000000800 */
[----:B--2---:R-:W-:Y:S05]  /*58a0*/  FFMA.FTZ R5, R97, -UR6, R103 ;  /* 0x8000000661057c23 */ /* 0x004fea0008010067 */
[----:B------:R-:W-:Y:S02]  /*58b0*/  @P2 FSEL R5, R5, -INF , !P5 ;  /* 0xff80000005052808 */ /* 0x000fe40006800000 */
[----:B------:R-:W-:Y:S03]  /*58c0*/  PLOP3.LUT P2, PT, PT, PT, UP0, 0x80, 0x0 ;  /* 0x000000000000781c */ /* 0x000fe60003f4f008 */
[----:B------:R-:W-:Y:S02]  /*58d0*/  FFMA.FTZ R6, R5, c[0x0][0x23c], -R3 ;  /* 0x00008f0005067a23 */ /* 0x000fe40000010803 */
[----:B---3--:R-:W-:Y:S02]  /*58e0*/  FFMA.FTZ R4, R96, -UR6, R98 ;  /* 0x8000000660047c23 */ /* 0x008fe40008010062 */
[----:B------:R2:W-:Y:S01]  /*58f0*/  MUFU.EX2 R106, R6 ;  /* 0x00000006006a7308 */ /* 0x0005e20000000800 */
[----:B------:R-:W-:Y:S02]  /*5900*/  FFMA.FTZ R5, R104, -UR6, R117 ;  /* 0x8000000668057c23 */ /* 0x000fe40008010075 */
[----:B------:R-:W-:Y:S02]  /*5910*/  @P1 FSEL R4, R4, -INF , !P6 ;  /* 0xff80000004041808 */ /* 0x000fe40007000000 */
[----:B------:R-:W-:Y:S02]  /*5920*/  PLOP3.LUT P1, PT, PT, PT, UP0, 0x80, 0x0 ;  /* 0x000000000000781c */ /* 0x000fe40003f2f008 */
[----:B------:R-:W-:Y:S01]  /*5930*/  @P0 FSEL R5, R5, -INF , !P5 ;  /* 0xff80000005050808 */ /* 0x000fe20006800000 */
[----:B------:R-:W-:Y:S01]  /*5940*/  FFMA.FTZ R4, R4, c[0x0][0x23c], -R3 ;  /* 0x00008f0004047a23 */ /* 0x000fe20000010803 */
[----:B------:R-:W-:Y:S03]  /*5950*/  PLOP3.LUT P0, PT, PT, PT, UP0, 0x80, 0x0 ;  /* 0x000000000000781c */ /* 0x000fe60003f0f008 */
[----:B------:R3:W1:Y:S01]  /*5960*/  MUFU.EX2 R104, R4 ;  /* 0x0000000400687308 */ /* 0x0006620000000800 */
[--C-:B------:R-:W-:Y:S09]  /*5970*/  FFMA.FTZ R5, R5, c[0x0][0x23c], -R0.reuse ;  /* 0x00008f0005057a23 */ /* 0x100ff20000010800 */
[----:B------:R1:W-:Y:S01]  /*5980*/  MUFU.EX2 R122, R5 ;  /* 0x00000005007a7308 */ /* 0x0003e20000000800 */
[----:B--2---:R-:W-:Y:S04]  /*5990*/  @P2 IADD3 R6, R2, 0x18, RZ ;  /* 0x0000001802062810 */ /* 0x004fe80007ffe0ff */
[----:B------:R-:W-:Y:S02]  /*59a0*/  @P1 ISETP.GE.AND P2, PT, R6, UR7, PT ;  /* 0x0000000706001c0c */ /* 0x000fe4000bf46270 */
[----:B------:R-:W-:Y:S02]  /*59b0*/  PLOP3.LUT P1, PT, PT, PT, UP0, 0x80, 0x0 ;  /* 0x000000000000781c */ /* 0x000fe40003f2f008 */
[----:B---3--:R-:W-:Y:S01]  /*59c0*/  @P4 IADD3 R4, R2, 0x19, RZ ;  /* 0x0000001902044810 */ /* 0x008fe20007ffe0ff */
[----:B------:R-:W-:Y:S03]  /*59d0*/  FFMA.FTZ R2, R100, -UR6, R115 ;  /* 0x8000000664027c23 */ /* 0x000fe60008010073 */
[----:B------:R-:W-:Y:S01]  /*59e0*/  @P3 ISETP.GE.AND P3, PT, R4, UR7, PT ;  /* 0x0000000704003c0c */ /* 0x000fe2000bf66270 */
[----:B------:R-:W-:Y:S01]  /*59f0*/  FFMA.FTZ R4, R93, -UR6, R95 ;  /* 0x800000065d047c23 */ /* 0x000fe2000801005f */
[----:B------:R-:W-:Y:S02]  /*5a00*/  @P0 FSEL R2, R2, -INF , !P6 ;  /* 0xff80000002020808 */ /* 0x000fe40007000000 */
[----:B------:R-:W-:Y:S03]  /*5a10*/  PLOP3.LUT P0, PT, PT, PT, UP0, 0x80, 0x0 ;  /* 0x000000000000781c */ /* 0x000fe60003f0f008 */
[----:B------:R-:W-:Y:S01]  /*5a20*/  @P1 FSEL R4, R4, -INF , !P2 ;  /* 0xff80000004041808 */ /* 0x000fe20005000000 */
[----:B-1----:R-:W-:Y:S01]  /*5a30*/  FFMA.FTZ R5, R2, c[0x0][0x23c], -R0 ;  /* 0x00008f0002057a23 */ /* 0x002fe20000010800 */
[----:B------:R-:W-:Y:S01]  /*5a40*/  PLOP3.LUT P1, PT, PT, PT, UP0, 0x80, 0x0 ;  /* 0x000000000000781c */ /* 0x000fe20003f2f008 */
[----:B------:R-:W-:Y:S02]  /*5a50*/  FFMA.FTZ R2, R92, -UR6, R94 ;  /* 0x800000065c027c23 */ /* 0x000fe4000801005e */
[--C-:B------:R-:W-:Y:S01]  /*5a60*/  FFMA.FTZ R4, R4, c[0x0][0x23c], -R3.reuse ;  /* 0x00008f0004047a23 */ /* 0x100fe20000010803 */
[----:B------:R4:W-:Y:S04]  /*5a70*/  MUFU.EX2 R108, R5 ;  /* 0x00000005006c7308 */ /* 0x0009e80000000800 */
[----:B------:R-:W-:Y:S02]  /*5a80*/  @P0 FSEL R2, R2, -INF , !P3 ;  /* 0xff80000002020808 */ /* 0x000fe40005800000 */
[----:B------:R-:W-:Y:S01]  /*5a90*/  PLOP3.LUT P0, PT, PT, PT, UP0, 0x80, 0x0 ;  /* 0x000000000000781c */ /* 0x000fe20003f0f008 */
[----:B------:R-:W-:Y:S03]  /*5aa0*/  UISETP.GE.AND UP0, UPT, UR8, 0x1, UPT ;  /* 0x000000010800788c */ /* 0x000fe6000bf06270 */
[----:B------:R1:W-:Y:S01]  /*5ab0*/  MUFU.EX2 R100, R4 ;  /* 0x0000000400647308 */ /* 0x0003e20000000800 */
[----:B------:R-:W-:Y:S02]  /*5ac0*/  FFMA.FTZ R3, R2, c[0x0][0x23c], -R3 ;  /* 0x00008f0002037a23 */ /* 0x000fe40000010803 */
[----:B------:R-:W-:Y:S06]  /*5ad0*/  FFMA.FTZ R2, R96, -UR6, R112 ;  /* 0x8000000660027c23 */ /* 0x000fec0008010070 */
[----:B------:R-:W-:Y:S02]  /*5ae0*/  @P0 FSEL R2, R2, -INF , !P3 ;  /* 0xff80000002020808 */ /* 0x000fe40005800000 */
[----:B------:R-:W-:Y:S02]  /*5af0*/  IADD3 R92, P0, R127, UR13, RZ ;  /* 0x0000000d7f5c7c10 */ /* 0x000fe4000ff1e0ff */
[----:B----4-:R-:W-:Y:S02]  /*5b00*/  F2FP.PACK_AB R5, R123, R124 ;  /* 0x0000007c7b05723e */ /* 0x010fe400000000ff */
[----:B------:R-:W-:Y:S02]  /*5b10*/  IADD3.X R93, R128, UR12, RZ, P0, !PT ;  /* 0x0000000c805d7c10 */ /* 0x000fe400087fe4ff */
[C---:B------:R-:W-:Y:S04]  /*5b20*/  LEA R234, P0, R129.reuse, R234, 0x2 ;  /* 0x000000ea81ea7211 */ /* 0x040fe800078010ff */
[----:B------:R-:W-:Y:S01]  /*5b30*/  LEA.HI.X.SX32 R235, R129, R235, 0x2, P0 ;  /* 0x000000eb81eb7211 */ /* 0x000fe200000f16ff */
[----:B-1----:R-:W-:Y:S01]  /*5b40*/  FFMA.FTZ R4, R97, -UR6, R114 ;  /* 0x8000000661047c23 */ /* 0x002fe20008010072 */
[----:B------:R1:W5:Y:S01]  /*5b50*/  LDL R129, [R1+0x4] ;  /* 0x0000040001817983 */ /* 0x0003620000100800 */
[----:B------:R2:W3:Y:S03]  /*5b60*/  MUFU.EX2 R97, R3 ;  /* 0x0000000300617308 */ /* 0x0004e60000000800 */
[----:B------:R-:W-:Y:S02]  /*5b70*/  @P1 FSEL R4, R4, -INF , !P2 ;  /* 0xff80000004041808 */ /* 0x000fe40005000000 */
[----:B------:R-:W-:Y:S03]  /*5b80*/  PLOP3.LUT P1, PT, PT, PT, UP0, 0x80, 0x0 ;  /* 0x000000000000781c */ /* 0x000fe60003f2f008 */
[--C-:B------:R-:W-:Y:S02]  /*5b90*/  FFMA.FTZ R4, R4, c[0x0][0x23c], -R0.reuse ;  /* 0x00008f0004047a23 */ /* 0x100fe40000010800 */
[----:B------:R-:W-:Y:S01]  /*5ba0*/  FFMA.FTZ R0, R2, c[0x0][0x23c], -R0 ;  /* 0x00008f0002007a23 */ /* 0x000fe20000010800 */
[----:B------:R-:W-:Y:S01]  /*5bb0*/  F2FP.PACK_AB R2, R125, R126 ;  /* 0x0000007e7d02723e */ /* 0x000fe200000000ff */
[----:B------:R4:W-:Y:S04]  /*5bc0*/  MUFU.EX2 R107, R4 ;  /* 0x00000004006b7308 */ /* 0x0009e80000000800 */
[----:B------:R3:W-:Y:S06]  /*5bd0*/  STS [R246+0x2a400], R2 ;  /* 0x02a40002f6007388 */ /* 0x0007ec0000000800 */
[----:B------:R1:W1:Y:S01]  /*5be0*/  MUFU.EX2 R96, R0 ;  /* 0x0000000000607308 */ /* 0x0002620000000800 */
[----:B--2---:R-:W-:Y:S05]  /*5bf0*/  F2FP.PACK_AB R3, R111, R113 ;  /* 0x000000716f03723e */ /* 0x004fea00000000ff */
[----:B------:R2:W-:Y:S06]  /*5c00*/  STS [R246+0x2a000], R3 ;  /* 0x02a00003f6007388 */ /* 0x0005ec0000000800 */
[----:B------:R-:W-:Y:S01]  /*5c10*/  STS [R249+0x2a400], R5 ;  /* 0x02a40005f9007388 */ /* 0x000fe20000000800 */
[----:B----4-:R-:W-:Y:S02]  /*5c20*/  F2FP.PACK_AB R4, R104, R106 ;  /* 0x0000006a6804723e */ /* 0x010fe400000000ff */
[----:B---3--:R-:W-:Y:S02]  /*5c30*/  F2FP.PACK_AB R2, R97, R100 ;  /* 0x000000646102723e */ /* 0x008fe400000000ff */
[----:B-1----:R-:W-:Y:S05]  /*5c40*/  F2FP.PACK_AB R0, R105, R110 ;  /* 0x0000006e6900723e */ /* 0x002fea00000000ff */
[----:B------:R1:W-:Y:S01]  /*5c50*/  STS [R249+0x2a000], R0 ;  /* 0x02a00000f9007388 */ /* 0x0003e20000000800 */
[----:B--2---:R-:W-:Y:S05]  /*5c60*/  F2FP.PACK_AB R3, R108, R122 ;  /* 0x0000007a6c03723e */ /* 0x004fea00000000ff */
[----:B------:R-:W-:Y:S06]  /*5c70*/  STS [R247+0x2a000], R4 ;  /* 0x02a00004f7007388 */ /* 0x000fec0000000800 */
[----:B------:R2:W-:Y:S06]  /*5c80*/  STS [R247+0x2a400], R3 ;  /* 0x02a40003f7007388 */ /* 0x0005ec0000000800 */
[----:B------:R-:W-:Y:S01]  /*5c90*/  STS [R248+0x2a000], R2 ;  /* 0x02a00002f8007388 */ /* 0x000fe20000000800 */
[----:B-1----:R-:W-:Y:S05]  /*5ca0*/  F2FP.PACK_AB R0, R96, R107 ;  /* 0x0000006b6000723e */ /* 0x002fea00000000ff */
[----:B------:R1:W-:Y:S06]  /*5cb0*/  STS [R248+0x2a400], R0 ;  /* 0x02a40000f8007388 */ /* 0x0003ec0000000800 */
[----:B------:R-:W-:Y:S01]  /*5cc0*/  LDSM.16.M88.4 R16, [R228+0x10000] ;  /* 0x01000000e410783b */ /* 0x000fe20000000200 */
[CC--:B--2---:R-:W-:Y:S05]  /*5cd0*/  IADD3 R3, R217.reuse, R228.reuse, RZ ;  /* 0x000000e4d9037210 */ /* 0x0c4fea0007ffe0ff */
[----:B------:R-:W2:Y:S06]  /*5ce0*/  LDSM.16.M88.4 R8, [R221+0x20000] ;  /* 0x02000000dd08783b */ /* 0x000eac0000000200 */
[----:B------:R-:W3:Y:S01]  /*5cf0*/  LDSM.16.M88.4 R84, [R221+0x20800] ;  /* 0x02080000dd54783b */ /* 0x000ee20000000200 */
[----:B-1----:R-:W-:Y:S04]  /*5d00*/  IADD3 R0, R116, R228, RZ ;  /* 0x000000e474007210 */ /* 0x002fe80007ffe0ff */
[----:B------:R-:W-:Y:S01]  /*5d10*/  IADD3 R2, R217, R0, RZ ;  /* 0x00000000d9027210 */ /* 0x000fe20007ffe0ff */
[----:B------:R-:W-:Y:S01]  /*5d20*/  LDSM.16.M88.4 R88, [R0+0x10000] ;  /* 0x010000000058783b */ /* 0x000fe20000000200 */
[C---:B--2---:R-:W-:Y:S08]  /*5d30*/  HMMA.16816.F32 R4, R16.reuse, R8, RZ ;  /* 0x000000081004723c */ /* 0x044ff000000018ff */
        /* <DEDUP_REMOVED lines=129> */
[----:B------:R-:W-:Y:S02]  /*6550*/  FADD.FTZ R4, -R3, R5 ;  /* 0x0000000503047221 */ /* 0x000fe40000010100 */
        /* <DEDUP_REMOVED lines=8> */
[----:B------:R-:W-:Y:S02]  /*65e0*/  FADD.FTZ R8, -R3, R9 ;  /* 0x0000000903087221 */ /* 0x000fe40000010100 */
        /* <DEDUP_REMOVED lines=146> */
.L_x_1776:
        /* <DEDUP_REMOVED lines=173> */
.L_x_1777:
        /* <DEDUP_REMOVED lines=719> */
.L_x_1779:
        /* <DEDUP_REMOVED lines=18> */
.L_x_1780:
        /* <DEDUP_REMOVED lines=65> */
.L_x_1782:
[----:B--23--:R-:W-:Y:S05]  /*ac00*/  BSYNC B0 ;  /* 0x0000000000007941 */ /* 0x00cfea0003800000 */
.L_x_1781:
        /* <DEDUP_REMOVED lines=21> */
.L_x_1784:
[----:B------:R-:W-:Y:S05]  /*ad60*/  BSYNC B0 ;  /* 0x0000000000007941 */ /* 0x000fea0003800000 */
.L_x_1783:
        /* <DEDUP_REMOVED lines=31> */
.L_x_1786:
[----:B------:R-:W-:Y:S05]  /*af60*/  BSYNC B0 ;  /* 0x0000000000007941 */ /* 0x000fea0003800000 */
.L_x_1785:
        /* <DEDUP_REMOVED lines=21> */
.L_x_1757:
        /* <DEDUP_REMOVED lines=20> */
.L_x_1788:
        /* <DEDUP_REMOVED lines=18> */
.L_x_1789:
        /* <DEDUP_REMOVED lines=44> */
.L_x_1791:
[----:B------:R-:W-:Y:S05]  /*b5e0*/  BSYNC B0 ;  /* 0x0000000000007941 */ /* 0x000fea0003800000 */
.L_x_1790:
        /* <DEDUP_REMOVED lines=21> */
.L_x_1793:
[----:B------:R-:W-:Y:S05]  /*b740*/  BSYNC B0 ;  /* 0x0000000000007941 */ /* 0x000fea0003800000 */
.L_x_1792:
        /* <DEDUP_REMOVED lines=31> */
.L_x_1795:
[----:B------:R-:W-:Y:S05]  /*b940*/  BSYNC B0 ;  /* 0x0000000000007941 */ /* 0x000fea0003800000 */
.L_x_1794:
        /* <DEDUP_REMOVED lines=18> */
.L_x_1787:
[----:B------:R-:W-:Y:S05]  /*ba70*/  BSYNC B1 ;  /* 0x0000000000017941 */ /* 0x000fea0003800000 */
.L_x_1752:
        /* <DEDUP_REMOVED lines=12> */
.L_x_1796:
[----:B------:R-:W-:Y:S05]  /*bb40*/  EXIT ;  /* 0x000000000000794d */ /* 0x000fea0003800000 */
.L_x_1798:
        /* <DEDUP_REMOVED lines=11> */
.L_x_2047:


//--------------------- .text._ZN5flash44flash_bwd_dq_dk_dv_loop_seqk_parallel_kernelI23Flash_bwd_kernel_traitsILi256ELi64ELi64ELi8ELi4ELi2ELi2ELb0ELb0EN7cutlass6half_tE19Flash_kernel_traitsILi256ELi64ELi64ELi8ES3_EELb1ELb0ELb1ELb0ELb0ELb1ELb0EEEvNS_16Flash_bwd_paramsE --------------------------
	.section	.text._ZN5flash44flash_bwd_dq_dk_dv_loop_seqk_parallel_kernelI23Flash_bwd_kernel_traitsILi256ELi64ELi64ELi8ELi4ELi2ELi2ELb0ELb0EN7cutlass6half_tE19Flash_kernel_traitsILi256ELi64ELi64ELi8ES3_EELb1ELb0ELb1ELb0ELb0ELb1ELb0EEEvNS_16Flash_bwd_paramsE,"ax",@progbits
	.sectioninfo	@"SHI_REGISTERS=255"
	.align	128
        .global         _ZN5flash44flash_bwd_dq_dk_dv_loop_seqk_parallel_kernelI23Flash_bwd_kernel_traitsILi256ELi64ELi64ELi8ELi4ELi2ELi2ELb0ELb0EN7cutlass6half_tE19Flash_kernel_traitsILi256ELi64ELi64ELi8ES3_EELb1ELb0ELb1ELb0ELb0ELb1ELb0EEEvNS_16Flash_bwd_paramsE
        .type           _ZN5flash44flash_bwd_dq_dk_dv_loop_seqk_parallel_kernelI23Flash_bwd_kernel_traitsILi256ELi64ELi64ELi8ELi4ELi2ELi2ELb0ELb0EN7cutlass6half_tE19Flash_kernel_traitsILi256ELi64ELi64ELi8ES3_EELb1ELb0ELb1ELb0ELb0ELb1ELb0EEEvNS_16Flash_bwd_paramsE,@function
        .size           _ZN5flash44flash_bwd_dq_dk_dv_loop_seqk_parallel_kernelI23Flash_bwd_kernel_traitsILi256ELi64ELi64ELi8ELi4ELi2ELi2ELb0ELb0EN7cutlass6half_tE19Flash_kernel_traitsILi256ELi64ELi64ELi8ES3_EELb1ELb0ELb1ELb0ELb0ELb1ELb0EEEvNS_16Flash_bwd_paramsE,(.L_x_2048 - _ZN5flash44flash_bwd_dq_dk_dv_loop_seqk_parallel_kernelI23Flash_bwd_kernel_traitsILi256ELi64ELi64ELi8ELi4ELi2ELi2ELb0ELb0EN7cutlass6half_tE19Flash_kernel_traitsILi256ELi64ELi64ELi8ES3_EELb1ELb0ELb1ELb0ELb0ELb1ELb0EEEvNS_16Flash_bwd_paramsE)
        .other          _ZN5flash44flash_bwd_dq_dk_dv_loop_seqk_parallel_kernelI23Flash_bwd_kernel_traitsILi256ELi64ELi64ELi8ELi4ELi2ELi2ELb0ELb0EN7cutlass6half_tE19Flash_kernel_traitsILi256ELi64ELi64ELi8ES3_EELb1ELb0ELb1ELb0ELb0ELb1ELb0EEEvNS_16Flash_bwd_paramsE,@"STO_CUDA_ENTRY STV_DEFAULT"
_ZN5flash44flash_bwd_dq_dk_dv_loop_seqk_parallel_kernelI23Flash_bwd_kernel_traitsILi256ELi64ELi64ELi8ELi4ELi2ELi2ELb0ELb0EN7cutlass6half_tE19Flash_kernel_traitsILi256ELi64ELi64ELi8ES3_EELb1ELb0ELb1ELb0ELb0ELb1ELb0EEEvNS_16Flash_bwd_paramsE:
.text._ZN5flash44flash_bwd_dq_dk_dv_loop_seqk_parallel_kernelI23Flash_bwd_kernel_traitsILi256ELi64ELi64ELi8ELi4ELi2ELi2ELb0ELb0EN7cutlass6half_tE19Flash_kernel_traitsILi256ELi64ELi64ELi8ES3_EELb1ELb0ELb1ELb0ELb0ELb1ELb0EEEvNS_16Flash_bwd_paramsE:
        /* <DEDUP_REMOVED lines=21> */
[----:B------:R-:W-:-:S02]  /*0150*/  ULDC.U8 UR11, c[0x0][0x328] ;  /* 0x0000ca00000b7ab9 */ /* 0x000fc40000000000 */
[----:B------:R-:W-:Y:S02]  /*0160*/  UISETP.NE.AND UP5, UPT, UR11, URZ, UPT ;  /* 0x0000003f0b00728c */ /* 0x000fe4000bfa5270 */
[----:B------:R-:W-:Y:S02]  /*0170*/  ULDC UR17, c[0x0][0x224] ;  /* 0x0000890000117ab9 */ /* 0x000fe40000000800 */
        /* <DEDUP_REMOVED lines=8> */
[----:B------:R-:W-:Y:S01]  /*0200*/  UIMAD.WIDE UR42, UR52, UR42, URZ ;  /* 0x0000002a342a72a5 */ /* 0x000fe2000f8e023f */
[----:B------:R-:W-:Y:S01]  /*0210*/  LEA.HI R9, R4, R10, RZ, 0x3 ;  /* 0x0000000a04097211 */ /* 0x000fe200078f18ff */
[----:B------:R-:W-:Y:S01]  /*0220*/  IMAD.U32 R252, RZ, RZ, UR6 ;  /* 0x00000006fffc7e24 */ /* 0x000fe2000f8e00ff */
[--C-:B------:R-:W-:Y:S01]  /*0230*/  SHF.R.S32.HI R0, RZ, 0x5, R2.reuse ;  /* 0x00000005ff007819 */ /* 0x100fe20000011402 */
[----:B------:R-:W-:Y:S01]  /*0240*/  USHF.R.S32.HI UR6, URZ, 0x1f, UR41 ;  /* 0x0000001f3f067899 */ /* 0x000fe20008011429 */
        /* <DEDUP_REMOVED lines=11> */
[----:B---3--:R-:W-:Y:S01]  /*0300*/  UIMAD UR59, UR8, UR40, URZ ;  /* 0x00000028083b72a4 */ /* 0x008fe2000f8e023f */
[-C--:B------:R-:W-:Y:S01]  /*0310*/  LEA.HI R5, R4, R10.reuse, RZ, 0x4 ;  /* 0x0000000a04057211 */ /* 0x080fe200078f20ff */
[----:B------:R-:W-:Y:S01]  /*0320*/  IMAD.IADD R246, R0, 0x1, -R3 ;  /* 0x0000000100f67824 */ /* 0x000fe200078e0a03 */
[-C--:B------:R-:W-:Y:S01]  /*0330*/  LEA.HI R245, R4, R10.reuse, RZ, 0x7 ;  /* 0x0000000a04f57211 */ /* 0x080fe200078f38ff */
[----:B------:R-:W-:Y:S01]  /*0340*/  IMAD.IADD R218, R0, 0x1, -R2 ;  /* 0x0000000100da7824 */ /* 0x000fe200078e0a02 */
[CC--:B------:R-:W-:Y:S01]  /*0350*/  LEA.HI R13, R4.reuse, R10.reuse, RZ, 0x6 ;  /* 0x0000000a040d7211 */ /* 0x0c0fe200078f30ff */
[----:B------:R-:W-:Y:S01]  /*0360*/  UIMAD.WIDE.U32 UR48, UR40, UR17, URZ ;  /* 0x00000011283072a5 */ /* 0x000fe2000f8e003f */
[----:B------:R-:W-:Y:S01]  /*0370*/  LEA.HI R4, R4, R10, RZ, 0x2 ;  /* 0x0000000a04047211 */ /* 0x000fe200078f10ff */
[----:B------:R-:W-:Y:S01]  /*0380*/  @!UP5 UIMAD UR8, UR40, UR16, UR41 ;  /* 0x000000102808d2a4 */ /* 0x000fe2000f8e0229 */
[----:B------:R-:W-:Y:S01]  /*0390*/  SHF.R.S32.HI R3, RZ, 0x4, R5 ;  /* 0x00000004ff037819 */ /* 0x000fe20000011405 */
[----:B------:R-:W-:Y:S01]  /*03a0*/  USHF.L.U32 UR51, UR52, 0x6, URZ ;  /* 0x0000000634337899 */ /* 0x000fe2000800063f */
[--C-:B------:R-:W-:Y:S01]  /*03b0*/  SHF.R.S32.HI R2, RZ, 0x2, R4.reuse ;  /* 0x00000002ff027819 */ /* 0x100fe20000011404 */
[----:B------:R-:W-:Y:S01]  /*03c0*/  ULDC UR56, c[0x0][0x214] ;  /* 0x0000850000387ab9 */ /* 0x000fe20000000800 */
[----:B------:R-:W-:Y:S01]  /*03d0*/  SHF.R.S32.HI R0, RZ, 0x1f, R4 ;  /* 0x0000001fff007819 */ /* 0x000fe20000011404 */
[----:B------:R-:W-:Y:S01]  /*03e0*/  ULDC.U8 UR12, c[0x0][0x3d0] ;  /* 0x0000f400000c7ab9 */ /* 0x000fe20000000000 */
[----:B------:R-:W-:Y:S01]  /*03f0*/  SHF.R.S32.HI R239, RZ, 0x3, R9 ;  /* 0x00000003ffef7819 */ /* 0x000fe20000011409 */
[----:B------:R-:W-:Y:S01]  /*0400*/  ULDC UR57, c[0x0][0x224] ;  /* 0x0000890000397ab9 */ /* 0x000fe20000000800 */
[----:B------:R-:W-:Y:S01]  /*0410*/  LEA.HI R0, R0, R2, RZ, 0x3 ;  /* 0x0000000200007211 */ /* 0x000fe200078f18ff */
[----:B------:R-:W-:Y:S01]  /*0420*/  @UP5 UIMAD UR61, UR40, UR56, URZ ;  /* 0x00000038283d52a4 */ /* 0x000fe2000f8e023f */
[----:B------:R-:W-:Y:S01]  /*0430*/  LOP3.LUT R6, R9, 0xfffffff8, RZ, 0xc0, !PT ;  /* 0xfffffff809067812 */ /* 0x000fe200078ec0ff */
[----:B------:R-:W-:Y:S01]  /*0440*/  ULDC.64 UR4, c[0x0][0x118] ;  /* 0x0000460000047ab9 */ /* 0x000fe20000000a00 */
        /* <DEDUP_REMOVED lines=19> */
[----:B------:R-:W-:Y:S01]  /*0580*/  UISETP.NE.AND UP6, UPT, UR12, URZ, UPT ;  /* 0x0000003f0c00728c */ /* 0x000fe2000bfc5270 */
[----:B------:R-:W-:Y:S01]  /*0590*/  SHF.R.U32.HI R2, RZ, 0x3, R0 ;  /* 0x00000003ff027819 */ /* 0x000fe20000011600 */
[----:B------:R-:W-:Y:S01]  /*05a0*/  IMAD.SHL.U32 R215, R10, 0x200, RZ ;  /* 0x000002000ad77824 */ /* 0x000fe200078e00ff */
[----:B------:R-:W-:Y:S01]  /*05b0*/  LOP3.LUT R0, R0, 0x38, R248, 0xf8, !PT ;  /* 0x0000003800007812 */ /* 0x000fe200078ef8f8 */
[----:B------:R-:W-:Y:S01]  /*05c0*/  IMAD.SHL.U32 R247, R245, 0x20, RZ ;  /* 0x00000020f5f77824 */ /* 0x000fe200078e00ff */
[----:B------:R-:W-:Y:S01]  /*05d0*/  LEA.HI R11, R3, R7, RZ, 0x3 ;  /* 0x00000007030b7211 */ /* 0x000fe200078f18ff */
[----:B------:R-:W-:Y:S01]  /*05e0*/  UIMAD.WIDE.U32 UR46, UR42, UR48, URZ ;  /* 0x000000302a2e72a5 */ /* 0x000fe2000f8e003f */
[----:B------:R-:W-:Y:S01]  /*05f0*/  LOP3.LUT R8, R0, R2, RZ, 0x3c, !PT ;  /* 0x0000000200087212 */ /* 0x000fe200078e3cff */
[----:B------:R-:W-:Y:S01]  /*0600*/  IMAD.SHL.U32 R0, R6, 0x40, RZ ;  /* 0x0000004006007824 */ /* 0x000fe200078e00ff */
[----:B------:R-:W-:Y:S01]  /*0610*/  LOP3.LUT R2, R11, 0xfffffff8, RZ, 0xc0, !PT ;  /* 0xfffffff80b027812 */ /* 0x000fe200078ec0ff */
[----:B------:R-:W-:Y:S01]  /*0620*/  UIMAD UR58, UR43, UR48, URZ ;  /* 0x000000302b3a72a4 */ /* 0x000fe2000f8e023f */
[----:B------:R-:W-:Y:S01]  /*0630*/  LOP3.LUT R3, R5, 0x1, RZ, 0xc0, !PT ;  /* 0x0000000105037812 */ /* 0x000fe200078ec0ff */
[----:B------:R-:W-:Y:S01]  /*0640*/  USHF.R.S32.HI UR60, URZ, 0x1f, UR53 ;  /* 0x0000001f3f3c7899 */ /* 0x000fe20008011435 */
[----:B------:R-:W-:Y:S01]  /*0650*/  LOP3.LUT R0, R0, 0x1c0, RZ, 0xc0, !PT ;  /* 0x000001c000007812 */ /* 0x000fe200078ec0ff */
[----:B------:R-:W-:Y:S01]  /*0660*/  IMAD.IADD R14, R7, 0x1, -R2 ;  /* 0x00000001070e7824 */ /* 0x000fe200078e0a02 */
[----:B------:R-:W-:Y:S01]  /*0670*/  ISETP.NE.U32.AND P0, PT, R3, 0x1, PT ;  /* 0x000000010300780c */ /* 0x000fe20003f05070 */
[----:B------:R-:W-:Y:S01]  /*0680*/  IMAD.SHL.U32 R2, R218, 0x10, RZ ;  /* 0x00000010da027824 */ /* 0x000fe200078e00ff */
[----:B------:R-:W-:Y:S01]  /*0690*/  LOP3.LUT R211, R0, 0x8, R9, 0xf8, !PT ;  /* 0x0000000800d37812 */ /* 0x000fe200078ef809 */
[----:B------:R-:W-:Y:S01]  /*06a0*/  @!UP5 UIMAD UR56, UR8, UR56, URZ ;  /* 0x000000380838d2a4 */ /* 0x000fe2000f8e023f */
[----:B------:R-:W-:Y:S01]  /*06b0*/  LOP3.LUT P4, RZ, R6, 0x2, RZ, 0xc0, !PT ;  /* 0x0000000206ff7812 */ /* 0x000fe2000788c0ff */
[----:B------:R1:W-:Y:S01]  /*06c0*/  STL [R1], R14 ;  /* 0x0000000e01007387 */ /* 0x0003e20000100800 */
[----:B------:R-:W-:Y:S01]  /*06d0*/  LOP3.LUT R4, R0, 0x10, R2, 0xf8, !PT ;  /* 0x0000001000047812 */ /* 0x000fe200078ef802 */
[----:B------:R-:W-:Y:S01]  /*06e0*/  IMAD R2, R245, 0x800, R215 ;  /* 0x00000800f5027824 */ /* 0x000fe200078e02d7 */
[----:B------:R-:W-:Y:S01]  /*06f0*/  SHF.R.U32.HI R0, RZ, 0x3, R0 ;  /* 0x00000003ff007819 */ /* 0x000fe20000011600 */
[----:B------:R-:W-:Y:S01]  /*0700*/  USHF.R.S32.HI UR55, URZ, 0x1f, UR51 ;  /* 0x0000001f3f377899 */ /* 0x000fe20008011433 */
[----:B------:R-:W-:Y:S01]  /*0710*/  LOP3.LUT R3, R4, 0x8, R9, 0xf8, !PT ;  /* 0x0000000804037812 */ /* 0x000fe200078ef809 */
[----:B------:R-:W-:Y:S01]  /*0720*/  IMAD.SHL.U32 R4, R10, 0x20, RZ ;  /* 0x000000200a047824 */ /* 0x000fe200078e00ff */
[----:B------:R-:W-:Y:S01]  /*0730*/  LOP3.LUT P3, RZ, R6, 0x4, RZ, 0xc0, !PT ;  /* 0x0000000406ff7812 */ /* 0x000fe2000786c0ff */
[----:B------:R-:W-:Y:S01]  /*0740*/  IMAD.U32 R6, RZ, RZ, UR6 ;  /* 0x00000006ff067e24 */ /* 0x000fe2000f8e00ff */
[----:B------:R-:W-:Y:S01]  /*0750*/  LOP3.LUT R211, R211, R0, RZ, 0x3c, !PT ;  /* 0x00000000d3d37212 */ /* 0x000fe200078e3cff */
[----:B------:R-:W-:Y:S01]  /*0760*/  USHF.L.U32 UR6, UR40, 0x7, URZ ;  /* 0x0000000728067899 */ /* 0x000fe2000800063f */
[----:B------:R-:W-:Y:S01]  /*0770*/  LOP3.LUT R215, R215, R3, R0, 0xf6, !PT ;  /* 0x00000003d7d77212 */ /* 0x000fe200078ef600 */
[C---:B------:R-:W-:Y:S01]  /*0780*/  IMAD.SHL.U32 R3, R5.reuse, 0x40, RZ ;  /* 0x0000004005037824 */ /* 0x040fe200078e00ff */
[----:B------:R-:W-:Y:S01]  /*0790*/  SHF.R.S32.HI R0, RZ, 0x6, R13 ;  /* 0x00000006ff007819 */ /* 0x000fe2000001140d */
[----:B------:R-:W-:Y:S01]  /*07a0*/  IMAD.IADD R211, R2, 0x1, R211 ;  /* 0x0000000102d37824 */ /* 0x000fe200078e02d3 */
[----:B------:R-:W-:Y:S01]  /*07b0*/  R2P PR, R5, 0x6 ;  /* 0x0000000605007804 */ /* 0x000fe20000000000 */
[----:B------:R-:W-:Y:S01]  /*07c0*/  IMAD.U32 R2, RZ, RZ, UR6 ;  /* 0x00000006ff027e24 */ /* 0x000fe2000f8e00ff */
[----:B------:R-:W-:Y:S01]  /*07d0*/  UIMAD UR6, UR10, UR9, UR7 ;  /* 0x000000090a0672a4 */ /* 0x000fe2000f8e0207 */
[C---:B------:R-:W-:Y:S01]  /*07e0*/  IMAD R250, R0.reuse, 0x200, R8 ;  /* 0x0000020000fa7824 */ /* 0x040fe200078e0208 */
[----:B------:R-:W-:Y:S01]  /*07f0*/  USHF.R.S32.HI UR9, URZ, 0x1f, UR40 ;  /* 0x0000001f3f097899 */ /* 0x000fe20008011428 */
[----:B------:R-:W-:Y:S01]  /*0800*/  IMAD.SHL.U32 R2, R0, 0x8, RZ ;  /* 0x0000000800027824 */ /* 0x000fe200078e00ff */
[----:B------:R-:W-:Y:S01]  /*0810*/  LOP3.LUT R0, R3, 0x1c0, RZ, 0xc0, !PT ;  /* 0x000001c003007812 */ /* 0x000fe200078ec0ff */
[----:B------:R-:W-:Y:S01]  /*0820*/  IMAD.SHL.U32 R212, R211, 0x2, RZ ;  /* 0x00000002d3d47824 */ /* 0x000fe200078e00ff */
[----:B------:R-:W-:Y:S01]  /*0830*/  SEL R209, R209, 0xffffffe0, !P4 ;  /* 0xffffffe0d1d17807 */ /* 0x000fe20006000000 */
[----:B------:R-:W-:Y:S01]  /*0840*/  IMAD.U32 R251, RZ, RZ, UR6 ;  /* 0x00000006fffb7e24 */ /* 0x000fe2000f8e00ff */
[----:B------:R-:W-:Y:S01]  /*0850*/  LOP3.LUT R2, R2, 0x18, RZ, 0xc0, !PT ;  /* 0x0000001802027812 */ /* 0x000fe200078ec0ff */
[----:B------:R-:W-:Y:S01]  /*0860*/  IMAD.U32 R7, RZ, RZ, UR9 ;  /* 0x00000009ff077e24 */ /* 0x000fe2000f8e00ff */
[----:B------:R-:W-:Y:S01]  /*0870*/  SHF.R.U32.HI R3, RZ, 0x3, R0 ;  /* 0x00000003ff037819 */ /* 0x000fe20000011600 */
[----:B------:R-:W-:Y:S01]  /*0880*/  USHF.R.S32.HI UR9, URZ, 0x1f, UR41 ;  /* 0x0000001f3f097899 */ /* 0x000fe20008011429 */
[----:B------:R-:W-:Y:S01]  /*0890*/  LOP3.LUT R6, R2, 0x20, R4, 0xf8, !PT ;  /* 0x0000002002067812 */ /* 0x000fe200078ef804 */
[----:B------:R-:W-:Y:S01]  /*08a0*/  IMAD.SHL.U32 R4, R14, 0x40, RZ ;  /* 0x000000400e047824 */ /* 0x000fe200078e00ff */
[----:B------:R-:W-:Y:S01]  /*08b0*/  LOP3.LUT R5, R3, R0, R2, 0x1e, !PT ;  /* 0x0000000003057212 */ /* 0x000fe200078e1e02 */
[----:B------:R-:W-:Y:S01]  /*08c0*/  IMAD R209, R211, 0x2, R209 ;  /* 0x00000002d3d17824 */ /* 0x000fe200078e02d1 */
[----:B------:R-:W-:Y:S01]  /*08d0*/  LOP3.LUT R2, R0, 0x20, R247, 0xf8, !PT ;  /* 0x0000002000027812 */ /* 0x000fe200078ef8f7 */
[----:B------:R-:W-:Y:S01]  /*08e0*/  IMAD.SHL.U32 R0, R12, 0x2, RZ ;  /* 0x000000020c007824 */ /* 0x000fe200078e00ff */
[----:B------:R-:W-:Y:S01]  /*08f0*/  SEL R214, R214, 0xffffffc0, !P3 ;  /* 0xffffffc0d6d67807 */ /* 0x000fe20005800000 */
[----:B------:R-:W-:Y:S01]  /*0900*/  UIMAD UR6, UR40, UR15, UR41 ;  /* 0x0000000f280672a4 */ /* 0x000fe2000f8e0229 */
[----:B------:R-:W-:Y:S01]  /*0910*/  LOP3.LUT R3, R2, R3, RZ, 0x3c, !PT ;  /* 0x0000000302037212 */ /* 0x000fe200078e3cff */
[--C-:B------:R-:W-:Y:S01]  /*0920*/  IMAD R2, R246, 0x400, R0.reuse ;  /* 0x00000400f6027824 */ /* 0x100fe200078e0200 */
[----:B------:R-:W-:Y:S01]  /*0930*/  SEL R235, R235, 0x10, !P0 ;  /* 0x00000010ebeb7807 */ /* 0x000fe20004000000 */
[----:B------:R-:W-:Y:S01]  /*0940*/  IMAD R0, R218, 0x400, R0 ;  /* 0x00000400da007824 */ /* 0x000fe200078e0200 */
[----:B------:R-:W-:Y:S01]  /*0950*/  SHF.R.S32.HI R232, RZ, 0x2, R232 ;  /* 0x00000002ffe87819 */ /* 0x000fe200000114e8 */
[----:B------:R-:W-:Y:S01]  /*0960*/  IMAD.IADD R233, R2, 0x1, R3 ;  /* 0x0000000102e97824 */ /* 0x000fe200078e0203 */
[----:B------:R-:W-:Y:S01]  /*0970*/  LOP3.LUT R3, R4, 0x1c0, RZ, 0xc0, !PT ;  /* 0x000001c004037812 */ /* 0x000fe200078ec0ff */
[----:B------:R-:W-:Y:S01]  /*0980*/  IMAD.IADD R240, R0, 0x1, R5 ;  /* 0x0000000100f07824 */ /* 0x000fe200078e0205 */
[----:B------:R-:W-:Y:S01]  /*0990*/  UIMAD UR7, UR40, UR13, UR41 ;  /* 0x0000000d280772a4 */ /* 0x000fe2000f8e0229 */
[----:B------:R-:W-:Y:S01]  /*09a0*/  IMAD.SHL.U32 R0, R10, 0x8, RZ ;  /* 0x000000080a007824 */ /* 0x000fe200078e00ff */
[----:B------:R-:W-:Y:S01]  /*09b0*/  USHF.L.U32 UR50, UR6, 0x5, URZ ;  /* 0x0000000506327899 */ /* 0x000fe2000800063f */
[----:B------:R-:W-:Y:S01]  /*09c0*/  IMAD.SHL.U32 R4, R11, 0x40, RZ ;  /* 0x000000400b047824 */ /* 0x000fe200078e00ff */
[----:B------:R-:W-:Y:S01]  /*09d0*/  LEA R240, R240, 0x18000, 0x1 ;  /* 0x00018000f0f07811 */ /* 0x000fe200078e08ff */
[----:B------:R-:W-:Y:S01]  /*09e0*/  IMAD.U32 R2, RZ, RZ, UR9 ;  /* 0x00000009ff027e24 */ /* 0x000fe2000f8e00ff */
[----:B------:R-:W-:Y:S01]  /*09f0*/  SHF.R.U32.HI R2, RZ, 0x3, R3 ;  /* 0x00000003ff027819 */ /* 0x000fe20000011603 */
[----:B------:R-:W-:Y:S01]  /*0a00*/  IMAD.SHL.U32 R233, R233, 0x2, RZ ;  /* 0x00000002e9e97824 */ /* 0x000fe200078e00ff */
[----:B------:R-:W-:Y:S01]  /*0a10*/  LOP3.LUT R5, R3, 0x8, R0, 0xf8, !PT ;  /* 0x0000000803057812 */ /* 0x000fe200078ef800 */
[--C-:B------:R-:W-:Y:S01]  /*0a20*/  IMAD R211, R211, 0x2, R214.reuse ;  /* 0x00000002d3d37824 */ /* 0x100fe200078e02d6 */
[----:B------:R-:W-:Y:S01]  /*0a30*/  LOP3.LUT R0, R4, 0xfffffe00, RZ, 0xc0, !PT ;  /* 0xfffffe0004007812 */ /* 0x000fe200078ec0ff */
[----:B------:R-:W-:Y:S01]  /*0a40*/  IMAD.IADD R210, R214, 0x1, R209 ;  /* 0x00000001d6d27824 */ /* 0x000fe200078e02d1 */
[----:B------:R-:W-:Y:S01]  /*0a50*/  LOP3.LUT R3, R2, R6, R3, 0x1e, !PT ;  /* 0x0000000602037212 */ /* 0x000fe200078e1e03 */
[----:B------:R-:W-:Y:S01]  /*0a60*/  IMAD R214, R215, 0x2, R214 ;  /* 0x00000002d7d67824 */ /* 0x000fe200078e02d6 */
[----:B------:R-:W-:Y:S01]  /*0a70*/  LOP3.LUT R2, R5, R2, RZ, 0x3c, !PT ;  /* 0x0000000205027212 */ /* 0x000fe200078e3cff */
[--C-:B------:R-:W-:Y:S01]  /*0a80*/  IMAD R218, R218, 0x400, R0.reuse ;  /* 0x00000400dada7824 */ /* 0x100fe200078e0200 */
[C---:B------:R-:W-:Y:S01]  /*0a90*/  IADD3 R234, R233.reuse, 0x20, RZ ;  /* 0x00000020e9ea7810 */ /* 0x040fe20007ffe0ff */
[----:B------:R-:W-:Y:S01]  /*0aa0*/  IMAD R4, R246, 0x400, R0 ;  /* 0x00000400f6047824 */ /* 0x000fe200078e0200 */
[C---:B------:R-:W-:Y:S01]  /*0ab0*/  @P1 IADD3 R234, R233.reuse, -0x20, RZ ;  /* 0xffffffe0e9ea1810 */ /* 0x040fe20007ffe0ff */
[----:B------:R-:W-:Y:S01]  /*0ac0*/  IMAD.IADD R218, R2, 0x1, R218 ;  /* 0x0000000102da7824 */ /* 0x000fe200078e02da */
[----:B------:R-:W-:Y:S01]  /*0ad0*/  IADD3 R241, R240, 0x40, RZ ;  /* 0x00000040f0f17810 */ /* 0x000fe20007ffe0ff */
[----:B------:R-:W-:Y:S01]  /*0ae0*/  IMAD.IADD R236, R233, 0x1, R235 ;  /* 0x00000001e9ec7824 */ /* 0x000fe200078e02eb */
[----:B------:R-:W-:Y:S01]  /*0af0*/  LOP3.LUT R223, R3, R0, RZ, 0xfc, !PT ;  /* 0x0000000003df7212 */ /* 0x000fe200078efcff */
[----:B------:R-:W-:Y:S01]  /*0b00*/  IMAD.IADD R222, R4, 0x1, R2 ;  /* 0x0000000104de7824 */ /* 0x000fe200078e0202 */
[----:B------:R-:W-:Y:S01]  /*0b10*/  LEA R218, R218, 0x28000, 0x1 ;  /* 0x00028000dada7811 */ /* 0x000fe200078e08ff */
[----:B------:R-:W-:Y:S01]  /*0b20*/  IMAD R232, R246, 0x10, R232 ;  /* 0x00000010f6e87824 */ /* 0x000fe200078e02e8 */
[----:B------:R-:W-:Y:S01]  /*0b30*/  @P2 IADD3 R241, R240, -0x40, RZ ;  /* 0xffffffc0f0f12810 */ /* 0x000fe20007ffe0ff */
[----:B------:R-:W-:Y:S01]  /*0b40*/  IMAD.SHL.U32 R227, R250, 0x2, RZ ;  /* 0x00000002fae37824 */ /* 0x000fe200078e00ff */
[----:B------:R-:W-:Y:S01]  /*0b50*/  UIMAD UR57, UR7, UR57, URZ ;  /* 0x00000039073972a4 */ /* 0x000fe2000f8e023f */
[----:B------:R-:W-:Y:S01]  /*0b60*/  IMAD.SHL.U32 R215, R215, 0x2, RZ ;  /* 0x00000002d7d77824 */ /* 0x000fe200078e00ff */
[----:B------:R-:W-:Y:S01]  /*0b70*/  USHF.R.S32.HI UR54, URZ, 0x1f, UR50 ;  /* 0x0000001f3f367899 */ /* 0x000fe20008011432 */
[----:B------:R-:W-:Y:S01]  /*0b80*/  IMAD.IADD R235, R235, 0x1, R234 ;  /* 0x00000001ebeb7824 */ /* 0x000fe200078e02ea */
[----:B-1----:R-:W-:-:S02]  /*0b90*/  UMOV UR44, 0xffff8000 ;  /* 0xffff8000002c7882 */ /* 0x002fc40000000000 */
.L_x_1835:
        /* <DEDUP_REMOVED lines=27> */
[----:B----4-:R-:W4:Y:S01]  /*0d50*/  @P0 LDG.E R4, [R4.64] ;  /* 0x0000000404040981 */ /* 0x010f22000c1e1900 */
        /* <DEDUP_REMOVED lines=25> */
.L_x_1799:
        /* <DEDUP_REMOVED lines=23> */
[----:B------:R-:W-:Y:S02]  /*1060*/  ULDC.64 UR12, c[0x0][0x190] ;  /* 0x00006400000c7ab9 */ /* 0x000fe40000000a00 */
[----:B------:R-:W-:Y:S02]  /*1070*/  UIMAD.WIDE.U32 UR10, UR40, UR8, URZ ;  /* 0x00000008280a72a5 */ /* 0x000fe4000f8e003f */
[----:B------:R-:W-:Y:S02]  /*1080*/  UIMAD UR6, UR40, UR9, UR6 ;  /* 0x00000009280672a4 */ /* 0x000fe4000f8e0206 */
[----:B------:R-:W-:-:S02]  /*1090*/  UISETP.NE.AND UP3, UPT, UR14, -0x1, UPT ;  /* 0xffffffff0e00788c */ /* 0x000fc4000bf65270 */
[----:B------:R-:W-:Y:S02]  /*10a0*/  UIMAD.WIDE.U32 UR8, UR14, UR12, URZ ;  /* 0x0000000c0e0872a5 */ /* 0x000fe4000f8e003f */
[----:B------:R-:W-:Y:S02]  /*10b0*/  UIADD3 UR31, UR11, UR6, URZ ;  /* 0x000000060b1f7290 */ /* 0x000fe4000fffe03f */
[----:B------:R-:W-:Y:S02]  /*10c0*/  USEL UR32, UR10, UR8, !UP3 ;  /* 0x000000080a207287 */ /* 0x000fe4000d800000 */
[----:B------:R-:W-:Y:S02]  /*10d0*/  UIADD3 UR8, UR18, 0x40, UR38 ;  /* 0x0000004012087890 */ /* 0x000fe4000fffe026 */
[----:B------:R-:W-:Y:S02]  /*10e0*/  ULDC UR15, c[0x0][0x2e4] ;  /* 0x0000b900000f7ab9 */ /* 0x000fe40000000800 */
[----:B------:R-:W-:-:S02]  /*10f0*/  UIMAD UR6, UR14, UR13, URZ ;  /* 0x0000000d0e0672a4 */ /* 0x000fc4000f8e023f */
[----:B------:R-:W-:Y:S02]  /*1100*/  UIADD3 UR10, UR8, UR15, -UR7 ;  /* 0x0000000f080a7290 */ /* 0x000fe4000fffe807 */
[----:B------:R-:W-:Y:S02]  /*1110*/  @UP3 UIADD3 UR31, UR9, UR6, URZ ;  /* 0x00000006091f3290 */ /* 0x000fe4000fffe03f */
[----:B------:R-:W-:Y:S02]  /*1120*/  UIADD3 UR8, UR18, 0x3f, URZ ;  /* 0x0000003f12087890 */ /* 0x000fe4000fffe03f */
[----:B------:R-:W-:Y:S02]  /*1130*/  UIADD3 UR6, UR10, 0x3f, URZ ;  /* 0x0000003f0a067890 */ /* 0x000fe4000fffe03f */
[----:B------:R-:W-:Y:S02]  /*1140*/  USHF.R.S32.HI UR9, URZ, 0x1f, UR8 ;  /* 0x0000001f3f097899 */ /* 0x000fe40008011408 */
[----:B------:R-:W-:-:S02]  /*1150*/  USHF.R.S32.HI UR10, URZ, 0x1f, UR6 ;  /* 0x0000001f3f0a7899 */ /* 0x000fc40008011406 */
[----:B-1----:R-:W-:Y:S02]  /*1160*/  UISETP.NE.AND UP0, UPT, UR39, -0x1, UPT ;  /* 0xffffffff2700788c */ /* 0x002fe4000bf05270 */
        /* <DEDUP_REMOVED lines=20> */
[----:B------:R-:W-:Y:S02]  /*12b0*/  UIMAD.WIDE.U32 UR8, UR37, UR8, URZ ;  /* 0x00000008250872a5 */ /* 0x000fe4000f8e003f */
[----:B------:R-:W-:Y:S02]  /*12c0*/  UIMAD UR6, UR33, UR10, URZ ;  /* 0x0000000a210672a4 */ /* 0x000fe4000f8e023f */
[----:B------:R-:W-:Y:S02]  /*12d0*/  UIADD3 UR9, UR9, UR12, URZ ;  /* 0x0000000c09097290 */ /* 0x000fe4000fffe03f */
[----:B------:R-:W-:Y:S02]  /*12e0*/  UIMAD UR6, UR40, UR11, UR6 ;  /* 0x0000000b280672a4 */ /* 0x000fe4000f8e0206 */
[----:B------:R-:W-:-:S04]  /*12f0*/  UIMAD.WIDE.U32 UR8, UR40, UR10, UR8 ;  /* 0x0000000a280872a5 */ /* 0x000fc8000f8e0008 */
[----:B------:R-:W-:-:S03]  /*1300*/  UIADD3 UR27, UR9, UR6, URZ ;  /* 0x00000006091b7290 */ /* 0x000fc6000fffe03f */
[----:B------:R-:W-:Y:S02]  /*1310*/  UMOV UR26, UR8 ;  /* 0x00000008001a7c82 */ /* 0x000fe40008000000 */
.L_x_1801:
        /* <DEDUP_REMOVED lines=18> */
.L_x_1802:
[----:B------:R-:W-:Y:S01]  /*1440*/  IABS R5, c[0x0][0x1c8] ;  /* 0x0000720000057a13 */ /* 0x000fe20000000000 */
[----:B------:R-:W-:Y:S01]  /*1450*/  ULDC.64 UR10, c[0x0][0x370] ;  /* 0x0000dc00000a7ab9 */ /* 0x000fe20000000a00 */
[----:B------:R-:W-:Y:S01]  /*1460*/  IABS R4, UR41 ;  /* 0x0000002900047c13 */ /* 0x000fe20008000000 */
[----:B------:R-:W-:Y:S01]  /*1470*/  @UP3 UIMAD.WIDE.U32 UR8, UR14, UR10, URZ ;  /* 0x0000000a0e0832a5 */ /* 0x000fe2000f8e003f */
[----:B------:R-:W1:Y:S01]  /*1480*/  I2F.RP R2, R5 ;  /* 0x0000000500027306 */ /* 0x000e620000209400 */
[----:B------:R-:W2:Y:S01]  /*1490*/  S2UR UR13, SR_CTAID.X ;  /* 0x00000000000d79c3 */ /* 0x000ea20000002500 */
[----:B------:R-:W-:Y:S01]  /*14a0*/  ULDC UR12, c[0x0][0x224] ;  /* 0x00008900000c7ab9 */ /* 0x000fe20000000800 */
[----:B------:R-:W-:Y:S01]  /*14b0*/  ISETP.NE.AND P2, PT, RZ, c[0x0][0x1c8], PT ;  /* 0x00007200ff007a0c */ /* 0x000fe20003f45270 */
[----:B------:R-:W-:Y:S02]  /*14c0*/  @UP3 UIMAD UR28, UR14, UR11, UR9 ;  /* 0x0000000b0e1c32a4 */ /* 0x000fe4000f8e0209 */
[----:B------:R-:W-:-:S02]  /*14d0*/  @UP3 UMOV UR25, UR8 ;  /* 0x0000000800193c82 */ /* 0x000fc40008000000 */
[----:B------:R-:W-:Y:S02]  /*14e0*/  ULDC.64 UR8, c[0x0][0x368] ;  /* 0x0000da0000087ab9 */ /* 0x000fe40000000a00 */
[----:B------:R-:W-:Y:S02]  /*14f0*/  @!UP3 UIMAD UR6, UR33, UR8, URZ ;  /* 0x000000082106b2a4 */ /* 0x000fe4000f8e023f */
[----:B------:R-:W-:Y:S02]  /*1500*/  ULDC.64 UR10, c[0x0][0x3d8] ;  /* 0x0000f600000a7ab9 */ /* 0x000fe40000000a00 */
[----:B------:R-:W-:Y:S01]  /*1510*/  @!UP3 UIMAD UR6, UR40, UR9, UR6 ;  /* 0x000000092806b2a4 */ /* 0x000fe2000f8e0206 */
[----:B-1----:R-:W1:Y:S01]  /*1520*/  MUFU.RCP R2, R2 ;  /* 0x0000000200027308 */ /* 0x002e620000001000 */
[----:B------:R-:W-:Y:S02]  /*1530*/  @!UP3 UIMAD.WIDE.U32 UR8, UR40, UR8, URZ ;  /* 0x000000082808b2a5 */ /* 0x000fe4000f8e003f */
[----:B------:R-:W-:-:S02]  /*1540*/  USHF.R.S32.HI UR19, URZ, 0x1f, UR38 ;  /* 0x0000001f3f137899 */ /* 0x000fc40008011426 */
[----:B------:R-:W-:Y:S02]  /*1550*/  @!UP3 UIADD3 UR28, UR9, UR6, URZ ;  /* 0x00000006091cb290 */ /* 0x000fe4000fffe03f */
[----:B------:R-:W-:Y:S01]  /*1560*/  UIMAD UR6, UR33, UR12, UR59 ;  /* 0x0000000c210672a4 */ /* 0x000fe2000f8e023b */
[----:B------:R-:W3:Y:S01]  /*1570*/  R2UR UR12, R252 ;  /* 0x00000000fc0c73c2 */ /* 0x000ee200000e0000 */
        /* <DEDUP_REMOVED lines=10> */
[----:B--2---:R-:W-:Y:S02]  /*1620*/  UIMAD.WIDE.U32 UR8, UR13, UR10, URZ ;  /* 0x0000000a0d0872a5 */ /* 0x004fe4000f8e003f */
[----:B------:R-:W-:Y:S02]  /*1630*/  USHF.L.U64.HI UR6, UR40, 0x7, UR33 ;  /* 0x0000000728067899 */ /* 0x000fe40008010221 */
[----:B------:R-:W-:Y:S02]  /*1640*/  UIMAD UR11, UR13, UR11, UR9 ;  /* 0x0000000b0d0b72a4 */ /* 0x000fe4000f8e0209 */
[----:B------:R-:W-:Y:S02]  /*1650*/  USHF.L.U32 UR13, UR40, 0x7, URZ ;  /* 0x00000007280d7899 */ /* 0x000fe4000800063f */
[----:B------:R-:W-:Y:S01]  /*1660*/  USEL UR17, UR8, URZ, UP6 ;  /* 0x0000003f08117287 */ /* 0x000fe2000b000000 */
[----:B-1----:R-:W-:Y:S01]  /*1670*/  IMAD.MOV R0, RZ, RZ, -R3 ;  /* 0x000000ffff007224 */ /* 0x002fe200078e0a03 */
[----:B------:R-:W-:Y:S01]  /*1680*/  USEL UR8, UR13, URZ, UP1 ;  /* 0x0000003f0d087287 */ /* 0x000fe20008800000 */
[----:B------:R-:W-:Y:S01]  /*1690*/  IMAD.MOV.U32 R2, RZ, RZ, RZ ;  /* 0x000000ffff027224 */ /* 0x000fe200078e00ff */
[----:B------:R-:W-:Y:S01]  /*16a0*/  USEL UR6, UR6, URZ, UP1 ;  /* 0x0000003f06067287 */ /* 0x000fe20008800000 */
[----:B------:R-:W-:Y:S01]  /*16b0*/  IMAD R0, R0, R5, RZ ;  /* 0x0000000500007224 */ /* 0x000fe200078e02ff */
[----:B------:R-:W-:-:S03]  /*16c0*/  UIADD3 UR8, UP1, UR16, UR8, URZ ;  /* 0x0000000810087290 */ /* 0x000fc6000ff3e03f */
[----:B------:R-:W-:Y:S01]  /*16d0*/  IMAD.HI.U32 R0, R3, R0, R2 ;  /* 0x0000000003007227 */ /* 0x000fe200078e0002 */
[----:B------:R-:W-:Y:S02]  /*16e0*/  UIADD3.X UR9, UR29, UR6, URZ, UP1, !UPT ;  /* 0x000000061d097290 */ /* 0x000fe40008ffe43f */
[----:B------:R-:W-:Y:S01]  /*16f0*/  UIMAD UR6, UR43, UR8, URZ ;  /* 0x000000082b0672a4 */ /* 0x000fe2000f8e023f */
[----:B------:R-:W-:-:S03]  /*1700*/  IMAD.MOV.U32 R2, RZ, RZ, R4 ;  /* 0x000000ffff027224 */ /* 0x000fc600078e0004 */
[----:B------:R-:W-:Y:S01]  /*1710*/  UIMAD UR10, UR42, UR9, UR6 ;  /* 0x000000092a0a72a4 */ /* 0x000fe2000f8e0206 */
[----:B------:R-:W-:Y:S01]  /*1720*/  IMAD.HI.U32 R0, R0, R2, RZ ;  /* 0x0000000200007227 */ /* 0x000fe200078e00ff */
[----:B------:R-:W-:Y:S02]  /*1730*/  @UP5 USEL UR6, UR61, UR14, !UP3 ;  /* 0x0000000e3d065287 */ /* 0x000fe4000d800000 */
[----:B------:R-:W-:Y:S01]  /*1740*/  UIMAD.WIDE.U32 UR8, UR42, UR8, URZ ;  /* 0x000000082a0872a5 */ /* 0x000fe2000f8e003f */
[----:B------:R-:W-:-:S03]  /*1750*/  IMAD.MOV R3, RZ, RZ, -R0 ;  /* 0x000000ffff037224 */ /* 0x000fc600078e0a00 */
[----:B------:R-:W-:Y:S01]  /*1760*/  UIADD3 UR10, UR9, UR10, URZ ;  /* 0x0000000a090a7290 */ /* 0x000fe2000fffe03f */
[----:B------:R-:W-:-:S05]  /*1770*/  IMAD R2, R5, R3, R2 ;  /* 0x0000000305027224 */ /* 0x000fca00078e0202 */
[----:B------:R-:W-:-:S13]  /*1780*/  ISETP.GT.U32.AND P1, PT, R5, R2, PT ;  /* 0x000000020500720c */ /* 0x000fda0003f24070 */
[----:B------:R-:W-:Y:S01]  /*1790*/  @!P1 IMAD.IADD R2, R2, 0x1, -R5 ;  /* 0x0000000102029824 */ /* 0x000fe200078e0a05 */
[----:B------:R-:W-:Y:S02]  /*17a0*/  @!P1 IADD3 R0, R0, 0x1, RZ ;  /* 0x0000000100009810 */ /* 0x000fe40007ffe0ff */
[----:B---3--:R-:W-:Y:S01]  /*17b0*/  ISETP.LE.AND P1, PT, RZ, UR12, PT ;  /* 0x0000000cff007c0c */ /* 0x008fe2000bf23270 */
[----:B------:R-:W-:Y:S01]  /*17c0*/  ULDC UR12, c[0x0][0x234] ;  /* 0x00008d00000c7ab9 */ /* 0x000fe20000000800 */
[----:B------:R-:W-:Y:S01]  /*17d0*/  ISETP.GE.U32.AND P3, PT, R2, R5, PT ;  /* 0x000000050200720c */ /* 0x000fe20003f66070 */
[----:B------:R-:W-:Y:S02]  /*17e0*/  @UP5 UIMAD UR13, UR41, UR12, UR6 ;  /* 0x0000000c290d52a4 */ /* 0x000fe4000f8e0206 */
[----:B------:R-:W-:-:S05]  /*17f0*/  USEL UR12, UR11, URZ, UP6 ;  /* 0x0000003f0b0c7287 */ /* 0x000fca000b000000 */
[----:B------:R-:W-:-:S05]  /*1800*/  @!UP5 UMOV UR13, UR56 ;  /* 0x00000038000ddc82 */ /* 0x000fca0008000000 */
[----:B------:R-:W-:-:S05]  /*1810*/  @P3 IADD3 R0, R0, 0x1, RZ ;  /* 0x0000000100003810 */ /* 0x000fca0007ffe0ff */
[----:B------:R-:W-:Y:S01]  /*1820*/  @!P1 IMAD.MOV R0, RZ, RZ, -R0 ;  /* 0x000000ffff009224 */ /* 0x000fe200078e0a00 */
[----:B------:R-:W-:Y:S02]  /*1830*/  PLOP3.LUT P1, PT, PT, PT, UP5, 0x80, 0x0 ;  /* 0x000000000000781c */ /* 0x000fe40003f2f058 */
[----:B------:R-:W-:-:S04]  /*1840*/  @!P2 LOP3.LUT R0, RZ, c[0x0][0x1c8], RZ, 0x33, !PT ;  /* 0x00007200ff00aa12 */ /* 0x000fc800078e33ff */
[----:B------:R-:W-:-:S07]  /*1850*/  SHF.R.S32.HI R10, RZ, 0x1f, R0 ;  /* 0x0000001fff0a7819 */ /* 0x000fce0000011400 */
[----:B------:R-:W-:Y:S05]  /*1860*/  @!P1 BRA `(.L_x_1803) ;  /* 0x0000006000009947 */ /* 0x000fea0003800000 */
[----:B------:R-:W1:Y:S01]  /*1870*/  R2UR UR11, R251 ;  /* 0x00000000fb0b73c2 */ /* 0x000e6200000e0000 */
[----:B------:R-:W-:Y:S02]  /*1880*/  ULDC UR6, c[0x0][0x224] ;  /* 0x0000890000067ab9 */ /* 0x000fe40000000800 */
[----:B------:R-:W-:-:S04]  /*1890*/  @!UP3 UIMAD UR14, UR40, UR6, URZ ;  /* 0x00000006280eb2a4 */ /* 0x000fc8000f8e023f */
[----:B------:R-:W-:-:S04]  /*18a0*/  ULEA UR6, UR40, UR14, 0x7 ;  /* 0x0000000e28067291 */ /* 0x000fc8000f8e383f */
[----:B-1----:R-:W-:Y:S01]  /*18b0*/  UIMAD UR11, UR11, UR41, UR6 ;  /* 0x000000290b0b72a4 */ /* 0x002fe2000f8e0206 */
[----:B------:R-:W-:Y:S05]  /*18c0*/  BRA `(.L_x_1804) ;  /* 0x0000001000007947 */ /* 0x000fea0003800000 */
.L_x_1803:
[----:B------:R-:W-:Y:S02]  /*18d0*/  UMOV UR11, UR57 ;  /* 0x00000039000b7c82 */ /* 0x000fe40008000000 */
.L_x_1804:
[----:B------:R-:W1:Y:S01]  /*18e0*/  S2R R19, SR_TID.X ;  /* 0x0000000000137919 */ /* 0x000e620000002100 */
        /* <DEDUP_REMOVED lines=9> */
[----:B------:R-:W-:Y:S01]  /*1980*/  BSSY B1, `(.L_x_1800) ;  /* 0x00007f0000017945 */ /* 0x000fe20003800000 */
[----:B------:R-:W-:Y:S01]  /*1990*/  UIADD3.X UR21, UR12, UR6, UR15, UP2, UP1 ;  /* 0x000000060c157290 */ /* 0x000fe200097e240f */
[----:B------:R-:W-:Y:S01]  /*19a0*/  IMAD.WIDE.U32 R2, R4, c[0x0][0x190], R248 ;  /* 0x0000640004027a25 */ /* 0x000fe200078e00f8 */
[----:B------:R-:W-:-:S02]  /*19b0*/  UIMAD UR6, UR14, UR8, URZ ;  /* 0x000000080e0672a4 */ /* 0x000fc4000f8e023f */
[----:B------:R-:W-:Y:S01]  /*19c0*/  UIADD3 UR17, UR38, UR18, URZ ;  /* 0x0000001226117290 */ /* 0x000fe2000fffe03f */
[----:B------:R-:W-:Y:S01]  /*19d0*/  IMAD R5, R5, c[0x0][0x190], RZ ;  /* 0x0000640005057a24 */ /* 0x000fe200078e02ff */
[----:B------:R-:W-:Y:S01]  /*19e0*/  UIMAD UR20, UR41, UR9, UR6 ;  /* 0x00000009291472a4 */ /* 0x000fe2000f8e0206 */
[----:B------:R-:W-:Y:S01]  /*19f0*/  IADD3 R6, P1, R2, UR32, RZ ;  /* 0x0000002002067c10 */ /* 0x000fe2000ff3e0ff */
[----:B------:R-:W-:Y:S01]  /*1a00*/  UMOV UR34, 0x4 ;  /* 0x0000000400227882 */ /* 0x000fe20000000000 */
[----:B------:R-:W-:Y:S01]  /*1a10*/  IMAD R4, R4, c[0x0][0x194], R5 ;  /* 0x0000650004047a24 */ /* 0x000fe200078e0205 */
[----:B------:R-:W-:Y:S01]  /*1a20*/  ULDC.64 UR8, c[0x0][0x378] ;  /* 0x0000de0000087ab9 */ /* 0x000fe20000000a00 */
[----:B------:R-:W-:Y:S01]  /*1a30*/  IMAD.U32 R5, RZ, RZ, UR16 ;  /* 0x00000010ff057e24 */ /* 0x000fe2000f8e00ff */
[----:B------:R-:W-:Y:S02]  /*1a40*/  UIMAD UR6, UR14, UR8, URZ ;  /* 0x000000080e0672a4 */ /* 0x000fe4000f8e023f */
[----:B------:R-:W-:Y:S01]  /*1a50*/  IADD3.X R7, R3, UR31, R4, P1, !PT ;  /* 0x0000001f03077c10 */ /* 0x000fe20008ffe404 */
[----:B------:R-:W-:Y:S01]  /*1a60*/  ULDC.64 UR14, c[0x0][0x3c8] ;  /* 0x0000f200000e7ab9 */ /* 0x000fe20000000a00 */
[----:B-1----:R-:W-:Y:S01]  /*1a70*/  SHF.R.S32.HI R4, RZ, 0x1f, R19 ;  /* 0x0000001fff047819 */ /* 0x002fe20000011413 */
[----:B------:R-:W-:Y:S01]  /*1a80*/  UIMAD UR12, UR41, UR9, UR6 ;  /* 0x00000009290c72a4 */ /* 0x000fe2000f8e0206 */
[----:B------:R-:W-:-:S02]  /*1a90*/  IADD3 R2, P1, R248, UR25, RZ ;  /* 0x00000019f8027c10 */ /* 0x000fc4000ff3e0ff */
[----:B------:R-:W-:Y:S01]  /*1aa0*/  ULDC.64 UR8, c[0x0][0x370] ;  /* 0x0000dc0000087ab9 */ /* 0x000fe20000000a00 */
[----:B------:R-:W-:Y:S01]  /*1ab0*/  LEA.HI R4, R4, R19, RZ, 0x5 ;  /* 0x0000001304047211 */ /* 0x000fe200078f28ff */
[----:B------:R-:W-:Y:S01]  /*1ac0*/  UIMAD UR6, UR29, UR8, URZ ;  /* 0x000000081d0672a4 */ /* 0x000fe2000f8e023f */
[----:B------:R-:W-:Y:S01]  /*1ad0*/  IADD3.X R3, R249, UR28, RZ, P1, !PT ;  /* 0x0000001cf9037c10 */ /* 0x000fe20008ffe4ff */
[----:B------:R-:W-:Y:S01]  /*1ae0*/  UIADD3 UR8, UR16, UR11, URZ ;  /* 0x0000000b10087290 */ /* 0x000fe2000fffe03f */
[----:B------:R-:W-:Y:S01]  /*1af0*/  LOP3.LUT R8, R4, 0xffffffe0, RZ, 0xc0, !PT ;  /* 0xffffffe004087812 */ /* 0x000fe200078ec0ff */
[----:B------:R-:W-:Y:S01]  /*1b00*/  ULDC UR29, c[0x0][0x2e8] ;  /* 0x0000ba00001d7ab9 */ /* 0x000fe20000000800 */
[----:B------:R-:W-:Y:S01]  /*1b10*/  SHF.R.S32.HI R4, RZ, 0x5, R4 ;  /* 0x00000005ff047819 */ /* 0x000fe20000011404 */
[----:B------:R-:W-:Y:S01]  /*1b20*/  UIMAD UR10, UR16, UR9, UR6 ;  /* 0x00000009100a72a4 */ /* 0x000fe2000f8e0206 */
[----:B------:R-:W-:Y:S01]  /*1b30*/  IMAD.WIDE.U32 R2, R5, c[0x0][0x370], R2 ;  /* 0x0000dc0005027a25 */ /* 0x000fe200078e0002 */
[----:B------:R-:W-:-:S02]  /*1b40*/  UIADD3 UR6, UR17, -UR29, -UR7 ;  /* 0x8000001d11067290 */ /* 0x000fc4000fffe807 */
[----:B------:R-:W-:Y:S01]  /*1b50*/  UIADD3 UR11, UR16, UR13, URZ ;  /* 0x0000000d100b7290 */ /* 0x000fe2000fffe03f */
[----:B------:R-:W-:Y:S01]  /*1b60*/  IMAD.IADD R19, R19, 0x1, -R8 ;  /* 0x0000000113137824 */ /* 0x000fe200078e0a08 */
[----:B------:R-:W-:Y:S01]  /*1b70*/  USHF.R.S32.HI UR16, URZ, 0x1f, UR6 ;  /* 0x0000001f3f107899 */ /* 0x000fe20008011406 */
[----:B------:R-:W-:Y:S01]  /*1b80*/  IADD3 R3, R3, UR10, RZ ;  /* 0x0000000a03037c10 */ /* 0x000fe2000fffe0ff */
[----:B------:R-:W-:Y:S01]  /*1b90*/  UIMAD.WIDE UR8, UR8, UR34, UR14 ;  /* 0x00000022080872a5 */ /* 0x000fe2000f8e020e */
[----:B------:R-:W-:Y:S01]  /*1ba0*/  IMAD R4, R4, UR52, R19 ;  /* 0x0000003404047c24 */ /* 0x000fe2000f8e0213 */
[----:B------:R-:W-:Y:S02]  /*1bb0*/  ULEA.HI UR16, UR16, UR6, URZ, 0x6 ;  /* 0x0000000610107291 */ /* 0x000fe4000f8f303f */
[----:B------:R-:W-:Y:S02]  /*1bc0*/  UIADD3 UR6, UR30, -0x1, URZ ;  /* 0xffffffff1e067890 */ /* 0x000fe4000fffe03f */
[----:B------:R-:W-:Y:S01]  /*1bd0*/  USHF.R.S32.HI UR16, URZ, 0x6, UR16 ;  /* 0x000000063f107899 */ /* 0x000fe20008011410 */
[----:B------:R-:W-:Y:S01]  /*1be0*/  IADD3 R8, P1, R4, UR24, RZ ;  /* 0x0000001804087c10 */ /* 0x000fe2000ff3e0ff */
[----:B------:R-:W-:-:S02]  /*1bf0*/  UMOV UR15, UR8 ;  /* 0x00000008000f7c82 */ /* 0x000fc40008000000 */
[----:B------:R-:W-:Y:S01]  /*1c00*/  UISETP.LT.AND UP1, UPT, URZ, UR16, UPT ;  /* 0x000000103f00728c */ /* 0x000fe2000bf21270 */
[----:B------:R-:W-:Y:S01]  /*1c10*/  LEA.HI.X.SX32 R9, R4, UR21, 0x1, P1 ;  /* 0x0000001504097c11 */ /* 0x000fe200088f0eff */
[----:B------:R-:W-:Y:S01]  /*1c20*/  IMAD.U32 R4, RZ, RZ, UR41 ;  /* 0x00000029ff047e24 */ /* 0x000fe2000f8e00ff */
[----:B------:R-:W-:Y:S01]  /*1c30*/  LEA R224, P1, R8, c[0x0][0x350], 0x2 ;  /* 0x0000d40008e07a11 */ /* 0x000fe200078210ff */
[----:B------:R-:W-:Y:S02]  /*1c40*/  USEL UR16, URZ, UR16, !UP1 ;  /* 0x000000103f107287 */ /* 0x000fe4000c800000 */
[----:B------:R-:W-:Y:S01]  /*1c50*/  IMAD.WIDE.U32 R2, R4, c[0x0][0x378], R2 ;  /* 0x0000de0004027a25 */ /* 0x000fe200078e0002 */
[----:B------:R-:W-:Y:S01]  /*1c60*/  LEA.HI.X R225, R8, c[0x0][0x354], R9, 0x2, P1 ;  /* 0x0000d50008e17a11 */ /* 0x000fe200008f1409 */
[----:B------:R-:W-:Y:S02]  /*1c70*/  UISETP.GT.AND UP1, UPT, UR30, UR16, UPT ;  /* 0x000000101e00728c */ /* 0x000fe4000bf24270 */
[----:B------:R-:W-:Y:S01]  /*1c80*/  IMAD.WIDE.U32 R4, R4, c[0x0][0x1a8], R6 ;  /* 0x00006a0004047a25 */ /* 0x000fe200078e0006 */
[----:B------:R-:W-:Y:S01]  /*1c90*/  IADD3 R3, R3, UR12, RZ ;  /* 0x0000000c03037c10 */ /* 0x000fe2000fffe0ff */
[----:B------:R-:W-:-:S02]  /*1ca0*/  UMOV UR14, UR9 ;  /* 0x00000009000e7c82 */ /* 0x000fc40008000000 */
[----:B------:R-:W-:Y:S01]  /*1cb0*/  PLOP3.LUT P1, PT, PT, PT, UP1, 0x80, 0x0 ;  /* 0x000000000000781c */ /* 0x000fe20003f2f018 */
[----:B------:R-:W-:Y:S01]  /*1cc0*/  ULDC.64 UR8, c[0x0][0x200] ;  /* 0x0000800000087ab9 */ /* 0x000fe20000000a00 */
[----:B------:R-:W-:Y:S01]  /*1cd0*/  IADD3 R6, R5, UR20, RZ ;  /* 0x0000001405067c10 */ /* 0x000fe2000fffe0ff */
[----:B------:R-:W-:Y:S01]  /*1ce0*/  IMAD R5, R12, c[0x0][0x370], RZ ;  /* 0x0000dc000c057a24 */ /* 0x000fe200078e02ff */
[C---:B------:R-:W-:Y:S01]  /*1cf0*/  LEA R230, P3, R4.reuse, c[0x0][0x160], 0x1 ;  /* 0x0000580004e67a11 */ /* 0x040fe200078608ff */
[C---:B------:R-:W-:Y:S01]  /*1d00*/  IMAD.WIDE.U32 R2, R239.reuse, c[0x0][0x370], R2 ;  /* 0x0000dc00ef027a25 */ /* 0x040fe200078e0002 */
[----:B------:R-:W-:Y:S02]  /*1d10*/  UIMAD.WIDE UR8, UR11, UR34, UR8 ;  /* 0x000000220b0872a5 */ /* 0x000fe4000f8e0208 */
[----:B------:R-:W-:Y:S01]  /*1d20*/  LEA.HI.X R231, R4, c[0x0][0x164], R6, 0x1, P3 ;  /* 0x0000590004e77a11 */ /* 0x000fe200018f0c06 */
[----:B------:R-:W-:Y:S01]  /*1d30*/  IMAD R5, R239, c[0x0][0x374], R5 ;  /* 0x0000dd00ef057a24 */ /* 0x000fe200078e0205 */
[----:B------:R-:W-:-:S03]  /*1d40*/  LEA R228, P2, R2, c[0x0][0x330], 0x1 ;  /* 0x0000cc0002e47a11 */ /* 0x000fc600078408ff */
[----:B------:R-:W-:-:S05]  /*1d50*/  IMAD.IADD R3, R3, 0x1, R5 ;  /* 0x0000000103037824 */ /* 0x000fca00078e0205 */
[----:B------:R-:W-:Y:S01]  /*1d60*/  LEA.HI.X R229, R2, c[0x0][0x334], R3, 0x1, P2 ;  /* 0x0000cd0002e57a11 */ /* 0x000fe200010f0c03 */
        /* <DEDUP_REMOVED lines=19> */
.L_x_1806:
        /* <DEDUP_REMOVED lines=18> */
.L_x_1807:
[----:B------:R-:W-:Y:S01]  /*1fc0*/  ULDC.64 UR8, c[0x0][0x3a0] ;  /* 0x0000e80000087ab9 */ /* 0x000fe20000000a00 */
[----:B------:R-:W-:Y:S01]  /*1fd0*/  IMAD.U32 R2, RZ, RZ, UR38 ;  /* 0x00000026ff027e24 */ /* 0x000fe2000f8e00ff */
[----:B------:R-:W-:Y:S01]  /*1fe0*/  UIMAD UR6, UR19, UR8, URZ ;  /* 0x00000008130672a4 */ /* 0x000fe2000f8e023f */
[----:B------:R-:W-:Y:S01]  /*1ff0*/  BSSY B0, `(.L_x_1808) ;  /* 0x000001c000007945 */ /* 0x000fe20003800000 */
[----:B------:R-:W-:Y:S01]  /*2000*/  UIMAD UR7, UR35, -0x40, UR7 ;  /* 0xffffffc0230778a4 */ /* 0x000fe2000f8e0207 */
[----:B------:R-:W-:Y:S01]  /*2010*/  IMAD.WIDE.U32 R2, R2, c[0x0][0x3a0], R248 ;  /* 0x0000e80002027a25 */ /* 0x000fe200078e00f8 */
[----:B------:R-:W-:Y:S02]  /*2020*/  UIMAD UR6, UR38, UR9, UR6 ;  /* 0x00000009260672a4 */ /* 0x000fe4000f8e0206 */
[----:B------:R-:W-:-:S02]  /*2030*/  USHF.R.S32.HI UR12, URZ, 0x1f, UR41 ;  /* 0x0000001f3f0c7899 */ /* 0x000fc40008011429 */
[----:B------:R-:W-:Y:S01]  /*2040*/  IADD3 R4, P0, R2, UR14, RZ ;  /* 0x0000000e02047c10 */ /* 0x000fe2000ff1e0ff */
[----:B------:R-:W-:Y:S01]  /*2050*/  ULDC.64 UR8, c[0x0][0x3b8] ;  /* 0x0000ee0000087ab9 */ /* 0x000fe20000000a00 */
[----:B------:R-:W-:Y:S01]  /*2060*/  MOV R0, UR6 ;  /* 0x0000000600007c02 */ /* 0x000fe20008000f00 */
[----:B------:R-:W-:Y:S01]  /*2070*/  UIMAD UR6, UR12, UR8, URZ ;  /* 0x000000080c0672a4 */ /* 0x000fe2000f8e023f */
[----:B------:R-:W-:Y:S02]  /*2080*/  ISETP.GE.AND P1, PT, R239, UR7, PT ;  /* 0x00000007ef007c0c */ /* 0x000fe4000bf26270 */
        /* <DEDUP_REMOVED lines=18> */
.L_x_1809:
[----:B------:R-:W-:Y:S05]  /*21b0*/  BSYNC B0 ;  /* 0x0000000000007941 */ /* 0x000fea0003800000 */
.L_x_1808:
        /* <DEDUP_REMOVED lines=17> */
.L_x_1811:
[----:B------:R-:W-:Y:S05]  /*22d0*/  BSYNC B0 ;  /* 0x0000000000007941 */ /* 0x000fea0003800000 */
.L_x_1810:
        /* <DEDUP_REMOVED lines=29> */
.L_x_1813:
[----:B------:R-:W-:Y:S05]  /*24b0*/  BSYNC B0 ;  /* 0x0000000000007941 */ /* 0x000fea0003800000 */
.L_x_1812:
        /* <DEDUP_REMOVED lines=15> */
.L_x_1805:
[----:B------:R-:W-:Y:S01]  /*25b0*/  PLOP3.LUT P0, PT, PT, PT, UP6, 0x80, 0x0 ;  /* 0x000000000000781c */ /* 0x000fe20003f0f068 */
[----:B------:R-:W-:Y:S01]  /*25c0*/  ULEA.HI UR10, UR6, UR6, URZ, 0x1 ;  /* 0x00000006060a7291 */ /* 0x000fe2000f8f083f */
[----:B------:R-:W-:Y:S01]  /*25d0*/  IADD3 R8, R239, 0x20, RZ ;  /* 0x00000020ef087810 */ /* 0x000fe20007ffe0ff */
[----:B------:R-:W-:Y:S01]  /*25e0*/  IMAD.MOV.U32 R216, RZ, RZ, 0x40 ;  /* 0x00000040ffd87424 */ /* 0x000fe200078e00ff */
[----:B------:R-:W-:Y:S01]  /*25f0*/  BSSY B0, `(.L_x_1815) ;  /* 0x000003f000007945 */ /* 0x000fe20003800000 */
[----:B------:R-:W-:-:S02]  /*2600*/  ULOP3.LUT UR10, UR10, 0xfffffffe, URZ, 0xc0, !UPT ;  /* 0xfffffffe0a0a7892 */ /* 0x000fc4000f8ec03f */
[C---:B------:R-:W-:Y:S02]  /*2610*/  IMAD.WIDE.U32 R2, R216.reuse, c[0x0][0x370], RZ ;  /* 0x0000dc00d8027a25 */ /* 0x040fe400078e00ff */
[----:B------:R-:W-:Y:S02]  /*2620*/  UIADD3 UR10, UR6, -UR10, URZ ;  /* 0x8000000a060a7290 */ /* 0x000fe4000fffe03f */
[----:B------:R-:W-:Y:S02]  /*2630*/  IMAD R4, R216, c[0x0][0x374], RZ ;  /* 0x0000dd00d8047a24 */ /* 0x000fe400078e02ff */
[----:B------:R-:W-:Y:S01]  /*2640*/  @P0 BAR.SYNC.DEFER_BLOCKING 0x0 ;  /* 0x0000000000000b1d */ /* 0x000fe20000010000 */
[----:B------:R-:W-:Y:S02]  /*2650*/  UISETP.NE.AND UP0, UPT, UR10, 0x1, UPT ;  /* 0x000000010a00788c */ /* 0x000fe4000bf05270 */
[----:B------:R-:W-:-:S04]  /*2660*/  UIMAD UR10, UR6, -0x40, UR18 ;  /* 0xffffffc0060a78a4 */ /* 0x000fc8000f8e0212 */
[----:B------:R-:W-:Y:S02]  /*2670*/  PLOP3.LUT P0, PT, PT, PT, UP0, 0x80, 0x0 ;  /* 0x000000000000781c */ /* 0x000fe40003f0f008 */
[----:B------:R-:W-:Y:S02]  /*2680*/  ISETP.GE.AND P1, PT, R8, UR10, PT ;  /* 0x0000000a08007c0c */ /* 0x000fe4000bf26270 */
[----:B------:R-:W-:-:S11]  /*2690*/  ISETP.GE.AND P2, PT, R239, UR10, PT ;  /* 0x0000000aef007c0c */ /* 0x000fd6000bf46270 */
        /* <DEDUP_REMOVED lines=45> */
.L_x_1816:
[----:B------:R-:W-:Y:S01]  /*2970*/  @!PT LDS RZ, [RZ] ;  /* 0x00000000fffff984 */ /* 0x000fe20000000800 */
[----:B------:R-:W-:Y:S01]  /*2980*/  @!PT LDS RZ, [RZ] ;  /* 0x00000000fffff984 */ /* 0x000fe20000000800 */
[----:B------:R-:W-:Y:S01]  /*2990*/  @!PT LDS RZ, [RZ] ;  /* 0x00000000fffff984 */ /* 0x000fe20000000800 */
[----:B-1----:R1:W-:Y:S04]  /*29a0*/  LDGSTS.E.BYPASS.LTC128B.128 [R226], [R230.64] ;  /* 0x00000000e6e27fae */ /* 0x0023e8000b901d44 */
[----:B------:R1:W-:Y:S04]  /*29b0*/  LDGSTS.E.BYPASS.LTC128B.128 [R226+0x2000], [R230.64+0x80] ;  /* 0x02000080e6e27fae */ /* 0x0003e8000b901d44 */
[----:B------:R1:W-:Y:S04]  /*29c0*/  LDGSTS.E.BYPASS.LTC128B.128 [R226+0x4000], [R230.64+0x100] ;  /* 0x04000100e6e27fae */ /* 0x0003e8000b901d44 */
[----:B------:R1:W-:Y:S02]  /*29d0*/  LDGSTS.E.BYPASS.LTC128B.128 [R226+0x6000], [R230.64+0x180] ;  /* 0x06000180e6e27fae */ /* 0x0003e4000b901d44 */
.L_x_1817:
[----:B------:R-:W-:Y:S05]  /*29e0*/  BSYNC B0 ;  /* 0x0000000000007941 */ /* 0x000fea0003800000 */
.L_x_1815:
        /* <DEDUP_REMOVED lines=21> */
.L_x_1819:
        /* <DEDUP_REMOVED lines=9> */
.L_x_1820:
[----:B------:R-:W-:Y:S05]  /*2bd0*/  BSYNC B0 ;  /* 0x0000000000007941 */ /* 0x000fea0003800000 */
.L_x_1818:
[----:B------:R-:W-:Y:S01]  /*2be0*/  ULDC.64 UR12, c[0x0][0x1a0] ;  /* 0x00006800000c7ab9 */ /* 0x000fe20000000a00 */
[----:B------:R-:W3:Y:S01]  /*2bf0*/  LDL R20, [R1] ;  /* 0x0000000001147983 */ /* 0x000ee20000100800 */
[----:B------:R-:W-:Y:S01]  /*2c00*/  UIMAD UR11, UR19, UR12, URZ ;  /* 0x0000000c130b72a4 */ /* 0x000fe2000f8e023f */
[----:B--2---:R-:W-:Y:S01]  /*2c10*/  IMAD.U32 R2, RZ, RZ, UR38 ;  /* 0x00000026ff027e24 */ /* 0x004fe2000f8e00ff */
[----:B------:R-:W-:Y:S01]  /*2c20*/  ULDC.64 UR20, c[0x0][0x198] ;  /* 0x0000660000147ab9 */ /* 0x000fe20000000a00 */
[----:B------:R-:W-:Y:S01]  /*2c30*/  IMAD.U32 R4, RZ, RZ, UR38 ;  /* 0x00000026ff047e24 */ /* 0x000fe2000f8e00ff */
[----:B------:R-:W-:Y:S01]  /*2c40*/  UIMAD UR11, UR38, UR13, UR11 ;  /* 0x0000000d260b72a4 */ /* 0x000fe2000f8e020b */
[----:B------:R-:W-:Y:S01]  /*2c50*/  IMAD.WIDE.U32 R2, R2, c[0x0][0x1a0], R248 ;  /* 0x0000680002027a25 */ /* 0x000fe200078e00f8 */
[----:B------:R-:W-:-:S03]  /*2c60*/  UIMAD UR20, UR19, UR20, URZ ;  /* 0x00000014131472a4 */ /* 0x000fc6000f8e023f */
[----:B------:R-:W-:Y:S01]  /*2c70*/  IMAD.WIDE.U32 R4, R4, c[0x0][0x198], R248 ;  /* 0x0000660004047a25 */ /* 0x000fe200078e00f8 */
[----:B------:R-:W-:Y:S01]  /*2c80*/  IADD3 R2, P1, R2, UR22, RZ ;  /* 0x0000001602027c10 */ /* 0x000fe2000ff3e0ff */
[----:B------:R-:W-:Y:S02]  /*2c90*/  UIMAD UR21, UR38, UR21, UR20 ;  /* 0x00000015261572a4 */ /* 0x000fe4000f8e0214 */
[----:B------:R-:W-:Y:S01]  /*2ca0*/  IMAD.U32 R6, RZ, RZ, UR11 ;  /* 0x0000000bff067e24 */ /* 0x000fe2000f8e00ff */
[----:B------:R-:W-:Y:S01]  /*2cb0*/  UIMAD UR11, UR35, -0x40, UR7 ;  /* 0xffffffc0230b78a4 */ /* 0x000fe2000f8e0207 */
[----:B------:R-:W-:Y:S02]  /*2cc0*/  IADD3 R4, P2, R4, UR26, RZ ;  /* 0x0000001a04047c10 */ /* 0x000fe4000ff5e0ff */
[----:B------:R-:W-:Y:S02]  /*2cd0*/  MOV R7, UR21 ;  /* 0x0000001500077c02 */ /* 0x000fe40008000f00 */
[----:B------:R-:W-:Y:S01]  /*2ce0*/  IADD3.X R3, R3, UR23, R6, P1, !PT ;  /* 0x0000001703037c10 */ /* 0x000fe20008ffe406 */
[----:B------:R-:W-:Y:S01]  /*2cf0*/  IMAD R6, R10, c[0x0][0x1b0], RZ ;  /* 0x00006c000a067a24 */ /* 0x000fe200078e02ff */
[----:B------:R-:W-:-:S02]  /*2d00*/  ISETP.GE.AND P1, PT, R8, UR11, PT ;  /* 0x0000000b08007c0c */ /* 0x000fc4000bf26270 */
[----:B------:R-:W-:Y:S01]  /*2d10*/  IADD3.X R5, R5, UR27, R7, P2, !PT ;  /* 0x0000001b05057c10 */ /* 0x000fe200097fe407 */
[----:B------:R-:W-:Y:S01]  /*2d20*/  IMAD R7, R10, c[0x0][0x1b8], RZ ;  /* 0x00006e000a077a24 */ /* 0x000fe200078e02ff */
[----:B------:R-:W-:Y:S01]  /*2d30*/  ISETP.GE.AND P2, PT, R239, UR11, PT ;  /* 0x0000000bef007c0c */ /* 0x000fe2000bf46270 */
[C---:B------:R-:W-:Y:S02]  /*2d40*/  IMAD R6, R0.reuse, c[0x0][0x1b4], R6 ;  /* 0x00006d0000067a24 */ /* 0x040fe400078e0206 */
[----:B------:R-:W-:-:S04]  /*2d50*/  IMAD.WIDE.U32 R4, R0, c[0x0][0x1b0], R4 ;  /* 0x00006c0000047a25 */ /* 0x000fc800078e0004 */
[C---:B------:R-:W-:Y:S02]  /*2d60*/  IMAD R7, R0.reuse, c[0x0][0x1bc], R7 ;  /* 0x00006f0000077a24 */ /* 0x040fe400078e0207 */
[----:B------:R-:W-:Y:S01]  /*2d70*/  @!P1 IADD3 R16, P3, R239, 0x20, RZ ;  /* 0x00000020ef109810 */ /* 0x000fe20007f7e0ff */
[----:B------:R-:W-:-:S03]  /*2d80*/  IMAD.WIDE.U32 R2, R0, c[0x0][0x1b8], R2 ;  /* 0x00006e0000027a25 */ /* 0x000fc600078e0002 */
[----:B------:R2:W-:Y:S01]  /*2d90*/  @P2 STS.128 [R227+0x18000], RZ ;  /* 0x018000ffe3002388 */ /* 0x0005e20000000c00 */
[----:B------:R-:W-:Y:S01]  /*2da0*/  IMAD.IADD R5, R5, 0x1, R6 ;  /* 0x0000000105057824 */ /* 0x000fe200078e0206 */
[----:B------:R-:W-:Y:S01]  /*2db0*/  IADD3 R3, R3, R7, RZ ;  /* 0x0000000703037210 */ /* 0x000fe20007ffe0ff */
[----:B------:R-:W-:Y:S01]  /*2dc0*/  @!P1 IMAD.X R8, RZ, RZ, R12, P3 ;  /* 0x000000ffff089224 */ /* 0x000fe200018e060c */
[----:B------:R-:W-:Y:S01]  /*2dd0*/  @!P1 IADD3 R0, P3, R239, 0x20, RZ ;  /* 0x00000020ef009810 */ /* 0x000fe20007f7e0ff */
[----:B------:R-:W-:Y:S01]  /*2de0*/  @!P1 IMAD.MOV.U32 R6, RZ, RZ, R4 ;  /* 0x000000ffff069224 */ /* 0x000fe200078e0004 */
[----:B------:R-:W-:Y:S01]  /*2df0*/  @!P1 MOV R7, R5 ;  /* 0x0000000500079202 */ /* 0x000fe20000000f00 */
[----:B------:R-:W-:Y:S01]  /*2e00*/  @!P1 IMAD R8, R8, c[0x0][0x198], RZ ;  /* 0x0000660008089a24 */ /* 0x000fe200078e02ff */
[----:B------:R-:W-:Y:S01]  /*2e10*/  @!P1 IADD3.X R9, RZ, R12, RZ, P3, !PT ;  /* 0x0000000cff099210 */ /* 0x000fe20001ffe4ff */
[----:B------:R-:W-:Y:S01]  /*2e20*/  @!P2 IMAD R13, R12, c[0x0][0x198], RZ ;  /* 0x000066000c0daa24 */ /* 0x000fe200078e02ff */
[----:B------:R2:W-:Y:S01]  /*2e30*/  @P2 STS.128 [R227+0x1a000], RZ ;  /* 0x01a000ffe3002388 */ /* 0x0005e20000000c00 */
[----:B------:R-:W-:-:S02]  /*2e40*/  @!P1 IMAD R18, R16, c[0x0][0x19c], R8 ;  /* 0x0000670010129a24 */ /* 0x000fc400078e0208 */
[----:B------:R-:W-:Y:S01]  /*2e50*/  @!P1 IMAD.WIDE.U32 R16, R16, c[0x0][0x198], R6 ;  /* 0x0000660010109a25 */ /* 0x000fe200078e0006 */
[----:B------:R2:W-:Y:S03]  /*2e60*/  @P2 STS.128 [R227+0x1c000], RZ ;  /* 0x01c000ffe3002388 */ /* 0x0005e60000000c00 */
[C---:B------:R-:W-:Y:S01]  /*2e70*/  @!P2 IMAD R8, R239.reuse, c[0x0][0x19c], R13 ;  /* 0x00006700ef08aa24 */ /* 0x040fe200078e020d */
[----:B------:R2:W-:Y:S01]  /*2e80*/  @P2 STS.128 [R227+0x1e000], RZ ;  /* 0x01e000ffe3002388 */ /* 0x0005e20000000c00 */
[----:B------:R-:W-:-:S04]  /*2e90*/  @!P2 IMAD.WIDE.U32 R14, R239, c[0x0][0x198], R4 ;  /* 0x00006600ef0eaa25 */ /* 0x000fc800078e0004 */
[----:B------:R-:W-:Y:S02]  /*2ea0*/  @!P1 IMAD.MOV.U32 R10, RZ, RZ, R2 ;  /* 0x000000ffff0a9224 */ /* 0x000fe400078e0002 */
[----:B------:R-:W-:Y:S02]  /*2eb0*/  @!P1 IMAD.MOV.U32 R11, RZ, RZ, R3 ;  /* 0x000000ffff0b9224 */ /* 0x000fe400078e0003 */
[----:B------:R-:W-:Y:S02]  /*2ec0*/  @!P1 IMAD R6, R9, c[0x0][0x1a0], RZ ;  /* 0x0000680009069a24 */ /* 0x000fe400078e02ff */
[----:B------:R-:W-:Y:S02]  /*2ed0*/  @!P2 IMAD R12, R12, c[0x0][0x1a0], RZ ;  /* 0x000068000c0caa24 */ /* 0x000fe400078e02ff */
[----:B------:R-:W-:Y:S01]  /*2ee0*/  @!P2 IMAD.IADD R5, R15, 0x1, R8 ;  /* 0x000000010f05a824 */ /* 0x000fe200078e0208 */
[----:B------:R-:W-:Y:S01]  /*2ef0*/  @!P2 LEA R8, P6, R14, c[0x0][0x168], 0x1 ;  /* 0x00005a000e08aa11 */ /* 0x000fe200078c08ff */
[----:B------:R-:W-:-:S02]  /*2f00*/  @!P1 IMAD R6, R0, c[0x0][0x1a4], R6 ;  /* 0x0000690000069a24 */ /* 0x000fc400078e0206 */
[----:B------:R-:W-:Y:S01]  /*2f10*/  @!P1 IMAD.WIDE.U32 R10, R0, c[0x0][0x1a0], R10 ;  /* 0x00006800000a9a25 */ /* 0x000fe200078e000a */
[----:B------:R-:W-:-:S03]  /*2f20*/  @!P2 LEA.HI.X R9, R14, c[0x0][0x16c], R5, 0x1, P6 ;  /* 0x00005b000e09aa11 */ /* 0x000fc600030f0c05 */
[C---:B------:R-:W-:Y:S02]  /*2f30*/  @!P2 IMAD R7, R239.reuse, c[0x0][0x1a4], R12 ;  /* 0x00006900ef07aa24 */ /* 0x040fe400078e020c */
[----:B------:R-:W-:Y:S01]  /*2f40*/  @!P2 IMAD.WIDE.U32 R12, R239, c[0x0][0x1a0], R2 ;  /* 0x00006800ef0caa25 */ /* 0x000fe200078e0002 */
[----:B------:R-:W-:Y:S01]  /*2f50*/  @!PT LDS RZ, [RZ] ;  /* 0x00000000fffff984 */ /* 0x000fe20000000800 */
[----:B------:R-:W-:Y:S01]  /*2f60*/  @!PT LDS RZ, [RZ] ;  /* 0x00000000fffff984 */ /* 0x000fe20000000800 */
[----:B------:R-:W-:Y:S01]  /*2f70*/  @!PT LDS RZ, [RZ] ;  /* 0x00000000fffff984 */ /* 0x000fe20000000800 */
[----:B------:R2:W-:Y:S01]  /*2f80*/  @!P2 LDGSTS.E.BYPASS.LTC128B.128 [R227+0x18000], [R8.64] ;  /* 0x1800000008e3afae */ /* 0x0005e2000b901d44 */
[----:B------:R-:W-:Y:S02]  /*2f90*/  @!P1 LEA R2, P3, R10, c[0x0][0x170], 0x1 ;  /* 0x00005c000a029a11 */ /* 0x000fe400078608ff */
[----:B------:R-:W-:Y:S01]  /*2fa0*/  @!P1 IMAD.IADD R15, R17, 0x1, R18 ;  /* 0x00000001110f9824 */ /* 0x000fe200078e0212 */
[----:B------:R-:W-:Y:S01]  /*2fb0*/  @!P2 IADD3 R3, R13, R7, RZ ;  /* 0x000000070d03a210 */ /* 0x000fe20007ffe0ff */
[----:B------:R-:W-:Y:S01]  /*2fc0*/  @!P1 IMAD.IADD R0, R11, 0x1, R6 ;  /* 0x000000010b009824 */ /* 0x000fe200078e0206 */
[----:B------:R-:W-:Y:S01]  /*2fd0*/  @!P1 LEA R6, P5, R16, c[0x0][0x168], 0x1 ;  /* 0x00005a0010069a11 */ /* 0x000fe200078a08ff */
[----:B------:R2:W-:Y:S01]  /*2fe0*/  @!P2 LDGSTS.E.BYPASS.LTC128B.128 [R227+0x1a000], [R8.64+0x80] ;  /* 0x1a00008008e3afae */ /* 0x0005e2000b901d44 */
[----:B------:R-:W-:-:S02]  /*2ff0*/  @!P2 LEA R4, P4, R12, c[0x0][0x170], 0x1 ;  /* 0x00005c000c04aa11 */ /* 0x000fc400078808ff */
[----:B------:R-:W-:Y:S01]  /*3000*/  @!P1 LEA.HI.X R7, R16, c[0x0][0x16c], R15, 0x1, P5 ;  /* 0x00005b0010079a11 */ /* 0x000fe200028f0c0f */
[----:B------:R2:W-:Y:S01]  /*3010*/  @!P2 LDGSTS.E.BYPASS.LTC128B.128 [R227+0x1c000], [R8.64+0x100] ;  /* 0x1c00010008e3afae */ /* 0x0005e2000b901d44 */
[----:B------:R-:W-:Y:S02]  /*3020*/  @!P2 LEA.HI.X R5, R12, c[0x0][0x174], R3, 0x1, P4 ;  /* 0x00005d000c05aa11 */ /* 0x000fe400020f0c03 */
[----:B------:R-:W-:Y:S01]  /*3030*/  @!P1 LEA.HI.X R3, R10, c[0x0][0x174], R0, 0x1, P3 ;  /* 0x00005d000a039a11 */ /* 0x000fe200018f0c00 */
        /* <DEDUP_REMOVED lines=21> */
[----:B----4-:R-:W-:Y:S01]  /*3190*/  MOV R6, c[0x0][0x308] ;  /* 0x0000c20000067a02 */ /* 0x010fe20000000f00 */
        /* <DEDUP_REMOVED lines=10> */
[----:B------:R4:W-:Y:S01]  /*3240*/  @!P1 LDGSTS.E.BYPASS.LTC128B.128 [R227+0x21000], [R2.64] ;  /* 0x2100000002e39fae */ /* 0x0009e2000b901d44 */
[----:B------:R-:W-:-:S03]  /*3250*/  ISETP.GE.AND P2, PT, R232, UR10, PT ;  /* 0x0000000ae8007c0c */ /* 0x000fc6000bf46270 */
[----:B------:R4:W-:Y:S04]  /*3260*/  @!P1 LDGSTS.E.BYPASS.LTC128B.128 [R227+0x23000], [R2.64+0x80] ;  /* 0x2300008002e39fae */ /* 0x0009e8000b901d44 */
[----:B------:R4:W-:Y:S04]  /*3270*/  @!P1 LDGSTS.E.BYPASS.LTC128B.128 [R227+0x25000], [R2.64+0x100] ;  /* 0x2500010002e39fae */ /* 0x0009e8000b901d44 */
[----:B------:R4:W-:Y:S04]  /*3280*/  @!P1 LDGSTS.E.BYPASS.LTC128B.128 [R227+0x27000], [R2.64+0x180] ;  /* 0x2700018002e39fae */ /* 0x0009e8000b901d44 */
[----:B------:R-:W0:Y:S04]  /*3290*/  LDGDEPBAR ;  /* 0x00000000000079af */ /* 0x000e280000000000 */
[----:B-1----:R1:W2:Y:S04]  /*32a0*/  LDG.E.64 R4, [R6.64+0x8] ;  /* 0x0000080406047981 */ /* 0x0022a8000c1e1b00 */
[----:B-1----:R-:W3:Y:S01]  /*32b0*/  LDG.E.64 R6, [R6.64] ;  /* 0x0000000406067981 */ /* 0x002ee2000c1e1b00 */
[----:B------:R-:W-:Y:S01]  /*32c0*/  IADD3 R0, R232, 0x8, RZ ;  /* 0x00000008e8007810 */ /* 0x000fe20007ffe0ff */
[----:B------:R-:W-:Y:S01]  /*32d0*/  IMAD.MOV.U32 R237, RZ, RZ, 0x7f800000 ;  /* 0x7f800000ffed7424 */ /* 0x000fe200078e00ff */
[----:B----4-:R-:W-:-:S02]  /*32e0*/  MOV R2, 0x4 ;  /* 0x0000000400027802 */ /* 0x010fc40000000f00 */
[----:B------:R-:W-:Y:S02]  /*32f0*/  ISETP.GE.AND P1, PT, R0, UR10, PT ;  /* 0x0000000a00007c0c */ /* 0x000fe4000bf26270 */
[----:B------:R-:W-:Y:S01]  /*3300*/  MOV R238, 0x7f800000 ;  /* 0x7f80000000ee7802 */ /* 0x000fe20000000f00 */
[----:B------:R-:W-:Y:S01]  /*3310*/  IMAD.WIDE R2, R232, R2, UR8 ;  /* 0x00000008e8027e25 */ /* 0x000fe2000f8e0202 */
[----:B------:R-:W-:-:S04]  /*3320*/  SHF.R.S32.HI R0, RZ, 0x1f, R19 ;  /* 0x0000001fff007819 */ /* 0x000fc80000011413 */
[----:B------:R1:W5:Y:S05]  /*3330*/  @!P2 LDG.E R237, [R2.64] ;  /* 0x0000000402eda981 */ /* 0x00036a000c1e1900 */
[----:B------:R1:W5:Y:S01]  /*3340*/  @!P1 LDG.E R238, [R2.64+0x20] ;  /* 0x0000200402ee9981 */ /* 0x000362000c1e1900 */
[----:B------:R-:W-:Y:S01]  /*3350*/  IMAD.MOV.U32 R217, RZ, RZ, 0x20 ;  /* 0x00000020ffd97424 */ /* 0x000fe200078e00ff */
        /* <DEDUP_REMOVED lines=23> */
[----:B-1----:R-:W-:Y:S01]  /*34d0*/  IADD3 R2, R222, 0x4000, RZ ;  /* 0x00004000de027810 */ /* 0x002fe20007ffe0ff */
[----:B------:R-:W-:Y:S01]  /*34e0*/  CS2R R150, SRZ ;  /* 0x0000000000967805 */ /* 0x000fe2000001ff00 */
[----:B------:R-:W-:Y:S01]  /*34f0*/  CS2R R148, SRZ ;  /* 0x0000000000947805 */ /* 0x000fe2000001ff00 */
[----:B------:R-:W-:Y:S01]  /*3500*/  CS2R R142, SRZ ;  /* 0x00000000008e7805 */ /* 0x000fe2000001ff00 */
[----:B------:R-:W-:Y:S01]  /*3510*/  SEL R2, R2, R222, !P0 ;  /* 0x000000de02027207 */ /* 0x000fe20004000000 */
        /* <DEDUP_REMOVED lines=38> */
[----:B------:R-:W-:Y:S01]  /*3780*/  ULDC UR24, c[0x0][0x2e8] ;  /* 0x0000ba0000187ab9 */ /* 0x000fe20000000800 */
[----:B------:R-:W-:Y:S01]  /*3790*/  SHF.L.U32 R213, R2, 0x1, RZ ;  /* 0x0000000102d57819 */ /* 0x000fe200000006ff */
[----:B------:R-:W-:-:S02]  /*37a0*/  UIADD3 UR21, UR21, -UR24, URZ ;  /* 0x8000001815157290 */ /* 0x000fc4000fffe03f */
[----:B------:R-:W-:Y:S02]  /*37b0*/  UIADD3 UR34, UR38, 0x40, URZ ;  /* 0x0000004026227890 */ /* 0x000fe4000fffe03f */
[----:B------:R-:W-:Y:S01]  /*37c0*/  ULDC UR13, c[0x0][0x2e4] ;  /* 0x0000b900000d7ab9 */ /* 0x000fe20000000800 */
[----:B--2---:R-:W-:-:S04]  /*37d0*/  IADD3 R243, P2, P1, R4, UR50, R19 ;  /* 0x0000003204f37c10 */ /* 0x004fc8000f95e013 */
[----:B------:R-:W-:Y:S02]  /*37e0*/  IADD3.X R244, R5, UR54, R0, P2, P1 ;  /* 0x0000003605f47c10 */ /* 0x000fe400097e2400 */
[----:B---3--:R-:W-:Y:S02]  /*37f0*/  R2P PR, R20, 0x6 ;  /* 0x0000000614007804 */ /* 0x008fe40000000000 */
[----:B------:R-:W-:Y:S01]  /*3800*/  IADD3 R0, R223, 0x4000, RZ ;  /* 0x00004000df007810 */ /* 0x000fe20007ffe0ff */
[----:B------:R-:W-:Y:S02]  /*3810*/  CS2R R20, SRZ ;  /* 0x0000000000147805 */ /* 0x000fe4000001ff00 */
[----:B------:R-:W-:Y:S02]  /*3820*/  SEL R217, R217, 0xffffffe0, !P1 ;  /* 0xffffffe0d9d97807 */ /* 0x000fe40004800000 */
[----:B------:R-:W-:Y:S02]  /*3830*/  SEL R0, R0, R223, !P0 ;  /* 0x000000df00007207 */ /* 0x000fe40004000000 */
[----:B------:R-:W-:-:S02]  /*3840*/  SEL R216, R216, 0xffffffc0, !P2 ;  /* 0xffffffc0d8d87807 */ /* 0x000fc40005000000 */
[----:B------:R-:W-:Y:S01]  /*3850*/  IADD3 R219, R218, R217, RZ ;  /* 0x000000d9dadb7210 */ /* 0x000fe20007ffe0ff */
[----:B------:R-:W-:Y:S02]  /*3860*/  IMAD.SHL.U32 R208, R0, 0x2, RZ ;  /* 0x0000000200d07824 */ /* 0x000fe400078e00ff */
[----:B------:R-:W-:Y:S01]  /*3870*/  IMAD.IADD R220, R218, 0x1, R216 ;  /* 0x00000001dadc7824 */ /* 0x000fe200078e02d8 */
[----:B------:R-:W-:Y:S01]  /*3880*/  IADD3 R221, R216, R219, RZ ;  /* 0x000000dbd8dd7210 */ /* 0x000fe20007ffe0ff */
[----:B------:R-:W1:Y:S08]  /*3890*/  R2UR UR20, R6 ;  /* 0x00000000061473c2 */ /* 0x000e7000000e0000 */
[----:B------:R-:W2:Y:S01]  /*38a0*/  R2UR UR19, R7 ;  /* 0x00000000071373c2 */ /* 0x000ea200000e0000 */
[----:B-1----:R-:W-:-:S02]  /*38b0*/  UIADD3 UR33, UR20, -0x61c88647, URZ ;  /* 0x9e3779b914217890 */ /* 0x002fc4000fffe03f */
[----:B------:R-:W-:Y:S02]  /*38c0*/  UIADD3 UR31, UR20, 0x3c6ef372, URZ ;  /* 0x3c6ef372141f7890 */ /* 0x000fe4000fffe03f */
[----:B------:R-:W-:Y:S02]  /*38d0*/  UIADD3 UR29, UR20, -0x255992d5, URZ ;  /* 0xdaa66d2b141d7890 */ /* 0x000fe4000fffe03f */
[----:B------:R-:W-:Y:S02]  /*38e0*/  UIADD3 UR27, UR20, 0x78dde6e4, URZ ;  /* 0x78dde6e4141b7890 */ /* 0x000fe4000fffe03f */
[----:B--2---:R-:W-:Y:S02]  /*38f0*/  UIADD3 UR32, UR19, -0x4498517b, URZ ;  /* 0xbb67ae8513207890 */ /* 0x004fe4000fffe03f */
[----:B------:R-:W-:Y:S02]  /*3900*/  UIADD3 UR30, UR19, 0x76cf5d0a, URZ ;  /* 0x76cf5d0a131e7890 */ /* 0x000fe4000fffe03f */
[----:B------:R-:W-:-:S02]  /*3910*/  UIADD3 UR28, UR19, 0x32370b8f, URZ ;  /* 0x32370b8f131c7890 */ /* 0x000fc4000fffe03f */
[----:B------:R-:W-:Y:S02]  /*3920*/  UIADD3 UR26, UR19, -0x126145ec, URZ ;  /* 0xed9eba14131a7890 */ /* 0x000fe4000fffe03f */
[----:B------:R-:W-:Y:S02]  /*3930*/  UIADD3 UR25, UR20, 0x1715609d, URZ ;  /* 0x1715609d14197890 */ /* 0x000fe4000fffe03f */
[----:B------:R-:W-:Y:S02]  /*3940*/  UIADD3 UR24, UR19, -0x56f99767, URZ ;  /* 0xa906689913187890 */ /* 0x000fe4000fffe03f */
[----:B------:R-:W-:Y:S02]  /*3950*/  UIADD3 UR23, UR20, -0x4ab325aa, URZ ;  /* 0xb54cda5614177890 */ /* 0x000fe4000fffe03f */
[----:B------:R-:W-:Y:S02]  /*3960*/  UIADD3 UR22, UR19, 0x646e171e, URZ ;  /* 0x646e171e13167890 */ /* 0x000fe4000fffe03f */
.L_x_1825:
        /* <DEDUP_REMOVED lines=138> */
.L_x_1821:
[----:B------:R-:W-:Y:S01]  /*4210*/  IADD3 R0, R232, UR11, RZ ;  /* 0x0000000be8007c10 */ /* 0x000fe2000fffe0ff */
[----:B------:R-:W1:Y:S01]  /*4220*/  S2R R86, SR_TID.X ;  /* 0x0000000000567919 */ /* 0x000e620000002100 */
[----:B------:R-:W-:Y:S02]  /*4230*/  UIADD3 UR11, -UR10, UR7, -UR18 ;  /* 0x000000070a0b7290 */ /* 0x000fe4000fffe912 */
[C---:B------:R-:W-:Y:S01]  /*4240*/  IADD3 R2, R0.reuse, 0x8, RZ ;  /* 0x0000000800027810 */ /* 0x040fe20007ffe0ff */
[----:B------:R-:W-:Y:S03]  /*4250*/  UMOV UR13, UR10 ;  /* 0x0000000a000d7c82 */ /* 0x000fe60008000000 */
[----:B------:R-:W-:Y:S02]  /*4260*/  IADD3 R85, R0, UR11, RZ ;  /* 0x0000000b00557c10 */ /* 0x000fe4000fffe0ff */
[----:B------:R-:W-:Y:S01]  /*4270*/  IADD3 R3, R2, UR11, RZ ;  /* 0x0000000b02037c10 */ /* 0x000fe2000fffe0ff */
        /* <DEDUP_REMOVED lines=67> */
.L_x_1822:
        /* <DEDUP_REMOVED lines=8> */
[----:B------:R-:W-:Y:S01]  /*4730*/  FFMA.FTZ R8, R8, c[0x0][0x23c], -R2 ;  /* 0x00008f0008087a23 */ /* 0x000fe20000010802 */
        /* <DEDUP_REMOVED lines=267> */
[-C--:B------:R-:W-:Y:S01]  /*57f0*/  FSEL R0, R0, R113.reuse, P0 ;  /* 0x0000007100007208 */ /* 0x080fe20000000000 */
[----:B------:R-:W-:Y:S01]  /*5800*/  FADD.FTZ R2, -R113, R6 ;  /* 0x0000000671027221 */ /* 0x000fe20000010100 */
[----:B------:R-:W-:Y:S01]  /*5810*/  FSETP.GE.FTZ.AND P0, PT, R128, RZ, PT ;  /* 0x000000ff8000720b */ /* 0x000fe20003f16000 */
[C---:B------:R-:W-:Y:S01]  /*5820*/  FADD.FTZ R8, -R114.reuse, R8 ;  /* 0x0000000872087221 */ /* 0x040fe20000010100 */
[----:B------:R-:W-:Y:S01]  /*5830*/  FSEL R3, R3, R114, P2 ;  /* 0x0000007203037208 */ /* 0x000fe20001000000 */
[----:B------:R-:W-:Y:S01]  /*5840*/  FADD.FTZ R4, -R114, R4 ;  /* 0x0000000472047221 */ /* 0x000fe20000010100 */
[----:B------:R-:W-:Y:S02]  /*5850*/  FSETP.GE.FTZ.AND P2, PT, R118, RZ, PT ;  /* 0x000000ff7600720b */ /* 0x000fe40003f56000 */
[----:B------:R-:W-:Y:S01]  /*5860*/  FADD.FTZ R11, -R113, R11 ;  /* 0x0000000b710b7221 */ /* 0x000fe20000010100 */
[----:B------:R-:W-:Y:S01]  /*5870*/  FSEL R2, R2, R113, P1 ;  /* 0x0000007102027208 */ /* 0x000fe20000800000 */
[----:B------:R-:W-:Y:S01]  /*5880*/  FMUL.FTZ R89, R127, R0 ;  /* 0x000000007f597220 */ /* 0x000fe20000410000 */
[-C--:B------:R-:W-:Y:S01]  /*5890*/  FSEL R0, R8, R114.reuse, P0 ;  /* 0x0000007208007208 */ /* 0x080fe20000000000 */
[----:B------:R-:W-:Y:S01]  /*58a0*/  FMUL.FTZ R6, R121, R3 ;  /* 0x0000000379067220 */ /* 0x000fe20000410000 */
[----:B------:R-:W-:Y:S01]  /*58b0*/  FSETP.GE.FTZ.AND P0, PT, R129, RZ, PT ;  /* 0x000000ff8100720b */ /* 0x000fe20003f16000 */
[----:B------:R-:W-:Y:S01]  /*58c0*/  FADD.FTZ R3, -R114, R13 ;  /* 0x0000000d72037221 */ /* 0x000fe20000010100 */
[----:B------:R-:W-:Y:S01]  /*58d0*/  FSEL R4, R4, R114, P3 ;  /* 0x0000007204047208 */ /* 0x000fe20001800000 */
[----:B------:R-:W-:Y:S01]  /*58e0*/  FADD.FTZ R10, -R113, R10 ;  /* 0x0000000a710a7221 */ /* 0x000fe20000010100 */
[----:B------:R-:W-:Y:S01]  /*58f0*/  FSETP.GE.FTZ.AND P1, PT, R122, RZ, PT ;  /* 0x000000ff7a00720b */ /* 0x000fe20003f36000 */
        /* <DEDUP_REMOVED lines=11> */
[----:B------:R-:W-:Y:S01]  /*59b0*/  FSETP.GE.FTZ.AND P0, PT, R123, RZ, PT ;  /* 0x000000ff7b00720b */ /* 0x000fe20003f16000 */
[----:B------:R-:W-:Y:S01]  /*59c0*/  FADD.FTZ R0, -R113, R18 ;  /* 0x0000001271007221 */ /* 0x000fe20000010100 */
[----:B------:R-:W-:Y:S01]  /*59d0*/  FSEL R4, R4, R114, P3 ;  /* 0x0000007204047208 */ /* 0x000fe20001800000 */
[----:B------:R-:W-:Y:S01]  /*59e0*/  FMUL.FTZ R13, R118, R3 ;  /* 0x00000003760d7220 */ /* 0x000fe20000410000 */
[-C--:B------:R-:W-:Y:S01]  /*59f0*/  FSEL R3, R15, R113.reuse, P1 ;  /* 0x000000710f037208 */ /* 0x080fe20000800000 */
[----:B------:R-:W-:Y:S01]  /*5a00*/  FADD.FTZ R5, -R114, R9 ;  /* 0x0000000972057221 */ /* 0x000fe20000010100 */
[----:B------:R-:W-:Y:S01]  /*5a10*/  FSETP.GE.FTZ.AND P1, PT, R115, RZ, PT ;  /* 0x000000ff7300720b */ /* 0x000fe20003f36000 */
[----:B------:R-:W-:Y:S01]  /*5a20*/  FADD.FTZ R14, -R113, R14 ;  /* 0x0000000e710e7221 */ /* 0x000fe20000010100 */
[----:B------:R-:W-:Y:S01]  /*5a30*/  FSETP.GE.FTZ.AND P3, PT, R116, RZ, PT ;  /* 0x000000ff7400720b */ /* 0x000fe20003f76000 */
[----:B------:R-:W-:Y:S01]  /*5a40*/  FMUL.FTZ R86, R122, R2 ;  /* 0x000000027a567220 */ /* 0x000fe20000410000 */
[----:B------:R-:W-:Y:S01]  /*5a50*/  FSEL R0, R0, R113, P1 ;  /* 0x0000007100007208 */ /* 0x000fe20000800000 */
[----:B------:R-:W-:Y:S01]  /*5a60*/  FADD.FTZ R2, -R114, R16 ;  /* 0x0000001072027221 */ /* 0x000fe20000010100 */
[----:B------:R-:W-:Y:S01]  /*5a70*/  PLOP3.LUT P1, PT, PT, PT, UP2, 0x80, 0x0 ;  /* 0x000000000000781c */ /* 0x000fe20003f2f028 */
[----:B------:R-:W-:Y:S01]  /*5a80*/  FMUL.FTZ R85, R120, R4 ;  /* 0x0000000478557220 */ /* 0x000fe20000410000 */
[----:B------:R-:W-:Y:S01]  /*5a90*/  FSEL R5, R5, R114, P4 ;  /* 0x0000007205057208 */ /* 0x000fe20002000000 */
[----:B------:R-:W-:Y:S01]  /*5aa0*/  FMUL.FTZ R11, R119, R3 ;  /* 0x00000003770b7220 */ /* 0x000fe20000410000 */
        /* <DEDUP_REMOVED lines=39> */
.L_x_1823:
        /* <DEDUP_REMOVED lines=129> */
.L_x_1824:
        /* <DEDUP_REMOVED lines=16> */
[----:B------:R-:W-:Y:S05]  /*6630*/  LDSM.16.MT88.4 R200, [R0+0x18800] ;  /* 0x0188000000c8783b */ /* 0x000fea0000004200 */
[----:B------:R-:W-:Y:S05]  /*6640*/  LDSM.16.M88.4 R204, [R219+0x1000] ;  /* 0x00100000dbcc783b */ /* 0x000fea0000000200 */
        /* <DEDUP_REMOVED lines=18> */
[----:B------:R-:W2:Y:S07]  /*6770*/  LDSM.16.M88.4 R196, [R219] ;  /* 0x00000000dbc4783b */ /* 0x000eae0000000200 */
        /* <DEDUP_REMOVED lines=18> */
[----:B------:R-:W-:Y:S07]  /*68a0*/  LDSM.16.M88.4 R204, [R220+0x1000] ;  /* 0x00100000dccc783b */ /* 0x000fee0000000200 */
[----:B------:R-:W-:Y:S01]  /*68b0*/  HMMA.16816.F32 R128, R196, R202, R128 ;  /* 0x000000cac480723c */ /* 0x000fe20000001880 */
[----:B------:R-:W-:Y:S05]  /*68c0*/  LDSM.16.M88.4 R196, [R220] ;  /* 0x00000000dcc4783b */ /* 0x000fea0000000200 */
[----:B------:R-:W2:Y:S02]  /*68d0*/  LDSM.16.MT88.4 R200, [R0+0x19000] ;  /* 0x0190000000c8783b */ /* 0x000ea40000004200 */
        /* <DEDUP_REMOVED lines=41> */
[----:B------:R-:W-:Y:S01]  /*6b70*/  IMAD.SHL.U32 R200, R242, 0x8, RZ ;  /* 0x00000008f2c87824 */ /* 0x000fe200078e00ff */
[-C--:B------:R-:W-:Y:S04]  /*6b80*/  HMMA.16816.F32 R124, R204, R202.reuse, R124 ;  /* 0x000000cacc7c723c */ /* 0x080fe8000000187c */
[-C--:B-1----:R-:W-:Y:S01]  /*6b90*/  LEA R2, P0, R200, R224.reuse, 0x2 ;  /* 0x000000e0c8027211 */ /* 0x082fe200078010ff */
[----:B------:R-:W-:Y:S03]  /*6ba0*/  IMAD.SHL.U32 R201, R242, 0x10, RZ ;  /* 0x00000010f2c97824 */ /* 0x000fe600078e00ff */
[----:B------:R-:W-:Y:S04]  /*6bb0*/  HMMA.16816.F32 R128, R196, R202, R128 ;  /* 0x000000cac480723c */ /* 0x000fe80000001880 */
[-C--:B------:R-:W-:Y:S02]  /*6bc0*/  LEA.HI.X.SX32 R3, R200, R225.reuse, 0x2, P0 ;  /* 0x000000e1c8037211 */ /* 0x080fe400000f16ff */
[-C--:B------:R-:W-:Y:S01]  /*6bd0*/  LEA R4, P0, R0, R224.reuse, 0x2 ;  /* 0x000000e000047211 */ /* 0x080fe200078010ff */
[C---:B------:R-:W-:Y:S01]  /*6be0*/  IMAD.SHL.U32 R197, R242.reuse, 0x20, RZ ;  /* 0x00000020f2c57824 */ /* 0x040fe200078e00ff */
[CC--:B------:R-:W-:Y:S01]  /*6bf0*/  LEA R198, P1, R201.reuse, R224.reuse, 0x2 ;  /* 0x000000e0c9c67211 */ /* 0x0c0fe200078210ff */
[----:B------:R1:W-:Y:S03]  /*6c00*/  RED.E.ADD.F32.FTZ.RN.STRONG.GPU [R2.64], R5 ;  /* 0x000000050200798e */ /* 0x0003e6000c10e784 */
[-C--:B------:R-:W-:Y:S01]  /*6c10*/  LEA.HI.X.SX32 R199, R201, R225.reuse, 0x2, P1 ;  /* 0x000000e1c9c77211 */ /* 0x080fe200008f16ff */
[----:B------:R-:W-:Y:S01]  /*6c20*/  IMAD R202, R242, 0x28, RZ ;  /* 0x00000028f2ca7824 */ /* 0x000fe200078e02ff */
        /* <DEDUP_REMOVED lines=573> */
.L_x_1826:
        /* <DEDUP_REMOVED lines=19> */
.L_x_1827:
[----:B------:R-:W-:Y:S01]  /*9130*/  BAR.SYNC.DEFER_BLOCKING 0x0 ;  /* 0x0000000000007b1d */ /* 0x000fe20000010000 */
[----:B------:R-:W-:Y:S01]  /*9140*/  USHF.R.S32.HI UR10, URZ, 0x1f, UR38 ;  /* 0x0000001f3f0a7899 */ /* 0x000fe20008011426 */
[--C-:B-1----:R-:W-:Y:S01]  /*9150*/  SHF.R.S32.HI R5, RZ, 0x1f, R248.reuse ;  /* 0x0000001fff057819 */ /* 0x102fe200000114f8 */
[----:B------:R-:W-:Y:S01]  /*9160*/  IMAD.U32 R2, RZ, RZ, UR38 ;  /* 0x00000026ff027e24 */ /* 0x000fe2000f8e00ff */
[----:B------:R-:W-:Y:S01]  /*9170*/  UIMAD UR7, UR35, -0x40, UR7 ;  /* 0xffffffc0230778a4 */ /* 0x000fe2000f8e0207 */
[----:B------:R-:W-:Y:S01]  /*9180*/  IMAD.MOV.U32 R4, RZ, RZ, R248 ;  /* 0x000000ffff047224 */ /* 0x000fe200078e00f8 */
[----:B------:R-:W-:Y:S01]  /*9190*/  ULDC.64 UR8, c[0x0][0x3a0] ;  /* 0x0000e80000087ab9 */ /* 0x000fe20000000a00 */
[----:B------:R-:W-:Y:S01]  /*91a0*/  IMAD.U32 R6, RZ, RZ, UR41 ;  /* 0x00000029ff067e24 */ /* 0x000fe2000f8e00ff */
[----:B------:R-:W-:Y:S01]  /*91b0*/  UIMAD UR6, UR10, UR8, URZ ;  /* 0x000000080a0672a4 */ /* 0x000fe2000f8e023f */
[----:B------:R-:W-:Y:S01]  /*91c0*/  IMAD.WIDE.U32 R2, R2, c[0x0][0x3a0], R4 ;  /* 0x0000e80002027a25 */ /* 0x000fe200078e0004 */
[----:B------:R-:W-:Y:S01]  /*91d0*/  USHF.R.S32.HI UR13, URZ, 0x1f, UR41 ;  /* 0x0000001f3f0d7899 */ /* 0x000fe20008011429 */
[----:B------:R-:W-:Y:S01]  /*91e0*/  ISETP.GE.AND P2, PT, R239, UR7, PT ;  /* 0x00000007ef007c0c */ /* 0x000fe2000bf46270 */
[----:B------:R-:W-:Y:S01]  /*91f0*/  UIMAD UR6, UR38, UR9, UR6 ;  /* 0x00000009260672a4 */ /* 0x000fe2000f8e0206 */
[----:B------:R-:W-:Y:S01]  /*9200*/  BSSY B0, `(.L_x_1828) ;  /* 0x0000027000007945 */ /* 0x000fe20003800000 */
[----:B------:R-:W-:Y:S01]  /*9210*/  IADD3 R2, P0, R2, UR14, RZ ;  /* 0x0000000e02027c10 */ /* 0x000fe2000ff1e0ff */
[----:B------:R-:W-:Y:S01]  /*9220*/  ULDC.64 UR8, c[0x0][0x3b8] ;  /* 0x0000ee0000087ab9 */ /* 0x000fe20000000a00 */
[----:B------:R-:W-:-:S02]  /*9230*/  SHF.R.S32.HI R11, RZ, 0x1f, R239 ;  /* 0x0000001fff0b7819 */ /* 0x000fc400000114ef */
[----:B------:R-:W-:Y:S01]  /*9240*/  IMAD.U32 R0, RZ, RZ, UR6 ;  /* 0x00000006ff007e24 */ /* 0x000fe2000f8e00ff */
[----:B------:R-:W-:-:S04]  /*9250*/  UIMAD UR6, UR13, UR8, URZ ;  /* 0x000000080d0672a4 */ /* 0x000fc8000f8e023f */
[----:B------:R-:W-:Y:S01]  /*9260*/  IADD3.X R3, R3, UR15, R0, P0, !PT ;  /* 0x0000000f03037c10 */ /* 0x000fe200087fe400 */
[----:B------:R1:W2:Y:S01]  /*9270*/  LDS.128 R40, [R227+0x19000] ;  /* 0x01900000e3287984 */ /* 0x0002a20000000c00 */
[----:B------:R-:W-:-:S03]  /*9280*/  UIMAD UR6, UR41, UR9, UR6 ;  /* 0x00000009290672a4 */ /* 0x000fc6000f8e0206 */
        /* <DEDUP_REMOVED lines=30> */
.L_x_1829:
[----:B--23--:R-:W-:Y:S05]  /*9470*/  BSYNC B0 ;  /* 0x0000000000007941 */ /* 0x00cfea0003800000 */
.L_x_1828:
        /* <DEDUP_REMOVED lines=18> */
.L_x_1831:
[----:B------:R-:W-:Y:S05]  /*95a0*/  BSYNC B0 ;  /* 0x0000000000007941 */ /* 0x000fea0003800000 */
.L_x_1830:
[----:B------:R-:W-:Y:S01]  /*95b0*/  ULDC.64 UR6, c[0x0][0x3a8] ;  /* 0x0000ea0000067ab9 */ /* 0x000fe20000000a00 */
[----:B--2---:R-:W-:Y:S01]  /*95c0*/  IMAD.U32 R2, RZ, RZ, UR38 ;  /* 0x00000026ff027e24 */ /* 0x004fe2000f8e00ff */
[----:B------:R-:W-:Y:S01]  /*95d0*/  UIMAD UR6, UR10, UR6, URZ ;  /* 0x000000060a0672a4 */ /* 0x000fe2000f8e023f */
[----:B------:R-:W-:Y:S01]  /*95e0*/  BSSY B0, `(.L_x_1832) ;  /* 0x000001a000007945 */ /* 0x000fe20003800000 */
[----:B------:R-:W-:Y:S01]  /*95f0*/  USHF.R.S32.HI UR8, URZ, 0x1f, UR41 ;  /* 0x0000001f3f087899 */ /* 0x000fe20008011429 */
        /* <DEDUP_REMOVED lines=24> */
.L_x_1833:
[----:B------:R-:W-:Y:S05]  /*9780*/  BSYNC B0 ;  /* 0x0000000000007941 */ /* 0x000fea0003800000 */
.L_x_1832:
        /* <DEDUP_REMOVED lines=15> */
.L_x_1814:
[----:B------:R-:W-:Y:S05]  /*9880*/  BSYNC B1 ;  /* 0x0000000000017941 */ /* 0x000fea0003800000 */
.L_x_1800:
        /* <DEDUP_REMOVED lines=11> */
.L_x_1834:
[----:B------:R-:W-:Y:S05]  /*9940*/  EXIT ;  /* 0x000000000000794d */ /* 0x000fea0003800000 */
.L_x_1836:
        /* <DEDUP_REMOVED lines=11> */
.L_x_2048:


//--------------------- .text._ZN5flash44flash_bwd_dq_dk_dv_loop_seqk_parallel_kernelI23Flash_bwd_kernel_traitsILi256ELi64ELi64ELi8ELi4ELi2ELi2ELb0ELb0EN7cutlass6half_tE19Flash_kernel_traitsILi256ELi64ELi64ELi8ES3_EELb0ELb0ELb1ELb0ELb0ELb1ELb1EEEvNS_16Flash_bwd_paramsE --------------------------
	.section	.text._ZN5flash44flash_bwd_dq_dk_dv_loop_seqk_parallel_kernelI23Flash_bwd_kernel_traitsILi256ELi64ELi64ELi8ELi4ELi2ELi2ELb0ELb0EN7cutlass6half_tE19Flash_kernel_traitsILi256ELi64ELi64ELi8ES3_EELb0ELb0ELb1ELb0ELb0ELb1ELb1EEEvNS_16Flash_bwd_paramsE,"ax",@progbits
	.sectioninfo	@"SHI_REGISTERS=255"
	.align	128
        .global         _ZN5flash44flash_bwd_dq_dk_dv_loop_seqk_parallel_kernelI23Flash_bwd_kernel_traitsILi256ELi64ELi64ELi8ELi4ELi2ELi2ELb0ELb0EN7cutlass6half_tE19Flash_kernel_traitsILi256ELi64ELi64ELi8ES3_EELb0ELb0ELb1ELb0ELb0ELb1ELb1EEEvNS_16Flash_bwd_paramsE
        .type           _ZN5flash44flash_bwd_dq_dk_dv_loop_seqk_parallel_kernelI23Flash_bwd_kernel_traitsILi256ELi64ELi64ELi8ELi4ELi2ELi2ELb0ELb0EN7cutlass6half_tE19Flash_kernel_traitsILi256ELi64ELi64ELi8ES3_EELb0ELb0ELb1ELb0ELb0ELb1ELb1EEEvNS_16Flash_bwd_paramsE,@function
        .size           _ZN5flash44flash_bwd_dq_dk_dv_loop_seqk_parallel_kernelI23Flash_bwd_kernel_traitsILi256ELi64ELi64ELi8ELi4ELi2ELi2ELb0ELb0EN7cutlass6half_tE19Flash_kernel_traitsILi256ELi64ELi64ELi8ES3_EELb0ELb0ELb1ELb0ELb0ELb1ELb1EEEvNS_16Flash_bwd_paramsE,(.L_x_2049 - _ZN5flash44flash_bwd_dq_dk_dv_loop_seqk_parallel_kernelI23Flash_bwd_kernel_traitsILi256ELi64ELi64ELi8ELi4ELi2ELi2ELb0ELb0EN7cutlass6half_tE19Flash_kernel_traitsILi256ELi64ELi64ELi8ES3_EELb0ELb0ELb1ELb0ELb0ELb1ELb1EEEvNS_16Flash_bwd_paramsE)
        .other          _ZN5flash44flash_bwd_dq_dk_dv_loop_seqk_parallel_kernelI23Flash_bwd_kernel_traitsILi256ELi64ELi64ELi8ELi4ELi2ELi2ELb0ELb0EN7cutlass6half_tE19Flash_kernel_traitsILi256ELi64ELi64ELi8ES3_EELb0ELb0ELb1ELb0ELb0ELb1ELb1EEEvNS_16Flash_bwd_paramsE,@"STO_CUDA_ENTRY STV_DEFAULT"
_ZN5flash44flash_bwd_dq_dk_dv_loop_seqk_parallel_kernelI23Flash_bwd_kernel_traitsILi256ELi64ELi64ELi8ELi4ELi2ELi2ELb0ELb0EN7cutlass6half_tE19Flash_kernel_traitsILi256ELi64ELi64ELi8ES3_EELb0ELb0ELb1ELb0ELb0ELb1ELb1EEEvNS_16Flash_bwd_paramsE:
.text._ZN5flash44flash_bwd_dq_dk_dv_loop_seqk_parallel_kernelI23Flash_bwd_kernel_traitsILi256ELi64ELi64ELi8ELi4ELi2ELi2ELb0ELb0EN7cutlass6half_tE19Flash_kernel_traitsILi256ELi64ELi64ELi8ES3_EELb0ELb0ELb1ELb0ELb0ELb1ELb1EEEvNS_16Flash_bwd_paramsE:
        /* <DEDUP_REMOVED lines=29> */
[----:B--2---:R-:W-:Y:S01]  /*01d0*/  UIMAD.WIDE.U32 UR46, UR34, UR14, URZ ;  /* 0x0000000e222e72a5 */ /* 0x004fe2000f8e003f */
[----:B------:R-:W-:Y:S01]  /*01e0*/  IMAD.SHL.U32 R252, R13, 0x2, RZ ;  /* 0x000000020dfc7824 */ /* 0x000fe200078e00ff */
        /* <DEDUP_REMOVED lines=34> */
[----:B------:R-:W-:Y:S01]  /*0410*/  IMAD.IADD R0, R13, 0x1, -R0 ;  /* 0x000000010d007824 */ /* 0x000fe200078e0a00 */
[----:B------:R-:W-:Y:S01]  /*0420*/  LOP3.LUT R2, R2, 0xfffffff8, RZ, 0xc0, !PT ;  /* 0xfffffff802027812 */ /* 0x000fe200078ec0ff */
[----:B------:R-:W-:Y:S01]  /*0430*/  @UP5 UIMAD UR56, UR34, UR51, URZ ;  /* 0x00000033223852a4 */ /* 0x000fe2000f8e023f */
[----:B------:R-:W-:Y:S01]  /*0440*/  SHF.R.S32.HI R247, RZ, 0x3, R11 ;  /* 0x00000003fff77819 */ /* 0x000fe2000001140b */
[----:B------:R-:W-:Y:S01]  /*0450*/  ULDC.64 UR4, c[0x0][0x118] ;  /* 0x0000460000047ab9 */ /* 0x000fe20000000a00 */
[----:B------:R-:W-:Y:S01]  /*0460*/  SHF.R.S32.HI R3, RZ, 0x1f, R0 ;  /* 0x0000001fff037819 */ /* 0x000fe20000011400 */
[----:B------:R-:W-:Y:S01]  /*0470*/  IMAD.IADD R6, R5, 0x1, -R2 ;  /* 0x0000000105067824 */ /* 0x000fe200078e0a02 */
[----:B------:R-:W-:Y:S01]  /*0480*/  LOP3.LUT R2, R7, 0xfffffff0, RZ, 0xc0, !PT ;  /* 0xfffffff007027812 */ /* 0x000fe200078ec0ff */
[----:B------:R-:W-:Y:S01]  /*0490*/  ULDC UR42, c[0x0][0x2e8] ;  /* 0x0000ba00002a7ab9 */ /* 0x000fe20000000800 */
[----:B------:R-:W-:Y:S01]  /*04a0*/  LEA.HI R15, R3, R0, RZ, 0x2 ;  /* 0x00000000030f7211 */ /* 0x000fe200078f10ff */
[----:B------:R-:W-:Y:S01]  /*04b0*/  IMAD.SHL.U32 R3, R247, 0x40, RZ ;  /* 0x00000040f7037824 */ /* 0x000fe200078e00ff */
[----:B------:R-:W-:Y:S01]  /*04c0*/  LOP3.LUT R0, R11, 0xfffffff8, RZ, 0xc0, !PT ;  /* 0xfffffff80b007812 */ /* 0x000fe200078ec0ff */
[----:B------:R-:W-:Y:S01]  /*04d0*/  IMAD.IADD R2, R13, 0x1, -R2 ;  /* 0x000000010d027824 */ /* 0x000fe200078e0a02 */
[----:B------:R-:W-:-:S02]  /*04e0*/  ULOP3.LUT UR58, UR38, UR58, URZ, 0x3c, !UPT ;  /* 0x0000003a263a7292 */ /* 0x000fc4000f8e3c3f */
[----:B------:R-:W-:Y:S01]  /*04f0*/  LOP3.LUT R3, R3, 0x1c0, RZ, 0xc0, !PT ;  /* 0x000001c003037812 */ /* 0x000fe200078ec0ff */
[----:B------:R-:W-:Y:S01]  /*0500*/  IMAD.IADD R0, R13, 0x1, -R0 ;  /* 0x000000010d007824 */ /* 0x000fe200078e0a00 */
[----:B------:R-:W-:Y:S01]  /*0510*/  SHF.R.S32.HI R4, RZ, 0x1f, R2 ;  /* 0x0000001fff047819 */ /* 0x000fe20000011402 */
[----:B------:R-:W-:Y:S01]  /*0520*/  USHF.R.S32.HI UR59, URZ, 0x1f, UR38 ;  /* 0x0000001f3f3b7899 */ /* 0x000fe20008011426 */
[----:B------:R-:W-:Y:S01]  /*0530*/  SHF.R.U32.HI R5, RZ, 0x3, R3 ;  /* 0x00000003ff057819 */ /* 0x000fe20000011603 */
[----:B------:R-:W-:Y:S01]  /*0540*/  IMAD.SHL.U32 R16, R0, 0x8, RZ ;  /* 0x0000000800107824 */ /* 0x000fe200078e00ff */
[----:B------:R-:W-:Y:S01]  /*0550*/  LEA.HI R9, R4, R2, RZ, 0x3 ;  /* 0x0000000204097211 */ /* 0x000fe200078f18ff */
[----:B------:R-:W-:Y:S01]  /*0560*/  UISETP.NE.AND UP6, UPT, UR10, URZ, UPT ;  /* 0x0000003f0a00728c */ /* 0x000fe2000bfc5270 */
[C---:B------:R-:W-:Y:S01]  /*0570*/  LOP3.LUT P4, RZ, R0.reuse, 0x2, RZ, 0xc0, !PT ;  /* 0x0000000200ff7812 */ /* 0x040fe2000788c0ff */
[----:B------:R-:W-:Y:S01]  /*0580*/  USHF.R.S32.HI UR61, URZ, 0x1f, UR34 ;  /* 0x0000001f3f3d7899 */ /* 0x000fe20008011422 */
[----:B------:R-:W-:Y:S01]  /*0590*/  LOP3.LUT R4, R3, 0x38, R16, 0xf8, !PT ;  /* 0x0000003803047812 */ /* 0x000fe200078ef810 */
[----:B------:R1:W-:Y:S01]  /*05a0*/  STL [R1], R16 ;  /* 0x0000001001007387 */ /* 0x0003e20000100800 */
[----:B------:R-:W-:Y:S01]  /*05b0*/  LOP3.LUT R3, R9, 0xfffffff8, RZ, 0xc0, !PT ;  /* 0xfffffff809037812 */ /* 0x000fe200078ec0ff */
[----:B------:R-:W-:Y:S01]  /*05c0*/  USHF.R.S32.HI UR60, URZ, 0x1f, UR38 ;  /* 0x0000001f3f3c7899 */ /* 0x000fe20008011426 */
[C---:B------:R-:W-:Y:S01]  /*05d0*/  LOP3.LUT P3, RZ, R0.reuse, 0x4, RZ, 0xc0, !PT ;  /* 0x0000000400ff7812 */ /* 0x040fe2000786c0ff */
[----:B------:R-:W-:Y:S01]  /*05e0*/  IMAD.SHL.U32 R0, R0, 0x40, RZ ;  /* 0x0000004000007824 */ /* 0x000fe200078e00ff */
[----:B------:R-:W-:Y:S01]  /*05f0*/  LOP3.LUT R7, R4, R5, RZ, 0x3c, !PT ;  /* 0x0000000504077212 */ /* 0x000fe200078e3cff */
[----:B------:R-:W-:Y:S01]  /*0600*/  UIMAD.WIDE.U32 UR44, UR36, UR46, URZ ;  /* 0x0000002e242c72a5 */ /* 0x000fe2000f8e003f */
[-C--:B------:R-:W-:Y:S01]  /*0610*/  LEA.HI R5, R12, R13.reuse, RZ, 0x7 ;  /* 0x0000000d0c057211 */ /* 0x080fe200078f38ff */
[----:B------:R-:W-:Y:S01]  /*0620*/  UIMAD UR53, UR37, UR46, URZ ;  /* 0x0000002e253572a4 */ /* 0x000fe2000f8e023f */
[----:B------:R-:W-:Y:S01]  /*0630*/  LOP3.LUT R0, R0, 0x1c0, RZ, 0xc0, !PT ;  /* 0x000001c000007812 */ /* 0x000fe200078ec0ff */
[----:B------:R-:W-:Y:S01]  /*0640*/  USHF.R.S32.HI UR55, URZ, 0x1f, UR49 ;  /* 0x0000001f3f377899 */ /* 0x000fe20008011431 */
[----:B------:R-:W-:Y:S01]  /*0650*/  SHF.R.S32.HI R5, RZ, 0x7, R5 ;  /* 0x00000007ff057819 */ /* 0x000fe20000011405 */
[----:B------:R-:W-:Y:S01]  /*0660*/  UIMAD UR52, UR6, UR52, URZ ;  /* 0x00000034063472a4 */ /* 0x000fe2000f8e023f */
[----:B------:R-:W-:Y:S01]  /*0670*/  LOP3.LUT R213, R0, 0x8, R11, 0xf8, !PT ;  /* 0x0000000800d57812 */ /* 0x000fe200078ef80b */
[----:B------:R-:W-:Y:S01]  /*0680*/  @!UP5 UIMAD UR51, UR7, UR51, URZ ;  /* 0x000000330733d2a4 */ /* 0x000fe2000f8e023f */
[----:B------:R-:W-:Y:S01]  /*0690*/  SHF.R.U32.HI R218, RZ, 0x3, R0 ;  /* 0x00000003ffda7819 */ /* 0x000fe20000011600 */
[----:B------:R-:W-:Y:S01]  /*06a0*/  USHF.R.S32.HI UR50, URZ, 0x1f, UR43 ;  /* 0x0000001f3f327899 */ /* 0x000fe2000801142b */
[----:B------:R-:W-:Y:S01]  /*06b0*/  LEA.HI R4, R12, R13, RZ, 0x6 ;  /* 0x0000000d0c047211 */ /* 0x000fe200078f30ff */
[----:B------:R-:W-:Y:S01]  /*06c0*/  UMOV UR41, 0xffff8000 ;  /* 0xffff800000297882 */ /* 0x000fe20000000000 */
[----:B------:R-:W-:-:S02]  /*06d0*/  LOP3.LUT R213, R213, R218, RZ, 0x3c, !PT ;  /* 0x000000dad5d57212 */ /* 0x000fc400078e3cff */
        /* <DEDUP_REMOVED lines=8> */
[----:B------:R1:W-:Y:S01]  /*0760*/  STL [R1+0xc], R16 ;  /* 0x00000c1001007387 */ /* 0x0003e20000100800 */
        /* <DEDUP_REMOVED lines=11> */
[----:B------:R-:W-:Y:S01]  /*0820*/  IMAD.SHL.U32 R4, R0, 0x8, RZ ;  /* 0x0000000800047824 */ /* 0x000fe200078e00ff */
[----:B------:R-:W-:Y:S01]  /*0830*/  LOP3.LUT R252, R3, 0x6, R252, 0xf8, !PT ;  /* 0x0000000603fc7812 */ /* 0x000fe200078ef8fc */
[----:B------:R-:W-:Y:S01]  /*0840*/  IMAD.SHL.U32 R0, R6, 0x40, RZ ;  /* 0x0000004006007824 */ /* 0x000fe200078e00ff */
[----:B------:R1:W-:Y:S01]  /*0850*/  STL [R1+0x8], R11 ;  /* 0x0000080b01007387 */ /* 0x0003e20000100800 */
[----:B------:R-:W-:Y:S01]  /*0860*/  IMAD.IADD R6, R13, 0x1, -R2 ;  /* 0x000000010d067824 */ /* 0x000fe200078e0a02 */
[----:B------:R-:W-:Y:S01]  /*0870*/  LOP3.LUT R2, R4, 0x18, RZ, 0xc0, !PT ;  /* 0x0000001804027812 */ /* 0x000fe200078ec0ff */
[----:B------:R-:W-:Y:S01]  /*0880*/  IMAD.SHL.U32 R5, R8, 0x20, RZ ;  /* 0x0000002008057824 */ /* 0x000fe200078e00ff */
[----:B------:R-:W-:Y:S01]  /*0890*/  LOP3.LUT R0, R0, 0x1c0, RZ, 0xc0, !PT ;  /* 0x000001c000007812 */ /* 0x000fe200078ec0ff */
[----:B------:R-:W-:-:S02]  /*08a0*/  IMAD.SHL.U32 R213, R213, 0x2, RZ ;  /* 0x00000002d5d57824 */ /* 0x000fc400078e00ff */
[----:B------:R-:W-:Y:S01]  /*08b0*/  IMAD.SHL.U32 R219, R218, 0x2, RZ ;  /* 0x00000002dadb7824 */ /* 0x000fe200078e00ff */
[----:B------:R-:W-:Y:S01]  /*08c0*/  SHF.R.U32.HI R4, RZ, 0x3, R0 ;  /* 0x00000003ff047819 */ /* 0x000fe20000011600 */
[C---:B------:R-:W-:Y:S01]  /*08d0*/  IMAD.IADD R214, R213.reuse, 0x1, R214 ;  /* 0x00000001d5d67824 */ /* 0x040fe200078e02d6 */
[----:B------:R-:W-:Y:S01]  /*08e0*/  LOP3.LUT R7, R2, 0x20, R5, 0xf8, !PT ;  /* 0x0000002002077812 */ /* 0x000fe200078ef805 */
[----:B------:R-:W-:Y:S01]  /*08f0*/  IMAD R218, R218, 0x2, R215 ;  /* 0x00000002dada7824 */ /* 0x000fe200078e02d7 */
[----:B------:R-:W-:Y:S01]  /*0900*/  LOP3.LUT R3, R0, 0x20, R3, 0xf8, !PT ;  /* 0x0000002000037812 */ /* 0x000fe200078ef803 */
[----:B------:R-:W-:Y:S01]  /*0910*/  IMAD.IADD R216, R213, 0x1, R215 ;  /* 0x00000001d5d87824 */ /* 0x000fe200078e02d7 */
[----:B------:R-:W-:Y:S01]  /*0920*/  LOP3.LUT R5, R4, R0, R2, 0x1e, !PT ;  /* 0x0000000004057212 */ /* 0x000fe200078e1e02 */
[----:B------:R-:W-:Y:S01]  /*0930*/  IMAD.SHL.U32 R0, R6, 0x2, RZ ;  /* 0x0000000206007824 */ /* 0x000fe200078e00ff */
[----:B------:R-:W-:Y:S01]  /*0940*/  LOP3.LUT R4, R3, R4, RZ, 0x3c, !PT ;  /* 0x0000000403047212 */ /* 0x000fe200078e3cff */
[----:B------:R-:W-:-:S02]  /*0950*/  IMAD.SHL.U32 R3, R16, 0x40, RZ ;  /* 0x0000004010037824 */ /* 0x000fc400078e00ff */
[--C-:B------:R-:W-:Y:S02]  /*0960*/  IMAD R2, R10, 0x400, R0.reuse ;  /* 0x000004000a027824 */ /* 0x100fe400078e0200 */
[----:B------:R-:W-:Y:S01]  /*0970*/  IMAD R0, R222, 0x400, R0 ;  /* 0x00000400de007824 */ /* 0x000fe200078e0200 */
[----:B------:R-:W-:Y:S01]  /*0980*/  LOP3.LUT R3, R3, 0x1c0, RZ, 0xc0, !PT ;  /* 0x000001c003037812 */ /* 0x000fe200078ec0ff */
[----:B------:R-:W-:Y:S01]  /*0990*/  IMAD.IADD R239, R2, 0x1, R4 ;  /* 0x0000000102ef7824 */ /* 0x000fe200078e0204 */
[----:B------:R-:W-:Y:S01]  /*09a0*/  SHF.R.S32.HI R4, RZ, 0x2, R15 ;  /* 0x00000002ff047819 */ /* 0x000fe2000001140f */
[----:B------:R-:W-:Y:S01]  /*09b0*/  IMAD.IADD R248, R0, 0x1, R5 ;  /* 0x0000000100f87824 */ /* 0x000fe200078e0205 */
[----:B------:R-:W-:Y:S01]  /*09c0*/  SHF.R.U32.HI R2, RZ, 0x3, R3 ;  /* 0x00000003ff027819 */ /* 0x000fe20000011603 */
[----:B------:R-:W-:Y:S02]  /*09d0*/  IMAD.SHL.U32 R0, R8, 0x8, RZ ;  /* 0x0000000808007824 */ /* 0x000fe400078e00ff */
[----:B------:R-:W-:Y:S01]  /*09e0*/  IMAD.SHL.U32 R5, R9, 0x40, RZ ;  /* 0x0000004009057824 */ /* 0x000fe200078e00ff */
[----:B------:R-:W-:Y:S01]  /*09f0*/  LEA R248, R248, 0x18000, 0x1 ;  /* 0x00018000f8f87811 */ /* 0x000fe200078e08ff */
[----:B------:R-:W-:Y:S01]  /*0a00*/  IMAD.SHL.U32 R239, R239, 0x2, RZ ;  /* 0x00000002efef7824 */ /* 0x000fe200078e00ff */
[----:B------:R-:W-:Y:S01]  /*0a10*/  LOP3.LUT R6, R3, 0x8, R0, 0xf8, !PT ;  /* 0x0000000803067812 */ /* 0x000fe200078ef800 */
[----:B------:R-:W-:Y:S01]  /*0a20*/  IMAD R251, R10, 0x10, R4 ;  /* 0x000000100afb7824 */ /* 0x000fe200078e0204 */
[----:B------:R-:W-:Y:S01]  /*0a30*/  LOP3.LUT R0, R5, 0xfffffe00, RZ, 0xc0, !PT ;  /* 0xfffffe0005007812 */ /* 0x000fe200078ec0ff */
[----:B------:R-:W-:Y:S01]  /*0a40*/  IMAD.IADD R242, R239, 0x1, R241 ;  /* 0x00000001eff27824 */ /* 0x000fe200078e02f1 */
[----:B------:R-:W-:Y:S01]  /*0a50*/  LOP3.LUT R3, R2, R7, R3, 0x1e, !PT ;  /* 0x0000000702037212 */ /* 0x000fe200078e1e03 */
[----:B------:R-:W-:Y:S01]  /*0a60*/  IMAD.SHL.U32 R231, R11, 0x2, RZ ;  /* 0x000000020be77824 */ /* 0x000fe200078e00ff */
        /* <DEDUP_REMOVED lines=10> */
[----:B------:R-:W-:Y:S01]  /*0b10*/  LEA R222, R222, 0x28000, 0x1 ;  /* 0x00028000dede7811 */ /* 0x000fe200078e08ff */
[----:B------:R-:W-:Y:S01]  /*0b20*/  IMAD.IADD R241, R241, 0x1, R240 ;  /* 0x00000001f1f17824 */ /* 0x000fe200078e02f0 */
[----:B-1----:R-:W-:-:S02]  /*0b30*/  @P2 IADD3 R249, R248, -0x40, RZ ;  /* 0xffffffc0f8f92810 */ /* 0x002fc40007ffe0ff */
.L_x_1873:
        /* <DEDUP_REMOVED lines=53> */
.L_x_1837:
        /* <DEDUP_REMOVED lines=67> */
.L_x_1839:
        /* <DEDUP_REMOVED lines=18> */
.L_x_1840:
        /* <DEDUP_REMOVED lines=71> */
.L_x_1841:
[----:B------:R-:W-:Y:S02]  /*1850*/  UMOV UR15, UR52 ;  /* 0x00000034000f7c82 */ /* 0x000fe40008000000 */
.L_x_1842:
[----:B------:R-:W2:Y:S04]  /*1860*/  LDL.64 R2, [R1] ;  /* 0x0000000001027983 */ /* 0x000ea80000100a00 */
[----:B------:R1:W2:Y:S01]  /*1870*/  LDL.64 R14, [R1] ;  /* 0x00000000010e7983 */ /* 0x0002a20000100a00 */
        /* <DEDUP_REMOVED lines=11> */
[----:B------:R-:W-:Y:S01]  /*1930*/  BSSY B1, `(.L_x_1838) ;  /* 0x0000782000017945 */ /* 0x000fe20003800000 */
[----:B------:R-:W-:-:S02]  /*1940*/  UIMAD UR6, UR59, UR8, URZ ;  /* 0x000000083b0672a4 */ /* 0x000fc4000f8e023f */
[----:B------:R-:W-:Y:S01]  /*1950*/  UMOV UR17, 0x4 ;  /* 0x0000000400117882 */ /* 0x000fe20000000000 */
[----:B------:R-:W-:Y:S01]  /*1960*/  IMAD R5, R5, c[0x0][0x190], RZ ;  /* 0x0000640005057a24 */ /* 0x000fe200078e02ff */
[----:B------:R-:W-:Y:S02]  /*1970*/  UIMAD UR18, UR38, UR9, UR6 ;  /* 0x00000009261272a4 */ /* 0x000fe4000f8e0206 */
[----:B------:R-:W-:Y:S02]  /*1980*/  ULDC.64 UR4, c[0x0][0x200] ;  /* 0x0000800000047ab9 */ /* 0x000fe40000000a00 */
[----:B------:R-:W-:Y:S02]  /*1990*/  ULDC.64 UR8, c[0x0][0x378] ;  /* 0x0000de0000087ab9 */ /* 0x000fe40000000a00 */
        /* <DEDUP_REMOVED lines=13> */
[----:B------:R3:W4:Y:S02]  /*1a70*/  R2UR UR4, R9 ;  /* 0x00000000090473c2 */ /* 0x00072400000e0000 */
[----:B------:R-:W-:Y:S02]  /*1a80*/  ULDC UR17, c[0x0][0x2e8] ;  /* 0x0000ba0000117ab9 */ /* 0x000fe40000000800 */
[----:B------:R-:W-:-:S02]  /*1a90*/  UIADD3 UR6, UR6, -UR17, URZ ;  /* 0x8000001106067290 */ /* 0x000fc4000fffe03f */
[----:B------:R-:W-:Y:S02]  /*1aa0*/  UMOV UR16, UR8 ;  /* 0x0000000800107c82 */ /* 0x000fe40008000000 */
[----:B------:R-:W-:Y:S01]  /*1ab0*/  USHF.R.S32.HI UR17, URZ, 0x1f, UR6 ;  /* 0x0000001f3f117899 */ /* 0x000fe20008011406 */
[----:B------:R1:W1:Y:S01]  /*1ac0*/  R2UR UR5, R10 ;  /* 0x000000000a0573c2 */ /* 0x00026200000e0000 */
[----:B------:R-:W-:Y:S02]  /*1ad0*/  UMOV UR15, UR9 ;  /* 0x00000009000f7c82 */ /* 0x000fe40008000000 */
[----:B------:R-:W-:Y:S02]  /*1ae0*/  ULEA.HI UR17, UR17, UR6, URZ, 0x6 ;  /* 0x0000000611117291 */ /* 0x000fe4000f8f303f */
[----:B------:R-:W-:Y:S02]  /*1af0*/  UIADD3 UR6, UR33, -0x1, URZ ;  /* 0xffffffff21067890 */ /* 0x000fe4000fffe03f */
[----:B------:R-:W-:-:S04]  /*1b00*/  USHF.R.S32.HI UR17, URZ, 0x6, UR17 ;  /* 0x000000063f117899 */ /* 0x000fc80008011411 */
[----:B------:R-:W-:Y:S01]  /*1b10*/  UISETP.LT.AND UP1, UPT, URZ, UR17, UPT ;  /* 0x000000113f00728c */ /* 0x000fe2000bf21270 */
[----:B---3--:R-:W3:Y:S03]  /*1b20*/  S2R R9, SR_TID.X ;  /* 0x0000000000097919 */ /* 0x008ee60000002100 */
[----:B------:R-:W-:-:S04]  /*1b30*/  USEL UR17, URZ, UR17, !UP1 ;  /* 0x000000113f117287 */ /* 0x000fc8000c800000 */
[----:B------:R-:W-:Y:S01]  /*1b40*/  UISETP.GT.AND UP1, UPT, UR33, UR17, UPT ;  /* 0x000000112100728c */ /* 0x000fe2000bf24270 */
[----:B--2---:R-:W-:-:S05]  /*1b50*/  IMAD.MOV.U32 R14, RZ, RZ, R2 ;  /* 0x000000ffff0e7224 */ /* 0x004fca00078e0002 */
[----:B------:R-:W-:-:S05]  /*1b60*/  SHF.R.S32.HI R15, RZ, 0x1f, R14 ;  /* 0x0000001fff0f7819 */ /* 0x000fca000001140e */
[C---:B------:R-:W-:Y:S01]  /*1b70*/  IMAD.WIDE.U32 R2, R4.reuse, c[0x0][0x190], R14 ;  /* 0x0000640004027a25 */ /* 0x040fe200078e000e */
[----:B------:R2:W-:Y:S03]  /*1b80*/  STL [R1+0x4], R15 ;  /* 0x0000040f01007387 */ /* 0x0005e60000100800 */
[----:B------:R-:W-:Y:S01]  /*1b90*/  IMAD R4, R4, c[0x0][0x194], R5 ;  /* 0x0000650004047a24 */ /* 0x000fe200078e0205 */
[----:B------:R-:W-:-:S04]  /*1ba0*/  IADD3 R6, P0, R2, UR39, RZ ;  /* 0x0000002702067c10 */ /* 0x000fc8000ff1e0ff */
[----:B------:R-:W-:Y:S02]  /*1bb0*/  IADD3.X R7, R3, UR35, R4, P0, !PT ;  /* 0x0000002303077c10 */ /* 0x000fe400087fe404 */
[----:B---3--:R-:W-:Y:S02]  /*1bc0*/  SHF.R.S32.HI R4, RZ, 0x1f, R9 ;  /* 0x0000001fff047819 */ /* 0x008fe40000011409 */
[----:B------:R-:W-:Y:S02]  /*1bd0*/  IADD3 R2, P0, R14, UR27, RZ ;  /* 0x0000001b0e027c10 */ /* 0x000fe4000ff1e0ff */
[----:B------:R-:W-:Y:S02]  /*1be0*/  LEA.HI R4, R4, R9, RZ, 0x5 ;  /* 0x0000000904047211 */ /* 0x000fe400078f28ff */
[----:B------:R-:W-:Y:S02]  /*1bf0*/  IADD3.X R3, R15, UR31, RZ, P0, !PT ;  /* 0x0000001f0f037c10 */ /* 0x000fe400087fe4ff */
[----:B------:R-:W-:-:S02]  /*1c00*/  LOP3.LUT R5, R4, 0xffffffe0, RZ, 0xc0, !PT ;  /* 0xffffffe004057812 */ /* 0x000fc400078ec0ff */
[----:B------:R-:W-:Y:S01]  /*1c10*/  SHF.R.S32.HI R4, RZ, 0x5, R4 ;  /* 0x00000005ff047819 */ /* 0x000fe20000011404 */
[----:B------:R-:W-:-:S04]  /*1c20*/  IMAD.WIDE.U32 R2, R8, c[0x0][0x370], R2 ;  /* 0x0000dc0008027a25 */ /* 0x000fc800078e0002 */
[----:B------:R-:W-:Y:S01]  /*1c30*/  IMAD.IADD R5, R9, 0x1, -R5 ;  /* 0x0000000109057824 */ /* 0x000fe200078e0a05 */
[----:B------:R-:W-:-:S03]  /*1c40*/  IADD3 R3, R3, UR10, RZ ;  /* 0x0000000a03037c10 */ /* 0x000fc6000fffe0ff */
[----:B------:R-:W-:-:S05]  /*1c50*/  IMAD R4, R4, UR48, R5 ;  /* 0x0000003004047c24 */ /* 0x000fca000f8e0205 */
[----:B------:R-:W-:-:S04]  /*1c60*/  IADD3 R9, P0, R4, UR28, RZ ;  /* 0x0000001c04097c10 */ /* 0x000fc8000ff1e0ff */
[----:B------:R-:W-:Y:S01]  /*1c70*/  LEA.HI.X.SX32 R8, R4, UR19, 0x1, P0 ;  /* 0x0000001304087c11 */ /* 0x000fe200080f0eff */
[----:B------:R-:W-:Y:S01]  /*1c80*/  IMAD.U32 R4, RZ, RZ, UR38 ;  /* 0x00000026ff047e24 */ /* 0x000fe2000f8e00ff */
[----:B------:R-:W-:-:S03]  /*1c90*/  LEA R228, P2, R9, c[0x0][0x350], 0x2 ;  /* 0x0000d40009e47a11 */ /* 0x000fc600078410ff */
[----:B------:R-:W-:Y:S01]  /*1ca0*/  IMAD.WIDE.U32 R2, R4, c[0x0][0x378], R2 ;  /* 0x0000de0004027a25 */ /* 0x000fe200078e0002 */
[----:B------:R-:W-:-:S03]  /*1cb0*/  LEA.HI.X R229, R9, c[0x0][0x354], R8, 0x2, P2 ;  /* 0x0000d50009e57a11 */ /* 0x000fc600010f1408 */
[----:B------:R-:W-:Y:S01]  /*1cc0*/  IMAD.WIDE.U32 R4, R4, c[0x0][0x1a8], R6 ;  /* 0x00006a0004047a25 */ /* 0x000fe200078e0006 */
[----:B------:R-:W-:-:S04]  /*1cd0*/  IADD3 R3, R3, UR11, RZ ;  /* 0x0000000b03037c10 */ /* 0x000fc8000fffe0ff */
[----:B------:R-:W-:Y:S01]  /*1ce0*/  IADD3 R6, R5, UR18, RZ ;  /* 0x0000001205067c10 */ /* 0x000fe2000fffe0ff */
[----:B------:R-:W-:Y:S01]  /*1cf0*/  IMAD R5, R13, c[0x0][0x370], RZ ;  /* 0x0000dc000d057a24 */ /* 0x000fe200078e02ff */
[----:B------:R-:W-:Y:S01]  /*1d00*/  LEA R234, P0, R4, c[0x0][0x160], 0x1 ;  /* 0x0000580004ea7a11 */ /* 0x000fe200078008ff */
[----:B------:R-:W-:-:S03]  /*1d10*/  IMAD.WIDE.U32 R2, R247, c[0x0][0x370], R2 ;  /* 0x0000dc00f7027a25 */ /* 0x000fc600078e0002 */
[----:B------:R-:W-:Y:S01]  /*1d20*/  LEA.HI.X R235, R4, c[0x0][0x164], R6, 0x1, P0 ;  /* 0x0000590004eb7a11 */ /* 0x000fe200000f0c06 */
[----:B------:R-:W-:Y:S01]  /*1d30*/  IMAD R5, R247, c[0x0][0x374], R5 ;  /* 0x0000dd00f7057a24 */ /* 0x000fe200078e0205 */
[----:B------:R-:W-:Y:S02]  /*1d40*/  PLOP3.LUT P0, PT, PT, PT, UP1, 0x80, 0x0 ;  /* 0x000000000000781c */ /* 0x000fe40003f0f018 */
[----:B------:R-:W-:Y:S01]  /*1d50*/  LEA R232, P3, R2, c[0x0][0x330], 0x1 ;  /* 0x0000cc0002e87a11 */ /* 0x000fe200078608ff */
[----:B------:R-:W-:-:S05]  /*1d60*/  IMAD.IADD R3, R3, 0x1, R5 ;  /* 0x0000000103037824 */ /* 0x000fca00078e0205 */
[----:B------:R-:W-:-:S05]  /*1d70*/  LEA.HI.X R233, R2, c[0x0][0x334], R3, 0x1, P3 ;  /* 0x0000cd0002e97a11 */ /* 0x000fca00018f0c03 */
[----:B-1--4-:R-:W-:Y:S05]  /*1d80*/  @P0 BRA `(.L_x_1843) ;  /* 0x0000081000000947 */ /* 0x012fea0003800000 */
[----:B--2---:R-:W-:Y:S02]  /*1d90*/  @UP0 UIADD3 UR6, UR21, UR24, URZ ;  /* 0x0000001815060290 */ /* 0x004fe4000fffe03f */
        /* <DEDUP_REMOVED lines=17> */
.L_x_1844:
        /* <DEDUP_REMOVED lines=18> */
.L_x_1845:
[----:B------:R-:W-:Y:S01]  /*1fd0*/  ULDC.64 UR8, c[0x0][0x3a0] ;  /* 0x0000e80000087ab9 */ /* 0x000fe20000000a00 */
[----:B------:R-:W-:Y:S01]  /*1fe0*/  IMAD.U32 R2, RZ, RZ, UR23 ;  /* 0x00000017ff027e24 */ /* 0x000fe2000f8e00ff */
[----:B------:R-:W-:Y:S01]  /*1ff0*/  UIMAD UR6, UR20, UR8, URZ ;  /* 0x00000008140672a4 */ /* 0x000fe2000f8e023f */
[----:B------:R-:W-:Y:S01]  /*2000*/  BSSY B0, `(.L_x_1846) ;  /* 0x000001b000007945 */ /* 0x000fe20003800000 */
[----:B------:R-:W-:Y:S01]  /*2010*/  UIMAD UR7, UR22, -0x40, UR7 ;  /* 0xffffffc0160778a4 */ /* 0x000fe2000f8e0207 */
[----:B------:R-:W-:Y:S01]  /*2020*/  IMAD.WIDE.U32 R2, R2, c[0x0][0x3a0], R14 ;  /* 0x0000e80002027a25 */ /* 0x000fe200078e000e */
[----:B------:R-:W-:-:S03]  /*2030*/  UIMAD UR6, UR23, UR9, UR6 ;  /* 0x00000009170672a4 */ /* 0x000fc6000f8e0206 */
[----:B------:R-:W-:Y:S01]  /*2040*/  ULDC.64 UR8, c[0x0][0x3b8] ;  /* 0x0000ee0000087ab9 */ /* 0x000fe20000000a00 */
[----:B------:R-:W-:Y:S02]  /*2050*/  IADD3 R4, P0, R2, UR14, RZ ;  /* 0x0000000e02047c10 */ /* 0x000fe4000ff1e0ff */
        /* <DEDUP_REMOVED lines=21> */
.L_x_1847:
[----:B------:R-:W-:Y:S05]  /*21b0*/  BSYNC B0 ;  /* 0x0000000000007941 */ /* 0x000fea0003800000 */
.L_x_1846:
        /* <DEDUP_REMOVED lines=17> */
.L_x_1849:
[----:B------:R-:W-:Y:S05]  /*22d0*/  BSYNC B0 ;  /* 0x0000000000007941 */ /* 0x000fea0003800000 */
.L_x_1848:
        /* <DEDUP_REMOVED lines=28> */
.L_x_1851:
[----:B------:R-:W-:Y:S05]  /*24a0*/  BSYNC B0 ;  /* 0x0000000000007941 */ /* 0x000fea0003800000 */
.L_x_1850:
        /* <DEDUP_REMOVED lines=15> */
.L_x_1843:
[----:B--2---:R-:W2:Y:S01]  /*25a0*/  LDL R5, [R1+0x8] ;  /* 0x0000080001057983 */ /* 0x004ea20000100800 */
        /* <DEDUP_REMOVED lines=9> */
[----:B------:R-:W-:Y:S01]  /*2640*/  UISETP.NE.AND UP0, UPT, UR8, 0x1, UPT ;  /* 0x000000010800788c */ /* 0x000fe2000bf05270 */
[----:B------:R-:W-:Y:S01]  /*2650*/  @P0 BAR.SYNC.DEFER_BLOCKING 0x0 ;  /* 0x0000000000000b1d */ /* 0x000fe20000010000 */
        /* <DEDUP_REMOVED lines=49> */
.L_x_1854:
[----:B------:R-:W-:Y:S01]  /*2970*/  @!PT LDS RZ, [RZ] ;  /* 0x00000000fffff984 */ /* 0x000fe20000000800 */
[----:B------:R-:W-:Y:S01]  /*2980*/  @!PT LDS RZ, [RZ] ;  /* 0x00000000fffff984 */ /* 0x000fe20000000800 */
[----:B------:R-:W-:Y:S01]  /*2990*/  @!PT LDS RZ, [RZ] ;  /* 0x00000000fffff984 */ /* 0x000fe20000000800 */
[----:B-1----:R1:W-:Y:S04]  /*29a0*/  LDGSTS.E.BYPASS.LTC128B.128 [R230], [R234.64] ;  /* 0x00000000eae67fae */ /* 0x0023e8000b901d44 */
[----:B------:R1:W-:Y:S04]  /*29b0*/  LDGSTS.E.BYPASS.LTC128B.128 [R230+0x2000], [R234.64+0x80] ;  /* 0x02000080eae67fae */ /* 0x0003e8000b901d44 */
[----:B------:R1:W-:Y:S04]  /*29c0*/  LDGSTS.E.BYPASS.LTC128B.128 [R230+0x4000], [R234.64+0x100] ;  /* 0x04000100eae67fae */ /* 0x0003e8000b901d44 */
[----:B------:R1:W-:Y:S02]  /*29d0*/  LDGSTS.E.BYPASS.LTC128B.128 [R230+0x6000], [R234.64+0x180] ;  /* 0x06000180eae67fae */ /* 0x0003e4000b901d44 */
.L_x_1855:
[----:B------:R-:W-:Y:S05]  /*29e0*/  BSYNC B0 ;  /* 0x0000000000007941 */ /* 0x000fea0003800000 */
.L_x_1853:
        /* <DEDUP_REMOVED lines=21> */
.L_x_1857:
        /* <DEDUP_REMOVED lines=9> */
.L_x_1858:
[----:B------:R-:W-:Y:S05]  /*2bd0*/  BSYNC B0 ;  /* 0x0000000000007941 */ /* 0x000fea0003800000 */
.L_x_1856:
[----:B------:R-:W-:Y:S01]  /*2be0*/  ULDC.64 UR10, c[0x0][0x1a0] ;  /* 0x00006800000a7ab9 */ /* 0x000fe20000000a00 */
[----:B------:R-:W-:Y:S01]  /*2bf0*/  IMAD.U32 R4, RZ, RZ, UR23 ;  /* 0x00000017ff047e24 */ /* 0x000fe2000f8e00ff */
[----:B------:R-:W-:Y:S01]  /*2c00*/  ULDC.64 UR18, c[0x0][0x198] ;  /* 0x0000660000127ab9 */ /* 0x000fe20000000a00 */
[----:B--2---:R-:W-:Y:S01]  /*2c10*/  MOV R2, UR23 ;  /* 0x0000001700027c02 */ /* 0x004fe20008000f00 */
[----:B------:R-:W-:Y:S01]  /*2c20*/  UIMAD UR9, UR20, UR10, URZ ;  /* 0x0000000a140972a4 */ /* 0x000fe2000f8e023f */
[--C-:B------:R-:W-:Y:S01]  /*2c30*/  IMAD.WIDE.U32 R4, R4, c[0x0][0x198], R14.reuse ;  /* 0x0000660004047a25 */ /* 0x100fe200078e000e */
[----:B------:R-:W-:Y:S01]  /*2c40*/  UIMAD UR18, UR20, UR18, URZ ;  /* 0x00000012141272a4 */ /* 0x000fe2000f8e023f */
[----:B------:R-:W2:Y:S01]  /*2c50*/  LDL R19, [R1+0xc] ;  /* 0x00000c0001137983 */ /* 0x000ea20000100800 */
[----:B------:R-:W-:Y:S01]  /*2c60*/  UIMAD UR10, UR23, UR11, UR9 ;  /* 0x0000000b170a72a4 */ /* 0x000fe2000f8e0209 */
[----:B------:R-:W-:Y:S01]  /*2c70*/  IMAD.WIDE.U32 R2, R2, c[0x0][0x1a0], R14 ;  /* 0x0000680002027a25 */ /* 0x000fe200078e000e */
[----:B------:R-:W-:Y:S01]  /*2c80*/  UIMAD UR19, UR23, UR19, UR18 ;  /* 0x00000013171372a4 */ /* 0x000fe2000f8e0212 */
[----:B------:R-:W-:Y:S01]  /*2c90*/  IADD3 R6, P3, R4, UR29, RZ ;  /* 0x0000001d04067c10 */ /* 0x000fe2000ff7e0ff */
[----:B------:R-:W-:-:S02]  /*2ca0*/  UIMAD UR9, UR22, -0x40, UR7 ;  /* 0xffffffc0160978a4 */ /* 0x000fc4000f8e0207 */
[----:B------:R-:W-:Y:S02]  /*2cb0*/  IMAD.U32 R8, RZ, RZ, UR10 ;  /* 0x0000000aff087e24 */ /* 0x000fe4000f8e00ff */
[----:B------:R-:W-:Y:S02]  /*2cc0*/  IMAD.U32 R7, RZ, RZ, UR19 ;  /* 0x00000013ff077e24 */ /* 0x000fe4000f8e00ff */
[----:B------:R-:W-:Y:S02]  /*2cd0*/  ISETP.GE.AND P1, PT, R9, UR9, PT ;  /* 0x0000000909007c0c */ /* 0x000fe4000bf26270 */
[----:B------:R-:W-:Y:S02]  /*2ce0*/  IADD3 R4, P2, R2, UR25, RZ ;  /* 0x0000001902047c10 */ /* 0x000fe4000ff5e0ff */
[----:B------:R-:W-:Y:S02]  /*2cf0*/  IADD3.X R7, R5, UR30, R7, P3, !PT ;  /* 0x0000001e05077c10 */ /* 0x000fe40009ffe407 */
[----:B------:R-:W-:Y:S01]  /*2d00*/  IADD3.X R5, R3, UR26, R8, P2, !PT ;  /* 0x0000001a03057c10 */ /* 0x000fe200097fe408 */
[----:B------:R-:W-:Y:S01]  /*2d10*/  IMAD R8, R11, c[0x0][0x1b8], RZ ;  /* 0x00006e000b087a24 */ /* 0x000fe200078e02ff */
[----:B------:R-:W-:Y:S01]  /*2d20*/  ISETP.GE.AND P2, PT, R247, UR9, PT ;  /* 0x00000009f7007c0c */ /* 0x000fe2000bf46270 */
[----:B------:R-:W-:-:S02]  /*2d30*/  IMAD R2, R11, c[0x0][0x1b0], RZ ;  /* 0x00006c000b027a24 */ /* 0x000fc400078e02ff */
[C---:B------:R-:W-:Y:S02]  /*2d40*/  IMAD R8, R0.reuse, c[0x0][0x1bc], R8 ;  /* 0x00006f0000087a24 */ /* 0x040fe400078e0208 */
[----:B------:R-:W-:Y:S01]  /*2d50*/  IMAD.WIDE.U32 R4, R0, c[0x0][0x1b8], R4 ;  /* 0x00006e0000047a25 */ /* 0x000fe200078e0004 */
[----:B------:R-:W-:-:S03]  /*2d60*/  @!P1 IADD3 R14, P3, R247, 0x20, RZ ;  /* 0x00000020f70e9810 */ /* 0x000fc60007f7e0ff */
[C---:B------:R-:W-:Y:S01]  /*2d70*/  IMAD R9, R0.reuse, c[0x0][0x1b4], R2 ;  /* 0x00006d0000097a24 */ /* 0x040fe200078e0202 */
[----:B------:R-:W-:Y:S01]  /*2d80*/  IADD3 R5, R5, R8, RZ ;  /* 0x0000000805057210 */ /* 0x000fe20007ffe0ff */
[----:B------:R-:W-:Y:S01]  /*2d90*/  IMAD.WIDE.U32 R2, R0, c[0x0][0x1b0], R6 ;  /* 0x00006c0000027a25 */ /* 0x000fe200078e0006 */
[-C--:B------:R-:W-:Y:S02]  /*2da0*/  @!P1 IADD3.X R8, RZ, R13.reuse, RZ, P3, !PT ;  /* 0x0000000dff089210 */ /* 0x080fe40001ffe4ff */
[----:B------:R-:W-:Y:S01]  /*2db0*/  @!P1 IADD3 R10, P3, R247, 0x20, RZ ;  /* 0x00000020f70a9810 */ /* 0x000fe20007f7e0ff */
[----:B------:R-:W-:Y:S02]  /*2dc0*/  IMAD.IADD R3, R3, 0x1, R9 ;  /* 0x0000000103037824 */ /* 0x000fe400078e0209 */
[----:B------:R-:W-:Y:S01]  /*2dd0*/  @!P2 IMAD R0, R13, c[0x0][0x198], RZ ;  /* 0x000066000d00aa24 */ /* 0x000fe200078e02ff */
[----:B------:R-:W-:Y:S01]  /*2de0*/  @!P1 IADD3.X R9, RZ, R13, RZ, P3, !PT ;  /* 0x0000000dff099210 */ /* 0x000fe20001ffe4ff */
[----:B------:R-:W-:-:S02]  /*2df0*/  @!P1 IMAD.MOV.U32 R6, RZ, RZ, R2 ;  /* 0x000000ffff069224 */ /* 0x000fc400078e0002 */
[--C-:B------:R-:W-:Y:S02]  /*2e00*/  @!P1 IMAD.MOV.U32 R7, RZ, RZ, R3.reuse ;  /* 0x000000ffff079224 */ /* 0x100fe400078e0003 */
[----:B------:R-:W-:Y:S02]  /*2e10*/  @!P1 IMAD R8, R8, c[0x0][0x198], RZ ;  /* 0x0000660008089a24 */ /* 0x000fe400078e02ff */
[C---:B------:R-:W-:Y:S02]  /*2e20*/  @!P2 IMAD R11, R247.reuse, c[0x0][0x19c], R0 ;  /* 0x00006700f70baa24 */ /* 0x040fe400078e0200 */
[----:B------:R-:W-:-:S04]  /*2e30*/  @!P2 IMAD.WIDE.U32 R2, R247, c[0x0][0x198], R2 ;  /* 0x00006600f702aa25 */ /* 0x000fc800078e0002 */
[----:B------:R-:W-:Y:S02]  /*2e40*/  @!P1 IMAD R0, R9, c[0x0][0x1a0], RZ ;  /* 0x0000680009009a24 */ /* 0x000fe400078e02ff */
[----:B------:R-:W-:Y:S02]  /*2e50*/  @!P1 IMAD.MOV.U32 R16, RZ, RZ, R4 ;  /* 0x000000ffff109224 */ /* 0x000fe400078e0004 */
[----:B------:R-:W-:Y:S02]  /*2e60*/  @!P1 IMAD.MOV.U32 R17, RZ, RZ, R5 ;  /* 0x000000ffff119224 */ /* 0x000fe400078e0005 */
[----:B------:R-:W-:Y:S01]  /*2e70*/  @!P1 IMAD R18, R14, c[0x0][0x19c], R8 ;  /* 0x000067000e129a24 */ /* 0x000fe200078e0208 */
[----:B------:R-:W-:Y:S01]  /*2e80*/  @!P2 LEA R8, P3, R2, c[0x0][0x168], 0x1 ;  /* 0x00005a000208aa11 */ /* 0x000fe200078608ff */
[----:B------:R-:W-:Y:S02]  /*2e90*/  @!P2 IMAD R12, R13, c[0x0][0x1a0], RZ ;  /* 0x000068000d0caa24 */ /* 0x000fe400078e02ff */
[----:B------:R-:W-:-:S04]  /*2ea0*/  @!P1 IMAD.WIDE.U32 R14, R14, c[0x0][0x198], R6 ;  /* 0x000066000e0e9a25 */ /* 0x000fc800078e0006 */
[----:B------:R-:W-:Y:S02]  /*2eb0*/  @!P2 IMAD.IADD R3, R3, 0x1, R11 ;  /* 0x000000010303a824 */ /* 0x000fe400078e020b */
[C---:B------:R-:W-:Y:S02]  /*2ec0*/  @!P1 IMAD R6, R10.reuse, c[0x0][0x1a4], R0 ;  /* 0x000069000a069a24 */ /* 0x040fe400078e0200 */
[----:B------:R-:W-:Y:S01]  /*2ed0*/  @!P1 IMAD.WIDE.U32 R10, R10, c[0x0][0x1a0], R16 ;  /* 0x000068000a0a9a25 */ /* 0x000fe200078e0010 */
[----:B------:R-:W-:-:S03]  /*2ee0*/  @!P2 LEA.HI.X R9, R2, c[0x0][0x16c], R3, 0x1, P3 ;  /* 0x00005b000209aa11 */ /* 0x000fc600018f0c03 */
[C---:B------:R-:W-:Y:S02]  /*2ef0*/  @!P2 IMAD R7, R247.reuse, c[0x0][0x1a4], R12 ;  /* 0x00006900f707aa24 */ /* 0x040fe400078e020c */
[----:B------:R-:W-:-:S04]  /*2f00*/  @!P2 IMAD.WIDE.U32 R12, R247, c[0x0][0x1a0], R4 ;  /* 0x00006800f70caa25 */ /* 0x000fc800078e0004 */
[----:B------:R-:W-:Y:S02]  /*2f10*/  @!P1 IMAD.IADD R3, R15, 0x1, R18 ;  /* 0x000000010f039824 */ /* 0x000fe400078e0212 */
[----:B------:R-:W-:Y:S01]  /*2f20*/  @!P1 IMAD.IADD R11, R11, 0x1, R6 ;  /* 0x000000010b0b9824 */ /* 0x000fe200078e0206 */
[C---:B------:R-:W-:Y:S01]  /*2f30*/  @!P1 LEA R6, P5, R14.reuse, c[0x0][0x168], 0x1 ;  /* 0x00005a000e069a11 */ /* 0x040fe200078a08ff */
[----:B------:R3:W-:Y:S01]  /*2f40*/  @P2 STS.128 [R231+0x18000], RZ ;  /* 0x018000ffe7002388 */ /* 0x0007e20000000c00 */
[----:B------:R-:W-:Y:S02]  /*2f50*/  @!P2 IADD3 R5, R13, R7, RZ ;  /* 0x000000070d05a210 */ /* 0x000fe40007ffe0ff */
[----:B------:R-:W-:Y:S01]  /*2f60*/  @!P1 LEA.HI.X R7, R14, c[0x0][0x16c], R3, 0x1, P5 ;  /* 0x00005b000e079a11 */ /* 0x000fe200028f0c03 */
[----:B------:R3:W-:Y:S01]  /*2f70*/  @P2 STS.128 [R231+0x1a000], RZ ;  /* 0x01a000ffe7002388 */ /* 0x0007e20000000c00 */
[----:B------:R-:W-:-:S03]  /*2f80*/  @!P2 LEA R4, P4, R12, c[0x0][0x170], 0x1 ;  /* 0x00005c000c04aa11 */ /* 0x000fc600078808ff */
[----:B------:R3:W-:Y:S04]  /*2f90*/  @P2 STS.128 [R231+0x1c000], RZ ;  /* 0x01c000ffe7002388 */ /* 0x0007e80000000c00 */
[----:B------:R3:W-:Y:S04]  /*2fa0*/  @P2 STS.128 [R231+0x1e000], RZ ;  /* 0x01e000ffe7002388 */ /* 0x0007e80000000c00 */
[----:B------:R-:W-:Y:S01]  /*2fb0*/  @!PT LDS RZ, [RZ] ;  /* 0x00000000fffff984 */ /* 0x000fe20000000800 */
[----:B------:R-:W-:Y:S01]  /*2fc0*/  @!PT LDS RZ, [RZ] ;  /* 0x00000000fffff984 */ /* 0x000fe20000000800 */
[----:B------:R-:W-:Y:S01]  /*2fd0*/  @!PT LDS RZ, [RZ] ;  /* 0x00000000fffff984 */ /* 0x000fe20000000800 */
[----:B------:R3:W-:Y:S04]  /*2fe0*/  @!P2 LDGSTS.E.BYPASS.LTC128B.128 [R231+0x18000], [R8.64] ;  /* 0x1800000008e7afae */ /* 0x0007e8000b901d44 */
[----:B------:R3:W-:Y:S01]  /*2ff0*/  @!P2 LDGSTS.E.BYPASS.LTC128B.128 [R231+0x1a000], [R8.64+0x80] ;  /* 0x1a00008008e7afae */ /* 0x0007e2000b901d44 */
[----:B------:R-:W-:-:S03]  /*3000*/  IADD3 R0, R251, 0x8, RZ ;  /* 0x00000008fb007810 */ /* 0x000fc60007ffe0ff */
[----:B------:R3:W-:Y:S01]  /*3010*/  @!P2 LDGSTS.E.BYPASS.LTC128B.128 [R231+0x1c000], [R8.64+0x100] ;  /* 0x1c00010008e7afae */ /* 0x0007e2000b901d44 */
[----:B------:R-:W-:-:S03]  /*3020*/  @!P1 LEA R2, P3, R10, c[0x0][0x170], 0x1 ;  /* 0x00005c000a029a11 */ /* 0x000fc600078608ff */
[----:B------:R3:W-:Y:S01]  /*3030*/  @!P2 LDGSTS.E.BYPASS.LTC128B.128 [R231+0x1e000], [R8.64+0x180] ;  /* 0x1e00018008e7afae */ /* 0x0007e2000b901d44 */
[----:B------:R-:W-:-:S03]  /*3040*/  @!P2 LEA.HI.X R5, R12, c[0x0][0x174], R5, 0x1, P4 ;  /* 0x00005d000c05aa11 */ /* 0x000fc600020f0c05 */
        /* <DEDUP_REMOVED lines=9> */
[----:B------:R3:W-:Y:S01]  /*30e0*/  @!P1 LDGSTS.E.BYPASS.LTC128B.128 [R231+0x1b000], [R6.64+0x80] ;  /* 0x1b00008006e79fae */ /* 0x0007e2000b901d44 */
[----:B------:R-:W-:Y:S01]  /*30f0*/  @!P1 LEA.HI.X R3, R10, c[0x0][0x174], R11, 0x1, P3 ;  /* 0x00005d000a039a11 */ /* 0x000fe200018f0c0b */
[----:B------:R-:W-:Y:S02]  /*3100*/  IMAD.SHL.U32 R246, R251, 0x4, RZ ;  /* 0x00000004fbf67824 */ /* 0x000fe400078e00ff */
[----:B------:R3:W-:Y:S01]  /*3110*/  @!P1 LDGSTS.E.BYPASS.LTC128B.128 [R231+0x1d000], [R6.64+0x100] ;  /* 0x1d00010006e79fae */ /* 0x0007e2000b901d44 */
[----:B------:R-:W-:-:S03]  /*3120*/  SHF.R.S32.HI R0, RZ, 0x1f, R251 ;  /* 0x0000001fff007819 */ /* 0x000fc600000114fb */
        /* <DEDUP_REMOVED lines=10> */
[----:B------:R-:W-:-:S03]  /*31d0*/  SHF.L.U64.HI R245, R251, 0x2, R0 ;  /* 0x00000002fbf57819 */ /* 0x000fc60000010200 */
[----:B------:R4:W-:Y:S04]  /*31e0*/  @!P2 LDGSTS.E.BYPASS.LTC128B.128 [R231+0x22000], [R4.64+0x80] ;  /* 0x2200008004e7afae */ /* 0x0009e8000b901d44 */
[----:B------:R4:W-:Y:S04]  /*31f0*/  @!P2 LDGSTS.E.BYPASS.LTC128B.128 [R231+0x24000], [R4.64+0x100] ;  /* 0x2400010004e7afae */ /* 0x0009e8000b901d44 */
[----:B------:R4:W-:Y:S01]  /*3200*/  @!P2 LDGSTS.E.BYPASS.LTC128B.128 [R231+0x26000], [R4.64+0x180] ;  /* 0x2600018004e7afae */ /* 0x0009e2000b901d44 */
[----:B------:R-:W-:Y:S01]  /*3210*/  MOV R243, 0x7f800000 ;  /* 0x7f80000000f37802 */ /* 0x000fe20000000f00 */
[----:B------:R-:W-:Y:S01]  /*3220*/  IMAD.MOV.U32 R244, RZ, RZ, 0x7f800000 ;  /* 0x7f800000fff47424 */ /* 0x000fe200078e00ff */
[----:B----4-:R-:W-:-:S04]  /*3230*/  IADD3 R4, P2, R246, UR14, RZ ;  /* 0x0000000ef6047c10 */ /* 0x010fc8000ff5e0ff */
[----:B------:R-:W-:-:S05]  /*3240*/  IADD3.X R5, R245, UR13, RZ, P2, !PT ;  /* 0x0000000df5057c10 */ /* 0x000fca00097fe4ff */
[----:B------:R3:W5:Y:S04]  /*3250*/  @!P3 LDG.E R243, [R4.64] ;  /* 0x0000000404f3b981 */ /* 0x000768000c1e1900 */
[----:B------:R3:W5:Y:S04]  /*3260*/  @!P6 LDG.E R244, [R4.64+0x20] ;  /* 0x0000200404f4e981 */ /* 0x000768000c1e1900 */
        /* <DEDUP_REMOVED lines=13> */
[----:B------:R-:W-:Y:S01]  /*3340*/  IADD3 R0, R227, 0x4000, RZ ;  /* 0x00004000e3007810 */ /* 0x000fe20007ffe0ff */
[----:B------:R-:W-:-:S03]  /*3350*/  UIADD3 UR18, UR23, UR12, URZ ;  /* 0x0000000c17127290 */ /* 0x000fc6000fffe03f */
[----:B------:R-:W-:Y:S01]  /*3360*/  SEL R0, R0, R227, !P0 ;  /* 0x000000e300007207 */ /* 0x000fe20004000000 */
        /* <DEDUP_REMOVED lines=9> */
[----:B----4-:R-:W-:-:S04]  /*3400*/  IADD3 R2, R226, 0x4000, RZ ;  /* 0x00004000e2027810 */ /* 0x010fc80007ffe0ff */
        /* <DEDUP_REMOVED lines=11> */
[----:B--2---:R-:W-:-:S05]  /*34c0*/  R2P PR, R19, 0x6 ;  /* 0x0000000613007804 */ /* 0x004fca0000000000 */
[----:B------:R-:W-:Y:S02]  /*34d0*/  SEL R221, R221, 0xffffffe0, !P1 ;  /* 0xffffffe0dddd7807 */ /* 0x000fe40004800000 */
[----:B------:R-:W-:Y:S02]  /*34e0*/  SEL R220, R220, 0xffffffc0, !P2 ;  /* 0xffffffc0dcdc7807 */ /* 0x000fe40005000000 */
[----:B------:R-:W-:Y:S01]  /*34f0*/  IADD3 R223, R222, R221, RZ ;  /* 0x000000dddedf7210 */ /* 0x000fe20007ffe0ff */
        /* <DEDUP_REMOVED lines=53> */
[----:B---3--:R-:W-:Y:S02]  /*3850*/  ULDC UR11, c[0x0][0x2e4] ;  /* 0x0000b900000b7ab9 */ /* 0x008fe40000000800 */
.L_x_1863:
        /* <DEDUP_REMOVED lines=10> */
[----:B------:R-:W2:Y:S05]  /*3900*/  LDSM.16.M88.4 R8, [R213+0x18000] ;  /* 0x01800000d508783b */ /* 0x000eaa0000000200 */
[----:B------:R-:W3:Y:S05]  /*3910*/  LDSM.16.M88.4 R84, [R213+0x18800] ;  /* 0x01880000d554783b */ /* 0x000eea0000000200 */
[----:B------:R-:W-:Y:S05]  /*3920*/  LDSM.16.M88.4 R88, [R3] ;  /* 0x000000000358783b */ /* 0x000fea0000000200 */
[----:B------:R-:W4:Y:S05]  /*3930*/  LDSM.16.M88.4 R92, [R214+0x18000] ;  /* 0x01800000d65c783b */ /* 0x000f2a0000000200 */
[----:B------:R-:W1:Y:S05]  /*3940*/  LDSM.16.M88.4 R96, [R214+0x18800] ;  /* 0x01880000d660783b */ /* 0x000e6a0000000200 */
[----:B------:R-:W-:Y:S05]  /*3950*/  LDSM.16.M88.4 R100, [R2] ;  /* 0x000000000264783b */ /* 0x000fea0000000200 */
[----:B------:R-:W1:Y:S05]  /*3960*/  LDSM.16.M88.4 R104, [R216+0x18000] ;  /* 0x01800000d868783b */ /* 0x000e6a0000000200 */
[----:B------:R-:W1:Y:S01]  /*3970*/  LDSM.16.M88.4 R108, [R216+0x18800] ;  /* 0x01880000d86c783b */ /* 0x000e620000000200 */
[C---:B--2---:R-:W-:Y:S04]  /*3980*/  HMMA.16816.F32 R4, R16.reuse, R8, RZ ;  /* 0x000000081004723c */ /* 0x044fe800000018ff */
[----:B------:R-:W-:Y:S04]  /*3990*/  LDSM.16.M88.4 R112, [R215+0x18800] ;  /* 0x01880000d770783b */ /* 0x000fe80000000200 */
[C---:B------:R-:W-:Y:S08]  /*39a0*/  HMMA.16816.F32 R8, R16.reuse, R10, RZ ;  /* 0x0000000a1008723c */ /* 0x040ff000000018ff */
[C---:B---3--:R-:W-:Y:S08]  /*39b0*/  HMMA.16816.F32 R12, R16.reuse, R84, RZ ;  /* 0x00000054100c723c */ /* 0x048ff000000018ff */
[----:B------:R-:W-:Y:S01]  /*39c0*/  HMMA.16816.F32 R16, R16, R86, RZ ;  /* 0x000000561010723c */ /* 0x000fe200000018ff */
[----:B------:R-:W-:Y:S07]  /*39d0*/  LDSM.16.M88.4 R84, [R0] ;  /* 0x000000000054783b */ /* 0x000fee0000000200 */
[C---:B----4-:R-:W-:Y:S08]  /*39e0*/  HMMA.16816.F32 R4, R88.reuse, R92, R4 ;  /* 0x0000005c5804723c */ /* 0x050ff00000001804 */
[C---:B------:R-:W-:Y:S01]  /*39f0*/  HMMA.16816.F32 R8, R88.reuse, R94, R8 ;  /* 0x0000005e5808723c */ /* 0x040fe20000001808 */
[----:B------:R-:W2:Y:S07]  /*3a00*/  LDSM.16.M88.4 R92, [R215+0x18000] ;  /* 0x01800000d75c783b */ /* 0x000eae0000000200 */
[C---:B-1----:R-:W-:Y:S08]  /*3a10*/  HMMA.16816.F32 R12, R88.reuse, R96, R12 ;  /* 0x00000060580c723c */ /* 0x042ff0000000180c */
[----:B------:R-:W-:Y:S01]  /*3a20*/  HMMA.16816.F32 R16, R88, R98, R16 ;  /* 0x000000625810723c */ /* 0x000fe20000001810 */
[----:B------:R-:W-:Y:S05]  /*3a30*/  LDSM.16.M88.4 R88, [R217+0x2000] ;  /* 0x00200000d958783b */ /* 0x000fea0000000200 */
[----:B------:R-:W1:Y:S02]  /*3a40*/  LDSM.16.M88.4 R96, [R213+0x1a000] ;  /* 0x01a00000d560783b */ /* 0x000e640000000200 */
[C---:B------:R-:W-:Y:S08]  /*3a50*/  HMMA.16816.F32 R4, R100.reuse, R104, R4 ;  /* 0x000000686404723c */ /* 0x040ff00000001804 */
[C---:B------:R-:W-:Y:S01]  /*3a60*/  HMMA.16816.F32 R8, R100.reuse, R106, R8 ;  /* 0x0000006a6408723c */ /* 0x040fe20000001808 */
[----:B------:R-:W3:Y:S07]  /*3a70*/  LDSM.16.M88.4 R104, [R213+0x1a800] ;  /* 0x01a80000d568783b */ /* 0x000eee0000000200 */
        /* <DEDUP_REMOVED lines=9> */
[----:B------:R-:W-:Y:S05]  /*3b10*/  LDSM.16.M88.4 R84, [R2+0x2000] ;  /* 0x002000000254783b */ /* 0x000fea0000000200 */
[----:B------:R-:W-:Y:S02]  /*3b20*/  LDSM.16.M88.4 R112, [R216+0x1a800] ;  /* 0x01a80000d870783b */ /* 0x000fe40000000200 */
[C---:B-1----:R-:W-:Y:S08]  /*3b30*/  HMMA.16816.F32 R4, R88.reuse, R96, R4 ;  /* 0x000000605804723c */ /* 0x042ff00000001804 */
[C---:B------:R-:W-:Y:S01]  /*3b40*/  HMMA.16816.F32 R8, R88.reuse, R98, R8 ;  /* 0x000000625808723c */ /* 0x040fe20000001808 */
[----:B------:R-:W1:Y:S07]  /*3b50*/  LDSM.16.M88.4 R96, [R216+0x1a000] ;  /* 0x01a00000d860783b */ /* 0x000e6e0000000200 */
[C---:B---3--:R-:W-:Y:S08]  /*3b60*/  HMMA.16816.F32 R12, R88.reuse, R104, R12 ;  /* 0x00000068580c723c */ /* 0x048ff0000000180c */
        /* <DEDUP_REMOVED lines=15> */
[----:B------:R-:W3:Y:S05]  /*3c60*/  LDSM.16.M88.4 R84, [R213+0x1c800] ;  /* 0x01c80000d554783b */ /* 0x000eea0000000200 */
[----:B------:R-:W-:Y:S02]  /*3c70*/  LDSM.16.M88.4 R112, [R216+0x1c000] ;  /* 0x01c00000d870783b */ /* 0x000fe40000000200 */
[C---:B--2---:R-:W-:Y:S08]  /*3c80*/  HMMA.16816.F32 R4, R88.reuse, R100, R4 ;  /* 0x000000645804723c */ /* 0x044ff00000001804 */
[C---:B------:R-:W-:Y:S01]  /*3c90*/  HMMA.16816.F32 R8, R88.reuse, R102, R8 ;  /* 0x000000665808723c */ /* 0x040fe20000001808 */
[----:B------:R-:W2:Y:S07]  /*3ca0*/  LDSM.16.M88.4 R100, [R3+0x4000] ;  /* 0x004000000364783b */ /* 0x000eae0000000200 */
[C---:B------:R-:W-:Y:S08]  /*3cb0*/  HMMA.16816.F32 R12, R88.reuse, R104, R12 ;  /* 0x00000068580c723c */ /* 0x040ff0000000180c */
[----:B------:R-:W-:Y:S01]  /*3cc0*/  HMMA.16816.F32 R16, R88, R106, R16 ;  /* 0x0000006a5810723c */ /* 0x000fe20000001810 */
[----:B------:R-:W-:Y:S06]  /*3cd0*/  LDSM.16.M88.4 R104, [R2+0x4000] ;  /* 0x004000000268783b */ /* 0x000fec0000000200 */
[----:B------:R-:W-:Y:S01]  /*3ce0*/  IADD3 R88, P0, R246, UR16, RZ ;  /* 0x00000010f6587c10 */ /* 0x000fe2000ff1e0ff */
[C---:B-1----:R-:W-:Y:S05]  /*3cf0*/  HMMA.16816.F32 R4, R92.reuse, R96, R4 ;  /* 0x000000605c04723c */ /* 0x042fea0000001804 */
        /* <DEDUP_REMOVED lines=10> */
[C---:B--2---:R-:W-:Y:S08]  /*3da0*/  HMMA.16816.F32 R4, R100.reuse, R108, R4 ;  /* 0x0000006c6404723c */ /* 0x044ff00000001804 */
[C---:B------:R-:W-:Y:S01]  /*3db0*/  HMMA.16816.F32 R8, R100.reuse, R110, R8 ;  /* 0x0000006e6408723c */ /* 0x040fe20000001808 */
[----:B------:R-:W-:Y:S05]  /*3dc0*/  LDSM.16.M88.4 R108, [R213+0x1e000] ;  /* 0x01e00000d56c783b */ /* 0x000fea0000000200 */
[----:B-1----:R-:W1:Y:S02]  /*3dd0*/  LDSM.16.M88.4 R88, [R214+0x1c800] ;  /* 0x01c80000d658783b */ /* 0x002e640000000200 */
        /* <DEDUP_REMOVED lines=97> */
.L_x_1859:
[----:B---34-:R-:W-:Y:S01]  /*43f0*/  IADD3 R2, R251, UR9, RZ ;  /* 0x00000009fb027c10 */ /* 0x018fe2000fffe0ff */
[----:B------:R-:W-:Y:S01]  /*4400*/  UIADD3 UR9, -UR8, UR7, -UR12 ;  /* 0x0000000708097290 */ /* 0x000fe2000fffe90c */
[----:B------:R-:W-:Y:S01]  /*4410*/  IMAD.U32 R0, RZ, RZ, UR22 ;  /* 0x00000016ff007e24 */ /* 0x000fe2000f8e00ff */
[----:B------:R-:W-:Y:S01]  /*4420*/  UMOV UR11, UR8 ;  /* 0x00000008000b7c82 */ /* 0x000fe20008000000 */
[----:B------:R-:W-:Y:S02]  /*4430*/  IADD3 R3, R2, 0x8, RZ ;  /* 0x0000000802037810 */ /* 0x000fe40007ffe0ff */
[----:B------:R-:W-:Y:S01]  /*4440*/  IMAD R0, R0, 0x40, R252 ;  /* 0x0000004000007824 */ /* 0x000fe200078e02fc */
[----:B--2---:R-:W-:Y:S02]  /*4450*/  IADD3 R4, R2, UR9, RZ ;  /* 0x0000000902047c10 */ /* 0x004fe4000fffe0ff */
[----:B------:R-:W-:Y:S01]  /*4460*/  IADD3 R14, R3, UR9, RZ ;  /* 0x00000009030e7c10 */ /* 0x000fe2000fffe0ff */
[----:B------:R-:W-:Y:S01]  /*4470*/  UIADD3 UR9, UR7, 0x1, -UR12 ;  /* 0x0000000107097890 */ /* 0x000fe2000fffe80c */
[C---:B------:R-:W-:Y:S02]  /*4480*/  IADD3 R11, R0.reuse, 0x1, RZ ;  /* 0x00000001000b7810 */ /* 0x040fe40007ffe0ff */
[C---:B------:R-:W-:Y:S01]  /*4490*/  IADD3 R10, R0.reuse, 0x8, RZ ;  /* 0x00000008000a7810 */ /* 0x040fe20007ffe0ff */
[----:B------:R-:W-:Y:S01]  /*44a0*/  UIADD3 UR9, UR9, UR42, URZ ;  /* 0x0000002a09097290 */ /* 0x000fe2000fffe03f */
[C---:B------:R-:W-:Y:S02]  /*44b0*/  IADD3 R9, R0.reuse, 0x9, RZ ;  /* 0x0000000900097810 */ /* 0x040fe40007ffe0ff */
[C---:B------:R-:W-:Y:S02]  /*44c0*/  IADD3 R8, R0.reuse, 0x10, RZ ;  /* 0x0000001000087810 */ /* 0x040fe40007ffe0ff */
[----:B------:R-:W-:Y:S02]  /*44d0*/  IADD3 R7, R0, 0x11, RZ ;  /* 0x0000001100077810 */ /* 0x000fe40007ffe0ff */
[----:B------:R-:W-:Y:S02]  /*44e0*/  IADD3 R12, R2, UR9, RZ ;  /* 0x00000009020c7c10 */ /* 0x000fe4000fffe0ff */
[----:B------:R-:W-:Y:S02]  /*44f0*/  IMNMX R2, RZ, R4, !PT ;  /* 0x00000004ff027217 */ /* 0x000fe40007800200 */
[----:B------:R-:W-:Y:S02]  /*4500*/  IMNMX R4, R12, UR7, PT ;  /* 0x000000070c047c17 */ /* 0x000fe4000b800200 */
[CC--:B------:R-:W-:Y:S02]  /*4510*/  ISETP.GE.AND P1, PT, R0.reuse, R2.reuse, PT ;  /* 0x000000020000720c */ /* 0x0c0fe40003f26270 */
[----:B------:R-:W-:Y:S02]  /*4520*/  ISETP.GE.AND P0, PT, R11, R2, PT ;  /* 0x000000020b00720c */ /* 0x000fe40003f06270 */
[----:B------:R-:W-:Y:S02]  /*4530*/  IADD3 R13, R3, UR9, RZ ;  /* 0x00000009030d7c10 */ /* 0x000fe4000fffe0ff */
        /* <DEDUP_REMOVED lines=50> */
.L_x_1860:
[C---:B------:R-:W-:Y:S01]  /*4860*/  FMUL.FTZ R2, R243.reuse, 1.4426950216293334961 ;  /* 0x3fb8aa3bf3027820 */ /* 0x040fe20000410000 */
[----:B------:R-:W-:Y:S01]  /*4870*/  FSETP.NEU.FTZ.AND P0, PT, R243, -INF , PT ;  /* 0xff800000f300780b */ /* 0x000fe20003f1d000 */
[----:B------:R-:W-:Y:S01]  /*4880*/  FMUL.FTZ R10, R244, 1.4426950216293334961 ;  /* 0x3fb8aa3bf40a7820 */ /* 0x000fe20000410000 */
        /* <DEDUP_REMOVED lines=66> */
[----:B------:R-:W3:Y:S01]  /*4cb0*/  LDSM.16.M88.4 R104, [R216+0x20000] ;  /* 0x02000000d868783b */ /* 0x000ee20000000200 */
[C---:B-1----:R-:W-:Y:S05]  /*4cc0*/  HMMA.16816.F32 R4, R16.reuse, R8, RZ ;  /* 0x000000081004723c */ /* 0x042fea00000018ff */
[----:B------:R-:W-:Y:S03]  /*4cd0*/  LDSM.16.M88.4 R108, [R215+0x20000] ;  /* 0x02000000d76c783b */ /* 0x000fe60000000200 */
[C---:B------:R-:W-:Y:S03]  /*4ce0*/  HMMA.16816.F32 R8, R16.reuse, R10, RZ ;  /* 0x0000000a1008723c */ /* 0x040fe600000018ff */
[----:B------:R-:W-:Y:S05]  /*4cf0*/  LDSM.16.M88.4 R112, [R216+0x26000] ;  /* 0x02600000d870783b */ /* 0x000fea0000000200 */
[C---:B----4-:R-:W-:Y:S08]  /*4d00*/  HMMA.16816.F32 R12, R16.reuse, R84, RZ ;  /* 0x00000054100c723c */ /* 0x050ff000000018ff */
[----:B------:R-:W-:Y:S01]  /*4d10*/  HMMA.16816.F32 R16, R16, R86, RZ ;  /* 0x000000561010723c */ /* 0x000fe200000018ff */
[----:B------:R-:W1:Y:S07]  /*4d20*/  LDSM.16.M88.4 R84, [R216+0x20800] ;  /* 0x02080000d854783b */ /* 0x000e6e0000000200 */
        /* <DEDUP_REMOVED lines=62> */
[----:B------:R2:W-:Y:S01]  /*5110*/  LDSM.16.M88.4 R92, [R0+0x16000] ;  /* 0x01600000005c783b */ /* 0x0005e20000000200 */
[C---:B----4-:R-:W-:Y:S08]  /*5120*/  HMMA.16816.F32 R4, R96.reuse, R104, R4 ;  /* 0x000000686004723c */ /* 0x050ff00000001804 */
[C---:B------:R-:W-:Y:S01]  /*5130*/  HMMA.16816.F32 R8, R96.reuse, R106, R8 ;  /* 0x0000006a6008723c */ /* 0x040fe20000001808 */
[----:B------:R-:W4:Y:S07]  /*5140*/  LDSM.16.M88.4 R104, [R213+0x26000] ;  /* 0x02600000d568783b */ /* 0x000f2e0000000200 */
[C---:B-1----:R-:W-:Y:S04]  /*5150*/  HMMA.16816.F32 R12, R96.reuse, R84, R12 ;  /* 0x00000054600c723c */ /* 0x042fe8000000180c */
[----:B--2---:R-:W-:Y:S04]  /*5160*/  LEA R0, -R250, RZ, 0x6 ;  /* 0x000000fffa007211 */ /* 0x004fe800078e31ff */
[----:B------:R-:W-:Y:S01]  /*5170*/  HMMA.16816.F32 R16, R96, R86, R16 ;  /* 0x000000566010723c */ /* 0x000fe20000001810 */
[----:B------:R-:W1:Y:S03]  /*5180*/  LDSM.16.M88.4 R84, [R213+0x26800] ;  /* 0x02680000d554783b */ /* 0x000e660000000200 */
[C---:B------:R-:W-:Y:S03]  /*5190*/  LEA R228, P0, R0.reuse, R228, 0x2 ;  /* 0x000000e400e47211 */ /* 0x040fe600078010ff */
[----:B------:R2:W-:Y:S01]  /*51a0*/  LDSM.16.M88.4 R96, [R2+0x16000] ;  /* 0x016000000260783b */ /* 0x0005e20000000200 */
[C---:B------:R-:W-:Y:S05]  /*51b0*/  HMMA.16816.F32 R4, R100.reuse, R108, R4 ;  /* 0x0000006c6404723c */ /* 0x040fea0000001804 */
[----:B------:R-:W-:Y:S01]  /*51c0*/  LEA.HI.X.SX32 R229, R0, R229, 0x2, P0 ;  /* 0x000000e500e57211 */ /* 0x000fe200000f16ff */
[----:B------:R-:W-:Y:S02]  /*51d0*/  FFMA.FTZ R0, -R119, R119, 1 ;  /* 0x3f80000077007423 */ /* 0x000fe40000010177 */
[C---:B------:R-:W-:Y:S01]  /*51e0*/  HMMA.16816.F32 R8, R100.reuse, R110, R8 ;  /* 0x0000006e6408723c */ /* 0x040fe20000001808 */
[----:B------:R-:W1:Y:S03]  /*51f0*/  LDSM.16.M88.4 R108, [R214+0x26000] ;  /* 0x02600000d66c783b */ /* 0x000e660000000200 */
[----:B------:R-:W-:Y:S04]  /*5200*/  FMUL.FTZ R0, R0, c[0x0][0x2ec] ;  /* 0x0000bb0000007a20 */ /* 0x000fe80000410000 */
[C---:B---3--:R-:W-:Y:S04]  /*5210*/  HMMA.16816.F32 R12, R100.reuse, R88, R12 ;  /* 0x00000058640c723c */ /* 0x048fe8000000180c */
[----:B--2---:R-:W-:Y:S04]  /*5220*/  FFMA.FTZ R2, -R120, R120, 1 ;  /* 0x3f80000078027423 */ /* 0x004fe80000010178 */
[----:B------:R-:W-:Y:S01]  /*5230*/  HMMA.16816.F32 R16, R100, R90, R16 ;  /* 0x0000005a6410723c */ /* 0x000fe20000001810 */
[----:B------:R-:W2:Y:S03]  /*5240*/  LDSM.16.M88.4 R88, [R214+0x26800] ;  /* 0x02680000d658783b */ /* 0x000ea60000000200 */
[----:B------:R-:W-:Y:S03]  /*5250*/  FMUL.FTZ R2, R2, c[0x0][0x2ec] ;  /* 0x0000bb0002027a20 */ /* 0x000fe60000410000 */
[----:B------:R3:W2:Y:S01]  /*5260*/  LDSM.16.M88.4 R100, [R3+0x16000] ;  /* 0x016000000364783b */ /* 0x0006a20000000200 */
[C---:B----4-:R-:W-:Y:S08]  /*5270*/  HMMA.16816.F32 R4, R92.reuse, R104, R4 ;  /* 0x000000685c04723c */ /* 0x050ff00000001804 */
[C---:B------:R-:W-:Y:S01]  /*5280*/  HMMA.16816.F32 R8, R92.reuse, R106, R8 ;  /* 0x0000006a5c08723c */ /* 0x040fe20000001808 */
[----:B------:R-:W-:Y:S07]  /*5290*/  LDSM.16.M88.4 R104, [R215+0x26000] ;  /* 0x02600000d768783b */ /* 0x000fee0000000200 */
[C---:B-1----:R-:W-:Y:S04]  /*52a0*/  HMMA.16816.F32 R12, R92.reuse, R84, R12 ;  /* 0x000000545c0c723c */ /* 0x042fe8000000180c */
[----:B---3--:R-:W-:Y:S04]  /*52b0*/  FFMA.FTZ R3, -R121, R121, 1 ;  /* 0x3f80000079037423 */ /* 0x008fe80000010179 */
[----:B------:R-:W-:Y:S01]  /*52c0*/  HMMA.16816.F32 R16, R92, R86, R16 ;  /* 0x000000565c10723c */ /* 0x000fe20000001810 */
[----:B------:R-:W1:Y:S03]  /*52d0*/  LDSM.16.M88.4 R84, [R216+0x26800] ;  /* 0x02680000d854783b */ /* 0x000e660000000200 */
[----:B------:R-:W-:Y:S03]  /*52e0*/  FMUL.FTZ R3, R3, c[0x0][0x2ec] ;  /* 0x0000bb0003037a20 */ /* 0x000fe60000410000 */
[----:B------:R-:W3:Y:S01]  /*52f0*/  LDSM.16.M88.4 R92, [R116+0x16000] ;  /* 0x01600000745c783b */ /* 0x000ee20000000200 */
[C---:B------:R-:W-:Y:S08]  /*5300*/  HMMA.16816.F32 R4, R96.reuse, R108, R4 ;  /* 0x0000006c6004723c */ /* 0x040ff00000001804 */
[C---:B------:R-:W-:Y:S08]  /*5310*/  HMMA.16816.F32 R8, R96.reuse, R110, R8 ;  /* 0x0000006e6008723c */ /* 0x040ff00000001808 */
[C---:B--2---:R-:W-:Y:S08]  /*5320*/  HMMA.16816.F32 R12, R96.reuse, R88, R12 ;  /* 0x00000058600c723c */ /* 0x044ff0000000180c */
[----:B------:R-:W-:Y:S01]  /*5330*/  HMMA.16816.F32 R16, R96, R90, R16 ;  /* 0x0000005a6010723c */ /* 0x000fe20000001810 */
[----:B------:R-:W2:Y:S07]  /*5340*/  LDSM.16.M88.4 R88, [R215+0x26800] ;  /* 0x02680000d758783b */ /* 0x000eae0000000200 */
[C---:B------:R-:W-:Y:S08]  /*5350*/  HMMA.16816.F32 R4, R100.reuse, R112, R4 ;  /* 0x000000706404723c */ /* 0x040ff00000001804 */
[C---:B------:R-:W-:Y:S08]  /*5360*/  HMMA.16816.F32 R8, R100.reuse, R114, R8 ;  /* 0x000000726408723c */ /* 0x040ff00000001808 */
[C---:B-1----:R-:W-:Y:S08]  /*5370*/  HMMA.16816.F32 R12, R100.reuse, R84, R12 ;  /* 0x00000054640c723c */ /* 0x042ff0000000180c */
[----:B------:R-:W-:Y:S08]  /*5380*/  HMMA.16816.F32 R16, R100, R86, R16 ;  /* 0x000000566410723c */ /* 0x000ff00000001810 */
[C---:B---3--:R-:W-:Y:S08]  /*5390*/  HMMA.16816.F32 R4, R92.reuse, R104, R4 ;  /* 0x000000685c04723c */ /* 0x048ff00000001804 */
[C---:B------:R-:W-:Y:S08]  /*53a0*/  HMMA.16816.F32 R8, R92.reuse, R106, R8 ;  /* 0x0000006a5c08723c */ /* 0x040ff00000001808 */
[C---:B--2---:R-:W-:Y:S08]  /*53b0*/  HMMA.16816.F32 R12, R92.reuse, R88, R12 ;  /* 0x000000585c0c723c */ /* 0x044ff0000000180c */
        /* <DEDUP_REMOVED lines=27> */
[----:B------:R-:W-:Y:S02]  /*5570*/  FADD.FTZ R13, -R118, R13 ;  /* 0x0000000d760d7221 */ /* 0x000fe40000010100 */
[----:B------:R-:W-:Y:S02]  /*5580*/  FADD.FTZ R15, -R117, R15 ;  /* 0x0000000f750f7221 */ /* 0x000fe40000010100 */
[----:B------:R-:W-:Y:S02]  /*5590*/  FMUL.FTZ R4, R4, c[0x0][0x2ec] ;  /* 0x0000bb0004047a20 */ /* 0x000fe40000410000 */
[----:B------:R-:W-:Y:S02]  /*55a0*/  FMUL.FTZ R3, R3, c[0x0][0x2ec] ;  /* 0x0000bb0003037a20 */ /* 0x000fe40000410000 */
[----:B------:R-:W-:Y:S02]  /*55b0*/  FMUL.FTZ R2, R2, c[0x0][0x2ec] ;  /* 0x0000bb0002027a20 */ /* 0x000fe40000410000 */
[----:B------:R-:W-:Y:S02]  /*55c0*/  FMUL.FTZ R0, R0, c[0x0][0x2ec] ;  /* 0x0000bb0000007a20 */ /* 0x000fe40000410000 */
[----:B------:R-:W-:Y:S02]  /*55d0*/  FADD.FTZ R12, -R118, R12 ;  /* 0x0000000c760c7221 */ /* 0x000fe40000010100 */
[----:B------:R-:W-:Y:S02]  /*55e0*/  FADD.FTZ R14, -R117, R14 ;  /* 0x0000000e750e7221 */ /* 0x000fe40000010100 */
        /* <DEDUP_REMOVED lines=67> */
.L_x_1861:
        /* <DEDUP_REMOVED lines=129> */
.L_x_1862:
[----:B------:R-:W-:Y:S01]  /*6230*/  LDSM.16.M88.4 R128, [R222] ;  /* 0x00000000de80783b */ /* 0x000fe20000000200 */
[----:B-1----:R-:W-:Y:S01]  /*6240*/  @P1 IADD3 R2, P0, R246, UR14, RZ ;  /* 0x0000000ef6021c10 */ /* 0x002fe2000ff1e0ff */
[----:B------:R-:W-:Y:S02]  /*6250*/  ULOP3.LUT UR8, UR6, 0x1, URZ, 0xc0, !UPT ;  /* 0x0000000106087892 */ /* 0x000fe4000f8ec03f */
[----:B------:R-:W-:Y:S01]  /*6260*/  UISETP.GT.AND UP2, UPT, UR6, UR17, UPT ;  /* 0x000000110600728c */ /* 0x000fe2000bf44270 */
[----:B------:R-:W1:Y:S01]  /*6270*/  LDSM.16.MT88.4 R16, [R0+0x18000] ;  /* 0x018000000010783b */ /* 0x000e620000004200 */
[----:B------:R-:W-:Y:S01]  /*6280*/  @P1 IADD3.X R3, R245, UR13, RZ, P0, !PT ;  /* 0x0000000df5031c10 */ /* 0x000fe200087fe4ff */
[----:B------:R-:W-:Y:S02]  /*6290*/  UISETP.NE.U32.AND UP0, UPT, UR8, 0x1, UPT ;  /* 0x000000010800788c */ /* 0x000fe4000bf05070 */
[----:B------:R-:W-:Y:S01]  /*62a0*/  @UP3 UIADD3 UR8, UP1, UR14, -0x100, URZ ;  /* 0xffffff000e083890 */ /* 0x000fe2000ff3e03f */
[----:B------:R-:W2:Y:S01]  /*62b0*/  LDSM.16.M88.4 R124, [R222+0x1000] ;  /* 0x00100000de7c783b */ /* 0x000ea20000000200 */
[----:B------:R-:W-:Y:S04]  /*62c0*/  UIADD3 UR6, UR6, -0x1, URZ ;  /* 0xffffffff06067890 */ /* 0x000fe8000fffe03f */
[----:B------:R-:W3:Y:S01]  /*62d0*/  LDSM.16.MT88.4 R96, [R0+0x1a000] ;  /* 0x01a000000060783b */ /* 0x000ee20000004200 */
[----:B------:R-:W-:Y:S02]  /*62e0*/  @UP3 UMOV UR14, UR8 ;  /* 0x00000008000e3c82 */ /* 0x000fe40008000000 */
[----:B------:R-:W-:Y:S02]  /*62f0*/  @UP3 UIADD3.X UR8, UR13, -0x1, URZ, UP1, !UPT ;  /* 0xffffffff0d083890 */ /* 0x000fe40008ffe43f */
[----:B------:R-:W4:Y:S05]  /*6300*/  LDSM.16.MT88.4 R112, [R0+0x1c000] ;  /* 0x01c000000070783b */ /* 0x000f2a0000004200 */
[----:B------:R-:W3:Y:S01]  /*6310*/  LDSM.16.MT88.4 R196, [R0+0x1e000] ;  /* 0x01e0000000c4783b */ /* 0x000ee20000004200 */
[----:B------:R-:W-:Y:S04]  /*6320*/  @UP3 UMOV UR13, UR8 ;  /* 0x00000008000d3c82 */ /* 0x000fe80008000000 */
[----:B------:R-:W-:Y:S05]  /*6330*/  LDSM.16.M88.4 R200, [R223] ;  /* 0x00000000dfc8783b */ /* 0x000fea0000000200 */
[----:B------:R-:W3:Y:S05]  /*6340*/  LDSM.16.MT88.4 R204, [R0+0x18800] ;  /* 0x0188000000cc783b */ /* 0x000eea0000004200 */
[----:B------:R-:W4:Y:S01]  /*6350*/  LDSM.16.M88.4 R208, [R223+0x1000] ;  /* 0x00100000dfd0783b */ /* 0x000f220000000200 */
[-C--:B-1----:R-:W-:Y:S04]  /*6360*/  HMMA.16816.F32 R4, R128, R16.reuse, RZ ;  /* 0x000000108004723c */ /* 0x082fe800000018ff */
[----:B------:R1:W5:Y:S05]  /*6370*/  @P1 LDG.E R243, [R2.64+-0x100] ;  /* 0xffff000402f31981 */ /* 0x00036a000c1e1900 */
[----:B------:R1:W5:Y:S01]  /*6380*/  @P1 LDG.E R244, [R2.64+-0xe0] ;  /* 0xffff200402f41981 */ /* 0x000362000c1e1900 */
        /* <DEDUP_REMOVED lines=21> */
[-C--:B--2---:R-:W-:Y:S08]  /*64e0*/  HMMA.16816.F32 R84, R200, R196.reuse, R84 ;  /* 0x000000c4c854723c */ /* 0x084ff00000001854 */
[C---:B------:R-:W-:Y:S08]  /*64f0*/  HMMA.16816.F32 R88, R208.reuse, R196, R88 ;  /* 0x000000c4d058723c */ /* 0x040ff00000001858 */
[-C--:B------:R-:W-:Y:S08]  /*6500*/  HMMA.16816.F32 R92, R208, R198.reuse, R92 ;  /* 0x000000c6d05c723c */ /* 0x080ff0000000185c */
[C---:B------:R-:W-:Y:S01]  /*6510*/  HMMA.16816.F32 R96, R200.reuse, R198, R96 ;  /* 0x000000c6c860723c */ /* 0x040fe20000001860 */
[----:B------:R-:W2:Y:S07]  /*6520*/  LDSM.16.MT88.4 R196, [R0+0x1e800] ;  /* 0x01e8000000c4783b */ /* 0x000eae0000004200 */
[-C--:B---3--:R-:W-:Y:S08]  /*6530*/  HMMA.16816.F32 R100, R200, R204.reuse, R100 ;  /* 0x000000ccc864723c */ /* 0x088ff00000001864 */
[C---:B------:R-:W-:Y:S08]  /*6540*/  HMMA.16816.F32 R104, R208.reuse, R204, R104 ;  /* 0x000000ccd068723c */ /* 0x040ff00000001868 */
[-C--:B------:R-:W-:Y:S08]  /*6550*/  HMMA.16816.F32 R108, R208, R206.reuse, R108 ;  /* 0x000000ced06c723c */ /* 0x080ff0000000186c */
[C---:B------:R-:W-:Y:S01]  /*6560*/  HMMA.16816.F32 R112, R200.reuse, R206, R112 ;  /* 0x000000cec870723c */ /* 0x040fe20000001870 */
[----:B------:R-:W-:Y:S07]  /*6570*/  LDSM.16.M88.4 R204, [R224] ;  /* 0x00000000e0cc783b */ /* 0x000fee0000000200 */
[-C--:B--2---:R-:W-:Y:S08]  /*6580*/  HMMA.16816.F32 R116, R200, R196.reuse, R116 ;  /* 0x000000c4c874723c */ /* 0x084ff00000001874 */
[C---:B------:R-:W-:Y:S08]  /*6590*/  HMMA.16816.F32 R120, R208.reuse, R196, R120 ;  /* 0x000000c4d078723c */ /* 0x040ff00000001878 */
[-C--:B------:R-:W-:Y:S01]  /*65a0*/  HMMA.16816.F32 R124, R208, R198.reuse, R124 ;  /* 0x000000c6d07c723c */ /* 0x080fe2000000187c */
[----:B------:R-:W2:Y:S07]  /*65b0*/  LDSM.16.MT88.4 R208, [R0+0x19000] ;  /* 0x0190000000d0783b */ /* 0x000eae0000004200 */
[----:B------:R-:W-:Y:S01]  /*65c0*/  HMMA.16816.F32 R128, R200, R198, R128 ;  /* 0x000000c6c880723c */ /* 0x000fe20000001880 */
[----:B------:R-:W3:Y:S05]  /*65d0*/  LDSM.16.M88.4 R196, [R224+0x1000] ;  /* 0x00100000e0c4783b */ /* 0x000eea0000000200 */
[----:B------:R-:W4:Y:S02]  /*65e0*/  LDSM.16.MT88.4 R200, [R0+0x1b000] ;  /* 0x01b0000000c8783b */ /* 0x000f240000004200 */
[-C--:B--2---:R-:W-:Y:S08]  /*65f0*/  HMMA.16816.F32 R4, R204, R208.reuse, R4 ;  /* 0x000000d0cc04723c */ /* 0x084ff00000001804 */
[C---:B---3--:R-:W-:Y:S08]  /*6600*/  HMMA.16816.F32 R8, R196.reuse, R208, R8 ;  /* 0x000000d0c408723c */ /* 0x048ff00000001808 */
[-C--:B------:R-:W-:Y:S08]  /*6610*/  HMMA.16816.F32 R12, R196, R210.reuse, R12 ;  /* 0x000000d2c40c723c */ /* 0x080ff0000000180c */
[C---:B------:R-:W-:Y:S01]  /*6620*/  HMMA.16816.F32 R16, R204.reuse, R210, R16 ;  /* 0x000000d2cc10723c */ /* 0x040fe20000001810 */
[----:B------:R-:W2:Y:S07]  /*6630*/  LDSM.16.MT88.4 R208, [R0+0x1d000] ;  /* 0x01d0000000d0783b */ /* 0x000eae0000004200 */
[-C--:B----4-:R-:W-:Y:S08]  /*6640*/  HMMA.16816.F32 R84, R204, R200.reuse, R84 ;  /* 0x000000c8cc54723c */ /* 0x090ff00000001854 */
        /* <DEDUP_REMOVED lines=12> */
[----:B------:R-:W2:Y:S07]  /*6710*/  LDSM.16.M88.4 R196, [R225] ;  /* 0x00000000e1c4783b */ /* 0x000eae0000000200 */
[----:B------:R-:W-:Y:S01]  /*6720*/  HMMA.16816.F32 R128, R204, R202, R128 ;  /* 0x000000cacc80723c */ /* 0x000fe20000001880 */
[----:B------:R-:W3:Y:S05]  /*6730*/  LDSM.16.M88.4 R200, [R225+0x1000] ;  /* 0x00100000e1c8783b */ /* 0x000eea0000000200 */
[----:B------:R-:W4:Y:S02]  /*6740*/  LDSM.16.MT88.4 R204, [R0+0x1b800] ;  /* 0x01b8000000cc783b */ /* 0x000f240000004200 */
[-C--:B--2---:R-:W-:Y:S08]  /*6750*/  HMMA.16816.F32 R4, R196, R208.reuse, R4 ;  /* 0x000000d0c404723c */ /* 0x084ff00000001804 */
[C---:B---3--:R-:W-:Y:S08]  /*6760*/  HMMA.16816.F32 R8, R200.reuse, R208, R8 ;  /* 0x000000d0c808723c */ /* 0x048ff00000001808 */
[-C--:B------:R-:W-:Y:S07]  /*6770*/  HMMA.16816.F32 R12, R200, R210.reuse, R12 ;  /* 0x000000d2c80c723c */ /* 0x080fee000000180c */
[----:B------:R-:W-:Y:S01]  /*6780*/  RED.E.ADD.F32.FTZ.RN.STRONG.GPU [R228.64], R4 ;  /* 0x00000004e400798e */ /* 0x000fe2000c10e784 */
[C---:B------:R-:W-:Y:S04]  /*6790*/  HMMA.16816.F32 R16, R196.reuse, R210, R16 ;  /* 0x000000d2c410723c */ /* 0x040fe80000001810 */
[----:B------:R-:W2:Y:S04]  /*67a0*/  LDSM.16.MT88.4 R208, [R0+0x1d800] ;  /* 0x01d8000000d0783b */ /* 0x000ea80000004200 */
[-C--:B----4-:R-:W-:Y:S08]  /*67b0*/  HMMA.16816.F32 R84, R196, R204.reuse, R84 ;  /* 0x000000ccc454723c */ /* 0x090ff00000001854 */
[C---:B------:R-:W-:Y:S08]  /*67c0*/  HMMA.16816.F32 R88, R200.reuse, R204, R88 ;  /* 0x000000ccc858723c */ /* 0x040ff00000001858 */
[-C--:B------:R-:W-:Y:S08]  /*67d0*/  HMMA.16816.F32 R92, R200, R206.reuse, R92 ;  /* 0x000000cec85c723c */ /* 0x080ff0000000185c */
[C---:B------:R-:W-:Y:S01]  /*67e0*/  HMMA.16816.F32 R96, R196.reuse, R206, R96 ;  /* 0x000000cec460723c */ /* 0x040fe20000001860 */
[----:B------:R3:W4:Y:S07]  /*67f0*/  LDSM.16.MT88.4 R204, [R0+0x1f800] ;  /* 0x01f8000000cc783b */ /* 0x00072e0000004200 */
[-C--:B--2---:R-:W-:Y:S08]  /*6800*/  HMMA.16816.F32 R100, R196, R208.reuse, R100 ;  /* 0x000000d0c464723c */ /* 0x084ff00000001864 */
[C---:B------:R-:W-:Y:S04]  /*6810*/  HMMA.16816.F32 R104, R200.reuse, R208, R104 ;  /* 0x000000d0c868723c */ /* 0x040fe80000001868 */
[C---:B---3--:R-:W-:Y:S04]  /*6820*/  IMAD R0, R250.reuse, 0x18, RZ ;  /* 0x00000018fa007824 */ /* 0x048fe800078e02ff */
[-C--:B------:R-:W-:Y:S08]  /*6830*/  HMMA.16816.F32 R108, R200, R210.reuse, R108 ;  /* 0x000000d2c86c723c */ /* 0x080ff0000000186c */
[C---:B------:R-:W-:Y:S08]  /*6840*/  HMMA.16816.F32 R112, R196.reuse, R210, R112 ;  /* 0x000000d2c470723c */ /* 0x040ff00000001870 */
[-C--:B----4-:R-:W-:Y:S08]  /*6850*/  HMMA.16816.F32 R116, R196, R204.reuse, R116 ;  /* 0x000000ccc474723c */ /* 0x090ff00000001874 */
[C---:B------:R-:W-:Y:S08]  /*6860*/  HMMA.16816.F32 R120, R200.reuse, R204, R120 ;  /* 0x000000ccc878723c */ /* 0x040ff00000001878 */
[-C--:B------:R-:W-:Y:S07]  /*6870*/  HMMA.16816.F32 R124, R200, R206.reuse, R124 ;  /* 0x000000cec87c723c */ /* 0x080fee000000187c */
[----:B------:R-:W-:Y:S01]  /*6880*/  IMAD.SHL.U32 R200, R250, 0x8, RZ ;  /* 0x00000008fac87824 */ /* 0x000fe200078e00ff */
[----:B------:R-:W-:Y:S04]  /*6890*/  HMMA.16816.F32 R128, R196, R206, R128 ;  /* 0x000000cec480723c */ /* 0x000fe80000001880 */
[-C--:B-1----:R-:W-:Y:S01]  /*68a0*/  LEA R2, P0, R200, R228.reuse, 0x2 ;  /* 0x000000e4c8027211 */ /* 0x082fe200078010ff */
[C---:B------:R-:W-:Y:S02]  /*68b0*/  IMAD.SHL.U32 R201, R250.reuse, 0x10, RZ ;  /* 0x00000010fac97824 */ /* 0x040fe400078e00ff */
[----:B------:R-:W-:Y:S01]  /*68c0*/  IMAD.SHL.U32 R197, R250, 0x20, RZ ;  /* 0x00000020fac57824 */ /* 0x000fe200078e00ff */
[-C--:B------:R-:W-:Y:S01]  /*68d0*/  LEA.HI.X.SX32 R3, R200, R229.reuse, 0x2, P0 ;  /* 0x000000e5c8037211 */ /* 0x080fe200000f16ff */
[----:B------:R-:W-:Y:S03]  /*68e0*/  IMAD R202, R250, 0x28, RZ ;  /* 0x00000028faca7824 */ /* 0x000fe600078e02ff */
        /* <DEDUP_REMOVED lines=512> */
.L_x_1864:
        /* <DEDUP_REMOVED lines=18> */
.L_x_1865:
[----:B-1----:R-:W2:Y:S01]  /*8a10*/  LDL.64 R6, [R1] ;  /* 0x0000000001067983 */ /* 0x002ea20000100a00 */
[----:B------:R-:W-:Y:S01]  /*8a20*/  USHF.R.S32.HI UR10, URZ, 0x1f, UR23 ;  /* 0x0000001f3f0a7899 */ /* 0x000fe20008011417 */
[----:B------:R-:W-:Y:S01]  /*8a30*/  IMAD.U32 R2, RZ, RZ, UR23 ;  /* 0x00000017ff027e24 */ /* 0x000fe2000f8e00ff */
[----:B------:R-:W-:Y:S01]  /*8a40*/  ULDC.64 UR8, c[0x0][0x3a0] ;  /* 0x0000e80000087ab9 */ /* 0x000fe20000000a00 */
[----:B------:R-:W-:Y:S01]  /*8a50*/  BAR.SYNC.DEFER_BLOCKING 0x0 ;  /* 0x0000000000007b1d */ /* 0x000fe20000010000 */
[----:B------:R-:W-:Y:S01]  /*8a60*/  UIMAD UR6, UR10, UR8, URZ ;  /* 0x000000080a0672a4 */ /* 0x000fe2000f8e023f */
[----:B------:R-:W-:Y:S01]  /*8a70*/  SHF.R.S32.HI R11, RZ, 0x1f, R247 ;  /* 0x0000001fff0b7819 */ /* 0x000fe200000114f7 */
[----:B------:R-:W-:Y:S02]  /*8a80*/  UIMAD UR7, UR22, -0x40, UR7 ;  /* 0xffffffc0160778a4 */ /* 0x000fe4000f8e0207 */
[----:B------:R-:W-:Y:S01]  /*8a90*/  UIMAD UR6, UR23, UR9, UR6 ;  /* 0x00000009170672a4 */ /* 0x000fe2000f8e0206 */
[----:B------:R-:W-:Y:S02]  /*8aa0*/  BSSY B0, `(.L_x_1866) ;  /* 0x000002b000007945 */ /* 0x000fe40003800000 */
[----:B------:R-:W-:Y:S01]  /*8ab0*/  ULDC.64 UR8, c[0x0][0x3b8] ;  /* 0x0000ee0000087ab9 */ /* 0x000fe20000000a00 */
[----:B------:R-:W-:-:S02]  /*8ac0*/  ISETP.GE.AND P2, PT, R247, UR7, PT ;  /* 0x00000007f7007c0c */ /* 0x000fc4000bf46270 */
[----:B------:R-:W-:Y:S01]  /*8ad0*/  IMAD.U32 R0, RZ, RZ, UR6 ;  /* 0x00000006ff007e24 */ /* 0x000fe2000f8e00ff */
[----:B------:R-:W-:-:S04]  /*8ae0*/  UIMAD UR6, UR60, UR8, URZ ;  /* 0x000000083c0672a4 */ /* 0x000fc8000f8e023f */
[----:B------:R-:W-:Y:S01]  /*8af0*/  UIMAD UR6, UR38, UR9, UR6 ;  /* 0x00000009260672a4 */ /* 0x000fe2000f8e0206 */
[----:B------:R1:W3:Y:S04]  /*8b00*/  LDS.128 R40, [R231+0x19000] ;  /* 0x01900000e7287984 */ /* 0x0002e80000000c00 */
[----:B------:R1:W4:Y:S04]  /*8b10*/  LDS.128 R36, [R231+0x1b000] ;  /* 0x01b00000e7247984 */ /* 0x0003280000000c00 */
        /* <DEDUP_REMOVED lines=35> */
.L_x_1867:
[----:B-1-34-:R-:W-:Y:S05]  /*8d50*/  BSYNC B0 ;  /* 0x0000000000007941 */ /* 0x01afea0003800000 */
.L_x_1866:
        /* <DEDUP_REMOVED lines=18> */
.L_x_1869:
[----:B------:R-:W-:Y:S05]  /*8e80*/  BSYNC B0 ;  /* 0x0000000000007941 */ /* 0x000fea0003800000 */
.L_x_1868:
        /* <DEDUP_REMOVED lines=28> */
.L_x_1871:
[----:B------:R-:W-:Y:S05]  /*9050*/  BSYNC B0 ;  /* 0x0000000000007941 */ /* 0x000fea0003800000 */
.L_x_1870:
        /* <DEDUP_REMOVED lines=15> */
.L_x_1852:
[----:B------:R-:W-:Y:S05]  /*9150*/  BSYNC B1 ;  /* 0x0000000000017941 */ /* 0x000fea0003800000 */
.L_x_1838:
        /* <DEDUP_REMOVED lines=11> */
.L_x_1872:
[----:B------:R-:W-:Y:S05]  /*9210*/  EXIT ;  /* 0x000000000000794d */ /* 0x000fea0003800000 */
.L_x_1874:
        /* <DEDUP_REMOVED lines=14> */
.L_x_2049:


//--------------------- .text._ZN5flash44flash_bwd_dq_dk_dv_loop_seqk_parallel_kernelI23Flash_bwd_kernel_traitsILi256ELi64ELi64ELi8ELi4ELi2ELi2ELb0ELb0EN7cutlass6half_tE19Flash_kernel_traitsILi256ELi64ELi64ELi8ES3_EELb1ELb0ELb1ELb1ELb0ELb0ELb0EEEvNS_16Flash_bwd_paramsE --------------------------
	.section	.text._ZN5flash44flash_bwd_dq_dk_dv_loop_seqk_parallel_kernelI23Flash_bwd_kernel_traitsILi256ELi64ELi64ELi8ELi4ELi2ELi2ELb0ELb0EN7cutlass6half_tE19Flash_kernel_traitsILi256ELi64ELi64ELi8ES3_EELb1ELb0ELb1ELb1ELb0ELb0ELb0EEEvNS_16Flash_bwd_paramsE,"ax",@progbits
	.sectioninfo	@"SHI_REGISTERS=255"
	.align	128
        .global         _ZN5flash44flash_bwd_dq_dk_dv_loop_seqk_parallel_kernelI23Flash_bwd_kernel_traitsILi256ELi64ELi64ELi8ELi4ELi2ELi2ELb0ELb0EN7cutlass6half_tE19Flash_kernel_traitsILi256ELi64ELi64ELi8ES3_EELb1ELb0ELb1ELb1ELb0ELb0ELb0EEEvNS_16Flash_bwd_paramsE
        .type           _ZN5flash44flash_bwd_dq_dk_dv_loop_seqk_parallel_kernelI23Flash_bwd_kernel_traitsILi256ELi64ELi64ELi8ELi4ELi2ELi2ELb0ELb0EN7cutlass6half_tE19Flash_kernel_traitsILi256ELi64ELi64ELi8ES3_EELb1ELb0ELb1ELb1ELb0ELb0ELb0EEEvNS_16Flash_bwd_paramsE,@function
        .size           _ZN5flash44flash_bwd_dq_dk_dv_loop_seqk_parallel_kernelI23Flash_bwd_kernel_traitsILi256ELi64ELi64ELi8ELi4ELi2ELi2ELb0ELb0EN7cutlass6half_tE19Flash_kernel_traitsILi256ELi64ELi64ELi8ES3_EELb1ELb0ELb1ELb1ELb0ELb0ELb0EEEvNS_16Flash_bwd_paramsE,(.L_x_2050 - _ZN5flash44flash_bwd_dq_dk_dv_loop_seqk_parallel_kernelI23Flash_bwd_kernel_traitsILi256ELi64ELi64ELi8ELi4ELi2ELi2ELb0ELb0EN7cutlass6half_tE19Flash_kernel_traitsILi256ELi64ELi64ELi8ES3_EELb1ELb0ELb1ELb1ELb0ELb0ELb0EEEvNS_16Flash_bwd_paramsE)
        .other          _ZN5flash44flash_bwd_dq_dk_dv_loop_seqk_parallel_kernelI23Flash_bwd_kernel_traitsILi256ELi64ELi64ELi8ELi4ELi2ELi2ELb0ELb0EN7cutlass6half_tE19Flash_kernel_traitsILi256ELi64ELi64ELi8ES3_EELb1ELb0ELb1ELb1ELb0ELb0ELb0EEEvNS_16Flash_bwd_paramsE,@"STO_CUDA_ENTRY STV_DEFAULT"
_ZN5flash44flash_bwd_dq_dk_dv_loop_seqk_parallel_kernelI23Flash_bwd_kernel_traitsILi256ELi64ELi64ELi8ELi4ELi2ELi2ELb0ELb0EN7cutlass6half_tE19Flash_kernel_traitsILi256ELi64ELi64ELi8ES3_EELb1ELb0ELb1ELb1ELb0ELb0ELb0EEEvNS_16Flash_bwd_paramsE:
.text._ZN5flash44flash_bwd_dq_dk_dv_loop_seqk_parallel_kernelI23Flash_bwd_kernel_traitsILi256ELi64ELi64ELi8ELi4ELi2ELi2ELb0ELb0EN7cutlass6half_tE19Flash_kernel_traitsILi256ELi64ELi64ELi8ES3_EELb1ELb0ELb1ELb1ELb0ELb0ELb0EEEvNS_16Flash_bwd_paramsE:
        /* <DEDUP_REMOVED lines=21> */
[----:B------:R-:W-:-:S02]  /*0150*/  ULDC.U8 UR7, c[0x0][0x328] ;  /* 0x0000ca0000077ab9 */ /* 0x000fc40000000000 */
        /* <DEDUP_REMOVED lines=36> */
[----:B------:R-:W-:Y:S01]  /*03a0*/  UIMAD UR4, UR35, UR13, UR36 ;  /* 0x0000000d230472a4 */ /* 0x000fe2000f8e0224 */
        /* <DEDUP_REMOVED lines=9> */
[C---:B------:R-:W-:Y:S01]  /*0440*/  IMAD.IADD R226, R0.reuse, 0x1, -R2 ;  /* 0x0000000100e27824 */ /* 0x040fe200078e0a02 */
[----:B------:R-:W-:Y:S01]  /*0450*/  SHF.R.S32.HI R2, RZ, 0x3, R11 ;  /* 0x00000003ff027819 */ /* 0x000fe2000001140b */
[----:B------:R-:W-:Y:S01]  /*0460*/  IMAD.IADD R16, R0, 0x1, -R7 ;  /* 0x0000000100107824 */ /* 0x000fe200078e0a07 */
[--C-:B------:R-:W-:Y:S01]  /*0470*/  SHF.R.S32.HI R0, RZ, 0x1f, R6.reuse ;  /* 0x0000001fff007819 */ /* 0x100fe20000011406 */
[----:B------:R-:W-:Y:S01]  /*0480*/  IMAD.IADD R12, R5, 0x1, -R3 ;  /* 0x00000001050c7824 */ /* 0x000fe200078e0a03 */
[----:B------:R-:W-:Y:S01]  /*0490*/  SHF.R.S32.HI R3, RZ, 0x2, R6 ;  /* 0x00000002ff037819 */ /* 0x000fe20000011406 */
[----:B------:R-:W-:Y:S01]  /*04a0*/  IMAD.SHL.U32 R2, R2, 0x40, RZ ;  /* 0x0000004002027824 */ /* 0x000fe200078e00ff */
[----:B------:R-:W-:Y:S01]  /*04b0*/  SHF.R.S32.HI R5, RZ, 0x1f, R9 ;  /* 0x0000001fff057819 */ /* 0x000fe20000011409 */
[----:B------:R-:W-:Y:S01]  /*04c0*/  IMAD.SHL.U32 R223, R12, 0x200, RZ ;  /* 0x000002000cdf7824 */ /* 0x000fe200078e00ff */
[----:B------:R-:W-:Y:S01]  /*04d0*/  LEA.HI R0, R0, R3, RZ, 0x3 ;  /* 0x0000000300007211 */ /* 0x000fe200078f18ff */
[----:B------:R-:W-:Y:S01]  /*04e0*/  STL [R1+0x24], R16 ;  /* 0x0000241001007387 */ /* 0x000fe20000100800 */
[----:B------:R-:W-:Y:S01]  /*04f0*/  SHF.R.S32.HI R6, RZ, 0x7, R13 ;  /* 0x00000007ff067819 */ /* 0x000fe2000001140d */
[----:B------:R-:W-:Y:S01]  /*0500*/  @!UP5 UIMAD UR6, UR35, UR14, UR36 ;  /* 0x0000000e2306d2a4 */ /* 0x000fe2000f8e0224 */
[----:B------:R-:W-:Y:S01]  /*0510*/  LOP3.LUT R0, R0, 0xfffffff8, RZ, 0xc0, !PT ;  /* 0xfffffff800007812 */ /* 0x000fe200078ec0ff */
[----:B------:R-:W-:Y:S01]  /*0520*/  USHF.L.U32 UR48, UR49, 0x6, URZ ;  /* 0x0000000631307899 */ /* 0x000fe2000800063f */
        /* <DEDUP_REMOVED lines=8> */
[----:B------:R-:W-:Y:S01]  /*05b0*/  LOP3.LUT R2, R0, 0x38, R242, 0xf8, !PT ;  /* 0x0000003800027812 */ /* 0x000fe200078ef8f2 */
[----:B------:R-:W-:Y:S01]  /*05c0*/  ULDC UR54, c[0x0][0x224] ;  /* 0x0000890000367ab9 */ /* 0x000fe20000000800 */
[----:B------:R-:W-:Y:S01]  /*05d0*/  SHF.R.U32.HI R0, RZ, 0x3, R0 ;  /* 0x00000003ff007819 */ /* 0x000fe20000011600 */
[----:B------:R-:W-:Y:S01]  /*05e0*/  @UP5 UIMAD UR58, UR35, UR53, URZ ;  /* 0x00000035233a52a4 */ /* 0x000fe2000f8e023f */
[----:B------:R-:W-:Y:S01]  /*05f0*/  LEA.HI R244, R3, R10, RZ, 0x2 ;  /* 0x0000000a03f47211 */ /* 0x000fe200078f10ff */
[----:B------:R-:W-:Y:S01]  /*0600*/  UMOV UR40, URZ ;  /* 0x0000003f00287c82 */ /* 0x000fe20008000000 */
[----:B------:R-:W-:Y:S01]  /*0610*/  LEA.HI R10, R5, R9, RZ, 0x3 ;  /* 0x00000009050a7211 */ /* 0x000fe200078f18ff */
[----:B------:R-:W-:Y:S01]  /*0620*/  IMAD.U32 R5, RZ, RZ, UR15 ;  /* 0x0000000fff057e24 */ /* 0x000fe2000f8e00ff */
[----:B------:R-:W-:Y:S01]  /*0630*/  LOP3.LUT R7, R2, R0, RZ, 0x3c, !PT ;  /* 0x0000000002077212 */ /* 0x000fe200078e3cff */
[----:B------:R-:W-:Y:S01]  /*0640*/  IMAD.SHL.U32 R0, R8, 0x40, RZ ;  /* 0x0000004008007824 */ /* 0x000fe200078e00ff */
[----:B------:R-:W-:Y:S01]  /*0650*/  LOP3.LUT R2, R10, 0xfffffff8, RZ, 0xc0, !PT ;  /* 0xfffffff80a027812 */ /* 0x000fe200078ec0ff */
[----:B------:R-:W-:Y:S01]  /*0660*/  ULDC.64 UR8, c[0x0][0x118] ;  /* 0x0000460000087ab9 */ /* 0x000fe20000000a00 */
[----:B------:R-:W-:Y:S01]  /*0670*/  LOP3.LUT R3, R4, 0x1, RZ, 0xc0, !PT ;  /* 0x0000000104037812 */ /* 0x000fe200078ec0ff */
[----:B------:R-:W-:Y:S01]  /*0680*/  ULDC UR42, c[0x0][0x2e8] ;  /* 0x0000ba00002a7ab9 */ /* 0x000fe20000000800 */
[----:B------:R-:W-:Y:S01]  /*0690*/  LOP3.LUT R0, R0, 0x1c0, RZ, 0xc0, !PT ;  /* 0x000001c000007812 */ /* 0x000fe200078ec0ff */
[----:B------:R-:W-:Y:S01]  /*06a0*/  IMAD.IADD R9, R9, 0x1, -R2 ;  /* 0x0000000109097824 */ /* 0x000fe200078e0a02 */
[----:B------:R-:W-:Y:S01]  /*06b0*/  ISETP.NE.U32.AND P0, PT, R3, 0x1, PT ;  /* 0x000000010300780c */ /* 0x000fe20003f05070 */
[----:B------:R-:W-:Y:S01]  /*06c0*/  IMAD.SHL.U32 R2, R226, 0x10, RZ ;  /* 0x00000010e2027824 */ /* 0x000fe200078e00ff */
[----:B------:R-:W-:Y:S01]  /*06d0*/  LOP3.LUT R219, R0, 0x8, R11, 0xf8, !PT ;  /* 0x0000000800db7812 */ /* 0x000fe200078ef80b */
[C---:B------:R-:W-:Y:S01]  /*06e0*/  IMAD.SHL.U32 R3, R4.reuse, 0x40, RZ ;  /* 0x0000004004037824 */ /* 0x040fe200078e00ff */
[----:B------:R-:W-:Y:S01]  /*06f0*/  R2P PR, R4, 0x6 ;  /* 0x0000000604007804 */ /* 0x000fe20000000000 */
[----:B------:R-:W-:Y:S01]  /*0700*/  ULOP3.LUT UR60, UR36, UR60, URZ, 0x3c, !UPT ;  /* 0x0000003c243c7292 */ /* 0x000fe2000f8e3c3f */
[----:B------:R-:W-:Y:S01]  /*0710*/  LOP3.LUT R5, R0, 0x10, R2, 0xf8, !PT ;  /* 0x0000001000057812 */ /* 0x000fe200078ef802 */
[C---:B------:R-:W-:Y:S01]  /*0720*/  IMAD R2, R6.reuse, 0x800, R223 ;  /* 0x0000080006027824 */ /* 0x040fe200078e02df */
[----:B------:R-:W-:Y:S01]  /*0730*/  SHF.R.U32.HI R0, RZ, 0x3, R0 ;  /* 0x00000003ff007819 */ /* 0x000fe20000011600 */
[----:B------:R-:W-:Y:S01]  /*0740*/  USHF.R.S32.HI UR61, URZ, 0x1f, UR36 ;  /* 0x0000001f3f3d7899 */ /* 0x000fe20008011424 */
[----:B------:R-:W-:Y:S01]  /*0750*/  LOP3.LUT R5, R5, 0x8, R11, 0xf8, !PT ;  /* 0x0000000805057812 */ /* 0x000fe200078ef80b */
[----:B------:R-:W-:Y:S01]  /*0760*/  UIMAD.WIDE.U32 UR44, UR38, UR46, URZ ;  /* 0x0000002e262c72a5 */ /* 0x000fe2000f8e003f */
[----:B------:R-:W-:Y:S01]  /*0770*/  LOP3.LUT R219, R219, R0, RZ, 0x3c, !PT ;  /* 0x00000000dbdb7212 */ /* 0x000fe200078e3cff */
[----:B------:R-:W-:Y:S01]  /*0780*/  UIMAD UR55, UR39, UR46, URZ ;  /* 0x0000002e273772a4 */ /* 0x000fe2000f8e023f */
        /* <DEDUP_REMOVED lines=8> */
[----:B------:R-:W-:Y:S01]  /*0810*/  SEL R217, R217, 0xffffffe0, !P3 ;  /* 0xffffffe0d9d97807 */ /* 0x000fe20005800000 */
[----:B------:R-:W-:Y:S01]  /*0820*/  IMAD R4, R2, 0x200, R7 ;  /* 0x0000020002047824 */ /* 0x000fe200078e0207 */
[----:B------:R-:W-:Y:S01]  /*0830*/  SEL R222, R222, 0xffffffc0, !P4 ;  /* 0xffffffc0dede7807 */ /* 0x000fe20006000000 */
[----:B------:R-:W-:Y:S01]  /*0840*/  IMAD.SHL.U32 R2, R2, 0x8, RZ ;  /* 0x0000000802027824 */ /* 0x000fe200078e00ff */
[----:B------:R-:W-:Y:S01]  /*0850*/  SEL R247, R247, 0x10, !P0 ;  /* 0x00000010f7f77807 */ /* 0x000fe20004000000 */
[----:B------:R-:W-:Y:S01]  /*0860*/  IMAD.U32 R7, RZ, RZ, UR7 ;  /* 0x00000007ff077e24 */ /* 0x000fe2000f8e00ff */
[----:B------:R1:W-:Y:S01]  /*0870*/  STL [R1+0x28], R4 ;  /* 0x0000280401007387 */ /* 0x0003e20000100800 */
[C---:B------:R-:W-:Y:S01]  /*0880*/  IMAD R217, R219.reuse, 0x2, R217 ;  /* 0x00000002dbd97824 */ /* 0x040fe200078e02d9 */
[----:B------:R-:W-:Y:S01]  /*0890*/  LOP3.LUT R2, R2, 0x18, RZ, 0xc0, !PT ;  /* 0x0000001802027812 */ /* 0x000fe200078ec0ff */
[----:B------:R-:W-:Y:S01]  /*08a0*/  IMAD R219, R219, 0x2, R222 ;  /* 0x00000002dbdb7824 */ /* 0x000fe200078e02de */
[----:B------:R-:W-:Y:S01]  /*08b0*/  SHF.R.S32.HI R244, RZ, 0x2, R244 ;  /* 0x00000002fff47819 */ /* 0x000fe200000114f4 */
[----:B------:R-:W-:Y:S01]  /*08c0*/  IMAD.IADD R218, R222, 0x1, R217 ;  /* 0x00000001deda7824 */ /* 0x000fe200078e02d9 */
[C---:B------:R-:W-:Y:S01]  /*08d0*/  IADD3 R252, R242.reuse, 0x40, RZ ;  /* 0x00000040f2fc7810 */ /* 0x040fe20007ffe0ff */
[C---:B------:R-:W-:Y:S01]  /*08e0*/  IMAD R222, R223.reuse, 0x2, R222 ;  /* 0x00000002dfde7824 */ /* 0x040fe200078e02de */
[----:B------:R-:W-:Y:S01]  /*08f0*/  IADD3 R251, R242, 0x80, RZ ;  /* 0x00000080f2fb7810 */ /* 0x000fe20007ffe0ff */
[----:B------:R-:W-:Y:S01]  /*0900*/  IMAD R244, R16, 0x10, R244 ;  /* 0x0000001010f47824 */ /* 0x000fe200078e02f4 */
        /* <DEDUP_REMOVED lines=13> */
[----:B------:R-:W-:Y:S02]  /*09e0*/  IMAD R2, R16, 0x400, R0 ;  /* 0x0000040010027824 */ /* 0x000fe400078e0200 */
[----:B------:R-:W-:-:S02]  /*09f0*/  IMAD.SHL.U32 R4, R9, 0x40, RZ ;  /* 0x0000004009047824 */ /* 0x000fc400078e00ff */
        /* <DEDUP_REMOVED lines=12> */
[----:B------:R-:W-:Y:S01]  /*0ac0*/  LOP3.LUT R2, R5, R2, RZ, 0x3c, !PT ;  /* 0x0000000205027212 */ /* 0x000fe200078e3cff */
[--C-:B------:R-:W-:Y:S01]  /*0ad0*/  IMAD R4, R16, 0x400, R0.reuse ;  /* 0x0000040010047824 */ /* 0x100fe200078e0200 */
[----:B------:R-:W-:Y:S01]  /*0ae0*/  LOP3.LUT R231, R3, R0, RZ, 0xfc, !PT ;  /* 0x0000000003e77212 */ /* 0x000fe200078efcff */
[----:B------:R-:W-:Y:S01]  /*0af0*/  IMAD R226, R226, 0x400, R0 ;  /* 0x00000400e2e27824 */ /* 0x000fe200078e0200 */
[----:B------:R-:W-:Y:S01]  /*0b00*/  IADD3 R0, R242, 0xc0, RZ ;  /* 0x000000c0f2007810 */ /* 0x000fe20007ffe0ff */
[----:B------:R-:W-:Y:S01]  /*0b10*/  IMAD.IADD R230, R4, 0x1, R2 ;  /* 0x0000000104e67824 */ /* 0x000fe200078e0202 */
[----:B------:R-:W-:Y:S01]  /*0b20*/  IADD3 R246, R245, 0x20, RZ ;  /* 0x00000020f5f67810 */ /* 0x000fe20007ffe0ff */
[----:B------:R-:W-:Y:S01]  /*0b30*/  IMAD.IADD R226, R2, 0x1, R226 ;  /* 0x0000000102e27824 */ /* 0x000fe200078e02e2 */
[----:B------:R-:W-:Y:S01]  /*0b40*/  LEA R2, R7, 0x18000, 0x1 ;  /* 0x0001800007027811 */ /* 0x000fe200078e08ff */
[----:B------:R1:W-:Y:S01]  /*0b50*/  STL [R1], R0 ;  /* 0x0000000001007387 */ /* 0x0003e20000100800 */
[----:B------:R-:W-:-:S02]  /*0b60*/  @P1 IADD3 R246, R245, -0x20, RZ ;  /* 0xffffffe0f5f61810 */ /* 0x000fc40007ffe0ff */
[----:B------:R-:W-:Y:S01]  /*0b70*/  LEA R226, R226, 0x28000, 0x1 ;  /* 0x00028000e2e27811 */ /* 0x000fe200078e08ff */
[----:B------:R2:W-:Y:S02]  /*0b80*/  STL [R1+0x4], R2 ;  /* 0x0000040201007387 */ /* 0x0005e40000100800 */
[----:B------:R-:W-:Y:S01]  /*0b90*/  IMAD.IADD R247, R247, 0x1, R246 ;  /* 0x00000001f7f77824 */ /* 0x000fe200078e02f6 */
[C---:B-1----:R-:W-:Y:S02]  /*0ba0*/  IADD3 R0, R2.reuse, 0x40, RZ ;  /* 0x0000004002007810 */ /* 0x042fe40007ffe0ff */
[----:B------:R-:W-:-:S05]  /*0bb0*/  @P2 IADD3 R0, R2, -0x40, RZ ;  /* 0xffffffc002002810 */ /* 0x000fca0007ffe0ff */
[----:B------:R2:W-:Y:S02]  /*0bc0*/  STL [R1+0x8], R0 ;  /* 0x0000080001007387 */ /* 0x0005e40000100800 */
.L_x_1923:
        /* <DEDUP_REMOVED lines=66> */
.L_x_1875:
        /* <DEDUP_REMOVED lines=28> */
[----:B------:R-:W-:Y:S02]  /*11b0*/  ULDC UR17, c[0x0][0x2e4] ;  /* 0x0000b90000117ab9 */ /* 0x000fe40000000800 */
[----:B------:R-:W-:Y:S02]  /*11c0*/  USEL UR33, UR6, UR4, !UP3 ;  /* 0x0000000406217287 */ /* 0x000fe4000d800000 */
[----:B------:R-:W-:Y:S02]  /*11d0*/  UIADD3 UR6, UR15, 0x40, UR22 ;  /* 0x000000400f067890 */ /* 0x000fe4000fffe016 */
[----:B------:R-:W-:Y:S02]  /*11e0*/  UIMAD UR4, UR14, UR11, URZ ;  /* 0x0000000b0e0472a4 */ /* 0x000fe4000f8e023f */
[----:B------:R-:W-:-:S02]  /*11f0*/  UIADD3 UR6, UR6, UR17, -UR12 ;  /* 0x0000001106067290 */ /* 0x000fc4000fffe80c */
[----:B------:R-:W-:Y:S02]  /*1200*/  UIADD3 UR32, UR7, UR13, URZ ;  /* 0x0000000d07207290 */ /* 0x000fe4000fffe03f */
        /* <DEDUP_REMOVED lines=33> */
.L_x_1877:
        /* <DEDUP_REMOVED lines=43> */
.L_x_1878:
        /* <DEDUP_REMOVED lines=45> */
.L_x_1879:
[----:B------:R-:W-:-:S04]  /*19a0*/  UMOV UR11, UR54 ;  /* 0x00000036000b7c82 */ /* 0x000fc80008000000 */
.L_x_1880:
[----:B------:R-:W-:Y:S01]  /*19b0*/  UIADD3 UR4, UP4, UP3, UR4, UR48, UR50 ;  /* 0x0000003004047290 */ /* 0x000fe2000fb9e032 */
[----:B------:R-:W-:Y:S01]  /*19c0*/  LEA.HI R2, R23, R24, RZ, 0x5 ;  /* 0x0000001817027211 */ /* 0x000fe200078f28ff */
[----:B------:R-:W-:Y:S01]  /*19d0*/  UIADD3 UR16, UR17, UR16, URZ ;  /* 0x0000001011107290 */ /* 0x000fe2000fffe03f */
[----:B------:R-:W-:Y:S01]  /*19e0*/  IADD3 R9, P0, R12, UR17, RZ ;  /* 0x000000110c097c10 */ /* 0x000fe2000ff1e0ff */
[----:B------:R-:W-:Y:S01]  /*19f0*/  UIADD3 UR14, UP2, UP1, UR18, UR4, UR19 ;  /* 0x00000004120e7290 */ /* 0x000fe2000f95e013 */
[----:B------:R-:W-:Y:S01]  /*1a00*/  LOP3.LUT R0, R2, 0xffffffe0, RZ, 0xc0, !PT ;  /* 0xffffffe002007812 */ /* 0x000fe200078ec0ff */
[----:B------:R-:W-:Y:S01]  /*1a10*/  UIADD3.X UR4, UR7, UR52, UR57, UP4, UP3 ;  /* 0x0000003407047290 */ /* 0x000fe2000a7e6439 */
[----:B------:R-:W-:Y:S01]  /*1a20*/  IMAD.U32 R4, RZ, RZ, UR17 ;  /* 0x00000011ff047e24 */ /* 0x000fe2000f8e00ff */
[----:B------:R-:W-:Y:S01]  /*1a30*/  ULDC.64 UR18, c[0x0][0x3c8] ;  /* 0x0000f20000127ab9 */ /* 0x000fe20000000a00 */
[----:B------:R-:W-:Y:S01]  /*1a40*/  SHF.R.S32.HI R2, RZ, 0x5, R2 ;  /* 0x00000005ff027819 */ /* 0x000fe20000011402 */
[----:B------:R-:W-:Y:S01]  /*1a50*/  UIADD3.X UR13, UR10, UR4, UR13, UP2, UP1 ;  /* 0x000000040a0d7290 */ /* 0x000fe200097e240d */
[----:B------:R-:W-:Y:S01]  /*1a60*/  IMAD.IADD R19, R24, 0x1, -R0 ;  /* 0x0000000118137824 */ /* 0x000fe200078e0a00 */
[----:B------:R-:W-:Y:S01]  /*1a70*/  IADD3.X R13, R21, UR21, RZ, P0, !PT ;  /* 0x00000015150d7c10 */ /* 0x000fe200087fe4ff */
[----:B------:R-:W-:Y:S01]  /*1a80*/  ULDC.64 UR4, c[0x0][0x1a8] ;  /* 0x00006a0000047ab9 */ /* 0x000fe20000000a00 */
[----:B------:R-:W-:Y:S01]  /*1a90*/  SHF.R.S32.HI R243, RZ, 0x1f, R242 ;  /* 0x0000001ffff37819 */ /* 0x000fe200000114f2 */
[----:B------:R-:W-:Y:S01]  /*1aa0*/  UIMAD UR4, UR61, UR4, URZ ;  /* 0x000000043d0472a4 */ /* 0x000fe2000f8e023f */
[----:B------:R-:W-:Y:S01]  /*1ab0*/  IMAD R0, R2, UR49, R19 ;  /* 0x0000003102007c24 */ /* 0x000fe2000f8e0213 */
[----:B------:R-:W-:Y:S01]  /*1ac0*/  IADD3 R2, P2, R242, UR23, RZ ;  /* 0x00000017f2027c10 */ /* 0x000fe2000ff5e0ff */
[----:B------:R-:W-:Y:S01]  /*1ad0*/  IMAD.U32 R7, RZ, RZ, UR36 ;  /* 0x00000024ff077e24 */ /* 0x000fe2000f8e00ff */
[----:B------:R-:W-:Y:S01]  /*1ae0*/  UIMAD UR7, UR36, UR5, UR4 ;  /* 0x00000005240772a4 */ /* 0x000fe2000f8e0204 */
[----:B------:R-:W-:Y:S01]  /*1af0*/  IMAD.U32 R10, RZ, RZ, UR36 ;  /* 0x00000024ff0a7e24 */ /* 0x000fe2000f8e00ff */
[----:B------:R-:W-:Y:S01]  /*1b00*/  IADD3.X R3, R243, UR26, RZ, P2, !PT ;  /* 0x0000001af3037c10 */ /* 0x000fe200097fe4ff */
[----:B------:R-:W-:Y:S01]  /*1b10*/  ULDC.64 UR4, c[0x0][0x370] ;  /* 0x0000dc0000047ab9 */ /* 0x000fe20000000a00 */
[----:B------:R-:W-:Y:S01]  /*1b20*/  IADD3 R8, P0, R0, UR14, RZ ;  /* 0x0000000e00087c10 */ /* 0x000fe2000ff1e0ff */
[----:B------:R-:W-:Y:S01]  /*1b30*/  UIMAD UR4, UR21, UR4, URZ ;  /* 0x00000004150472a4 */ /* 0x000fe2000f8e023f */
[----:B------:R-:W-:Y:S01]  /*1b40*/  BSSY B1, `(.L_x_1876) ;  /* 0x0000a0c000017945 */ /* 0x000fe20003800000 */
[----:B------:R-:W-:Y:S01]  /*1b50*/  IMAD.WIDE.U32 R2, R4, c[0x0][0x370], R2 ;  /* 0x0000dc0004027a25 */ /* 0x000fe200078e0002 */
[----:B------:R-:W-:Y:S01]  /*1b60*/  LEA.HI.X.SX32 R15, R0, UR13, 0x1, P0 ;  /* 0x0000000d000f7c11 */ /* 0x000fe200080f0eff */
[----:B------:R-:W-:-:S02]  /*1b70*/  UIMAD UR10, UR17, UR5, UR4 ;  /* 0x00000005110a72a4 */ /* 0x000fc4000f8e0204 */
[----:B------:R-:W-:Y:S01]  /*1b80*/  IMAD R0, R13, c[0x0][0x190], RZ ;  /* 0x000064000d007a24 */ /* 0x000fe200078e02ff */
[----:B------:R-:W-:Y:S01]  /*1b90*/  ULDC.64 UR4, c[0x0][0x378] ;  /* 0x0000de0000047ab9 */ /* 0x000fe20000000a00 */
[----:B------:R-:W-:Y:S01]  /*1ba0*/  IMAD.WIDE.U32 R4, R9, c[0x0][0x190], R242 ;  /* 0x0000640009047a25 */ /* 0x000fe200078e00f2 */
[----:B------:R-:W-:Y:S01]  /*1bb0*/  UIMAD UR4, UR61, UR4, URZ ;  /* 0x000000043d0472a4 */ /* 0x000fe2000f8e023f */
[----:B------:R-:W-:Y:S01]  /*1bc0*/  IADD3 R3, R3, UR10, RZ ;  /* 0x0000000a03037c10 */ /* 0x000fe2000fffe0ff */
[----:B------:R-:W-:Y:S01]  /*1bd0*/  UIADD3 UR10, UR34, -0x1, URZ ;  /* 0xffffffff220a7890 */ /* 0x000fe2000fffe03f */
[----:B------:R-:W-:Y:S01]  /*1be0*/  IMAD R16, R9, c[0x0][0x194], R0 ;  /* 0x0000650009107a24 */ /* 0x000fe200078e0200 */
[----:B------:R-:W-:Y:S01]  /*1bf0*/  UIMAD UR6, UR36, UR5, UR4 ;  /* 0x00000005240672a4 */ /* 0x000fe2000f8e0204 */
[----:B------:R-:W-:Y:S01]  /*1c00*/  IADD3 R6, P0, R4, UR33, RZ ;  /* 0x0000002104067c10 */ /* 0x000fe2000ff1e0ff */
[----:B------:R-:W-:Y:S01]  /*1c10*/  UIADD3 UR4, UR17, UR11, URZ ;  /* 0x0000000b11047290 */ /* 0x000fe2000fffe03f */
[----:B------:R-:W-:-:S02]  /*1c20*/  IMAD.WIDE.U32 R2, R7, c[0x0][0x378], R2 ;  /* 0x0000de0007027a25 */ /* 0x000fc400078e0002 */
[----:B------:R-:W-:Y:S01]  /*1c30*/  UMOV UR11, 0x4 ;  /* 0x00000004000b7882 */ /* 0x000fe20000000000 */
[----:B------:R-:W-:Y:S01]  /*1c40*/  IADD3.X R7, R5, UR32, R16, P0, !PT ;  /* 0x0000002005077c10 */ /* 0x000fe200087fe410 */
[----:B------:R-:W-:Y:S01]  /*1c50*/  UIMAD.WIDE UR4, UR4, UR11, UR18 ;  /* 0x0000000b040472a5 */ /* 0x000fe2000f8e0212 */
[C---:B------:R-:W-:Y:S01]  /*1c60*/  LEA R232, P0, R8.reuse, c[0x0][0x350], 0x2 ;  /* 0x0000d40008e87a11 */ /* 0x040fe200078010ff */
[----:B------:R-:W-:Y:S01]  /*1c70*/  UIADD3 UR18, UR22, UR15, URZ ;  /* 0x0000000f16127290 */ /* 0x000fe2000fffe03f */
[----:B------:R-:W-:Y:S01]  /*1c80*/  IADD3 R5, R3, UR6, RZ ;  /* 0x0000000603057c10 */ /* 0x000fe2000fffe0ff */
[----:B------:R-:W-:Y:S01]  /*1c90*/  ULDC UR17, c[0x0][0x2e8] ;  /* 0x0000ba0000117ab9 */ /* 0x000fe20000000800 */
[----:B------:R-:W-:Y:S01]  /*1ca0*/  LEA.HI.X R233, R8, c[0x0][0x354], R15, 0x2, P0 ;  /* 0x0000d50008e97a11 */ /* 0x000fe200000f140f */
[----:B------:R-:W-:Y:S01]  /*1cb0*/  IMAD R0, R21, c[0x0][0x370], RZ ;  /* 0x0000dc0015007a24 */ /* 0x000fe200078e02ff */
[----:B------:R-:W-:Y:S01]  /*1cc0*/  UMOV UR20, UR4 ;  /* 0x0000000400147c82 */ /* 0x000fe20008000000 */
[----:B------:R-:W-:Y:S01]  /*1cd0*/  IMAD.MOV.U32 R4, RZ, RZ, R2 ;  /* 0x000000ffff047224 */ /* 0x000fe200078e0002 */
[----:B------:R-:W-:Y:S01]  /*1ce0*/  UIADD3 UR4, UR18, -UR17, -UR12 ;  /* 0x8000001112047290 */ /* 0x000fe2000fffe80c */
[----:B------:R-:W-:Y:S01]  /*1cf0*/  IMAD.WIDE.U32 R10, R10, c[0x0][0x1a8], R6 ;  /* 0x00006a000a0a7a25 */ /* 0x000fe200078e0006 */
[----:B------:R-:W-:-:S02]  /*1d00*/  UMOV UR19, UR5 ;  /* 0x0000000500137c82 */ /* 0x000fc40008000000 */
[----:B------:R-:W-:Y:S01]  /*1d10*/  USHF.R.S32.HI UR21, URZ, 0x1f, UR4 ;  /* 0x0000001f3f157899 */ /* 0x000fe20008011404 */
[C---:B------:R-:W-:Y:S01]  /*1d20*/  IMAD R0, R12.reuse, c[0x0][0x374], R0 ;  /* 0x0000dd000c007a24 */ /* 0x040fe200078e0200 */
[----:B------:R-:W-:Y:S01]  /*1d30*/  IADD3 R15, R11, UR7, RZ ;  /* 0x000000070b0f7c10 */ /* 0x000fe2000fffe0ff */
[----:B------:R-:W-:Y:S01]  /*1d40*/  IMAD.WIDE.U32 R4, R12, c[0x0][0x370], R4 ;  /* 0x0000dc000c047a25 */ /* 0x000fe200078e0004 */
[----:B------:R-:W-:Y:S01]  /*1d50*/  ULEA.HI UR21, UR21, UR4, URZ, 0x6 ;  /* 0x0000000415157291 */ /* 0x000fe2000f8f303f */
[----:B------:R-:W-:Y:S02]  /*1d60*/  LEA R239, P3, R10, c[0x0][0x160], 0x1 ;  /* 0x000058000aef7a11 */ /* 0x000fe400078608ff */
[----:B------:R-:W-:Y:S01]  /*1d70*/  IMAD.IADD R8, R5, 0x1, R0 ;  /* 0x0000000105087824 */ /* 0x000fe200078e0200 */
[----:B------:R-:W-:Y:S01]  /*1d80*/  USHF.R.S32.HI UR21, URZ, 0x6, UR21 ;  /* 0x000000063f157899 */ /* 0x000fe20008011415 */
[----:B------:R-:W-:Y:S01]  /*1d90*/  LEA R238, P2, R4, c[0x0][0x330], 0x1 ;  /* 0x0000cc0004ee7a11 */ /* 0x000fe200078408ff */
[----:B------:R-:W-:Y:S01]  /*1da0*/  ULDC.64 UR4, c[0x0][0x200] ;  /* 0x0000800000047ab9 */ /* 0x000fe20000000a00 */
[----:B------:R-:W-:Y:S01]  /*1db0*/  LEA.HI.X R240, R10, c[0x0][0x164], R15, 0x1, P3 ;  /* 0x000059000af07a11 */ /* 0x000fe200018f0c0f */
[----:B------:R-:W-:Y:S01]  /*1dc0*/  UISETP.LT.AND UP1, UPT, URZ, UR21, UPT ;  /* 0x000000153f00728c */ /* 0x000fe2000bf21270 */
[----:B------:R-:W-:Y:S01]  /*1dd0*/  LEA.HI.X R241, R4, c[0x0][0x334], R8, 0x1, P2 ;  /* 0x0000cd0004f17a11 */ /* 0x000fe200010f0c08 */
[----:B------:R-:W-:-:S02]  /*1de0*/  UIMAD.WIDE UR16, UR16, UR11, UR4 ;  /* 0x0000000b101072a5 */ /* 0x000fc4000f8e0204 */
[----:B------:R-:W-:-:S04]  /*1df0*/  USEL UR21, URZ, UR21, !UP1 ;  /* 0x000000153f157287 */ /* 0x000fc8000c800000 */
[----:B------:R-:W-:-:S06]  /*1e00*/  UISETP.GT.AND UP1, UPT, UR34, UR21, UPT ;  /* 0x000000152200728c */ /* 0x000fcc000bf24270 */
        /* <DEDUP_REMOVED lines=20> */
.L_x_1882:
        /* <DEDUP_REMOVED lines=18> */
.L_x_1883:
[----:B------:R1:W5:Y:S01]  /*2070*/  LDL R10, [R1] ;  /* 0x00000000010a7983 */ /* 0x0003620000100800 */
        /* <DEDUP_REMOVED lines=19> */
[----:B-1----:R-:W-:Y:S01]  /*21b0*/  IMAD R0, R21, c[0x0][0x3a0], RZ ;  /* 0x0000e80015007a24 */ /* 0x002fe200078e02ff */
[----:B------:R-:W-:Y:S01]  /*21c0*/  ISETP.GE.AND P4, PT, R242, c[0x0][0x220], PT ;  /* 0x00008800f2007a0c */ /* 0x000fe20003f86270 */
[----:B------:R-:W-:Y:S01]  /*21d0*/  IMAD.MOV.U32 R2, RZ, RZ, R4 ;  /* 0x000000ffff027224 */ /* 0x000fe200078e0004 */
[----:B------:R-:W-:Y:S01]  /*21e0*/  ISETP.GE.AND P3, PT, R252, c[0x0][0x220], PT ;  /* 0x00008800fc007a0c */ /* 0x000fe20003f66270 */
[----:B------:R-:W-:Y:S01]  /*21f0*/  IMAD.MOV.U32 R3, RZ, RZ, R8 ;  /* 0x000000ffff037224 */ /* 0x000fe200078e0008 */
[----:B------:R-:W-:Y:S01]  /*2200*/  ISETP.GE.AND P2, PT, R251, c[0x0][0x220], PT ;  /* 0x00008800fb007a0c */ /* 0x000fe20003f46270 */
[----:B------:R-:W-:Y:S01]  /*2210*/  IMAD R0, R12, c[0x0][0x3a4], R0 ;  /* 0x0000e9000c007a24 */ /* 0x000fe200078e0200 */
[----:B-----5:R-:W-:Y:S01]  /*2220*/  ISETP.GE.AND P1, PT, R10, c[0x0][0x220], PT ;  /* 0x000088000a007a0c */ /* 0x020fe20003f26270 */
        /* <DEDUP_REMOVED lines=8> */
.L_x_1885:
[----:B-1----:R-:W-:Y:S05]  /*22b0*/  BSYNC B0 ;  /* 0x0000000000007941 */ /* 0x002fea0003800000 */
.L_x_1884:
        /* <DEDUP_REMOVED lines=11> */
[----:B-----5:R-:W-:-:S03]  /*2370*/  ISETP.GE.AND P0, PT, R10, c[0x0][0x220], PT ;  /* 0x000088000a007a0c */ /* 0x020fc60003f06270 */
        /* <DEDUP_REMOVED lines=9> */
.L_x_1887:
[----:B------:R-:W-:Y:S05]  /*2410*/  BSYNC B0 ;  /* 0x0000000000007941 */ /* 0x000fea0003800000 */
.L_x_1886:
        /* <DEDUP_REMOVED lines=31> */
.L_x_1889:
[----:B------:R-:W-:Y:S05]  /*2610*/  BSYNC B0 ;  /* 0x0000000000007941 */ /* 0x000fea0003800000 */
.L_x_1888:
        /* <DEDUP_REMOVED lines=16> */
[----:B-----5:R-:W-:-:S13]  /*2720*/  ISETP.GE.AND P0, PT, R10, c[0x0][0x220], PT ;  /* 0x000088000a007a0c */ /* 0x020fda0003f06270 */
[----:B------:R-:W-:Y:S05]  /*2730*/  @P0 BRA `(.L_x_1890) ;  /* 0x000094c000000947 */ /* 0x000fea0003800000 */
[----:B------:R2:W-:Y:S01]  /*2740*/  STG.E.128 [R2.64+0x180], RZ ;  /* 0x000180ff02007986 */ /* 0x0005e2000c101d08 */
[----:B------:R-:W-:Y:S05]  /*2750*/  BRA `(.L_x_1890) ;  /* 0x000094a000007947 */ /* 0x000fea0003800000 */
.L_x_1881:
        /* <DEDUP_REMOVED lines=16> */
[----:B------:R-:W2:Y:S01]  /*2860*/  LDL R22, [R1] ;  /* 0x0000000001167983 */ /* 0x000ea20000100800 */
        /* <DEDUP_REMOVED lines=8> */
[----:B------:R-:W-:-:S03]  /*28f0*/  ISETP.GE.AND P2, PT, R251, c[0x0][0x220], PT ;  /* 0x00008800fb007a0c */ /* 0x000fc60003f46270 */
        /* <DEDUP_REMOVED lines=23> */
[----:B------:R3:W-:Y:S01]  /*2a70*/  @!P2 LDGSTS.E.BYPASS.LTC128B.128 [R235+0x14000], [R2.64+0x100] ;  /* 0x1400010002ebafae */ /* 0x0007e2000b901d48 */
[----:B--2---:R-:W-:-:S13]  /*2a80*/  ISETP.GE.AND P1, PT, R22, c[0x0][0x220], PT ;  /* 0x0000880016007a0c */ /* 0x004fda0003f26270 */
[----:B------:R3:W-:Y:S01]  /*2a90*/  @P1 STS.128 [R235+0x16000], RZ ;  /* 0x016000ffeb001388 */ /* 0x0007e20000000c00 */
[----:B------:R-:W-:Y:S05]  /*2aa0*/  @P1 BRA `(.L_x_1892) ;  /* 0x0000004000001947 */ /* 0x000fea0003800000 */
[----:B------:R-:W-:Y:S01]  /*2ab0*/  @!PT LDS RZ, [RZ] ;  /* 0x00000000fffff984 */ /* 0x000fe20000000800 */
[----:B------:R-:W-:Y:S01]  /*2ac0*/  @!PT LDS RZ, [RZ] ;  /* 0x00000000fffff984 */ /* 0x000fe20000000800 */
[----:B------:R-:W-:Y:S01]  /*2ad0*/  @!PT LDS RZ, [RZ] ;  /* 0x00000000fffff984 */ /* 0x000fe20000000800 */
[----:B------:R2:W-:Y:S02]  /*2ae0*/  LDGSTS.E.BYPASS.LTC128B.128 [R235+0x16000], [R2.64+0x180] ;  /* 0x1600018002eb7fae */ /* 0x0005e4000b901d48 */
.L_x_1892:
[----:B------:R-:W-:Y:S05]  /*2af0*/  BSYNC B0 ;  /* 0x0000000000007941 */ /* 0x000fea0003800000 */
.L_x_1891:
[----:B------:R-:W-:Y:S01]  /*2b00*/  IADD3 R22, R12, 0x20, RZ ;  /* 0x000000200c167810 */ /* 0x000fe20007ffe0ff */
[----:B------:R-:W-:Y:S01]  /*2b10*/  BSSY B0, `(.L_x_1893) ;  /* 0x0000030000007945 */ /* 0x000fe20003800000 */
[----:B------:R-:W-:Y:S02]  /*2b20*/  IMAD.MOV.U32 R225, RZ, RZ, 0x20 ;  /* 0x00000020ffe17424 */ /* 0x000fe400078e00ff */
[----:B------:R-:W-:-:S13]  /*2b30*/  ISETP.GE.AND P5, PT, R22, UR4, PT ;  /* 0x0000000416007c0c */ /* 0x000fda000bfa6270 */
[----:B------:R4:W-:Y:S04]  /*2b40*/  @P5 STS.128 [R235+0x11000], RZ ;  /* 0x011000ffeb005388 */ /* 0x0009e80000000c00 */
[----:B------:R4:W-:Y:S04]  /*2b50*/  @P5 STS.128 [R235+0x13000], RZ ;  /* 0x013000ffeb005388 */ /* 0x0009e80000000c00 */
[----:B------:R4:W-:Y:S04]  /*2b60*/  @P5 STS.128 [R235+0x15000], RZ ;  /* 0x015000ffeb005388 */ /* 0x0009e80000000c00 */
[----:B------:R4:W-:Y:S01]  /*2b70*/  @P5 STS.128 [R235+0x17000], RZ ;  /* 0x017000ffeb005388 */ /* 0x0009e20000000c00 */
[----:B------:R-:W-:Y:S05]  /*2b80*/  @P5 BRA `(.L_x_1894) ;  /* 0x0000028000005947 */ /* 0x000fea0003800000 */
[----:B------:R-:W5:Y:S01]  /*2b90*/  LDL R13, [R1] ;  /* 0x00000000010d7983 */ /* 0x000f620000100800 */
[----:B------:R-:W-:Y:S01]  /*2ba0*/  ISETP.GE.AND P4, PT, R242, c[0x0][0x220], PT ;  /* 0x00008800f2007a0c */ /* 0x000fe20003f86270 */
[----:B---3--:R-:W-:Y:S01]  /*2bb0*/  IMAD.WIDE.U32 R6, R225, c[0x0][0x370], RZ ;  /* 0x0000dc00e1067a25 */ /* 0x008fe200078e00ff */
[----:B------:R-:W-:-:S02]  /*2bc0*/  ISETP.GE.AND P3, PT, R252, c[0x0][0x220], PT ;  /* 0x00008800fc007a0c */ /* 0x000fc40003f66270 */
[----:B------:R-:W-:Y:S02]  /*2bd0*/  ISETP.GE.AND P2, PT, R251, c[0x0][0x220], PT ;  /* 0x00008800fb007a0c */ /* 0x000fe40003f46270 */
[----:B------:R-:W-:Y:S01]  /*2be0*/  IADD3 R0, P1, R4, R6, RZ ;  /* 0x0000000604007210 */ /* 0x000fe20007f3e0ff */
[----:B------:R-:W-:-:S05]  /*2bf0*/  IMAD R4, R225, c[0x0][0x374], RZ ;  /* 0x0000dd00e1047a24 */ /* 0x000fca00078e02ff */
[----:B------:R-:W-:Y:S01]  /*2c00*/  IADD3.X R8, R8, R7, R4, P1, !PT ;  /* 0x0000000708087210 */ /* 0x000fe20000ffe404 */
[----:B--2---:R-:W-:Y:S01]  /*2c10*/  @!P4 IMAD.MOV.U32 R2, RZ, RZ, c[0x0][0x370] ;  /* 0x0000dc00ff02c624 */ /* 0x004fe200078e00ff */
        /* <DEDUP_REMOVED lines=22> */
[----:B-----5:R-:W-:-:S13]  /*2d80*/  ISETP.GE.AND P0, PT, R13, c[0x0][0x220], PT ;  /* 0x000088000d007a0c */ /* 0x020fda0003f06270 */
        /* <DEDUP_REMOVED lines=8> */
.L_x_1894:
[----:B------:R-:W-:Y:S05]  /*2e10*/  BSYNC B0 ;  /* 0x0000000000007941 */ /* 0x000fea0003800000 */
.L_x_1893:
        /* <DEDUP_REMOVED lines=23> */
.L_x_1896:
[----:B------:R-:W5:Y:S01]  /*2f90*/  LDL R8, [R1] ;  /* 0x0000000001087983 */ /* 0x000f620000100800 */
        /* <DEDUP_REMOVED lines=39> */
[----:B------:R2:W-:Y:S01]  /*3210*/  @!P2 LDGSTS.E.BYPASS.LTC128B.128 [R234+0x4000], [R2.64+0x100] ;  /* 0x0400010002eaafae */ /* 0x0005e2000b901d48 */
[----:B-----5:R-:W-:-:S13]  /*3220*/  ISETP.GE.AND P1, PT, R8, c[0x0][0x220], PT ;  /* 0x0000880008007a0c */ /* 0x020fda0003f26270 */
        /* <DEDUP_REMOVED lines=9> */
.L_x_1897:
[----:B------:R-:W-:Y:S05]  /*32c0*/  BSYNC B0 ;  /* 0x0000000000007941 */ /* 0x000fea0003800000 */
.L_x_1895:
        /* <DEDUP_REMOVED lines=21> */
.L_x_1899:
[----:B------:R-:W2:Y:S01]  /*3420*/  LDL R13, [R1] ;  /* 0x00000000010d7983 */ /* 0x000ea20000100800 */
[----:B------:R-:W-:-:S02]  /*3430*/  ISETP.GE.AND P4, PT, R242, c[0x0][0x220], PT ;  /* 0x00008800f2007a0c */ /* 0x000fc40003f86270 */
[----:B------:R-:W-:Y:S02]  /*3440*/  ISETP.GE.AND P2, PT, R251, c[0x0][0x220], PT ;  /* 0x00008800fb007a0c */ /* 0x000fe40003f46270 */
        /* <DEDUP_REMOVED lines=35> */
[----:B--2---:R-:W-:-:S13]  /*3680*/  ISETP.GE.AND P1, PT, R13, c[0x0][0x220], PT ;  /* 0x000088000d007a0c */ /* 0x004fda0003f26270 */
[----:B------:R3:W-:Y:S04]  /*3690*/  @P1 STS [R234+0x7000], RZ ;  /* 0x007000ffea001388 */ /* 0x0007e80000000800 */
[----:B------:R3:W-:Y:S04]  /*36a0*/  @P1 STS [R234+0x7004], RZ ;  /* 0x007004ffea001388 */ /* 0x0007e80000000800 */
[----:B------:R3:W-:Y:S04]  /*36b0*/  @P1 STS [R234+0x7008], RZ ;  /* 0x007008ffea001388 */ /* 0x0007e80000000800 */
[----:B------:R3:W-:Y:S01]  /*36c0*/  @P1 STS [R234+0x700c], RZ ;  /* 0x00700cffea001388 */ /* 0x0007e20000000800 */
[----:B------:R-:W-:Y:S05]  /*36d0*/  @P1 BRA `(.L_x_1900) ;  /* 0x0000006000001947 */ /* 0x000fea0003800000 */
[----:B---3--:R-:W-:-:S04]  /*36e0*/  LEA R2, P1, R0, c[0x0][0x160], 0x1 ;  /* 0x0000580000027a11 */ /* 0x008fc800078208ff */
[----:B------:R-:W-:-:S05]  /*36f0*/  LEA.HI.X R3, R0, c[0x0][0x164], R8, 0x1, P1 ;  /* 0x0000590000037a11 */ /* 0x000fca00008f0c08 */
[----:B------:R-:W-:Y:S01]  /*3700*/  @!PT LDS RZ, [RZ] ;  /* 0x00000000fffff984 */ /* 0x000fe20000000800 */
[----:B------:R-:W-:Y:S01]  /*3710*/  @!PT LDS RZ, [RZ] ;  /* 0x00000000fffff984 */ /* 0x000fe20000000800 */
[----:B------:R-:W-:Y:S01]  /*3720*/  @!PT LDS RZ, [RZ] ;  /* 0x00000000fffff984 */ /* 0x000fe20000000800 */
[----:B------:R2:W-:Y:S04]  /*3730*/  LDGSTS.E.BYPASS.LTC128B.128 [R234+0x7000], [R2.64+0x180] ;  /* 0x0700018002ea7fae */ /* 0x0005e8000b901d48 */
.L_x_1900:
[----:B------:R-:W-:Y:S05]  /*3740*/  BSYNC B0 ;  /* 0x0000000000007941 */ /* 0x000fea0003800000 */
.L_x_1898:
[C---:B------:R-:W-:Y:S01]  /*3750*/  IADD3 R0, R244.reuse, 0x8, RZ ;  /* 0x00000008f4007810 */ /* 0x040fe20007ffe0ff */
[----:B------:R-:W-:Y:S01]  /*3760*/  USHF.R.S32.HI UR5, URZ, 0x1f, UR22 ;  /* 0x0000001f3f057899 */ /* 0x000fe20008011416 */
[----:B------:R-:W-:Y:S01]  /*3770*/  ISETP.GE.AND P2, PT, R244, UR4, PT ;  /* 0x00000004f4007c0c */ /* 0x000fe2000bf46270 */
        /* <DEDUP_REMOVED lines=27> */
[----:B---3--:R-:W2:Y:S01]  /*3930*/  LDL R25, [R1] ;  /* 0x0000000001197983 */ /* 0x008ea20000100800 */
        /* <DEDUP_REMOVED lines=21> */
[----:B------:R-:W-:Y:S02]  /*3a90*/  IADD3 R0, R13, R5, RZ ;  /* 0x000000050d007210 */ /* 0x000fe40007ffe0ff */
        /* <DEDUP_REMOVED lines=23> */
.L_x_1902:
[----:B---3--:R-:W-:Y:S05]  /*3c10*/  BSYNC B0 ;  /* 0x0000000000007941 */ /* 0x008fea0003800000 */
.L_x_1901:
[----:B------:R-:W-:Y:S01]  /*3c20*/  ISETP.GE.AND P5, PT, R22, UR4, PT ;  /* 0x0000000416007c0c */ /* 0x000fe2000bfa6270 */
[----:B------:R-:W-:-:S12]  /*3c30*/  BSSY B0, `(.L_x_1903) ;  /* 0x0000037000007945 */ /* 0x000fd80003800000 */
[----:B------:R3:W-:Y:S04]  /*3c40*/  @P5 STS.128 [R235+0x19000], RZ ;  /* 0x019000ffeb005388 */ /* 0x0007e80000000c00 */
[----:B------:R3:W-:Y:S04]  /*3c50*/  @P5 STS.128 [R235+0x1b000], RZ ;  /* 0x01b000ffeb005388 */ /* 0x0007e80000000c00 */
[----:B------:R3:W-:Y:S04]  /*3c60*/  @P5 STS.128 [R235+0x1d000], RZ ;  /* 0x01d000ffeb005388 */ /* 0x0007e80000000c00 */
[----:B------:R3:W-:Y:S01]  /*3c70*/  @P5 STS.128 [R235+0x1f000], RZ ;  /* 0x01f000ffeb005388 */ /* 0x0007e20000000c00 */
[----:B------:R-:W-:Y:S05]  /*3c80*/  @P5 BRA `(.L_x_1904) ;  /* 0x0000031000005947 */ /* 0x000fea0003800000 */
[----:B--2---:R-:W2:Y:S01]  /*3c90*/  LDL R10, [R1] ;  /* 0x00000000010a7983 */ /* 0x004ea20000100800 */
[----:B------:R-:W-:Y:S01]  /*3ca0*/  IADD3 R0, P1, R17, 0x20, RZ ;  /* 0x0000002011007810 */ /* 0x000fe20007f3e0ff */
[----:B------:R-:W-:Y:S01]  /*3cb0*/  IMAD.U32 R3, RZ, RZ, UR29 ;  /* 0x0000001dff037e24 */ /* 0x000fe2000f8e00ff */
        /* <DEDUP_REMOVED lines=24> */
[----:B------:R-:W-:-:S05]  /*3e40*/  @!P4 LEA.HI.X R7, R8, c[0x0][0x16c], R0, 0x1, P1 ;  /* 0x00005b000807ca11 */ /* 0x000fca00008f0c00 */
        /* <DEDUP_REMOVED lines=21> */
.L_x_1904:
[----:B------:R-:W-:Y:S05]  /*3fa0*/  BSYNC B0 ;  /* 0x0000000000007941 */ /* 0x000fea0003800000 */
.L_x_1903:
[----:B------:R-:W-:Y:S01]  /*3fb0*/  ULDC.64 UR6, c[0x0][0x1a0] ;  /* 0x0000680000067ab9 */ /* 0x000fe20000000a00 */
[----:B------:R1:W-:Y:S01]  /*3fc0*/  @P6 STS.128 [R235+0x20000], RZ ;  /* 0x020000ffeb006388 */ /* 0x0003e20000000c00 */
[----:B------:R-:W-:Y:S01]  /*3fd0*/  UIMAD UR4, UR5, UR6, URZ ;  /* 0x00000006050472a4 */ /* 0x000fe2000f8e023f */
[----:B-12---:R-:W-:Y:S01]  /*3fe0*/  IMAD.WIDE.U32 R2, R16, c[0x0][0x1a0], R242 ;  /* 0x0000680010027a25 */ /* 0x006fe200078e00f2 */
[----:B------:R-:W-:Y:S01]  /*3ff0*/  BSSY B0, `(.L_x_1905) ;  /* 0x000003b000007945 */ /* 0x000fe20003800000 */
[----:B------:R1:W-:Y:S01]  /*4000*/  @P6 STS.128 [R235+0x22000], RZ ;  /* 0x022000ffeb006388 */ /* 0x0003e20000000c00 */
[----:B------:R-:W-:Y:S02]  /*4010*/  UIMAD UR4, UR22, UR7, UR4 ;  /* 0x00000007160472a4 */ /* 0x000fe4000f8e0204 */
        /* <DEDUP_REMOVED lines=10> */
[----:B------:R-:W2:Y:S01]  /*40c0*/  LDL R22, [R1] ;  /* 0x0000000001167983 */ /* 0x000ea20000100800 */
        /* <DEDUP_REMOVED lines=45> */
.L_x_1906:
[----:B------:R-:W-:Y:S05]  /*43a0*/  BSYNC B0 ;  /* 0x0000000000007941 */ /* 0x000fea0003800000 */
.L_x_1905:
[----:B------:R1:W-:Y:S01]  /*43b0*/  @P5 STS.128 [R235+0x21000], RZ ;  /* 0x021000ffeb005388 */ /* 0x0003e20000000c00 */
[----:B------:R-:W-:Y:S03]  /*43c0*/  BSSY B0, `(.L_x_1907) ;  /* 0x0000035000007945 */ /* 0x000fe60003800000 */
[----:B------:R1:W-:Y:S04]  /*43d0*/  @P5 STS.128 [R235+0x23000], RZ ;  /* 0x023000ffeb005388 */ /* 0x0003e80000000c00 */
[----:B------:R1:W-:Y:S04]  /*43e0*/  @P5 STS.128 [R235+0x25000], RZ ;  /* 0x025000ffeb005388 */ /* 0x0003e80000000c00 */
[----:B------:R1:W-:Y:S01]  /*43f0*/  @P5 STS.128 [R235+0x27000], RZ ;  /* 0x027000ffeb005388 */ /* 0x0003e20000000c00 */
[----:B------:R-:W-:Y:S05]  /*4400*/  @P5 BRA `(.L_x_1908) ;  /* 0x0000030000005947 */ /* 0x000fea0003800000 */
[----:B-12---:R-:W2:Y:S01]  /*4410*/  LDL R10, [R1] ;  /* 0x00000000010a7983 */ /* 0x006ea20000100800 */
[----:B------:R-:W-:Y:S01]  /*4420*/  IADD3 R0, P1, R17, 0x20, RZ ;  /* 0x0000002011007810 */ /* 0x000fe20007f3e0ff */
[----:B------:R-:W-:Y:S01]  /*4430*/  IMAD.U32 R3, RZ, RZ, UR30 ;  /* 0x0000001eff037e24 */ /* 0x000fe2000f8e00ff */
        /* <DEDUP_REMOVED lines=11> */
[----:B------:R-:W-:Y:S02]  /*44f0*/  IMAD R0, R0, c[0x0][0x1a4], R5 ;  /* 0x0000690000007a24 */ /* 0x000fe400078e0205 */
        /* <DEDUP_REMOVED lines=28> */
[----:B------:R1:W-:Y:S04]  /*46c0*/  @P1 STS.128 [R235+0x27000], RZ ;  /* 0x027000ffeb001388 */ /* 0x0003e80000000c00 */
[----:B------:R-:W-:Y:S01]  /*46d0*/  @!PT LDS RZ, [RZ] ;  /* 0x00000000fffff984 */ /* 0x000fe20000000800 */
[----:B------:R-:W-:Y:S01]  /*46e0*/  @!PT LDS RZ, [RZ] ;  /* 0x00000000fffff984 */ /* 0x000fe20000000800 */
[----:B------:R-:W-:Y:S01]  /*46f0*/  @!PT LDS RZ, [RZ] ;  /* 0x00000000fffff984 */ /* 0x000fe20000000800 */
[----:B------:R1:W-:Y:S02]  /*4700*/  @!P1 LDGSTS.E.BYPASS.LTC128B.128 [R235+0x27000], [R2.64+0x180] ;  /* 0x2700018002eb9fae */ /* 0x0003e4000b901d48 */
.L_x_1908:
[----:B------:R-:W-:Y:S05]  /*4710*/  BSYNC B0 ;  /* 0x0000000000007941 */ /* 0x000fea0003800000 */
.L_x_1907:
[----:B------:R-:W-:Y:S02]  /*4720*/  ULDC.64 UR6, c[0x0][0x318] ;  /* 0x0000c60000067ab9 */ /* 0x000fe40000000a00 */
[----:B------:R-:W-:Y:S01]  /*4730*/  ULDC.64 UR22, c[0x0][0x320] ;  /* 0x0000c80000167ab9 */ /* 0x000fe20000000a00 */
[----:B------:R-:W-:Y:S01]  /*4740*/  IMAD.MOV.U32 R8, RZ, RZ, c[0x0][0x308] ;  /* 0x0000c200ff087624 */ /* 0x000fe200078e00ff */
[----:B------:R-:W-:Y:S01]  /*4750*/  UISETP.NE.U32.AND UP1, UPT, URZ, UR6, UPT ;  /* 0x000000063f00728c */ /* 0x000fe2000bf25070 */
[----:B------:R-:W-:Y:S01]  /*4760*/  IMAD.MOV.U32 R9, RZ, RZ, c[0x0][0x30c] ;  /* 0x0000c300ff097624 */ /* 0x000fe200078e00ff */
[----:B------:R-:W-:Y:S01]  /*4770*/  LEA.HI R5, R23, R24, RZ, 0x4 ;  /* 0x0000001817057211 */ /* 0x000fe200078f20ff */
[----:B-1----:R-:W1:Y:S01]  /*4780*/  S2R R7, SR_TID.X ;  /* 0x0000000000077919 */ /* 0x002e620000002100 */
[----:B------:R-:W-:-:S03]  /*4790*/  UISETP.NE.AND.EX UP1, UPT, URZ, UR7, UPT, UP1 ;  /* 0x000000073f00728c */ /* 0x000fc6000bf25310 */
[----:B--2---:R-:W2:Y:S03]  /*47a0*/  LDG.E.64 R10, [R8.64] ;  /* 0x00000008080a7981 */ /* 0x004ea6000c1e1b00 */
[----:B------:R-:W-:Y:S01]  /*47b0*/  PLOP3.LUT P1, PT, PT, PT, UP1, 0x80, 0x0 ;  /* 0x000000000000781c */ /* 0x000fe20003f2f018 */
[----:B------:R-:W0:Y:S04]  /*47c0*/  LDGDEPBAR ;  /* 0x00000000000079af */ /* 0x000e280000000000 */
[----:B------:R-:W-:Y:S02]  /*47d0*/  @UP1 UIMAD UR11, UR37, UR22, URZ ;  /* 0x00000016250b12a4 */ /* 0x000fe4000f8e023f */
[----:B------:R-:W-:-:S02]  /*47e0*/  @UP1 UMOV UR4, UR36 ;  /* 0x0000002400041c82 */ /* 0x000fc40008000000 */
[----:B------:R-:W-:Y:S02]  /*47f0*/  @UP1 UMOV UR5, UR61 ;  /* 0x0000003d00051c82 */ /* 0x000fe40008000000 */
[----:B------:R-:W-:Y:S02]  /*4800*/  @UP1 UIMAD.WIDE.U32 UR4, UR35, UR22, UR4 ;  /* 0x00000016230412a5 */ /* 0x000fe4000f8e0004 */
[----:B------:R-:W-:Y:S02]  /*4810*/  @UP1 UIMAD UR23, UR35, UR23, UR11 ;  /* 0x00000017231712a4 */ /* 0x000fe4000f8e020b */
[----:B------:R-:W-:Y:S02]  /*4820*/  @UP1 ULEA UR6, UP0, UR4, UR6, 0x2 ;  /* 0x0000000604061291 */ /* 0x000fe4000f80103f */
[----:B------:R-:W-:-:S04]  /*4830*/  @UP1 UIADD3 UR23, UR5, UR23, URZ ;  /* 0x0000001705171290 */ /* 0x000fc8000fffe03f */
[----:B------:R-:W-:Y:S01]  /*4840*/  @UP1 ULEA.HI.X UR7, UR4, UR7, UR23, 0x2, UP0 ;  /* 0x0000000704071291 */ /* 0x000fe200080f1417 */
[----:B------:R-:W-:-:S05]  /*4850*/  IMAD.U32 R2, RZ, RZ, UR6 ;  /* 0x00000006ff027e24 */ /* 0x000fca000f8e00ff */
[----:B------:R-:W-:-:S05]  /*4860*/  IMAD.U32 R3, RZ, RZ, UR7 ;  /* 0x00000007ff037e24 */ /* 0x000fca000f8e00ff */
[----:B----4-:R3:W4:Y:S04]  /*4870*/  @P1 LDG.E R0, [R2.64] ;  /* 0x0000000802001981 */ /* 0x010728000c1e1900 */
[----:B---3--:R-:W3:Y:S01]  /*4880*/  LDG.E.64 R2, [R8.64+0x8] ;  /* 0x0000080808027981 */ /* 0x008ee2000c1e1b00 */
[----:B------:R-:W4:Y:S01]  /*4890*/  @P1 MUFU.RCP R4, c[0x0][0x238] ;  /* 0x00008e0000041b08 */ /* 0x000f220000001000 */
[----:B------:R-:W-:Y:S02]  /*48a0*/  LOP3.LUT R5, R5, 0xfffffff0, RZ, 0xc0, !PT ;  /* 0xfffffff005057812 */ /* 0x000fe400078ec0ff */
[----:B------:R-:W-:Y:S01]  /*48b0*/  LEA.HI R6, R23, R24, RZ, 0x7 ;  /* 0x0000001817067211 */ /* 0x000fe200078f38ff */
[----:B------:R-:W-:Y:S01]  /*48c0*/  IMAD.MOV.U32 R224, RZ, RZ, 0x40 ;  /* 0x00000040ffe07424 */ /* 0x000fe200078e00ff */
[----:B------:R-:W-:Y:S01]  /*48d0*/  UIADD3 UR22, -UR12, 0x40, UR18 ;  /* 0x000000400c167890 */ /* 0x000fe2000fffe112 */
        /* <DEDUP_REMOVED lines=68> */
[----:B--2---:R-:W2:Y:S01]  /*4d20*/  R2UR UR14, R11 ;  /* 0x000000000b0e73c2 */ /* 0x004ea200000e0000 */
[----:B----4-:R-:W-:Y:S02]  /*4d30*/  @P1 FMUL.FTZ R4, R0, R4 ;  /* 0x0000000400041220 */ /* 0x010fe40000410000 */
[----:B------:R-:W-:-:S05]  /*4d40*/  IMAD.IADD R0, R24, 0x1, -R5 ;  /* 0x0000000118007824 */ /* 0x000fca00078e0a05 */
[----:B------:R-:W-:-:S04]  /*4d50*/  SHF.R.S32.HI R5, RZ, 0x1f, R0 ;  /* 0x0000001fff057819 */ /* 0x000fc80000011400 */
[----:B------:R-:W-:-:S04]  /*4d60*/  LEA.HI R5, R5, R0, RZ, 0x3 ;  /* 0x0000000005057211 */ /* 0x000fc800078f18ff */
[----:B------:R-:W-:Y:S01]  /*4d70*/  LOP3.LUT R5, R5, 0xfffffff8, RZ, 0xc0, !PT ;  /* 0xfffffff805057812 */ /* 0x000fe200078ec0ff */
[----:B------:R4:W1:Y:S04]  /*4d80*/  @P1 R2UR UR4, R4 ;  /* 0x00000000040413c2 */ /* 0x00086800000e0000 */
[----:B------:R-:W-:-:S05]  /*4d90*/  IMAD.IADD R0, R0, 0x1, -R5 ;  /* 0x0000000100007824 */ /* 0x000fca00078e0a05 */
[----:B------:R-:W-:Y:S02]  /*4da0*/  R2P PR, R0, 0x6 ;  /* 0x0000000600007804 */ /* 0x000fe40000000000 */
[--C-:B------:R-:W-:Y:S02]  /*4db0*/  SHF.R.S32.HI R0, RZ, 0x1f, R19.reuse ;  /* 0x0000001fff007819 */ /* 0x100fe40000011413 */
[----:B---3--:R-:W-:-:S04]  /*4dc0*/  IADD3 R19, P4, P3, R2, UR43, R19 ;  /* 0x0000002b02137c10 */ /* 0x008fc8000fb9e013 */
[----:B------:R-:W-:Y:S02]  /*4dd0*/  IADD3.X R0, R3, UR51, R0, P4, P3 ;  /* 0x0000003303007c10 */ /* 0x000fe4000a7e6400 */
[----:B----4-:R-:W-:Y:S01]  /*4de0*/  SHF.R.S32.HI R4, RZ, 0x7, R6 ;  /* 0x00000007ff047819 */ /* 0x010fe20000011406 */
[----:B-1----:R-:W-:-:S04]  /*4df0*/  IMAD.SHL.U32 R6, R7, 0x2, RZ ;  /* 0x0000000207067824 */ /* 0x002fc800078e00ff */
[----:B------:R-:W-:Y:S01]  /*4e00*/  IMAD.SHL.U32 R8, R4, 0x20, RZ ;  /* 0x0000002004087824 */ /* 0x000fe200078e00ff */
[----:B------:R1:W-:Y:S01]  /*4e10*/  STL [R1+0x20], R0 ;  /* 0x0000200001007387 */ /* 0x0003e20000100800 */
[----:B------:R-:W-:-:S03]  /*4e20*/  IMAD.U32 R7, RZ, RZ, UR25 ;  /* 0x00000019ff077e24 */ /* 0x000fc6000f8e00ff */
[----:B------:R-:W-:Y:S01]  /*4e30*/  LOP3.LUT R8, R8, 0x6, R6, 0xf8, !PT ;  /* 0x0000000608087812 */ /* 0x000fe200078ef806 */
[----:B------:R-:W-:Y:S01]  /*4e40*/  IMAD.U32 R6, RZ, RZ, UR25 ;  /* 0x00000019ff067e24 */ /* 0x000fe2000f8e00ff */
[----:B------:R-:W-:-:S03]  /*4e50*/  IADD3 R2, R231, 0x4000, RZ ;  /* 0x00004000e7027810 */ /* 0x000fc60007ffe0ff */
[----:B------:R-:W-:Y:S01]  /*4e60*/  IMAD R236, R7, 0x40, R8 ;  /* 0x0000004007ec7824 */ /* 0x000fe200078e0208 */
[----:B------:R-:W-:Y:S01]  /*4e70*/  SEL R2, R2, R231, !P0 ;  /* 0x000000e702027207 */ /* 0x000fe20004000000 */
[----:B------:R-:W-:Y:S02]  /*4e80*/  IMAD R6, R6, 0x2, R4 ;  /* 0x0000000206067824 */ /* 0x000fe400078e0204 */
[----:B------:R-:W-:Y:S01]  /*4e90*/  IMAD.WIDE.U32 R4, R19, -0x2daee0ad, RZ ;  /* 0xd2511f5313047825 */ /* 0x000fe200078e00ff */
[----:B------:R-:W-:Y:S02]  /*4ea0*/  IADD3 R3, R244, -UR15, -R236 ;  /* 0x8000000ff4037c10 */ /* 0x000fe4000fffe8ec */
[----:B-1----:R-:W-:-:S04]  /*4eb0*/  IADD3 R0, R230, 0x4000, RZ ;  /* 0x00004000e6007810 */ /* 0x002fc80007ffe0ff */
[----:B------:R-:W-:Y:S01]  /*4ec0*/  SEL R0, R0, R230, !P0 ;  /* 0x000000e600007207 */ /* 0x000fe20004000000 */
[----:B------:R-:W-:Y:S01]  /*4ed0*/  IMAD.SHL.U32 R216, R2, 0x2, RZ ;  /* 0x0000000202d87824 */ /* 0x000fe200078e00ff */
[----:B------:R-:W-:-:S03]  /*4ee0*/  IADD3 R2, R3, UR12, RZ ;  /* 0x0000000c03027c10 */ /* 0x000fc6000fffe0ff */
[----:B------:R-:W-:Y:S01]  /*4ef0*/  IMAD.SHL.U32 R221, R0, 0x2, RZ ;  /* 0x0000000200dd7824 */ /* 0x000fe200078e00ff */
[----:B--2---:R-:W-:Y:S01]  /*4f00*/  LOP3.LUT R0, R6, UR14, RZ, 0x3c, !PT ;  /* 0x0000000e06007c12 */ /* 0x004fe2000f8e3cff */
[----:B------:R1:W-:Y:S03]  /*4f10*/  STL [R1+0x1c], R2 ;  /* 0x00001c0201007387 */ /* 0x0003e60000100800 */
[----:B------:R-:W-:Y:S01]  /*4f20*/  LOP3.LUT R0, R0, R5, RZ, 0x3c, !PT ;  /* 0x0000000500007212 */ /* 0x000fe200078e3cff */
[----:B------:R1:W-:Y:S01]  /*4f30*/  STL.64 [R1+0x10], R4 ;  /* 0x0000100401007387 */ /* 0x0003e20000100a00 */
[----:B------:R1:W2:Y:S03]  /*4f40*/  R2UR UR13, R10 ;  /* 0x000000000a0d73c2 */ /* 0x0002a600000e0000 */
[----:B------:R1:W-:Y:S01]  /*4f50*/  STL [R1+0x18], R0 ;  /* 0x0000180001007387 */ /* 0x0003e20000100800 */
[----:B------:R-:W-:-:S02]  /*4f60*/  SEL R225, R225, 0xffffffe0, !P1 ;  /* 0xffffffe0e1e17807 */ /* 0x000fc40004800000 */
[----:B------:R-:W-:-:S03]  /*4f70*/  SEL R224, R224, 0xffffffc0, !P2 ;  /* 0xffffffc0e0e07807 */ /* 0x000fc60005000000 */
[C---:B------:R-:W-:Y:S01]  /*4f80*/  IMAD.IADD R227, R226.reuse, 0x1, R225 ;  /* 0x00000001e2e37824 */ /* 0x040fe200078e02e1 */
[----:B------:R-:W-:Y:S01]  /*4f90*/  CS2R R24, SRZ ;  /* 0x0000000000187805 */ /* 0x000fe2000001ff00 */
[----:B------:R-:W-:Y:S02]  /*4fa0*/  IMAD.IADD R228, R226, 0x1, R224 ;  /* 0x00000001e2e47824 */ /* 0x000fe400078e02e0 */
[----:B------:R-:W-:Y:S01]  /*4fb0*/  IMAD.IADD R229, R224, 0x1, R227 ;  /* 0x00000001e0e57824 */ /* 0x000fe200078e02e3 */
[----:B-12---:R-:W-:Y:S02]  /*4fc0*/  @UP1 UMOV UR6, UR4 ;  /* 0x0000000400061c82 */ /* 0x006fe40008000000 */
.L_x_1913:
[----:B------:R-:W0:Y:S01]  /*4fd0*/  LDGDEPBAR ;  /* 0x00000000000079af */ /* 0x000e220000000000 */
[C---:B------:R-:W-:Y:S01]  /*4fe0*/  IMAD.IADD R3, R221.reuse, 0x1, R225 ;  /* 0x00000001dd037824 */ /* 0x040fe200078e02e1 */
[----:B------:R-:W-:Y:S01]  /*4ff0*/  USHF.L.U32 UR4, UR10, 0x6, URZ ;  /* 0x000000060a047899 */ /* 0x000fe2000800063f */
[--C-:B------:R-:W-:Y:S01]  /*5000*/  IMAD.IADD R2, R221, 0x1, R224.reuse ;  /* 0x00000001dd027824 */ /* 0x100fe200078e02e0 */
[----:B------:R-:W-:Y:S01]  /*5010*/  ULDC UR5, c[0x0][0x2e4] ;  /* 0x0000b90000057ab9 */ /* 0x000fe20000000800 */
[----:B------:R-:W-:Y:S01]  /*5020*/  IMAD.IADD R0, R3, 0x1, R224 ;  /* 0x0000000103007824 */ /* 0x000fe200078e02e0 */
[----:B------:R-:W2:Y:S01]  /*5030*/  LDL R118, [R1+0x1c] ;  /* 0x00001c0001767983 */ /* 0x000ea20000100800 */
[----:B------:R-:W-:Y:S01]  /*5040*/  UISETP.GE.AND UP0, UPT, UR4, UR22, UPT ;  /* 0x000000160400728c */ /* 0x000fe2000bf06270 */
[----:B------:R-:W-:Y:S04]  /*5050*/  DEPBAR.LE SB0, 0x0 ;  /* 0x000080000000791a */ /* 0x000fe80000000000 */
[----:B------:R-:W-:Y:S06]  /*5060*/  BAR.SYNC.DEFER_BLOCKING 0x0 ;  /* 0x0000000000007b1d */ /* 0x000fec0000010000 */
[----:B------:R-:W-:Y:S05]  /*5070*/  LDSM.16.M88.4 R16, [R221] ;  /* 0x00000000dd10783b */ /* 0x000fea0000000200 */
[----:B------:R-:W1:Y:S05]  /*5080*/  LDSM.16.M88.4 R8, [R220+0x18000] ;  /* 0x01800000dc08783b */ /* 0x000e6a0000000200 */
[----:B------:R-:W3:Y:S05]  /*5090*/  LDSM.16.M88.4 R84, [R220+0x18800] ;  /* 0x01880000dc54783b */ /* 0x000eea0000000200 */
[----:B------:R-:W-:Y:S05]  /*50a0*/  LDSM.16.M88.4 R88, [R3] ;  /* 0x000000000358783b */ /* 0x000fea0000000200 */
[----:B------:R-:W4:Y:S05]  /*50b0*/  LDSM.16.M88.4 R92, [R217+0x18000] ;  /* 0x01800000d95c783b */ /* 0x000f2a0000000200 */
[----:B------:R-:W4:Y:S05]  /*50c0*/  LDSM.16.M88.4 R96, [R217+0x18800] ;  /* 0x01880000d960783b */ /* 0x000f2a0000000200 */
[----:B------:R-:W-:Y:S05]  /*50d0*/  LDSM.16.M88.4 R100, [R2] ;  /* 0x000000000264783b */ /* 0x000fea0000000200 */
[----:B------:R-:W4:Y:S05]  /*50e0*/  LDSM.16.M88.4 R104, [R219+0x18000] ;  /* 0x01800000db68783b */ /* 0x000f2a0000000200 */
[----:B------:R-:W4:Y:S01]  /*50f0*/  LDSM.16.M88.4 R108, [R219+0x18800] ;  /* 0x01880000db6c783b */ /* 0x000f220000000200 */
[C---:B-1----:R-:W-:Y:S04]  /*5100*/  HMMA.16816.F32 R4, R16.reuse, R8, RZ ;  /* 0x000000081004723c */ /* 0x042fe800000018ff */
[----:B------:R-:W-:Y:S04]  /*5110*/  LDSM.16.M88.4 R112, [R218+0x18800] ;  /* 0x01880000da70783b */ /* 0x000fe80000000200 */
[C---:B------:R-:W-:Y:S08]  /*5120*/  HMMA.16816.F32 R8, R16.reuse, R10, RZ ;  /* 0x0000000a1008723c */ /* 0x040ff000000018ff */
[C---:B---3--:R-:W-:Y:S08]  /*5130*/  HMMA.16816.F32 R12, R16.reuse, R84, RZ ;  /* 0x00000054100c723c */ /* 0x048ff000000018ff */
[----:B------:R-:W-:Y:S01]  /*5140*/  HMMA.16816.F32 R16, R16, R86, RZ ;  /* 0x000000561010723c */ /* 0x000fe200000018ff */
[----:B------:R-:W-:Y:S07]  /*5150*/  LDSM.16.M88.4 R84, [R0] ;  /* 0x000000000054783b */ /* 0x000fee0000000200 */
[C---:B----4-:R-:W-:Y:S08]  /*5160*/  HMMA.16816.F32 R4, R88.reuse, R92, R4 ;  /* 0x0000005c5804723c */ /* 0x050ff00000001804 */
[C---:B------:R-:W-:Y:S01]  /*5170*/  HMMA.16816.F32 R8, R88.reuse, R94, R8 ;  /* 0x0000005e5808723c */ /* 0x040fe20000001808 */
[----:B------:R-:W1:Y:S07]  /*5180*/  LDSM.16.M88.4 R92, [R218+0x18000] ;  /* 0x01800000da5c783b */ /* 0x000e6e0000000200 */
[C---:B------:R-:W-:Y:S08]  /*5190*/  HMMA.16816.F32 R12, R88.reuse, R96, R12 ;  /* 0x00000060580c723c */ /* 0x040ff0000000180c */
[----:B------:R-:W-:Y:S01]  /*51a0*/  HMMA.16816.F32 R16, R88, R98, R16 ;  /* 0x000000625810723c */ /* 0x000fe20000001810 */
[----:B------:R-:W-:Y:S05]  /*51b0*/  LDSM.16.M88.4 R88, [R221+0x2000] ;  /* 0x00200000dd58783b */ /* 0x000fea0000000200 */
[----:B------:R-:W3:Y:S02]  /*51c0*/  LDSM.16.M88.4 R96, [R220+0x1a000] ;  /* 0x01a00000dc60783b */ /* 0x000ee40000000200 */
[C---:B------:R-:W-:Y:S08]  /*51d0*/  HMMA.16816.F32 R4, R100.reuse, R104, R4 ;  /* 0x000000686404723c */ /* 0x040ff00000001804 */
[C---:B------:R-:W-:Y:S01]  /*51e0*/  HMMA.16816.F32 R8, R100.reuse, R106, R8 ;  /* 0x0000006a6408723c */ /* 0x040fe20000001808 */
[----:B------:R-:W4:Y:S07]  /*51f0*/  LDSM.16.M88.4 R104, [R220+0x1a800] ;  /* 0x01a80000dc68783b */ /* 0x000f2e0000000200 */
        /* <DEDUP_REMOVED lines=12> */
[C---:B---3--:R-:W-:Y:S08]  /*52c0*/  HMMA.16816.F32 R4, R88.reuse, R96, R4 ;  /* 0x000000605804723c */ /* 0x048ff00000001804 */
[C---:B------:R-:W-:Y:S01]  /*52d0*/  HMMA.16816.F32 R8, R88.reuse, R98, R8 ;  /* 0x000000625808723c */ /* 0x040fe20000001808 */
[----:B------:R-:W3:Y:S07]  /*52e0*/  LDSM.16.M88.4 R96, [R219+0x1a000] ;  /* 0x01a00000db60783b */ /* 0x000eee0000000200 */
[C---:B----4-:R-:W-:Y:S08]  /*52f0*/  HMMA.16816.F32 R12, R88.reuse, R104, R12 ;  /* 0x00000068580c723c */ /* 0x050ff0000000180c */
[----:B------:R-:W-:Y:S01]  /*5300*/  HMMA.16816.F32 R16, R88, R106, R16 ;  /* 0x0000006a5810723c */ /* 0x000fe20000001810 */
[----:B------:R-:W4:Y:S05]  /*5310*/  LDSM.16.M88.4 R88, [R219+0x1a800] ;  /* 0x01a80000db58783b */ /* 0x000f2a0000000200 */
[----:B------:R-:W-:Y:S02]  /*5320*/  LDSM.16.M88.4 R104, [R218+0x1a000] ;  /* 0x01a00000da68783b */ /* 0x000fe40000000200 */
[C---:B-1----:R-:W-:Y:S08]  /*5330*/  HMMA.16816.F32 R4, R92.reuse, R100, R4 ;  /* 0x000000645c04723c */ /* 0x042ff00000001804 */
[C---:B------:R-:W-:Y:S01]  /*5340*/  HMMA.16816.F32 R8, R92.reuse, R102, R8 ;  /* 0x000000665c08723c */ /* 0x040fe20000001808 */
[----:B------:R-:W1:Y:S07]  /*5350*/  LDSM.16.M88.4 R100, [R0+0x2000] ;  /* 0x002000000064783b */ /* 0x000e6e0000000200 */
[C---:B------:R-:W-:Y:S07]  /*5360*/  HMMA.16816.F32 R12, R92.reuse, R108, R12 ;  /* 0x0000006c5c0c723c */ /* 0x040fee000000180c */
[C---:B------:R-:W-:Y:S01]  /*5370*/  LEA R108, P0, R244.reuse, R112, 0x2 ;  /* 0x00000070f46c7211 */ /* 0x040fe200078010ff */
[----:B------:R-:W-:Y:S01]  /*5380*/  HMMA.16816.F32 R16, R92, R110, R16 ;  /* 0x0000006e5c10723c */ /* 0x000fe20000001810 */
[----:B------:R-:W2:Y:S03]  /*5390*/  LDSM.16.M88.4 R92, [R218+0x1a800] ;  /* 0x01a80000da5c783b */ /* 0x000ea60000000200 */
[----:B------:R-:W-:Y:S02]  /*53a0*/  LEA.HI.X.SX32 R109, R244, R113, 0x2, P0 ;  /* 0x00000071f46d7211 */ /* 0x000fe400000f16ff */
[----:B------:R-:W-:Y:S02]  /*53b0*/  LDSM.16.M88.4 R112, [R220+0x1c000] ;  /* 0x01c00000dc70783b */ /* 0x000fe40000000200 */
[C---:B---3--:R-:W-:Y:S03]  /*53c0*/  HMMA.16816.F32 R4, R84.reuse, R96, R4 ;  /* 0x000000605404723c */ /* 0x048fe60000001804 */
[----:B-----5:R3:W5:Y:S05]  /*53d0*/  LDG.E R117, [R108.64] ;  /* 0x000000086c757981 */ /* 0x02076a000c1e1900 */
[C---:B------:R-:W-:Y:S01]  /*53e0*/  HMMA.16816.F32 R8, R84.reuse, R98, R8 ;  /* 0x000000625408723c */ /* 0x040fe20000001808 */
[----:B------:R3:W5:Y:S05]  /*53f0*/  LDG.E R116, [R108.64+0x20] ;  /* 0x000020086c747981 */ /* 0x00076a000c1e1900 */
[----:B------:R-:W-:Y:S02]  /*5400*/  LDSM.16.M88.4 R96, [R217+0x1c000] ;  /* 0x01c00000d960783b */ /* 0x000fe40000000200 */
[C---:B----4-:R-:W-:Y:S08]  /*5410*/  HMMA.16816.F32 R12, R84.reuse, R88, R12 ;  /* 0x00000058540c723c */ /* 0x050ff0000000180c */
[----:B------:R-:W-:Y:S01]  /*5420*/  HMMA.16816.F32 R16, R84, R90, R16 ;  /* 0x0000005a5410723c */ /* 0x000fe20000001810 */
[----:B------:R-:W-:Y:S05]  /*5430*/  LDSM.16.M88.4 R84, [R220+0x1c800] ;  /* 0x01c80000dc54783b */ /* 0x000fea0000000200 */
[----:B------:R-:W-:Y:S02]  /*5440*/  LDSM.16.M88.4 R88, [R3+0x4000] ;  /* 0x004000000358783b */ /* 0x000fe40000000200 */
[C---:B-1----:R-:W-:Y:S03]  /*5450*/  HMMA.16816.F32 R4, R100.reuse, R104, R4 ;  /* 0x000000686404723c */ /* 0x042fe60000001804 */
[----:B---3--:R-:W1:Y:S05]  /*5460*/  LDSM.16.M88.4 R108, [R221+0x4000] ;  /* 0x00400000dd6c783b */ /* 0x008e6a0000000200 */
[C---:B------:R-:W-:Y:S01]  /*5470*/  HMMA.16816.F32 R8, R100.reuse, R106, R8 ;  /* 0x0000006a6408723c */ /* 0x040fe20000001808 */
[----:B------:R-:W-:Y:S07]  /*5480*/  LDSM.16.M88.4 R104, [R219+0x1c000] ;  /* 0x01c00000db68783b */ /* 0x000fee0000000200 */
[C---:B--2---:R-:W-:Y:S08]  /*5490*/  HMMA.16816.F32 R12, R100.reuse, R92, R12 ;  /* 0x0000005c640c723c */ /* 0x044ff0000000180c */
        /* <DEDUP_REMOVED lines=34> */
[----:B------:R1:W-:Y:S05]  /*56c0*/  LDSM.16.M88.4 R84, [R2+0x6000] ;  /* 0x006000000254783b */ /* 0x0003ea0000000200 */
[----:B------:R-:W4:Y:S02]  /*56d0*/  LDSM.16.M88.4 R92, [R219+0x1e000] ;  /* 0x01e00000db5c783b */ /* 0x000f240000000200 */
[C---:B---3--:R-:W-:Y:S08]  /*56e0*/  HMMA.16816.F32 R4, R100.reuse, R104, R4 ;  /* 0x000000686404723c */ /* 0x048ff00000001804 */
[C---:B------:R-:W-:Y:S04]  /*56f0*/  HMMA.16816.F32 R8, R100.reuse, R106, R8 ;  /* 0x0000006a6408723c */ /* 0x040fe80000001808 */
[----:B-1----:R-:W-:Y:S04]  /*5700*/  IADD3 R2, R118, UR4, RZ ;  /* 0x0000000476027c10 */ /* 0x002fe8000fffe0ff */
[C---:B--2---:R-:W-:Y:S04]  /*5710*/  HMMA.16816.F32 R12, R100.reuse, R88, R12 ;  /* 0x00000058640c723c */ /* 0x044fe8000000180c */
[----:B------:R-:W-:Y:S02]  /*5720*/  IABS R104, R2 ;  /* 0x0000000200687213 */ /* 0x000fe40000000000 */
[C---:B------:R-:W-:Y:S02]  /*5730*/  IADD3 R3, R2.reuse, 0x8, RZ ;  /* 0x0000000802037810 */ /* 0x040fe40007ffe0ff */
[C---:B------:R-:W-:Y:S01]  /*5740*/  IADD3 R105, R2.reuse, 0x7, RZ ;  /* 0x0000000702697810 */ /* 0x040fe20007ffe0ff */
[----:B------:R-:W-:Y:S01]  /*5750*/  IMAD.MOV.U32 R88, RZ, RZ, R104 ;  /* 0x000000ffff587224 */ /* 0x000fe200078e0068 */
[----:B------:R-:W-:Y:S01]  /*5760*/  HMMA.16816.F32 R16, R100, R90, R16 ;  /* 0x0000005a6410723c */ /* 0x000fe20000001810 */
[----:B------:R-:W-:Y:S02]  /*5770*/  LDSM.16.M88.4 R100, [R218+0x1e000] ;  /* 0x01e00000da64783b */ /* 0x000fe40000000200 */
[----:B------:R1:W-:Y:S01]  /*5780*/  I2F R107, R88 ;  /* 0x00000058006b7306 */ /* 0x0003e20000201400 */
[----:B------:R-:W-:Y:S02]  /*5790*/  ISETP.GE.AND P1, PT, R3, RZ, PT ;  /* 0x000000ff0300720c */ /* 0x000fe40003f26270 */
[C---:B------:R-:W-:Y:S02]  /*57a0*/  IADD3 R104, R2.reuse, -0x1, RZ ;  /* 0xffffffff02687810 */ /* 0x040fe40007ffe0ff */
[----:B------:R-:W-:Y:S01]  /*57b0*/  ISETP.GE.AND P0, PT, R105, RZ, PT ;  /* 0x000000ff6900720c */ /* 0x000fe20003f06270 */
[C---:B----4-:R-:W-:Y:S08]  /*57c0*/  HMMA.16816.F32 R4, R84.reuse, R92, R4 ;  /* 0x0000005c5404723c */ /* 0x050ff00000001804 */
[----:B------:R-:W-:Y:S02]  /*57d0*/  @!P1 IADD3 R3, -R2, -0x8, RZ ;  /* 0xfffffff802039810 */ /* 0x000fe40007ffe1ff */
[----:B------:R-:W-:Y:S01]  /*57e0*/  ISETP.GE.AND P1, PT, R104, RZ, PT ;  /* 0x000000ff6800720c */ /* 0x000fe20003f26270 */
[C---:B------:R-:W-:Y:S01]  /*57f0*/  HMMA.16816.F32 R8, R84.reuse, R94, R8 ;  /* 0x0000005e5408723c */ /* 0x040fe20000001808 */
[----:B------:R2:W3:Y:S01]  /*5800*/  I2F R106, R3 ;  /* 0x00000003006a7306 */ /* 0x0004e20000201400 */
[----:B------:R-:W-:Y:S01]  /*5810*/  LDSM.16.M88.4 R92, [R218+0x1e800] ;  /* 0x01e80000da5c783b */ /* 0x000fe20000000200 */
[C---:B------:R-:W-:Y:S04]  /*5820*/  @!P0 IADD3 R105, -R2.reuse, -0x7, RZ ;  /* 0xfffffff902698810 */ /* 0x040fe80007ffe1ff */
[----:B-1----:R1:W4:Y:S01]  /*5830*/  LDSM.16.M88.4 R88, [R0+0x6000] ;  /* 0x006000000058783b */ /* 0x0023220000000200 */
[C---:B------:R-:W-:Y:S03]  /*5840*/  HMMA.16816.F32 R12, R84.reuse, R96, R12 ;  /* 0x00000060540c723c */ /* 0x040fe6000000180c */
[----:B------:R-:W3:Y:S01]  /*5850*/  I2F R105, R105 ;  /* 0x0000006900697306 */ /* 0x000ee20000201400 */
[C---:B------:R-:W-:Y:S03]  /*5860*/  @!P1 IADD3 R104, -R2.reuse, 0x1, RZ ;  /* 0x0000000102689810 */ /* 0x040fe60007ffe1ff */
[C---:B------:R-:W-:Y:S01]  /*5870*/  IADD3 R96, R2.reuse, -0x10, RZ ;  /* 0xfffffff002607810 */ /* 0x040fe20007ffe0ff */
[----:B------:R-:W-:Y:S05]  /*5880*/  HMMA.16816.F32 R16, R84, R98, R16 ;  /* 0x000000625410723c */ /* 0x000fea0000001810 */
[----:B------:R-:W3:Y:S02]  /*5890*/  I2F R104, R104 ;  /* 0x0000006800687306 */ /* 0x000ee40000201400 */
[C---:B------:R-:W-:Y:S02]  /*58a0*/  IADD3 R84, R2.reuse, -0x19, RZ ;  /* 0xffffffe702547810 */ /* 0x040fe40007ffe0ff */
[C---:B--2---:R-:W-:Y:S04]  /*58b0*/  IADD3 R3, R2.reuse, -0x8, RZ ;  /* 0xfffffff802037810 */ /* 0x044fe80007ffe0ff */
[----:B------:R-:W-:Y:S02]  /*58c0*/  ISETP.GE.AND P0, PT, R3, RZ, PT ;  /* 0x000000ff0300720c */ /* 0x000fe40003f06270 */
[----:B-1----:R-:W-:Y:S04]  /*58d0*/  IADD3 R0, R2, -0x9, RZ ;  /* 0xfffffff702007810 */ /* 0x002fe80007ffe0ff */
[----:B------:R-:W-:Y:S07]  /*58e0*/  ISETP.GE.AND P1, PT, R0, RZ, PT ;  /* 0x000000ff0000720c */ /* 0x000fee0003f26270 */
[----:B------:R-:W-:Y:S02]  /*58f0*/  @!P0 IADD3 R3, -R2, 0x8, RZ ;  /* 0x0000000802038810 */ /* 0x000fe40007ffe1ff */
[----:B------:R-:W-:Y:S02]  /*5900*/  ISETP.GE.AND P0, PT, R96, RZ, PT ;  /* 0x000000ff6000720c */ /* 0x000fe40003f06270 */
[----:B------:R1:W2:Y:S01]  /*5910*/  I2F R97, R3 ;  /* 0x0000000300617306 */ /* 0x0002a20000201400 */
[C---:B----4-:R-:W-:Y:S05]  /*5920*/  HMMA.16816.F32 R4, R88.reuse, R100, R4 ;  /* 0x000000645804723c */ /* 0x050fea0000001804 */
[C---:B------:R-:W-:Y:S03]  /*5930*/  @!P1 IADD3 R0, -R2.reuse, 0x9, RZ ;  /* 0x0000000902009810 */ /* 0x040fe60007ffe1ff */
[C---:B------:R-:W-:Y:S01]  /*5940*/  HMMA.16816.F32 R8, R88.reuse, R102, R8 ;  /* 0x000000665808723c */ /* 0x040fe20000001808 */
[----:B------:R4:W2:Y:S03]  /*5950*/  I2F R85, R0 ;  /* 0x0000000000557306 */ /* 0x0008a60000201400 */
[----:B------:R-:W-:Y:S02]  /*5960*/  @!P0 IADD3 R96, -R2, 0x10, RZ ;  /* 0x0000001002608810 */ /* 0x000fe40007ffe1ff */
[----:B------:R-:W-:Y:S02]  /*5970*/  ISETP.GE.AND P0, PT, R84, RZ, PT ;  /* 0x000000ff5400720c */ /* 0x000fe40003f06270 */
[C---:B------:R-:W-:Y:S03]  /*5980*/  HMMA.16816.F32 R12, R88.reuse, R92, R12 ;  /* 0x0000005c580c723c */ /* 0x040fe6000000180c */
[----:B------:R-:W2:Y:S01]  /*5990*/  I2F R96, R96 ;  /* 0x0000006000607306 */ /* 0x000ea20000201400 */
[----:B-1----:R-:W-:Y:S04]  /*59a0*/  IADD3 R3, R2, -0x11, RZ ;  /* 0xffffffef02037810 */ /* 0x002fe80007ffe0ff */
[----:B---3--:R-:W-:Y:S01]  /*59b0*/  FFMA.FTZ R6, R106, -UR6, R6 ;  /* 0x800000066a067c23 */ /* 0x008fe20008010006 */
[----:B------:R-:W-:Y:S03]  /*59c0*/  HMMA.16816.F32 R16, R88, R94, R16 ;  /* 0x0000005e5810723c */ /* 0x000fe60000001810 */
[----:B------:R-:W-:Y:S01]  /*59d0*/  ISETP.GE.AND P2, PT, R3, RZ, PT ;  /* 0x000000ff0300720c */ /* 0x000fe20003f46270 */
[----:B------:R-:W-:Y:S01]  /*59e0*/  FFMA.FTZ R7, R105, -UR6, R7 ;  /* 0x8000000669077c23 */ /* 0x000fe20008010007 */
[----:B------:R-:W-:Y:S01]  /*59f0*/  @!P0 IADD3 R84, -R2, 0x19, RZ ;  /* 0x0000001902548810 */ /* 0x000fe20007ffe1ff */
[----:B------:R-:W-:Y:S01]  /*5a00*/  FFMA.FTZ R5, R104, -UR6, R5 ;  /* 0x8000000668057c23 */ /* 0x000fe20008010005 */
[----:B------:R-:W-:Y:S01]  /*5a10*/  PLOP3.LUT P0, PT, PT, PT, UP0, 0x80, 0x0 ;  /* 0x000000000000781c */ /* 0x000fe20003f0f008 */
[C---:B------:R-:W-:Y:S01]  /*5a20*/  FFMA.FTZ R4, R107.reuse, -UR6, R4 ;  /* 0x800000066b047c23 */ /* 0x040fe20008010004 */
[----:B----4-:R-:W-:Y:S02]  /*5a30*/  IADD3 R0, R2, -0x18, RZ ;  /* 0xffffffe802007810 */ /* 0x010fe40007ffe0ff */
[----:B------:R-:W1:Y:S01]  /*5a40*/  I2F R84, R84 ;  /* 0x0000005400547306 */ /* 0x000e620000201400 */
[----:B------:R-:W-:Y:S01]  /*5a50*/  FFMA.FTZ R11, R104, -UR6, R11 ;  /* 0x80000006680b7c23 */ /* 0x000fe2000801000b */
[----:B------:R-:W-:Y:S01]  /*5a60*/  ISETP.GE.AND P1, PT, R0, RZ, PT ;  /* 0x000000ff0000720c */ /* 0x000fe20003f26270 */
[----:B------:R-:W-:Y:S02]  /*5a70*/  FFMA.FTZ R10, R107, -UR6, R10 ;  /* 0x800000066b0a7c23 */ /* 0x000fe4000801000a */
[----:B------:R-:W-:Y:S01]  /*5a80*/  @!P2 IADD3 R3, -R2, 0x11, RZ ;  /* 0x000000110203a810 */ /* 0x000fe20007ffe1ff */
[----:B--2---:R-:W-:Y:S02]  /*5a90*/  FFMA.FTZ R8, R97, -UR6, R8 ;  /* 0x8000000661087c23 */ /* 0x004fe40008010008 */
[----:B------:R-:W-:Y:S02]  /*5aa0*/  FFMA.FTZ R9, R85, -UR6, R9 ;  /* 0x8000000655097c23 */ /* 0x000fe40008010009 */
[----:B------:R-:W-:Y:S01]  /*5ab0*/  FFMA.FTZ R14, R97, -UR6, R14 ;  /* 0x80000006610e7c23 */ /* 0x000fe2000801000e */
[----:B------:R-:W2:Y:S01]  /*5ac0*/  I2F R3, R3 ;  /* 0x0000000300037306 */ /* 0x000ea20000201400 */
[----:B------:R-:W-:Y:S02]  /*5ad0*/  FFMA.FTZ R15, R85, -UR6, R15 ;  /* 0x80000006550f7c23 */ /* 0x000fe4000801000f */
[----:B------:R-:W-:Y:S01]  /*5ae0*/  FFMA.FTZ R12, R96, -UR6, R12 ;  /* 0x80000006600c7c23 */ /* 0x000fe2000801000c */
[----:B------:R-:W-:Y:S01]  /*5af0*/  @!P1 IADD3 R0, -R2, 0x18, RZ ;  /* 0x0000001802009810 */ /* 0x000fe20007ffe1ff */
[----:B------:R-:W-:Y:S05]  /*5b00*/  FFMA.FTZ R18, R96, -UR6, R18 ;  /* 0x8000000660127c23 */ /* 0x000fea0008010012 */
[----:B------:R-:W3:Y:S01]  /*5b10*/  I2F R0, R0 ;  /* 0x0000000000007306 */ /* 0x000ee20000201400 */
[----:B-1----:R-:W-:Y:S02]  /*5b20*/  FFMA.FTZ R17, R84, -UR6, R17 ;  /* 0x8000000654117c23 */ /* 0x002fe40008010011 */
[C---:B--2---:R-:W-:Y:S02]  /*5b30*/  FFMA.FTZ R13, R3.reuse, -UR6, R13 ;  /* 0x80000006030d7c23 */ /* 0x044fe4000801000d */
[----:B------:R-:W-:Y:S02]  /*5b40*/  FFMA.FTZ R19, R3, -UR6, R19 ;  /* 0x8000000603137c23 */ /* 0x000fe40008010013 */
[----:B---3--:R-:W-:Y:S01]  /*5b50*/  FFMA.FTZ R16, R0, -UR6, R16 ;  /* 0x8000000600107c23 */ /* 0x008fe20008010010 */
        /* <DEDUP_REMOVED lines=13> */
.L_x_1909:
[----:B------:R-:W-:Y:S01]  /*5c30*/  IADD3 R0, R244, UR4, RZ ;  /* 0x00000004f4007c10 */ /* 0x000fe2000fffe0ff */
[----:B------:R-:W-:Y:S01]  /*5c40*/  UIADD3 UR4, -UR5, UR12, -UR15 ;  /* 0x0000000c05047290 */ /* 0x000fe2000fffe90f */
[----:B------:R-:W-:Y:S01]  /*5c50*/  IADD3 R90, R236, 0x1, RZ ;  /* 0x00000001ec5a7810 */ /* 0x000fe20007ffe0ff */
[----:B------:R-:W-:Y:S01]  /*5c60*/  UMOV UR18, UR5 ;  /* 0x0000000500127c82 */ /* 0x000fe20008000000 */
[----:B------:R-:W-:Y:S02]  /*5c70*/  IADD3 R2, R0, 0x8, RZ ;  /* 0x0000000800027810 */ /* 0x000fe40007ffe0ff */
[----:B------:R-:W-:Y:S02]  /*5c80*/  IADD3 R89, R236, 0x8, RZ ;  /* 0x00000008ec597810 */ /* 0x000fe40007ffe0ff */
[----:B------:R-:W-:Y:S02]  /*5c90*/  IADD3 R3, R0, UR4, RZ ;  /* 0x0000000400037c10 */ /* 0x000fe4000fffe0ff */
        /* <DEDUP_REMOVED lines=11> */
[-C--:B------:R-:W-:Y:S02]  /*5d50*/  ISETP.GE.AND P0, PT, R236, R0.reuse, PT ;  /* 0x00000000ec00720c */ /* 0x080fe40003f06270 */
[-C--:B------:R-:W-:Y:S02]  /*5d60*/  ISETP.GE.AND P6, PT, R90, R0.reuse, PT ;  /* 0x000000005a00720c */ /* 0x080fe40003fc6270 */
[----:B------:R-:W-:Y:S02]  /*5d70*/  IADD3 R92, R2, UR4, RZ ;  /* 0x00000004025c7c10 */ /* 0x000fe4000fffe0ff */
[----:B------:R-:W-:Y:S02]  /*5d80*/  IMNMX R2, RZ, R93, !PT ;  /* 0x0000005dff027217 */ /* 0x000fe40007800200 */
[-C--:B------:R-:W-:Y:S02]  /*5d90*/  ISETP.GE.OR P0, PT, R236, R3.reuse, !P0 ;  /* 0x00000003ec00720c */ /* 0x080fe40004706670 */
[-C--:B------:R-:W-:Y:S02]  /*5da0*/  ISETP.GE.OR P6, PT, R90, R3.reuse, !P6 ;  /* 0x000000035a00720c */ /* 0x080fe400077c6670 */
        /* <DEDUP_REMOVED lines=45> */
.L_x_1910:
[----:B------:R-:W2:Y:S01]  /*6080*/  LDL R3, [R1+0x24] ;  /* 0x0000240001037983 */ /* 0x000ea20000100800 */
[----:B------:R-:W-:Y:S01]  /*6090*/  IMAD.U32 R0, RZ, RZ, UR10 ;  /* 0x0000000aff007e24 */ /* 0x000fe2000f8e00ff */
[----:B------:R-:W-:Y:S01]  /*60a0*/  UIADD3 UR4, UR13, -0x61c88647, URZ ;  /* 0x9e3779b90d047890 */ /* 0x000fe2000fffe03f */
[----:B------:R-:W-:Y:S01]  /*60b0*/  FSETP.NEU.FTZ.AND P0, PT, R249, -INF , PT ;  /* 0xff800000f900780b */ /* 0x000fe20003f1d000 */
[----:B------:R-:W3:Y:S01]  /*60c0*/  LDL R2, [R1+0x18] ;  /* 0x0000180001027983 */ /* 0x000ee20000100800 */
[----:B------:R-:W-:Y:S03]  /*60d0*/  UISETP.GT.AND UP2, UPT, UR10, UR21, UPT ;  /* 0x000000150a00728c */ /* 0x000fe6000bf44270 */
[----:B------:R-:W4:Y:S04]  /*60e0*/  LDL R89, [R1+0x20] ;  /* 0x0000200001597983 */ /* 0x000f280000100800 */
[----:B------:R-:W4:Y:S01]  /*60f0*/  LDL.64 R86, [R1+0x10] ;  /* 0x0000100001567983 */ /* 0x000f220000100a00 */
[----:B--2---:R-:W-:Y:S02]  /*6100*/  IMAD R0, R0, 0x4, R3 ;  /* 0x0000000400007824 */ /* 0x004fe400078e0203 */
[----:B---3--:R-:W-:Y:S04]  /*6110*/  IMAD.WIDE.U32 R84, R2, -0x326172a9, RZ ;  /* 0xcd9e8d5702547825 */ /* 0x008fe800078e00ff */
[----:B------:R-:W-:Y:S04]  /*6120*/  IMAD.WIDE.U32 R2, R0, -0x326172a9, RZ ;  /* 0xcd9e8d5700027825 */ /* 0x000fe800078e00ff */
[----:B------:R-:W-:Y:S01]  /*6130*/  FMUL.FTZ R0, R250, 1.4426950216293334961 ;  /* 0x3fb8aa3bfa007820 */ /* 0x000fe20000410000 */
[----:B------:R-:W-:Y:S01]  /*6140*/  LOP3.LUT R88, R85, UR4, R2, 0x96, !PT ;  /* 0x0000000455587c12 */ /* 0x000fe2000f8e9602 */
[----:B------:R-:W-:Y:S01]  /*6150*/  UIADD3 UR4, UR14, -0x4498517b, URZ ;  /* 0xbb67ae850e047890 */ /* 0x000fe2000fffe03f */
[----:B----4-:R-:W-:Y:S03]  /*6160*/  LOP3.LUT R2, R3, UR13, R89, 0x96, !PT ;  /* 0x0000000d03027c12 */ /* 0x010fe6000f8e9659 */
        /* <DEDUP_REMOVED lines=27> */
[----:B------:R-:W-:Y:S04]  /*6320*/  UIADD3 UR4, UR14, 0x646e171e, URZ ;  /* 0x646e171e0e047890 */ /* 0x000fe8000fffe03f */
        /* <DEDUP_REMOVED lines=8> */
[----:B------:R-:W-:Y:S01]  /*63b0*/  FSEL R0, R0, RZ, P0 ;  /* 0x000000ff00007208 */ /* 0x000fe20000000000 */
[--C-:B------:R-:W-:Y:S01]  /*63c0*/  FFMA.FTZ R4, R4, c[0x0][0x23c], -R2.reuse ;  /* 0x00008f0004047a23 */ /* 0x100fe20000010802 */
[----:B------:R-:W-:Y:S01]  /*63d0*/  ULDC.U8 UR4, c[0x0][0x2d8] ;  /* 0x0000b60000047ab9 */ /* 0x000fe20000000000 */
[----:B------:R1:W2:Y:S01]  /*63e0*/  MUFU.EX2 R128, R8 ;  /* 0x0000000800807308 */ /* 0x0002a20000000800 */
[----:B------:R-:W-:Y:S02]  /*63f0*/  FFMA.FTZ R16, R16, c[0x0][0x23c], -R2 ;  /* 0x00008f0010107a23 */ /* 0x000fe40000010802 */
[--C-:B------:R-:W-:Y:S02]  /*6400*/  FFMA.FTZ R7, R7, c[0x0][0x23c], -R0.reuse ;  /* 0x00008f0007077a23 */ /* 0x100fe40000010800 */
[--C-:B------:R-:W-:Y:S02]  /*6410*/  FFMA.FTZ R6, R6, c[0x0][0x23c], -R0.reuse ;  /* 0x00008f0006067a23 */ /* 0x100fe40000010800 */
[----:B------:R-:W-:Y:S02]  /*6420*/  FFMA.FTZ R11, R11, c[0x0][0x23c], -R0 ;  /* 0x00008f000b0b7a23 */ /* 0x000fe40000010800 */
[--C-:B------:R-:W-:Y:S01]  /*6430*/  FFMA.FTZ R5, R5, c[0x0][0x23c], -R2.reuse ;  /* 0x00008f0005057a23 */ /* 0x100fe20000010802 */
[----:B------:R3:W-:Y:S01]  /*6440*/  MUFU.EX2 R125, R4 ;  /* 0x00000004007d7308 */ /* 0x0007e20000000800 */
[--C-:B------:R-:W-:Y:S02]  /*6450*/  FFMA.FTZ R9, R9, c[0x0][0x23c], -R2.reuse ;  /* 0x00008f0009097a23 */ /* 0x100fe40000010802 */
[--C-:B------:R-:W-:Y:S02]  /*6460*/  FFMA.FTZ R12, R12, c[0x0][0x23c], -R2.reuse ;  /* 0x00008f000c0c7a23 */ /* 0x100fe40000010802 */
[--C-:B------:R-:W-:Y:S02]  /*6470*/  FFMA.FTZ R13, R13, c[0x0][0x23c], -R2.reuse ;  /* 0x00008f000d0d7a23 */ /* 0x100fe40000010802 */
[----:B------:R-:W-:Y:S02]  /*6480*/  FFMA.FTZ R2, R17, c[0x0][0x23c], -R2 ;  /* 0x00008f0011027a23 */ /* 0x000fe40000010802 */
[--C-:B------:R-:W-:Y:S01]  /*6490*/  FFMA.FTZ R19, R19, c[0x0][0x23c], -R0.reuse ;  /* 0x00008f0013137a23 */ /* 0x100fe20000010800 */
[----:B------:R4:W-:Y:S01]  /*64a0*/  MUFU.EX2 R126, R7 ;  /* 0x00000007007e7308 */ /* 0x0009e20000000800 */
[--C-:B------:R-:W-:Y:S02]  /*64b0*/  FFMA.FTZ R10, R10, c[0x0][0x23c], -R0.reuse ;  /* 0x00008f000a0a7a23 */ /* 0x100fe40000010800 */
[--C-:B------:R-:W-:Y:S01]  /*64c0*/  FFMA.FTZ R15, R15, c[0x0][0x23c], -R0.reuse ;  /* 0x00008f000f0f7a23 */ /* 0x100fe20000010800 */
[----:B-1----:R-:W-:Y:S01]  /*64d0*/  LOP3.LUT R8, R86, 0xff, RZ, 0xc0, !PT ;  /* 0x000000ff56087812 */ /* 0x002fe200078ec0ff */
[--C-:B------:R-:W-:Y:S02]  /*64e0*/  FFMA.FTZ R14, R14, c[0x0][0x23c], -R0.reuse ;  /* 0x00008f000e0e7a23 */ /* 0x100fe40000010800 */
[----:B------:R-:W-:Y:S01]  /*64f0*/  FFMA.FTZ R0, R18, c[0x0][0x23c], -R0 ;  /* 0x00008f0012007a23 */ /* 0x000fe20000010800 */
[----:B------:R-:W-:Y:S02]  /*6500*/  ISETP.LE.U32.AND P6, PT, R8, UR4, PT ;  /* 0x0000000408007c0c */ /* 0x000fe4000bfc3070 */
[----:B------:R1:W-:Y:S01]  /*6510*/  MUFU.EX2 R123, R6 ;  /* 0x00000006007b7308 */ /* 0x0003e20000000800 */
[----:B------:R-:W-:Y:S02]  /*6520*/  SHF.R.U32.HI R8, RZ, 0x10, R84 ;  /* 0x00000010ff087819 */ /* 0x000fe40000011654 */
[----:B---3--:R-:W-:Y:S04]  /*6530*/  LOP3.LUT R4, R84, 0xff, RZ, 0xc0, !PT ;  /* 0x000000ff54047812 */ /* 0x008fe800078ec0ff */
[----:B------:R-:W-:Y:S03]  /*6540*/  ISETP.LE.U32.AND P1, PT, R4, UR4, PT ;  /* 0x0000000404007c0c */ /* 0x000fe6000bf23070 */
[----:B------:R-:W3:Y:S01]  /*6550*/  MUFU.EX2 R130, R16 ;  /* 0x0000001000827308 */ /* 0x000ee20000000800 */
[----:B------:R-:W-:Y:S02]  /*6560*/  LOP3.LUT R4, R3, 0xff, RZ, 0xc0, !PT ;  /* 0x000000ff03047812 */ /* 0x000fe400078ec0ff */
[----:B----4-:R-:W-:Y:S02]  /*6570*/  SHF.R.U32.HI R7, RZ, 0x18, R86 ;  /* 0x00000018ff077819 */ /* 0x010fe40000011656 */
[----:B------:R-:W-:Y:S02]  /*6580*/  ISETP.LE.U32.AND P5, PT, R4, UR4, PT ;  /* 0x0000000404007c0c */ /* 0x000fe4000bfa3070 */
[----:B------:R-:W-:Y:S03]  /*6590*/  SHF.R.U32.HI R4, RZ, 0x18, R88 ;  /* 0x00000018ff047819 */ /* 0x000fe60000011658 */
[----:B------:R-:W4:Y:S01]  /*65a0*/  MUFU.EX2 R129, R11 ;  /* 0x0000000b00817308 */ /* 0x000f220000000800 */
[----:B------:R-:W-:Y:S01]  /*65b0*/  ISETP.LE.U32.AND P0, PT, R7, UR4, PT ;  /* 0x0000000407007c0c */ /* 0x000fe2000bf03070 */
[----:B--2---:R-:W-:Y:S01]  /*65c0*/  @!P1 FADD.FTZ R128, -R128, -RZ ;  /* 0x800000ff80809221 */ /* 0x004fe20000010100 */
[----:B------:R-:W-:Y:S02]  /*65d0*/  SHF.R.U32.HI R7, RZ, 0x18, R84 ;  /* 0x00000018ff077819 */ /* 0x000fe40000011654 */
[--C-:B-1----:R-:W-:Y:S02]  /*65e0*/  SHF.R.U32.HI R6, RZ, 0x18, R3.reuse ;  /* 0x00000018ff067819 */ /* 0x102fe40000011603 */
[----:B------:R-:W-:Y:S02]  /*65f0*/  ISETP.LE.U32.AND P2, PT, R4, UR4, PT ;  /* 0x0000000404007c0c */ /* 0x000fe4000bf43070 */
[----:B------:R-:W-:Y:S01]  /*6600*/  ISETP.LE.U32.AND P3, PT, R6, UR4, PT ;  /* 0x0000000406007c0c */ /* 0x000fe2000bf63070 */
[----:B------:R1:W2:Y:S01]  /*6610*/  MUFU.EX2 R121, R5 ;  /* 0x0000000500797308 */ /* 0x0002a20000000800 */
[----:B------:R-:W-:Y:S02]  /*6620*/  LOP3.LUT R6, R88, 0xff, RZ, 0xc0, !PT ;  /* 0x000000ff58067812 */ /* 0x000fe400078ec0ff */
[----:B------:R-:W-:Y:S01]  /*6630*/  LOP3.LUT R4, R8, 0xff, RZ, 0xc0, !PT ;  /* 0x000000ff08047812 */ /* 0x000fe200078ec0ff */
[----:B---3--:R-:W-:Y:S01]  /*6640*/  @!P6 FADD.FTZ R130, -R130, -RZ ;  /* 0x800000ff8282e221 */ /* 0x008fe20000010100 */
[----:B------:R-:W-:Y:S02]  /*6650*/  ISETP.LE.U32.AND P4, PT, R7, UR4, PT ;  /* 0x0000000407007c0c */ /* 0x000fe4000bf83070 */
[----:B------:R-:W-:Y:S02]  /*6660*/  ISETP.LE.U32.AND P6, PT, R6, UR4, PT ;  /* 0x0000000406007c0c */ /* 0x000fe4000bfc3070 */
[----:B------:R-:W-:Y:S01]  /*6670*/  ISETP.LE.U32.AND P1, PT, R4, UR4, PT ;  /* 0x0000000404007c0c */ /* 0x000fe2000bf23070 */
[----:B------:R-:W3:Y:S01]  /*6680*/  MUFU.EX2 R124, R9 ;  /* 0x00000009007c7308 */ /* 0x000ee20000000800 */
[----:B------:R-:W-:Y:S01]  /*6690*/  SHF.R.U32.HI R4, RZ, 0x10, R88 ;  /* 0x00000010ff047819 */ /* 0x000fe20000011658 */
[----:B------:R-:W-:Y:S01]  /*66a0*/  @!P2 FADD.FTZ R126, -R126, -RZ ;  /* 0x800000ff7e7ea221 */ /* 0x000fe20000010100 */
[----:B------:R-:W-:Y:S02]  /*66b0*/  LOP3.LUT R88, R88, 0xffff, RZ, 0xc0, !PT ;  /* 0x0000ffff58587812 */ /* 0x000fe400078ec0ff */
[----:B------:R-:W-:Y:S02]  /*66c0*/  LOP3.LUT R84, R84, 0xffff, RZ, 0xc0, !PT ;  /* 0x0000ffff54547812 */ /* 0x000fe400078ec0ff */
[----:B------:R-:W-:Y:S01]  /*66d0*/  LOP3.LUT R6, R4, 0xff, RZ, 0xc0, !PT ;  /* 0x000000ff04067812 */ /* 0x000fe200078ec0ff */
[----:B----4-:R-:W-:Y:S01]  /*66e0*/  @!P4 FADD.FTZ R129, -R129, -RZ ;  /* 0x800000ff8181c221 */ /* 0x010fe20000010100 */
[----:B------:R-:W-:Y:S01]  /*66f0*/  SHF.R.U32.HI R4, RZ, 0x8, R88 ;  /* 0x00000008ff047819 */ /* 0x000fe20000011658 */
[----:B------:R4:W-:Y:S01]  /*6700*/  MUFU.EX2 R119, R2 ;  /* 0x0000000200777308 */ /* 0x0009e20000000800 */
[----:B------:R-:W-:Y:S01]  /*6710*/  SHF.R.U32.HI R7, RZ, 0x8, R84 ;  /* 0x00000008ff077819 */ /* 0x000fe20000011654 */
[----:B------:R-:W-:Y:S01]  /*6720*/  @!P6 FADD.FTZ R125, -R125, -RZ ;  /* 0x800000ff7d7de221 */ /* 0x000fe20000010100 */
[----:B------:R-:W-:Y:S02]  /*6730*/  LOP3.LUT R4, R4, 0xffff, RZ, 0xc0, !PT ;  /* 0x0000ffff04047812 */ /* 0x000fe400078ec0ff */
[----:B------:R-:W-:Y:S02]  /*6740*/  ISETP.LE.U32.AND P4, PT, R6, UR4, PT ;  /* 0x0000000406007c0c */ /* 0x000fe4000bf83070 */
[----:B------:R-:W-:Y:S02]  /*6750*/  ISETP.LE.U32.AND P6, PT, R4, UR4, PT ;  /* 0x0000000404007c0c */ /* 0x000fe4000bfc3070 */
[----:B-1----:R-:W-:Y:S01]  /*6760*/  LOP3.LUT R5, R7, 0xffff, RZ, 0xc0, !PT ;  /* 0x0000ffff07057812 */ /* 0x002fe200078ec0ff */
[----:B------:R1:W-:Y:S03]  /*6770*/  MUFU.EX2 R114, R0 ;  /* 0x0000000000727308 */ /* 0x0003e60000000800 */
[----:B------:R-:W-:Y:S02]  /*6780*/  ISETP.LE.U32.AND P2, PT, R5, UR4, PT ;  /* 0x0000000405007c0c */ /* 0x000fe4000bf43070 */
[----:B------:R-:W-:Y:S02]  /*6790*/  SHF.R.U32.HI R5, RZ, 0x10, R3 ;  /* 0x00000010ff057819 */ /* 0x000fe40000011603 */
[----:B------:R-:W-:Y:S01]  /*67a0*/  LOP3.LUT R3, R3, 0xffff, RZ, 0xc0, !PT ;  /* 0x0000ffff03037812 */ /* 0x000fe200078ec0ff */
[----:B------:R-:W-:Y:S01]  /*67b0*/  @!P4 FADD.FTZ R123, -R123, -RZ ;  /* 0x800000ff7b7bc221 */ /* 0x000fe20000010100 */
[----:B------:R-:W-:Y:S01]  /*67c0*/  LOP3.LUT R5, R5, 0xff, RZ, 0xc0, !PT ;  /* 0x000000ff05057812 */ /* 0x000fe200078ec0ff */
[----:B--2---:R-:W-:Y:S01]  /*67d0*/  @!P6 FADD.FTZ R121, -R121, -RZ ;  /* 0x800000ff7979e221 */ /* 0x004fe20000010100 */
[----:B------:R-:W-:Y:S01]  /*67e0*/  SHF.R.U32.HI R3, RZ, 0x8, R3 ;  /* 0x00000008ff037819 */ /* 0x000fe20000011603 */
[----:B------:R-:W2:Y:S01]  /*67f0*/  MUFU.EX2 R127, R10 ;  /* 0x0000000a007f7308 */ /* 0x000ea20000000800 */
[----:B------:R-:W-:Y:S02]  /*6800*/  ISETP.LE.U32.AND P4, PT, R5, UR4, PT ;  /* 0x0000000405007c0c */ /* 0x000fe4000bf83070 */
[----:B------:R-:W-:Y:S01]  /*6810*/  LOP3.LUT R3, R3, 0xffff, RZ, 0xc0, !PT ;  /* 0x0000ffff03037812 */ /* 0x000fe200078ec0ff */
[----:B---3--:R-:W-:Y:S01]  /*6820*/  @!P2 FADD.FTZ R124, -R124, -RZ ;  /* 0x800000ff7c7ca221 */ /* 0x008fe20000010100 */
[----:B----4-:R-:W-:Y:S02]  /*6830*/  F2FP.RELU.PACK_AB R2, R126, R123 ;  /* 0x0000007b7e02723e */ /* 0x010fe400000008ff */
[----:B------:R-:W-:Y:S02]  /*6840*/  ISETP.LE.U32.AND P6, PT, R3, UR4, PT ;  /* 0x0000000403007c0c */ /* 0x000fe4000bfc3070 */
[----:B------:R-:W-:Y:S01]  /*6850*/  F2FP.RELU.PACK_AB R3, R121, R125 ;  /* 0x0000007d7903723e */ /* 0x000fe200000008ff */
[----:B------:R-:W-:Y:S01]  /*6860*/  STS [R245+0x2a400], R2 ;  /* 0x02a40002f5007388 */ /* 0x000fe20000000800 */
[----:B------:R-:W3:Y:S01]  /*6870*/  MUFU.EX2 R118, R12 ;  /* 0x0000000c00767308 */ /* 0x000ee20000000800 */
[----:B-1----:R-:W-:Y:S02]  /*6880*/  F2FP.RELU.PACK_AB R0, R124, R128 ;  /* 0x000000807c00723e */ /* 0x002fe400000008ff */
[----:B------:R-:W-:Y:S04]  /*6890*/  STS [R245+0x2a000], R3 ;  /* 0x02a00003f5007388 */ /* 0x000fe80000000800 */
[----:B------:R1:W-:Y:S03]  /*68a0*/  STS [R248+0x2a000], R0 ;  /* 0x02a00000f8007388 */ /* 0x0003e60000000800 */
[----:B------:R-:W4:Y:S01]  /*68b0*/  MUFU.EX2 R120, R15 ;  /* 0x0000000f00787308 */ /* 0x000f220000000800 */
[----:B--2---:R-:W-:Y:S01]  /*68c0*/  @!P1 FADD.FTZ R127, -R127, -RZ ;  /* 0x800000ff7f7f9221 */ /* 0x004fe20000010100 */
[----:B------:R-:W-:Y:S02]  /*68d0*/  SHF.R.U32.HI R10, RZ, 0x10, R86 ;  /* 0x00000010ff0a7819 */ /* 0x000fe40000011656 */
[----:B------:R-:W-:Y:S02]  /*68e0*/  LOP3.LUT R86, R86, 0xffff, RZ, 0xc0, !PT ;  /* 0x0000ffff56567812 */ /* 0x000fe400078ec0ff */
[----:B------:R-:W-:Y:S04]  /*68f0*/  LOP3.LUT R4, R10, 0xff, RZ, 0xc0, !PT ;  /* 0x000000ff0a047812 */ /* 0x000fe800078ec0ff */
[----:B------:R-:W2:Y:S01]  /*6900*/  MUFU.EX2 R113, R13 ;  /* 0x0000000d00717308 */ /* 0x000ea20000000800 */
[----:B------:R-:W-:Y:S02]  /*6910*/  SHF.R.U32.HI R6, RZ, 0x8, R86 ;  /* 0x00000008ff067819 */ /* 0x000fe40000011656 */
[----:B------:R-:W-:Y:S01]  /*6920*/  ISETP.LE.U32.AND P1, PT, R4, UR4, PT ;  /* 0x0000000404007c0c */ /* 0x000fe2000bf23070 */
[----:B---3--:R-:W-:Y:S01]  /*6930*/  @!P5 FADD.FTZ R118, -R118, -RZ ;  /* 0x800000ff7676d221 */ /* 0x008fe20000010100 */
[----:B------:R-:W-:Y:S04]  /*6940*/  LOP3.LUT R4, R6, 0xffff, RZ, 0xc0, !PT ;  /* 0x0000ffff06047812 */ /* 0x000fe800078ec0ff */
[----:B------:R-:W-:Y:S01]  /*6950*/  ISETP.LE.U32.AND P2, PT, R4, UR4, PT ;  /* 0x0000000404007c0c */ /* 0x000fe2000bf43070 */
[----:B------:R-:W3:Y:S01]  /*6960*/  MUFU.EX2 R115, R14 ;  /* 0x0000000e00737308 */ /* 0x000ee20000000800 */
[----:B-1----:R-:W-:Y:S01]  /*6970*/  F2FP.RELU.PACK_AB R0, R129, R127 ;  /* 0x0000007f8100723e */ /* 0x002fe200000008ff */
[----:B----4-:R-:W-:Y:S01]  /*6980*/  @!P3 FADD.FTZ R120, -R120, -RZ ;  /* 0x800000ff7878b221 */ /* 0x010fe20000010100 */
[----:B------:R-:W-:Y:S03]  /*6990*/  FSETP.GE.FTZ.AND P3, PT, R125, RZ, PT ;  /* 0x000000ff7d00720b */ /* 0x000fe60003f76000 */
[----:B------:R-:W-:Y:S01]  /*69a0*/  @!P1 FADD.FTZ R114, -R114, -RZ ;  /* 0x800000ff72729221 */ /* 0x000fe20000010100 */
[----:B------:R1:W-:Y:S01]  /*69b0*/  STS [R248+0x2a400], R0 ;  /* 0x02a40000f8007388 */ /* 0x0003e20000000800 */
[----:B------:R-:W-:Y:S02]  /*69c0*/  FSETP.GE.FTZ.AND P1, PT, R123, RZ, PT ;  /* 0x000000ff7b00720b */ /* 0x000fe40003f36000 */
[----:B------:R-:W4:Y:S02]  /*69d0*/  MUFU.EX2 R122, R19 ;  /* 0x00000013007a7308 */ /* 0x000f240000000800 */
[----:B------:R-:W-:Y:S01]  /*69e0*/  @!P2 FADD.FTZ R119, -R119, -RZ ;  /* 0x800000ff7777a221 */ /* 0x000fe20000010100 */
[----:B------:R-:W-:Y:S01]  /*69f0*/  FSETP.GE.FTZ.AND P2, PT, R121, RZ, PT ;  /* 0x000000ff7900720b */ /* 0x000fe20003f56000 */
[----:B--2---:R-:W-:Y:S03]  /*6a00*/  @!P6 FADD.FTZ R113, -R113, -RZ ;  /* 0x800000ff7171e221 */ /* 0x004fe60000010100 */
[----:B------:R-:W-:Y:S02]  /*6a10*/  F2FP.RELU.PACK_AB R3, R119, R130 ;  /* 0x000000827703723e */ /* 0x000fe400000008ff */
[----:B------:R-:W-:Y:S01]  /*6a20*/  F2FP.RELU.PACK_AB R5, R113, R118 ;  /* 0x000000767105723e */ /* 0x000fe200000008ff */
[----:B---3--:R-:W-:Y:S04]  /*6a30*/  @!P4 FADD.FTZ R115, -R115, -RZ ;  /* 0x800000ff7373c221 */ /* 0x008fe80000010100 */
[----:B------:R-:W-:Y:S01]  /*6a40*/  STS [R246+0x2a000], R5 ;  /* 0x02a00005f6007388 */ /* 0x000fe20000000800 */
[----:B------:R-:W-:Y:S02]  /*6a50*/  FSETP.GE.FTZ.AND P4, PT, R124, RZ, PT ;  /* 0x000000ff7c00720b */ /* 0x000fe40003f96000 */
[----:B------:R-:W-:Y:S01]  /*6a60*/  F2FP.RELU.PACK_AB R4, R120, R115 ;  /* 0x000000737804723e */ /* 0x000fe200000008ff */
[----:B-1----:R-:W-:Y:S02]  /*6a70*/  IMAD.SHL.U32 R0, R230, 0x2, RZ ;  /* 0x00000002e6007824 */ /* 0x002fe400078e00ff */
[----:B----4-:R-:W-:Y:S02]  /*6a80*/  @!P0 FADD.FTZ R122, -R122, -RZ ;  /* 0x800000ff7a7a8221 */ /* 0x010fe40000010100 */
[----:B------:R-:W-:Y:S03]  /*6a90*/  STS [R246+0x2a400], R4 ;  /* 0x02a40004f6007388 */ /* 0x000fe60000000800 */
[----:B------:R-:W-:Y:S01]  /*6aa0*/  F2FP.RELU.PACK_AB R2, R122, R114 ;  /* 0x000000727a02723e */ /* 0x000fe200000008ff */
[----:B------:R1:W-:Y:S04]  /*6ab0*/  STS [R247+0x2a000], R3 ;  /* 0x02a00003f7007388 */ /* 0x0003e80000000800 */
[----:B------:R2:W-:Y:S04]  /*6ac0*/  STS [R247+0x2a400], R2 ;  /* 0x02a40002f7007388 */ /* 0x0005e80000000800 */
[----:B------:R-:W-:Y:S08]  /*6ad0*/  LDSM.16.M88.4 R16, [R0+0x10000] ;  /* 0x010000000010783b */ /* 0x000ff00000000200 */
[----:B------:R-:W3:Y:S08]  /*6ae0*/  LDSM.16.M88.4 R8, [R220+0x20000] ;  /* 0x02000000dc08783b */ /* 0x000ef00000000200 */
[----:B------:R-:W4:Y:S01]  /*6af0*/  LDSM.16.M88.4 R84, [R220+0x20800] ;  /* 0x02080000dc54783b */ /* 0x000f220000000200 */
[C-C-:B-1----:R-:W-:Y:S02]  /*6b00*/  IMAD.IADD R3, R224.reuse, 0x1, R0.reuse ;  /* 0x00000001e0037824 */ /* 0x142fe400078e0200 */
[----:B--2---:R-:W-:Y:S05]  /*6b10*/  IMAD.IADD R2, R225, 0x1, R0 ;  /* 0x00000001e1027824 */ /* 0x004fea00078e0200 */
[----:B------:R-:W-:Y:S01]  /*6b20*/  LDSM.16.M88.4 R92, [R217+0x20000] ;  /* 0x02000000d95c783b */ /* 0x000fe20000000200 */
[----:B------:R-:W-:Y:S07]  /*6b30*/  IMAD.IADD R112, R224, 0x1, R2 ;  /* 0x00000001e0707824 */ /* 0x000fee00078e0202 */
[----:B------:R-:W1:Y:S08]  /*6b40*/  LDSM.16.M88.4 R88, [R2+0x10000] ;  /* 0x010000000258783b */ /* 0x000e700000000200 */
[----:B------:R-:W2:Y:S01]  /*6b50*/  LDSM.16.M88.4 R96, [R217+0x20800] ;  /* 0x02080000d960783b */ /* 0x000ea20000000200 */
[C---:B---3--:R-:W-:Y:S07]  /*6b60*/  HMMA.16816.F32 R4, R16.reuse, R8, RZ ;  /* 0x000000081004723c */ /* 0x048fee00000018ff */
[----:B------:R-:W-:Y:S01]  /*6b70*/  LDSM.16.M88.4 R100, [R3+0x10000] ;  /* 0x010000000364783b */ /* 0x000fe20000000200 */
[C---:B------:R-:W-:Y:S07]  /*6b80*/  HMMA.16816.F32 R8, R16.reuse, R10, RZ ;  /* 0x0000000a1008723c */ /* 0x040fee00000018ff */
[----:B------:R-:W3:Y:S01]  /*6b90*/  LDSM.16.M88.4 R104, [R219+0x20000] ;  /* 0x02000000db68783b */ /* 0x000ee20000000200 */
[C---:B----4-:R-:W-:Y:S07]  /*6ba0*/  HMMA.16816.F32 R12, R16.reuse, R84, RZ ;  /* 0x00000054100c723c */ /* 0x050fee00000018ff */
[----:B------:R-:W-:Y:S01]  /*6bb0*/  LDSM.16.M88.4 R108, [R218+0x20000] ;  /* 0x02000000da6c783b */ /* 0x000fe20000000200 */
[----:B------:R-:W-:Y:S07]  /*6bc0*/  HMMA.16816.F32 R16, R16, R86, RZ ;  /* 0x000000561010723c */ /* 0x000fee00000018ff */
[----:B------:R-:W4:Y:S01]  /*6bd0*/  LDSM.16.M88.4 R84, [R219+0x20800] ;  /* 0x02080000db54783b */ /* 0x000f220000000200 */
[C---:B-1----:R-:W-:Y:S08]  /*6be0*/  HMMA.16816.F32 R4, R88.reuse, R92, R4 ;  /* 0x0000005c5804723c */ /* 0x042ff00000001804 */
        /* <DEDUP_REMOVED lines=62> */
[----:B------:R3:W-:Y:S07]  /*6fd0*/  LDSM.16.M88.4 R92, [R0+0x16000] ;  /* 0x01600000005c783b */ /* 0x0007ee0000000200 */
[C---:B------:R-:W-:Y:S01]  /*6fe0*/  HMMA.16816.F32 R8, R96.reuse, R106, R8 ;  /* 0x0000006a6008723c */ /* 0x040fe20000001808 */
[----:B------:R-:W2:Y:S07]  /*6ff0*/  LDSM.16.M88.4 R104, [R220+0x26000] ;  /* 0x02600000dc68783b */ /* 0x000eae0000000200 */
[C---:B----4-:R-:W-:Y:S08]  /*7000*/  HMMA.16816.F32 R12, R96.reuse, R84, R12 ;  /* 0x00000054600c723c */ /* 0x050ff0000000180c */
[----:B------:R-:W-:Y:S01]  /*7010*/  HMMA.16816.F32 R16, R96, R86, R16 ;  /* 0x000000566010723c */ /* 0x000fe20000001810 */
[----:B------:R-:W4:Y:S03]  /*7020*/  LDSM.16.M88.4 R84, [R220+0x26800] ;  /* 0x02680000dc54783b */ /* 0x000f260000000200 */
[----:B---3--:R-:W-:Y:S04]  /*7030*/  IMAD.MOV.U32 R0, RZ, RZ, c[0x0][0x22c] ;  /* 0x00008b00ff007624 */ /* 0x008fe800078e00ff */
[C---:B-1----:R-:W-:Y:S01]  /*7040*/  HMMA.16816.F32 R4, R100.reuse, R108, R4 ;  /* 0x0000006c6404723c */ /* 0x042fe20000001804 */
[----:B------:R-:W-:Y:S04]  /*7050*/  LDSM.16.M88.4 R96, [R2+0x16000] ;  /* 0x016000000260783b */ /* 0x000fe80000000200 */
[----:B------:R-:W-:Y:S03]  /*7060*/  IMAD R131, R0, c[0x0][0x1c0], RZ ;  /* 0x0000700000837a24 */ /* 0x000fe600078e02ff */
[C---:B------:R-:W-:Y:S01]  /*7070*/  HMMA.16816.F32 R8, R100.reuse, R110, R8 ;  /* 0x0000006e6408723c */ /* 0x040fe20000001808 */
[----:B------:R-:W1:Y:S03]  /*7080*/  LDSM.16.M88.4 R108, [R217+0x26000] ;  /* 0x02600000d96c783b */ /* 0x000e660000000200 */
[----:B------:R-:W-:Y:S04]  /*7090*/  IMAD.U32 R0, R131, -0x40, RZ ;  /* 0xffffffc083007824 */ /* 0x000fe800078e00ff */
[C---:B--2---:R-:W-:Y:S04]  /*70a0*/  HMMA.16816.F32 R12, R100.reuse, R88, R12 ;  /* 0x00000058640c723c */ /* 0x044fe8000000180c */
[C---:B------:R-:W-:Y:S04]  /*70b0*/  LEA R232, P0, R0.reuse, R232, 0x2 ;  /* 0x000000e800e87211 */ /* 0x040fe800078010ff */
[----:B------:R-:W-:Y:S01]  /*70c0*/  HMMA.16816.F32 R16, R100, R90, R16 ;  /* 0x0000005a6410723c */ /* 0x000fe20000001810 */
[----:B------:R-:W2:Y:S03]  /*70d0*/  LDSM.16.M88.4 R88, [R217+0x26800] ;  /* 0x02680000d958783b */ /* 0x000ea60000000200 */
[----:B------:R-:W-:Y:S02]  /*70e0*/  LEA.HI.X.SX32 R233, R0, R233, 0x2, P0 ;  /* 0x000000e900e97211 */ /* 0x000fe400000f16ff */
[----:B------:R-:W-:Y:S02]  /*70f0*/  FSETP.GE.FTZ.AND P0, PT, R126, RZ, PT ;  /* 0x000000ff7e00720b */ /* 0x000fe40003f16000 */
[C---:B------:R-:W-:Y:S01]  /*7100*/  HMMA.16816.F32 R4, R92.reuse, R104, R4 ;  /* 0x000000685c04723c */ /* 0x040fe20000001804 */
[----:B------:R-:W-:Y:S07]  /*7110*/  LDSM.16.M88.4 R100, [R3+0x16000] ;  /* 0x016000000364783b */ /* 0x000fee0000000200 */
[C---:B------:R-:W-:Y:S01]  /*7120*/  HMMA.16816.F32 R8, R92.reuse, R106, R8 ;  /* 0x0000006a5c08723c */ /* 0x040fe20000001808 */
[----:B------:R-:W3:Y:S07]  /*7130*/  LDSM.16.M88.4 R104, [R219+0x26000] ;  /* 0x02600000db68783b */ /* 0x000eee0000000200 */
[C---:B----4-:R-:W-:Y:S08]  /*7140*/  HMMA.16816.F32 R12, R92.reuse, R84, R12 ;  /* 0x000000545c0c723c */ /* 0x050ff0000000180c */
[----:B------:R-:W-:Y:S01]  /*7150*/  HMMA.16816.F32 R16, R92, R86, R16 ;  /* 0x000000565c10723c */ /* 0x000fe20000001810 */
[----:B------:R4:W-:Y:S07]  /*7160*/  LDSM.16.M88.4 R92, [R112+0x16000] ;  /* 0x01600000705c783b */ /* 0x0009ee0000000200 */
[C---:B-1----:R-:W-:Y:S01]  /*7170*/  HMMA.16816.F32 R4, R96.reuse, R108, R4 ;  /* 0x0000006c6004723c */ /* 0x042fe20000001804 */
[----:B------:R-:W1:Y:S07]  /*7180*/  LDSM.16.M88.4 R84, [R219+0x26800] ;  /* 0x02680000db54783b */ /* 0x000e6e0000000200 */
[C---:B------:R-:W-:Y:S01]  /*7190*/  HMMA.16816.F32 R8, R96.reuse, R110, R8 ;  /* 0x0000006e6008723c */ /* 0x040fe20000001808 */
[----:B------:R-:W1:Y:S07]  /*71a0*/  LDSM.16.M88.4 R108, [R218+0x26000] ;  /* 0x02600000da6c783b */ /* 0x000e6e0000000200 */
[C---:B--2---:R-:W-:Y:S01]  /*71b0*/  HMMA.16816.F32 R12, R96.reuse, R88, R12 ;  /* 0x00000058600c723c */ /* 0x044fe2000000180c */
[----:B----4-:R2:W5:Y:S07]  /*71c0*/  LDL R112, [R1] ;  /* 0x0000000001707983 */ /* 0x01056e0000100800 */
[----:B------:R-:W-:Y:S01]  /*71d0*/  HMMA.16816.F32 R16, R96, R90, R16 ;  /* 0x0000005a6010723c */ /* 0x000fe20000001810 */
[----:B------:R-:W4:Y:S07]  /*71e0*/  LDSM.16.M88.4 R88, [R218+0x26800] ;  /* 0x02680000da58783b */ /* 0x000f2e0000000200 */
[C---:B---3--:R-:W-:Y:S08]  /*71f0*/  HMMA.16816.F32 R4, R100.reuse, R104, R4 ;  /* 0x000000686404723c */ /* 0x048ff00000001804 */
[C---:B------:R-:W-:Y:S08]  /*7200*/  HMMA.16816.F32 R8, R100.reuse, R106, R8 ;  /* 0x0000006a6408723c */ /* 0x040ff00000001808 */
[C---:B-1----:R-:W-:Y:S08]  /*7210*/  HMMA.16816.F32 R12, R100.reuse, R84, R12 ;  /* 0x00000054640c723c */ /* 0x042ff0000000180c */
[----:B------:R-:W-:Y:S08]  /*7220*/  HMMA.16816.F32 R16, R100, R86, R16 ;  /* 0x000000566410723c */ /* 0x000ff00000001810 */
[C---:B------:R-:W-:Y:S08]  /*7230*/  HMMA.16816.F32 R4, R92.reuse, R108, R4 ;  /* 0x0000006c5c04723c */ /* 0x040ff00000001804 */
[C---:B------:R-:W-:Y:S08]  /*7240*/  HMMA.16816.F32 R8, R92.reuse, R110, R8 ;  /* 0x0000006e5c08723c */ /* 0x040ff00000001808 */
[C---:B----4-:R-:W-:Y:S08]  /*7250*/  HMMA.16816.F32 R12, R92.reuse, R88, R12 ;  /* 0x000000585c0c723c */ /* 0x050ff0000000180c */
[----:B-----5:R-:W-:Y:S01]  /*7260*/  FADD.FTZ R0, -R116, R7 ;  /* 0x0000000774007221 */ /* 0x020fe20000010100 */
[----:B------:R-:W-:Y:S03]  /*7270*/  HMMA.16816.F32 R16, R92, R90, R16 ;  /* 0x0000005a5c10723c */ /* 0x000fe60000001810 */
[C---:B------:R-:W-:Y:S01]  /*7280*/  FADD.FTZ R3, -R117.reuse, R5 ;  /* 0x0000000575037221 */ /* 0x040fe20000010100 */
[----:B------:R-:W-:Y:S01]  /*7290*/  FSEL R0, R0, R116, P0 ;  /* 0x0000007400007208 */ /* 0x000fe20000000000 */
[----:B------:R-:W-:Y:S01]  /*72a0*/  FADD.FTZ R2, -R116, R6 ;  /* 0x0000000674027221 */ /* 0x000fe20000010100 */
[----:B------:R-:W-:Y:S01]  /*72b0*/  FSETP.GE.FTZ.AND P0, PT, R128, RZ, PT ;  /* 0x000000ff8000720b */ /* 0x000fe20003f16000 */
[----:B------:R-:W-:Y:S01]  /*72c0*/  FADD.FTZ R8, -R117, R8 ;  /* 0x0000000875087221 */ /* 0x000fe20000010100 */
[-C--:B------:R-:W-:Y:S01]  /*72d0*/  FSEL R3, R3, R117.reuse, P2 ;  /* 0x0000007503037208 */ /* 0x080fe20001000000 */
[----:B------:R-:W-:Y:S01]  /*72e0*/  FADD.FTZ R11, -R116, R11 ;  /* 0x0000000b740b7221 */ /* 0x000fe20000010100 */
[----:B------:R-:W-:Y:S02]  /*72f0*/  FSETP.GE.FTZ.AND P2, PT, R113, RZ, PT ;  /* 0x000000ff7100720b */ /* 0x000fe40003f56000 */
[----:B------:R-:W-:Y:S01]  /*7300*/  FMUL.FTZ R90, R126, R0 ;  /* 0x000000007e5a7220 */ /* 0x000fe20000410000 */
[----:B------:R-:W-:Y:S01]  /*7310*/  FSEL R0, R8, R117, P0 ;  /* 0x0000007508007208 */ /* 0x000fe20000000000 */
[----:B------:R-:W-:Y:S01]  /*7320*/  FMUL.FTZ R92, R121, R3 ;  /* 0x00000003795c7220 */ /* 0x000fe20000410000 */
[----:B------:R-:W-:Y:S01]  /*7330*/  FSETP.GE.FTZ.AND P0, PT, R129, RZ, PT ;  /* 0x000000ff8100720b */ /* 0x000fe20003f16000 */
[----:B------:R-:W-:Y:S01]  /*7340*/  FADD.FTZ R3, -R117, R13 ;  /* 0x0000000d75037221 */ /* 0x000fe20000010100 */
[----:B------:R-:W-:Y:S01]  /*7350*/  FSEL R2, R2, R116, P1 ;  /* 0x0000007402027208 */ /* 0x000fe20000800000 */
[----:B------:R-:W-:Y:S01]  /*7360*/  FADD.FTZ R10, -R116, R10 ;  /* 0x0000000a740a7221 */ /* 0x000fe20000010100 */
[----:B------:R-:W-:Y:S01]  /*7370*/  FSETP.GE.FTZ.AND P1, PT, R127, RZ, PT ;  /* 0x000000ff7f00720b */ /* 0x000fe20003f36000 */
[----:B------:R-:W-:Y:S01]  /*7380*/  FADD.FTZ R4, -R117, R4 ;  /* 0x0000000475047221 */ /* 0x000fe20000010100 */
[-C--:B------:R-:W-:Y:S01]  /*7390*/  FSEL R3, R3, R117.reuse, P2 ;  /* 0x0000007503037208 */ /* 0x080fe20001000000 */
[----:B------:R-:W-:Y:S01]  /*73a0*/  FMUL.FTZ R89, R128, R0 ;  /* 0x0000000080597220 */ /* 0x000fe20000410000 */
[----:B------:R-:W-:Y:S01]  /*73b0*/  FSEL R0, R11, R116, P0 ;  /* 0x000000740b007208 */ /* 0x000fe20000000000 */
        /* <DEDUP_REMOVED lines=38> */
[----:B--2---:R-:W-:Y:S01]  /*7620*/  ISETP.GE.AND P5, PT, R242, c[0x0][0x220], PT ;  /* 0x00008800f2007a0c */ /* 0x004fe20003fa6270 */
        /* <DEDUP_REMOVED lines=15> */
[CC--:B------:R-:W-:Y:S02]  /*7720*/  @!P3 LEA R8, P0, R0.reuse, R239.reuse, 0x1 ;  /* 0x000000ef0008b211 */ /* 0x0c0fe400078008ff */
[--C-:B------:R-:W-:Y:S02]  /*7730*/  LEA.HI.X R4, R13, R4, R17.reuse, 0x5, P6 ;  /* 0x000000040d047211 */ /* 0x100fe400030f2c11 */
[----:B------:R-:W-:Y:S02]  /*7740*/  @!P4 LEA R10, P6, R0, R239, 0x1 ;  /* 0x000000ef000ac211 */ /* 0x000fe400078c08ff */
[----:B------:R-:W-:Y:S02]  /*7750*/  IADD3 R234, R234, UR4, RZ ;  /* 0x00000004eaea7c10 */ /* 0x000fe4000fffe0ff */
[----:B------:R-:W-:Y:S02]  /*7760*/  IADD3 R237, R237, UR4, RZ ;  /* 0x00000004eded7c10 */ /* 0x000fe4000fffe0ff */
[C-C-:B------:R-:W-:Y:S01]  /*7770*/  @!P3 LEA.HI.X R9, R0.reuse, R240, R4.reuse, 0x1, P0 ;  /* 0x000000f00009b211 */ /* 0x140fe200000f0c04 */
[----:B------:R1:W-:Y:S01]  /*7780*/  @P5 STS [R234], RZ ;  /* 0x000000ffea005388 */ /* 0x0003e20000000800 */
[C---:B------:R-:W-:Y:S02]  /*7790*/  @!P5 LEA R12, P0, R13.reuse, R2, 0x6 ;  /* 0x000000020d0cd211 */ /* 0x040fe400078030ff */
[CC--:B------:R-:W-:Y:S01]  /*77a0*/  @!P4 LEA.HI.X R11, R0.reuse, R240.reuse, R4, 0x1, P6 ;  /* 0x000000f0000bc211 */ /* 0x0c0fe200030f0c04 */
        /* <DEDUP_REMOVED lines=70> */
.L_x_1911:
[----:B-12---:R-:W-:Y:S02]  /*7c10*/  F2FP.PACK_AB R6, R92, R93 ;  /* 0x0000005d5c06723e */ /* 0x006fe400000000ff */
        /* <DEDUP_REMOVED lines=172> */
.L_x_1912:
        /* <DEDUP_REMOVED lines=11> */
[----:B------:R-:W-:Y:S03]  /*8790*/  ULOP3.LUT UR4, UR10, 0x1, URZ, 0xc0, !UPT ;  /* 0x000000010a047892 */ /* 0x000fe6000f8ec03f */
[----:B------:R-:W4:Y:S01]  /*87a0*/  LDSM.16.MT88.4 R112, [R0+0x1c000] ;  /* 0x01c000000070783b */ /* 0x000f220000004200 */
[----:B------:R-:W-:Y:S02]  /*87b0*/  UISETP.NE.U32.AND UP0, UPT, UR4, 0x1, UPT ;  /* 0x000000010400788c */ /* 0x000fe4000bf05070 */
[----:B------:R-:W-:Y:S02]  /*87c0*/  UIADD3 UR4, UR10, -0x1, URZ ;  /* 0xffffffff0a047890 */ /* 0x000fe4000fffe03f */
[----:B------:R-:W3:Y:S05]  /*87d0*/  LDSM.16.MT88.4 R196, [R0+0x1e000] ;  /* 0x01e0000000c4783b */ /* 0x000eea0000004200 */
[----:B------:R-:W-:Y:S01]  /*87e0*/  LDSM.16.M88.4 R200, [R227] ;  /* 0x00000000e3c8783b */ /* 0x000fe20000000200 */
[----:B------:R-:W-:Y:S04]  /*87f0*/  UMOV UR10, UR4 ;  /* 0x00000004000a7c82 */ /* 0x000fe80008000000 */
[----:B------:R-:W3:Y:S05]  /*8800*/  LDSM.16.MT88.4 R204, [R0+0x18800] ;  /* 0x0188000000cc783b */ /* 0x000eea0000004200 */
[----:B------:R-:W4:Y:S01]  /*8810*/  LDSM.16.M88.4 R208, [R227+0x1000] ;  /* 0x00100000e3d0783b */ /* 0x000f220000000200 */
[-C--:B-1----:R-:W-:Y:S04]  /*8820*/  HMMA.16816.F32 R4, R128, R16.reuse, RZ ;  /* 0x000000108004723c */ /* 0x082fe800000018ff */
[----:B------:R-:W1:Y:S05]  /*8830*/  LDSM.16.MT88.4 R212, [R0+0x1a800] ;  /* 0x01a8000000d4783b */ /* 0x000e6a0000004200 */
[----:B------:R1:W5:Y:S01]  /*8840*/  @P1 LDG.E R249, [R2.64] ;  /* 0x0000000802f91981 */ /* 0x000362000c1e1900 */
[C---:B--2---:R-:W-:Y:S04]  /*8850*/  HMMA.16816.F32 R8, R124.reuse, R16, RZ ;  /* 0x000000107c08723c */ /* 0x044fe800000018ff */
[----:B------:R2:W5:Y:S04]  /*8860*/  @P1 LDG.E R250, [R2.64+0x20] ;  /* 0x0000200802fa1981 */ /* 0x000568000c1e1900 */
        /* <DEDUP_REMOVED lines=14> */
[----:B------:R-:W3:Y:S07]  /*8950*/  LDSM.16.MT88.4 R196, [R0+0x1c800] ;  /* 0x01c8000000c4783b */ /* 0x000eee0000004200 */
[-C--:B------:R-:W-:Y:S08]  /*8960*/  HMMA.16816.F32 R4, R200, R204.reuse, R4 ;  /* 0x000000ccc804723c */ /* 0x080ff00000001804 */
[C---:B------:R-:W-:Y:S08]  /*8970*/  HMMA.16816.F32 R8, R208.reuse, R204, R8 ;  /* 0x000000ccd008723c */ /* 0x040ff00000001808 */
[-C--:B------:R-:W-:Y:S08]  /*8980*/  HMMA.16816.F32 R12, R208, R206.reuse, R12 ;  /* 0x000000ced00c723c */ /* 0x080ff0000000180c */
[C---:B------:R-:W-:Y:S01]  /*8990*/  HMMA.16816.F32 R16, R200.reuse, R206, R16 ;  /* 0x000000cec810723c */ /* 0x040fe20000001810 */
[----:B------:R-:W4:Y:S07]  /*89a0*/  LDSM.16.MT88.4 R204, [R0+0x1e800] ;  /* 0x01e8000000cc783b */ /* 0x000f2e0000004200 */
[-C--:B-1----:R-:W-:Y:S08]  /*89b0*/  HMMA.16816.F32 R84, R200, R212.reuse, R84 ;  /* 0x000000d4c854723c */ /* 0x082ff00000001854 */
[C---:B------:R-:W-:Y:S08]  /*89c0*/  HMMA.16816.F32 R88, R208.reuse, R212, R88 ;  /* 0x000000d4d058723c */ /* 0x040ff00000001858 */
[-C--:B------:R-:W-:Y:S08]  /*89d0*/  HMMA.16816.F32 R92, R208, R214.reuse, R92 ;  /* 0x000000d6d05c723c */ /* 0x080ff0000000185c */
[C---:B------:R-:W-:Y:S01]  /*89e0*/  HMMA.16816.F32 R96, R200.reuse, R214, R96 ;  /* 0x000000d6c860723c */ /* 0x040fe20000001860 */
[----:B------:R-:W-:Y:S07]  /*89f0*/  LDSM.16.M88.4 R212, [R228+0x1000] ;  /* 0x00100000e4d4783b */ /* 0x000fee0000000200 */
[-C--:B---3--:R-:W-:Y:S08]  /*8a00*/  HMMA.16816.F32 R100, R200, R196.reuse, R100 ;  /* 0x000000c4c864723c */ /* 0x088ff00000001864 */
[C---:B------:R-:W-:Y:S08]  /*8a10*/  HMMA.16816.F32 R104, R208.reuse, R196, R104 ;  /* 0x000000c4d068723c */ /* 0x040ff00000001868 */
[-C--:B------:R-:W-:Y:S08]  /*8a20*/  HMMA.16816.F32 R108, R208, R198.reuse, R108 ;  /* 0x000000c6d06c723c */ /* 0x080ff0000000186c */
[C---:B------:R-:W-:Y:S01]  /*8a30*/  HMMA.16816.F32 R112, R200.reuse, R198, R112 ;  /* 0x000000c6c870723c */ /* 0x040fe20000001870 */
[----:B------:R-:W-:Y:S07]  /*8a40*/  LDSM.16.M88.4 R196, [R228] ;  /* 0x00000000e4c4783b */ /* 0x000fee0000000200 */
[-C--:B----4-:R-:W-:Y:S08]  /*8a50*/  HMMA.16816.F32 R116, R200, R204.reuse, R116 ;  /* 0x000000ccc874723c */ /* 0x090ff00000001874 */
[C---:B------:R-:W-:Y:S08]  /*8a60*/  HMMA.16816.F32 R120, R208.reuse, R204, R120 ;  /* 0x000000ccd078723c */ /* 0x040ff00000001878 */
[-C--:B------:R-:W-:Y:S01]  /*8a70*/  HMMA.16816.F32 R124, R208, R206.reuse, R124 ;  /* 0x000000ced07c723c */ /* 0x080fe2000000187c */
[----:B------:R-:W1:Y:S07]  /*8a80*/  LDSM.16.MT88.4 R208, [R0+0x19000] ;  /* 0x0190000000d0783b */ /* 0x000e6e0000004200 */
[----:B------:R-:W-:Y:S01]  /*8a90*/  HMMA.16816.F32 R128, R200, R206, R128 ;  /* 0x000000cec880723c */ /* 0x000fe20000001880 */
[----:B------:R-:W3:Y:S05]  /*8aa0*/  LDSM.16.MT88.4 R200, [R0+0x1b000] ;  /* 0x01b0000000c8783b */ /* 0x000eea0000004200 */
[----:B------:R-:W4:Y:S02]  /*8ab0*/  LDSM.16.MT88.4 R204, [R0+0x1d000] ;  /* 0x01d0000000cc783b */ /* 0x000f240000004200 */
[-C--:B-1----:R-:W-:Y:S08]  /*8ac0*/  HMMA.16816.F32 R4, R196, R208.reuse, R4 ;  /* 0x000000d0c404723c */ /* 0x082ff00000001804 */
[C---:B------:R-:W-:Y:S08]  /*8ad0*/  HMMA.16816.F32 R8, R212.reuse, R208, R8 ;  /* 0x000000d0d408723c */ /* 0x040ff00000001808 */
        /* <DEDUP_REMOVED lines=12> */
[----:B------:R-:W3:Y:S07]  /*8ba0*/  LDSM.16.MT88.4 R204, [R0+0x19800] ;  /* 0x0198000000cc783b */ /* 0x000eee0000004200 */
[-C--:B-1----:R-:W-:Y:S08]  /*8bb0*/  HMMA.16816.F32 R116, R196, R208.reuse, R116 ;  /* 0x000000d0c474723c */ /* 0x082ff00000001874 */
[C---:B------:R-:W-:Y:S08]  /*8bc0*/  HMMA.16816.F32 R120, R212.reuse, R208, R120 ;  /* 0x000000d0d478723c */ /* 0x040ff00000001878 */
[-C--:B------:R-:W-:Y:S01]  /*8bd0*/  HMMA.16816.F32 R124, R212, R210.reuse, R124 ;  /* 0x000000d2d47c723c */ /* 0x080fe2000000187c */
[----:B------:R-:W1:Y:S07]  /*8be0*/  LDSM.16.M88.4 R212, [R229+0x1000] ;  /* 0x00100000e5d4783b */ /* 0x000e6e0000000200 */
[----:B------:R-:W-:Y:S01]  /*8bf0*/  HMMA.16816.F32 R128, R196, R210, R128 ;  /* 0x000000d2c480723c */ /* 0x000fe20000001880 */
[----:B------:R-:W4:Y:S05]  /*8c00*/  LDSM.16.MT88.4 R196, [R0+0x1b800] ;  /* 0x01b8000000c4783b */ /* 0x000f2a0000004200 */
[----:B------:R-:W2:Y:S02]  /*8c10*/  LDSM.16.MT88.4 R208, [R0+0x1d800] ;  /* 0x01d8000000d0783b */ /* 0x000ea40000004200 */
[-C--:B---3--:R-:W-:Y:S11]  /*8c20*/  HMMA.16816.F32 R4, R200, R204.reuse, R4 ;  /* 0x000000ccc804723c */ /* 0x088ff60000001804 */
[----:B------:R-:W-:Y:S11]  /*8c30*/  @!UPT UIADD3 URZ, URZ, URZ, URZ ;  /* 0x0000003f3f3ff290 */ /* 0x000ff6000fffe03f */
[----:B------:R-:W-:Y:S01]  /*8c40*/  @!UPT UIADD3 URZ, URZ, URZ, URZ ;  /* 0x0000003f3f3ff290 */ /* 0x000fe2000fffe03f */
[----:B------:R-:W-:Y:S01]  /*8c50*/  RED.E.ADD.F32.FTZ.RN.STRONG.GPU [R232.64], R4 ;  /* 0x00000004e800798e */ /* 0x000fe2000c10e788 */
[C---:B-1----:R-:W-:Y:S08]  /*8c60*/  HMMA.16816.F32 R8, R212.reuse, R204, R8 ;  /* 0x000000ccd408723c */ /* 0x042ff00000001808 */
[-C--:B------:R-:W-:Y:S08]  /*8c70*/  HMMA.16816.F32 R12, R212, R206.reuse, R12 ;  /* 0x000000ced40c723c */ /* 0x080ff0000000180c */
[C---:B------:R-:W-:Y:S01]  /*8c80*/  HMMA.16816.F32 R16, R200.reuse, R206, R16 ;  /* 0x000000cec810723c */ /* 0x040fe20000001810 */
[----:B------:R1:W3:Y:S07]  /*8c90*/  LDSM.16.MT88.4 R204, [R0+0x1f800] ;  /* 0x01f8000000cc783b */ /* 0x0002ee0000004200 */
[-C--:B----4-:R-:W-:Y:S08]  /*8ca0*/  HMMA.16816.F32 R84, R200, R196.reuse, R84 ;  /* 0x000000c4c854723c */ /* 0x090ff00000001854 */
[C---:B------:R-:W-:Y:S08]  /*8cb0*/  HMMA.16816.F32 R88, R212.reuse, R196, R88 ;  /* 0x000000c4d458723c */ /* 0x040ff00000001858 */
[-C--:B------:R-:W-:Y:S08]  /*8cc0*/  HMMA.16816.F32 R92, R212, R198.reuse, R92 ;  /* 0x000000c6d45c723c */ /* 0x080ff0000000185c */
[C---:B------:R-:W-:Y:S08]  /*8cd0*/  HMMA.16816.F32 R96, R200.reuse, R198, R96 ;  /* 0x000000c6c860723c */ /* 0x040ff00000001860 */
[-C--:B--2---:R-:W-:Y:S08]  /*8ce0*/  HMMA.16816.F32 R100, R200, R208.reuse, R100 ;  /* 0x000000d0c864723c */ /* 0x084ff00000001864 */
[C---:B------:R-:W-:Y:S07]  /*8cf0*/  HMMA.16816.F32 R104, R212.reuse, R208, R104 ;  /* 0x000000d0d468723c */ /* 0x040fee0000001868 */
[----:B------:R-:W-:Y:S01]  /*8d00*/  IMAD.MOV.U32 R209, RZ, RZ, c[0x0][0x22c] ;  /* 0x00008b00ffd17624 */ /* 0x000fe200078e00ff */
[-C--:B------:R-:W-:Y:S04]  /*8d10*/  HMMA.16816.F32 R108, R212, R210.reuse, R108 ;  /* 0x000000d2d46c723c */ /* 0x080fe8000000186c */
[----:B------:R-:W-:Y:S04]  /*8d20*/  IMAD R209, R209, c[0x0][0x1c0], RZ ;  /* 0x00007000d1d17a24 */ /* 0x000fe800078e02ff */
[C---:B------:R-:W-:Y:S04]  /*8d30*/  HMMA.16816.F32 R112, R200.reuse, R210, R112 ;  /* 0x000000d2c870723c */ /* 0x040fe80000001870 */
[C---:B-1----:R-:W-:Y:S02]  /*8d40*/  IMAD R0, R209.reuse, 0x18, RZ ;  /* 0x00000018d1007824 */ /* 0x042fe400078e02ff */
[C---:B------:R-:W-:Y:S02]  /*8d50*/  IMAD.SHL.U32 R197, R209.reuse, 0x20, RZ ;  /* 0x00000020d1c57824 */ /* 0x040fe400078e00ff */
[-C--:B---3--:R-:W-:Y:S08]  /*8d60*/  HMMA.16816.F32 R116, R200, R204.reuse, R116 ;  /* 0x000000ccc874723c */ /* 0x088ff00000001874 */
[C---:B------:R-:W-:Y:S07]  /*8d70*/  HMMA.16816.F32 R120, R212.reuse, R204, R120 ;  /* 0x000000ccd478723c */ /* 0x040fee0000001878 */
[C---:B------:R-:W-:Y:S01]  /*8d80*/  IMAD.SHL.U32 R204, R209.reuse, 0x8, RZ ;  /* 0x00000008d1cc7824 */ /* 0x040fe200078e00ff */
[-C--:B------:R-:W-:Y:S04]  /*8d90*/  HMMA.16816.F32 R124, R212, R206.reuse, R124 ;  /* 0x000000ced47c723c */ /* 0x080fe8000000187c */
[CC--:B------:R-:W-:Y:S01]  /*8da0*/  LEA R2, P0, R204.reuse, R232.reuse, 0x2 ;  /* 0x000000e8cc027211 */ /* 0x0c0fe200078010ff */
[----:B------:R-:W-:Y:S03]  /*8db0*/  IMAD.SHL.U32 R205, R209, 0x10, RZ ;  /* 0x00000010d1cd7824 */ /* 0x000fe600078e00ff */
[----:B------:R-:W-:Y:S04]  /*8dc0*/  HMMA.16816.F32 R128, R200, R206, R128 ;  /* 0x000000cec880723c */ /* 0x000fe80000001880 */
[-C--:B------:R-:W-:Y:S02]  /*8dd0*/  LEA.HI.X.SX32 R3, R204, R233.reuse, 0x2, P0 ;  /* 0x000000e9cc037211 */ /* 0x080fe400000f16ff */
[-C--:B------:R-:W-:Y:S01]  /*8de0*/  LEA R198, P1, R205, R232.reuse, 0x2 ;  /* 0x000000e8cdc67211 */ /* 0x080fe200078210ff */
[----:B------:R-:W-:Y:S01]  /*8df0*/  IMAD R200, R209, 0x28, RZ ;  /* 0x00000028d1c87824 */ /* 0x000fe200078e02ff */
[CC--:B------:R-:W-:Y:S01]  /*8e00*/  LEA R4, P0, R0.reuse, R232.reuse, 0x2 ;  /* 0x000000e800047211 */ /* 0x0c0fe200078010ff */
[----:B------:R1:W-:Y:S03]  /*8e10*/  RED.E.ADD.F32.FTZ.RN.STRONG.GPU [R2.64], R5 ;  /* 0x000000050200798e */ /* 0x0003e6000c10e788 */
[-C--:B------:R-:W-:Y:S02]  /*8e20*/  LEA.HI.X.SX32 R199, R205, R233.reuse, 0x2, P1 ;  /* 0x000000e9cdc77211 */ /* 0x080fe400008f16ff */
[CC--:B------:R-:W-:Y:S03]  /*8e30*/  LEA R196, P1, R197.reuse, R232.reuse, 0x2 ;  /* 0x000000e8c5c47211 */ /* 0x0c0fe600078210ff */
[----:B------:R2:W-:Y:S01]  /*8e40*/  RED.E.ADD.F32.FTZ.RN.STRONG.GPU [R198.64], R6 ;  /* 0x00000006c600798e */ /* 0x0005e2000c10e788 */
[-C--:B------:R-:W-:Y:S02]  /*8e50*/  LEA.HI.X.SX32 R197, R197, R233.reuse, 0x2, P1 ;  /* 0x000000e9c5c57211 */ /* 0x080fe400008f16ff */
[-C--:B-1----:R-:W-:Y:S01]  /*8e60*/  LEA.HI.X.SX32 R5, R0, R233.reuse, 0x2, P0 ;  /* 0x000000e900057211 */ /* 0x082fe200000f16ff */
[C---:B------:R-:W-:Y:S04]  /*8e70*/  IMAD R0, R209.reuse, 0x38, RZ ;  /* 0x00000038d1007824 */ /* 0x040fe800078e02ff */
[----:B------:R1:W-:Y:S01]  /*8e80*/  RED.E.ADD.F32.FTZ.RN.STRONG.GPU [R4.64], R7 ;  /* 0x000000070400798e */ /* 0x0003e2000c10e788 */
[CC--:B--2---:R-:W-:Y:S01]  /*8e90*/  LEA R6, P0, R200.reuse, R232.reuse, 0x2 ;  /* 0x000000e8c8067211 */ /* 0x0c4fe200078010ff */
        /* <DEDUP_REMOVED lines=568> */
.L_x_1914:
        /* <DEDUP_REMOVED lines=19> */
.L_x_1915:
[----:B-1----:R-:W2:Y:S01]  /*b350*/  LDL R0, [R1+0x28] ;  /* 0x0000280001007983 */ /* 0x002ea20000100800 */
[----:B------:R-:W-:Y:S02]  /*b360*/  USHF.L.U32 UR4, UR25, 0x6, URZ ;  /* 0x0000000619047899 */ /* 0x000fe4000800063f */
[----:B------:R-:W-:Y:S01]  /*b370*/  ULDC.64 UR6, c[0x0][0x3a0] ;  /* 0x0000e80000067ab9 */ /* 0x000fe20000000a00 */
[----:B------:R1:W5:Y:S04]  /*b380*/  LDL R78, [R1] ;  /* 0x00000000014e7983 */ /* 0x0003680000100800 */
[----:B------:R-:W3:Y:S01]  /*b390*/  S2R R7, SR_TID.X ;  /* 0x0000000000077919 */ /* 0x000ee20000002100 */
[----:B------:R-:W-:Y:S01]  /*b3a0*/  USHF.R.S32.HI UR10, URZ, 0x1f, UR4 ;  /* 0x0000001f3f0a7899 */ /* 0x000fe20008011404 */
[----:B------:R-:W-:Y:S01]  /*b3b0*/  SHF.R.S32.HI R5, RZ, 0x1f, R242 ;  /* 0x0000001fff057819 */ /* 0x000fe200000114f2 */
[----:B------:R-:W-:-:S02]  /*b3c0*/  IMAD.U32 R11, RZ, RZ, UR4 ;  /* 0x00000004ff0b7e24 */ /* 0x000fc4000f8e00ff */
[----:B------:R-:W-:Y:S01]  /*b3d0*/  UIMAD UR5, UR10, UR6, URZ ;  /* 0x000000060a0572a4 */ /* 0x000fe2000f8e023f */
[----:B------:R-:W-:-:S03]  /*b3e0*/  IMAD.MOV.U32 R4, RZ, RZ, R242 ;  /* 0x000000ffff047224 */ /* 0x000fc600078e00f2 */
[----:B------:R-:W-:Y:S01]  /*b3f0*/  UIMAD UR5, UR4, UR7, UR5 ;  /* 0x00000007040572a4 */ /* 0x000fe2000f8e0205 */
[----:B------:R-:W-:Y:S01]  /*b400*/  IMAD.WIDE.U32 R2, R11, c[0x0][0x3a0], R4 ;  /* 0x0000e8000b027a25 */ /* 0x000fe200078e0004 */
[----:B------:R-:W-:Y:S02]  /*b410*/  UIMAD UR12, UR25, -0x40, UR12 ;  /* 0xffffffc0190c78a4 */ /* 0x000fe4000f8e020c */
[----:B------:R-:W-:Y:S02]  /*b420*/  USHF.R.S32.HI UR16, URZ, 0x1f, UR36 ;  /* 0x0000001f3f107899 */ /* 0x000fe40008011424 */
[----:B------:R-:W-:Y:S01]  /*b430*/  IMAD.U32 R6, RZ, RZ, UR5 ;  /* 0x00000005ff067e24 */ /* 0x000fe2000f8e00ff */
[----:B------:R-:W-:Y:S01]  /*b440*/  BAR.SYNC.DEFER_BLOCKING 0x0 ;  /* 0x0000000000007b1d */ /* 0x000fe20000010000 */
[----:B------:R-:W-:-:S05]  /*b450*/  IADD3 R2, P0, R2, UR14, RZ ;  /* 0x0000000e02027c10 */ /* 0x000fca000ff1e0ff */
[----:B------:R-:W-:Y:S01]  /*b460*/  ULDC.64 UR6, c[0x0][0x3b8] ;  /* 0x0000ee0000067ab9 */ /* 0x000fe20000000a00 */
[----:B------:R-:W-:Y:S01]  /*b470*/  IADD3.X R3, R3, UR15, R6, P0, !PT ;  /* 0x0000000f03037c10 */ /* 0x000fe200087fe406 */
[----:B------:R-:W-:Y:S01]  /*b480*/  UIMAD UR5, UR16, UR6, URZ ;  /* 0x00000006100572a4 */ /* 0x000fe2000f8e023f */
[----:B------:R-:W-:-:S03]  /*b490*/  IMAD.U32 R6, RZ, RZ, UR36 ;  /* 0x00000024ff067e24 */ /* 0x000fc6000f8e00ff */
[----:B------:R-:W-:Y:S01]  /*b4a0*/  UIMAD UR5, UR36, UR7, UR5 ;  /* 0x00000007240572a4 */ /* 0x000fe2000f8e0205 */
[----:B------:R-:W-:Y:S01]  /*b4b0*/  BSSY B0, `(.L_x_1916) ;  /* 0x000002a000007945 */ /* 0x000fe20003800000 */
[----:B--2---:R-:W-:-:S05]  /*b4c0*/  IMAD.SHL.U32 R8, R0, 0x2, RZ ;  /* 0x0000000200087824 */ /* 0x004fca00078e00ff */
[----:B------:R1:W2:Y:S04]  /*b4d0*/  LDS.128 R40, [R8+0x19000] ;  /* 0x0190000008287984 */ /* 0x0002a80000000c00 */
        /* <DEDUP_REMOVED lines=11> */
[----:B---3--:R-:W-:-:S04]  /*b590*/  SHF.R.S32.HI R0, RZ, 0x1f, R7 ;  /* 0x0000001fff007819 */ /* 0x008fc80000011407 */
[----:B------:R-:W-:-:S04]  /*b5a0*/  LEA.HI R0, R0, R7, RZ, 0x3 ;  /* 0x0000000700007211 */ /* 0x000fc800078f18ff */
[----:B------:R-:W-:-:S04]  /*b5b0*/  SHF.R.S32.HI R0, RZ, 0x3, R0 ;  /* 0x00000003ff007819 */ /* 0x000fc80000011400 */
[----:B------:R-:W-:Y:S01]  /*b5c0*/  ISETP.GE.AND P5, PT, R0, UR12, PT ;  /* 0x0000000c00007c0c */ /* 0x000fe2000bfa6270 */
[----:B------:R-:W-:Y:S01]  /*b5d0*/  IMAD.WIDE.U32 R6, R6, c[0x0][0x3b8], R2 ;  /* 0x0000ee0006067a25 */ /* 0x000fe200078e0002 */
[----:B------:R-:W-:-:S04]  /*b5e0*/  SHF.R.S32.HI R76, RZ, 0x1f, R0 ;  /* 0x0000001fff4c7819 */ /* 0x000fc80000011400 */
[----:B------:R-:W-:-:S07]  /*b5f0*/  IADD3 R10, R7, UR5, RZ ;  /* 0x00000005070a7c10 */ /* 0x000fce000fffe0ff */
[----:B------:R-:W-:Y:S05]  /*b600*/  @P5 BRA `(.L_x_1917) ;  /* 0x0000014000005947 */ /* 0x000fea0003800000 */
[----:B--2-4-:R-:W-:Y:S01]  /*b610*/  ISETP.GE.AND P3, PT, R242, c[0x0][0x220], PT ;  /* 0x00008800f2007a0c */ /* 0x014fe20003f66270 */
[----:B------:R-:W2:Y:S01]  /*b620*/  LDS.128 R24, [R8+0x1a000] ;  /* 0x01a0000008187984 */ /* 0x000ea20000000c00 */
[----:B------:R-:W-:Y:S01]  /*b630*/  IMAD.MOV.U32 R2, RZ, RZ, R6 ;  /* 0x000000ffff027224 */ /* 0x000fe200078e0006 */
[----:B------:R-:W-:Y:S01]  /*b640*/  ISETP.GE.AND P2, PT, R252, c[0x0][0x220], PT ;  /* 0x00008800fc007a0c */ /* 0x000fe20003f46270 */
[----:B------:R-:W-:Y:S01]  /*b650*/  IMAD.MOV.U32 R3, RZ, RZ, R10 ;  /* 0x000000ffff037224 */ /* 0x000fe200078e000a */
[----:B------:R-:W3:Y:S01]  /*b660*/  LDS.128 R20, [R8+0x1c000] ;  /* 0x01c0000008147984 */ /* 0x000ee20000000c00 */
[----:B------:R-:W-:Y:S01]  /*b670*/  IMAD R77, R76, c[0x0][0x3a0], RZ ;  /* 0x0000e8004c4d7a24 */ /* 0x000fe200078e02ff */
[----:B------:R-:W-:Y:S02]  /*b680*/  ISETP.GE.AND P1, PT, R251, c[0x0][0x220], PT ;  /* 0x00008800fb007a0c */ /* 0x000fe40003f26270 */
[----:B------:R-:W-:Y:S01]  /*b690*/  LDS.128 R12, [R8+0x1e000] ;  /* 0x01e00000080c7984 */ /* 0x000fe20000000c00 */
[----:B-----5:R-:W-:-:S03]  /*b6a0*/  ISETP.GE.AND P0, PT, R78, c[0x0][0x220], PT ;  /* 0x000088004e007a0c */ /* 0x020fc60003f06270 */
        /* <DEDUP_REMOVED lines=10> */
.L_x_1917:
[----:B--2-4-:R-:W-:Y:S05]  /*b750*/  BSYNC B0 ;  /* 0x0000000000007941 */ /* 0x014fea0003800000 */
.L_x_1916:
        /* <DEDUP_REMOVED lines=21> */
.L_x_1919:
[----:B------:R-:W-:Y:S05]  /*b8b0*/  BSYNC B0 ;  /* 0x0000000000007941 */ /* 0x000fea0003800000 */
.L_x_1918:
        /* <DEDUP_REMOVED lines=23> */
[----:B-----5:R-:W-:-:S03]  /*ba30*/  ISETP.GE.AND P0, PT, R78, c[0x0][0x220], PT ;  /* 0x000088004e007a0c */ /* 0x020fc60003f06270 */
        /* <DEDUP_REMOVED lines=8> */
.L_x_1921:
[----:B------:R-:W-:Y:S05]  /*bac0*/  BSYNC B0 ;  /* 0x0000000000007941 */ /* 0x000fea0003800000 */
.L_x_1920:
[----:B------:R-:W-:Y:S05]  /*bad0*/  @P4 BRA `(.L_x_1890) ;  /* 0x0000012000004947 */ /* 0x000fea0003800000 */
[----:B------:R-:W-:Y:S01]  /*bae0*/  IADD3 R0, P0, R0, 0x20, RZ ;  /* 0x0000002000007810 */ /* 0x000fe20007f1e0ff */
[----:B-1----:R-:W-:Y:S01]  /*baf0*/  IMAD.MOV.U32 R3, RZ, RZ, R8 ;  /* 0x000000ffff037224 */ /* 0x002fe200078e0008 */
[----:B------:R-:W-:-:S02]  /*bb00*/  ISETP.GE.AND P3, PT, R242, c[0x0][0x220], PT ;  /* 0x00008800f2007a0c */ /* 0x000fc40003f66270 */
[----:B------:R-:W-:Y:S01]  /*bb10*/  ISETP.GE.AND P2, PT, R252, c[0x0][0x220], PT ;  /* 0x00008800fc007a0c */ /* 0x000fe20003f46270 */
[----:B------:R-:W-:Y:S01]  /*bb20*/  IMAD.X R2, RZ, RZ, R76, P0 ;  /* 0x000000ffff027224 */ /* 0x000fe200000e064c */
[----:B------:R-:W-:Y:S02]  /*bb30*/  ISETP.GE.AND P1, PT, R251, c[0x0][0x220], PT ;  /* 0x00008800fb007a0c */ /* 0x000fe40003f26270 */
[----:B-----5:R-:W-:Y:S01]  /*bb40*/  ISETP.GE.AND P0, PT, R78, c[0x0][0x220], PT ;  /* 0x000088004e007a0c */ /* 0x020fe20003f06270 */
        /* <DEDUP_REMOVED lines=11> */
.L_x_1890:
[----:B------:R-:W-:Y:S05]  /*bc00*/  BSYNC B1 ;  /* 0x0000000000017941 */ /* 0x000fea0003800000 */
.L_x_1876:
        /* <DEDUP_REMOVED lines=12> */
.L_x_1922:
[----:B------:R-:W-:Y:S05]  /*bcd0*/  EXIT ;  /* 0x000000000000794d */ /* 0x000fea0003800000 */
.L_x_1924:
        /* <DEDUP_REMOVED lines=10> */
.L_x_2050:


//--------------------- .text._ZN5flash44flash_bwd_dq_dk_dv_loop_seqk_parallel_kernelI23Flash_bwd_kernel_traitsILi256ELi64ELi64ELi8ELi4ELi2ELi2ELb0ELb0EN7cutlass6half_tE19Flash_kernel_traitsILi256ELi64ELi64ELi8ES3_EELb0ELb0ELb1ELb1ELb0ELb0ELb1EEEvNS_16Flash_bwd_paramsE --------------------------
	.section	.text._ZN5flash44flash_bwd_dq_dk_dv_loop_seqk_parallel_kernelI23Flash_bwd_kernel_traitsILi256ELi64ELi64ELi8ELi4ELi2ELi2ELb0ELb0EN7cutlass6half_tE19Flash_kernel_traitsILi256ELi64ELi64ELi8ES3_EELb0ELb0ELb1ELb1ELb0ELb0ELb1EEEvNS_16Flash_bwd_paramsE,"ax",@progbits
	.sectioninfo	@"SHI_REGISTERS=255"
	.align	128
        .global         _ZN5flash44flash_bwd_dq_dk_dv_loop_seqk_parallel_kernelI23Flash_bwd_kernel_traitsILi256ELi64ELi64ELi8ELi4ELi2ELi2ELb0ELb0EN7cutlass6half_tE19Flash_kernel_traitsILi256ELi64ELi64ELi8ES3_EELb0ELb0ELb1ELb1ELb0ELb0ELb1EEEvNS_16Flash_bwd_paramsE
        .type           _ZN5flash44flash_bwd_dq_dk_dv_loop_seqk_parallel_kernelI23Flash_bwd_kernel_traitsILi256ELi64ELi64ELi8ELi4ELi2ELi2ELb0ELb0EN7cutlass6half_tE19Flash_kernel_traitsILi256ELi64ELi64ELi8ES3_EELb0ELb0ELb1ELb1ELb0ELb0ELb1EEEvNS_16Flash_bwd_paramsE,@function
        .size           _ZN5flash44flash_bwd_dq_dk_dv_loop_seqk_parallel_kernelI23Flash_bwd_kernel_traitsILi256ELi64ELi64ELi8ELi4ELi2ELi2ELb0ELb0EN7cutlass6half_tE19Flash_kernel_traitsILi256ELi64ELi64ELi8ES3_EELb0ELb0ELb1ELb1ELb0ELb0ELb1EEEvNS_16Flash_bwd_paramsE,(.L_x_2051 - _ZN5flash44flash_bwd_dq_dk_dv_loop_seqk_parallel_kernelI23Flash_bwd_kernel_traitsILi256ELi64ELi64ELi8ELi4ELi2ELi2ELb0ELb0EN7cutlass6half_tE19Flash_kernel_traitsILi256ELi64ELi64ELi8ES3_EELb0ELb0ELb1ELb1ELb0ELb0ELb1EEEvNS_16Flash_bwd_paramsE)
        .other          _ZN5flash44flash_bwd_dq_dk_dv_loop_seqk_parallel_kernelI23Flash_bwd_kernel_traitsILi256ELi64ELi64ELi8ELi4ELi2ELi2ELb0ELb0EN7cutlass6half_tE19Flash_kernel_traitsILi256ELi64ELi64ELi8ES3_EELb0ELb0ELb1ELb1ELb0ELb0ELb1EEEvNS_16Flash_bwd_paramsE,@"STO_CUDA_ENTRY STV_DEFAULT"
_ZN5flash44flash_bwd_dq_dk_dv_loop_seqk_parallel_kernelI23Flash_bwd_kernel_traitsILi256ELi64ELi64ELi8ELi4ELi2ELi2ELb0ELb0EN7cutlass6half_tE19Flash_kernel_traitsILi256ELi64ELi64ELi8ES3_EELb0ELb0ELb1ELb1ELb0ELb0ELb1EEEvNS_16Flash_bwd_paramsE:
.text._ZN5flash44flash_bwd_dq_dk_dv_loop_seqk_parallel_kernelI23Flash_bwd_kernel_traitsILi256ELi64ELi64ELi8ELi4ELi2ELi2ELb0ELb0EN7cutlass6half_tE19Flash_kernel_traitsILi256ELi64ELi64ELi8ES3_EELb0ELb0ELb1ELb1ELb0ELb0ELb1EEEvNS_16Flash_bwd_paramsE:
        /* <DEDUP_REMOVED lines=66> */
[----:B------:R-:W-:-:S02]  /*0420*/  @UP5 UIMAD UR56, UR35, UR51, URZ ;  /* 0x00000033233852a4 */ /* 0x000fc4000f8e023f */
[----:B------:R-:W-:Y:S01]  /*0430*/  UMOV UR40, URZ ;  /* 0x0000003f00287c82 */ /* 0x000fe20008000000 */
[----:B------:R-:W-:Y:S01]  /*0440*/  SHF.R.S32.HI R3, RZ, 0x1f, R0 ;  /* 0x0000001fff037819 */ /* 0x000fe20000011400 */
[----:B------:R-:W-:Y:S01]  /*0450*/  IMAD.IADD R6, R5, 0x1, -R2 ;  /* 0x0000000105067824 */ /* 0x000fe200078e0a02 */
[----:B------:R-:W-:Y:S01]  /*0460*/  LOP3.LUT R2, R7, 0xfffffff0, RZ, 0xc0, !PT ;  /* 0xfffffff007027812 */ /* 0x000fe200078ec0ff */
[----:B------:R-:W-:Y:S01]  /*0470*/  ULDC.64 UR4, c[0x0][0x118] ;  /* 0x0000460000047ab9 */ /* 0x000fe20000000a00 */
[----:B------:R-:W-:Y:S01]  /*0480*/  LEA.HI R16, R3, R0, RZ, 0x2 ;  /* 0x0000000003107211 */ /* 0x000fe200078f10ff */
[----:B------:R-:W-:Y:S01]  /*0490*/  ULDC UR42, c[0x0][0x2e8] ;  /* 0x0000ba00002a7ab9 */ /* 0x000fe20000000800 */
[----:B------:R-:W-:Y:S01]  /*04a0*/  SHF.R.S32.HI R3, RZ, 0x3, R11 ;  /* 0x00000003ff037819 */ /* 0x000fe2000001140b */
[----:B------:R-:W-:Y:S01]  /*04b0*/  IMAD.IADD R2, R14, 0x1, -R2 ;  /* 0x000000010e027824 */ /* 0x000fe200078e0a02 */
[----:B------:R-:W-:Y:S01]  /*04c0*/  LOP3.LUT R0, R11, 0xfffffff8, RZ, 0xc0, !PT ;  /* 0xfffffff80b007812 */ /* 0x000fe200078ec0ff */
[----:B------:R-:W-:-:S02]  /*04d0*/  ULOP3.LUT UR58, UR36, UR58, URZ, 0x3c, !UPT ;  /* 0x0000003a243a7292 */ /* 0x000fc4000f8e3c3f */
[----:B------:R-:W-:Y:S01]  /*04e0*/  IMAD.SHL.U32 R3, R3, 0x40, RZ ;  /* 0x0000004003037824 */ /* 0x000fe200078e00ff */
[----:B------:R-:W-:Y:S01]  /*04f0*/  SHF.R.S32.HI R4, RZ, 0x1f, R2 ;  /* 0x0000001fff047819 */ /* 0x000fe20000011402 */
[----:B------:R-:W-:Y:S01]  /*0500*/  IMAD.IADD R0, R14, 0x1, -R0 ;  /* 0x000000010e007824 */ /* 0x000fe200078e0a00 */
[----:B------:R-:W-:Y:S02]  /*0510*/  UISETP.NE.AND UP6, UPT, UR10, URZ, UPT ;  /* 0x0000003f0a00728c */ /* 0x000fe4000bfc5270 */
        /* <DEDUP_REMOVED lines=84> */
[----:B------:R-:W-:-:S02]  /*0a60*/  LOP3.LUT R3, R2, R7, R3, 0x1e, !PT ;  /* 0x0000000702037212 */ /* 0x000fc400078e1e03 */
[----:B------:R-:W-:Y:S01]  /*0a70*/  LOP3.LUT R2, R6, R2, RZ, 0x3c, !PT ;  /* 0x0000000206027212 */ /* 0x000fe200078e3cff */
[--C-:B------:R-:W-:Y:S01]  /*0a80*/  IMAD R218, R218, 0x400, R0.reuse ;  /* 0x00000400dada7824 */ /* 0x100fe200078e0200 */
[----:B------:R-:W-:Y:S01]  /*0a90*/  IADD3 R239, R238, 0x20, RZ ;  /* 0x00000020eeef7810 */ /* 0x000fe20007ffe0ff */
        /* <DEDUP_REMOVED lines=8> */
[----:B-1----:R-:W-:Y:S02]  /*0b20*/  @P2 IADD3 R250, R249, -0x40, RZ ;  /* 0xffffffc0f9fa2810 */ /* 0x002fe40007ffe0ff */
.L_x_1973:
        /* <DEDUP_REMOVED lines=66> */
.L_x_1925:
        /* <DEDUP_REMOVED lines=67> */
.L_x_1927:
        /* <DEDUP_REMOVED lines=43> */
.L_x_1928:
        /* <DEDUP_REMOVED lines=45> */
.L_x_1929:
[----:B------:R-:W-:-:S04]  /*1900*/  UMOV UR13, UR52 ;  /* 0x00000034000d7c82 */ /* 0x000fc80008000000 */
.L_x_1930:
        /* <DEDUP_REMOVED lines=12> */
[----:B------:R-:W-:Y:S01]  /*19d0*/  IMAD.U32 R7, RZ, RZ, UR36 ;  /* 0x00000024ff077e24 */ /* 0x000fe2000f8e00ff */
[----:B------:R-:W-:Y:S01]  /*19e0*/  ULDC.64 UR6, c[0x0][0x1a8] ;  /* 0x00006a0000067ab9 */ /* 0x000fe20000000a00 */
[----:B------:R-:W-:Y:S01]  /*19f0*/  IMAD.U32 R11, RZ, RZ, UR36 ;  /* 0x00000024ff0b7e24 */ /* 0x000fe2000f8e00ff */
[----:B------:R-:W-:Y:S01]  /*1a00*/  UIMAD UR6, UR59, UR6, URZ ;  /* 0x000000063b0672a4 */ /* 0x000fe2000f8e023f */
[----:B------:R-:W-:Y:S01]  /*1a10*/  BSSY B1, `(.L_x_1926) ;  /* 0x0000983000017945 */ /* 0x000fe20003800000 */
[----:B------:R-:W-:-:S02]  /*1a20*/  IADD3 R243, R234, 0x40, RZ ;  /* 0x00000040eaf37810 */ /* 0x000fc40007ffe0ff */
[----:B------:R-:W-:Y:S01]  /*1a30*/  UIMAD UR10, UR36, UR7, UR6 ;  /* 0x00000007240a72a4 */ /* 0x000fe2000f8e0206 */
[C---:B------:R-:W-:Y:S02]  /*1a40*/  IADD3 R242, R234.reuse, 0x80, RZ ;  /* 0x00000080eaf27810 */ /* 0x040fe40007ffe0ff */
[----:B------:R-:W-:Y:S01]  /*1a50*/  ULDC.64 UR6, c[0x0][0x370] ;  /* 0x0000dc0000067ab9 */ /* 0x000fe20000000a00 */
[----:B------:R-:W-:Y:S01]  /*1a60*/  IADD3 R244, R234, 0xc0, RZ ;  /* 0x000000c0eaf47810 */ /* 0x000fe20007ffe0ff */
[----:B------:R-:W-:-:S04]  /*1a70*/  UIMAD UR6, UR33, UR6, URZ ;  /* 0x00000006210672a4 */ /* 0x000fc8000f8e023f */
[----:B------:R-:W-:-:S03]  /*1a80*/  UIMAD UR11, UR19, UR7, UR6 ;  /* 0x00000007130b72a4 */ /* 0x000fc6000f8e0206 */
[----:B------:R-:W-:Y:S02]  /*1a90*/  ULDC.64 UR6, c[0x0][0x378] ;  /* 0x0000de0000067ab9 */ /* 0x000fe40000000a00 */
[----:B------:R-:W-:-:S04]  /*1aa0*/  UIMAD UR6, UR59, UR6, URZ ;  /* 0x000000063b0672a4 */ /* 0x000fc8000f8e023f */
[----:B------:R-:W-:Y:S02]  /*1ab0*/  UIMAD UR9, UR36, UR7, UR6 ;  /* 0x00000007240972a4 */ /* 0x000fe4000f8e0206 */
[----:B------:R-:W-:-:S03]  /*1ac0*/  UIADD3 UR6, UR19, UR13, URZ ;  /* 0x0000000d13067290 */ /* 0x000fc6000fffe03f */
[----:B------:R-:W-:Y:S02]  /*1ad0*/  ULDC UR13, c[0x0][0x2e8] ;  /* 0x0000ba00000d7ab9 */ /* 0x000fe40000000800 */
[----:B------:R-:W-:-:S03]  /*1ae0*/  UIMAD.WIDE UR6, UR6, UR16, UR4 ;  /* 0x00000010060672a5 */ /* 0x000fc6000f8e0204 */
[----:B------:R-:W-:-:S04]  /*1af0*/  ULDC.64 UR4, c[0x0][0x200] ;  /* 0x0000800000047ab9 */ /* 0x000fc80000000a00 */
[----:B------:R-:W-:Y:S02]  /*1b00*/  UMOV UR18, UR6 ;  /* 0x0000000600127c82 */ /* 0x000fe40008000000 */
[----:B------:R-:W-:Y:S02]  /*1b10*/  UIADD3 UR6, UR19, UR15, URZ ;  /* 0x0000000f13067290 */ /* 0x000fe4000fffe03f */
[----:B------:R-:W-:Y:S02]  /*1b20*/  UMOV UR17, UR7 ;  /* 0x0000000700117c82 */ /* 0x000fe40008000000 */
[----:B------:R-:W-:Y:S01]  /*1b30*/  UIMAD.WIDE UR6, UR6, UR16, UR4 ;  /* 0x00000010060672a5 */ /* 0x000fe2000f8e0204 */
[----:B------:R1:W2:Y:S06]  /*1b40*/  R2UR UR5, R2 ;  /* 0x00000000020573c2 */ /* 0x0002ac00000e0000 */
[----:B------:R-:W-:-:S02]  /*1b50*/  UMOV UR16, UR6 ;  /* 0x0000000600107c82 */ /* 0x000fc40008000000 */
[----:B------:R3:W4:Y:S01]  /*1b60*/  R2UR UR4, R0 ;  /* 0x00000000000473c2 */ /* 0x00072200000e0000 */
[----:B------:R-:W-:Y:S02]  /*1b70*/  UIADD3 UR6, -UR8, UR12, UR26 ;  /* 0x0000000c08067290 */ /* 0x000fe4000fffe11a */
[----:B------:R-:W-:Y:S02]  /*1b80*/  UMOV UR15, UR7 ;  /* 0x00000007000f7c82 */ /* 0x000fe40008000000 */
[----:B------:R-:W-:Y:S02]  /*1b90*/  UIADD3 UR6, UR6, -UR13, URZ ;  /* 0x8000000d06067290 */ /* 0x000fe4000fffe03f */
[----:B------:R-:W-:Y:S02]  /*1ba0*/  UIADD3 UR7, UR34, -0x1, URZ ;  /* 0xffffffff22077890 */ /* 0x000fe4000fffe03f */
[----:B------:R-:W-:-:S04]  /*1bb0*/  USHF.R.S32.HI UR19, URZ, 0x1f, UR6 ;  /* 0x0000001f3f137899 */ /* 0x000fc80008011406 */
[----:B------:R-:W-:Y:S01]  /*1bc0*/  ULEA.HI UR19, UR19, UR6, URZ, 0x6 ;  /* 0x0000000613137291 */ /* 0x000fe2000f8f303f */
[----:B-1----:R-:W-:-:S03]  /*1bd0*/  LEA.HI R2, R22, R23, RZ, 0x5 ;  /* 0x0000001716027211 */ /* 0x002fc600078f28ff */
[----:B------:R-:W-:-:S04]  /*1be0*/  USHF.R.S32.HI UR19, URZ, 0x6, UR19 ;  /* 0x000000063f137899 */ /* 0x000fc80008011413 */
[----:B------:R-:W-:Y:S01]  /*1bf0*/  UISETP.LT.AND UP1, UPT, URZ, UR19, UPT ;  /* 0x000000133f00728c */ /* 0x000fe2000bf21270 */
[----:B---3--:R-:W-:Y:S02]  /*1c00*/  LOP3.LUT R0, R2, 0xffffffe0, RZ, 0xc0, !PT ;  /* 0xffffffe002007812 */ /* 0x008fe400078ec0ff */
[----:B------:R-:W-:Y:S01]  /*1c10*/  SHF.R.S32.HI R2, RZ, 0x5, R2 ;  /* 0x00000005ff027819 */ /* 0x000fe20000011402 */
[----:B------:R-:W-:Y:S02]  /*1c20*/  USEL UR19, URZ, UR19, !UP1 ;  /* 0x000000133f137287 */ /* 0x000fe4000c800000 */
[----:B------:R-:W-:Y:S02]  /*1c30*/  IMAD.IADD R0, R23, 0x1, -R0 ;  /* 0x0000000117007824 */ /* 0x000fe400078e0a00 */
[----:B------:R-:W-:Y:S02]  /*1c40*/  UISETP.GT.AND UP1, UPT, UR34, UR19, UPT ;  /* 0x000000132200728c */ /* 0x000fe4000bf24270 */
        /* <DEDUP_REMOVED lines=47> */
.L_x_1932:
        /* <DEDUP_REMOVED lines=18> */
.L_x_1933:
        /* <DEDUP_REMOVED lines=35> */
.L_x_1935:
[----:B------:R-:W-:Y:S05]  /*2290*/  BSYNC B0 ;  /* 0x0000000000007941 */ /* 0x000fea0003800000 */
.L_x_1934:
        /* <DEDUP_REMOVED lines=21> */
.L_x_1937:
[----:B------:R-:W-:Y:S05]  /*23f0*/  BSYNC B0 ;  /* 0x0000000000007941 */ /* 0x000fea0003800000 */
.L_x_1936:
        /* <DEDUP_REMOVED lines=31> */
.L_x_1939:
[----:B------:R-:W-:Y:S05]  /*25f0*/  BSYNC B0 ;  /* 0x0000000000007941 */ /* 0x000fea0003800000 */
.L_x_1938:
        /* <DEDUP_REMOVED lines=20> */
.L_x_1931:
        /* <DEDUP_REMOVED lines=56> */
.L_x_1942:
[----:B------:R-:W-:Y:S05]  /*2ac0*/  BSYNC B0 ;  /* 0x0000000000007941 */ /* 0x000fea0003800000 */
.L_x_1941:
        /* <DEDUP_REMOVED lines=48> */
.L_x_1944:
[----:B------:R-:W-:Y:S05]  /*2dd0*/  BSYNC B0 ;  /* 0x0000000000007941 */ /* 0x000fea0003800000 */
.L_x_1943:
        /* <DEDUP_REMOVED lines=23> */
.L_x_1946:
        /* <DEDUP_REMOVED lines=50> */
.L_x_1947:
[----:B------:R-:W-:Y:S05]  /*3270*/  BSYNC B0 ;  /* 0x0000000000007941 */ /* 0x000fea0003800000 */
.L_x_1945:
        /* <DEDUP_REMOVED lines=21> */
.L_x_1949:
        /* <DEDUP_REMOVED lines=49> */
.L_x_1950:
[----:B------:R-:W-:Y:S05]  /*36e0*/  BSYNC B0 ;  /* 0x0000000000007941 */ /* 0x000fea0003800000 */
.L_x_1948:
        /* <DEDUP_REMOVED lines=8> */
[----:B--23--:R-:W-:Y:S01]  /*3770*/  IADD3 R2, P1, R248, UR16, RZ ;  /* 0x00000010f8027c10 */ /* 0x00cfe2000ff3e0ff */
        /* <DEDUP_REMOVED lines=15> */
[----:B--2---:R-:W-:-:S05]  /*3870*/  IMAD.WIDE.U32 R2, R16, c[0x0][0x198], R234 ;  /* 0x0000660010027a25 */ /* 0x004fca00078e00ea */
[----:B------:R-:W-:Y:S01]  /*3880*/  IADD3 R2, P1, R2, UR27, RZ ;  /* 0x0000001b02027c10 */ /* 0x000fe2000ff3e0ff */
[----:B------:R-:W-:-:S03]  /*3890*/  IMAD R0, R19, c[0x0][0x1b0], RZ ;  /* 0x00006c0013007a24 */ /* 0x000fc600078e02ff */
[----:B------:R-:W-:Y:S01]  /*38a0*/  IADD3.X R3, R3, UR28, R4, P1, !PT ;  /* 0x0000001c03037c10 */ /* 0x000fe20008ffe404 */
[C---:B------:R-:W-:Y:S01]  /*38b0*/  IMAD R13, R14.reuse, c[0x0][0x1b4], R0 ;  /* 0x00006d000e0d7a24 */ /* 0x040fe200078e0200 */
[----:B------:R-:W-:Y:S03]  /*38c0*/  BSSY B0, `(.L_x_1951) ;  /* 0x0000031000007945 */ /* 0x000fe60003800000 */
        /* <DEDUP_REMOVED lines=48> */
.L_x_1952:
[----:B---3--:R-:W-:Y:S05]  /*3bd0*/  BSYNC B0 ;  /* 0x0000000000007941 */ /* 0x008fea0003800000 */
.L_x_1951:
        /* <DEDUP_REMOVED lines=55> */
.L_x_1954:
[----:B------:R-:W-:Y:S05]  /*3f50*/  BSYNC B0 ;  /* 0x0000000000007941 */ /* 0x000fea0003800000 */
.L_x_1953:
        /* <DEDUP_REMOVED lines=62> */
.L_x_1956:
[----:B------:R-:W-:Y:S05]  /*4340*/  BSYNC B0 ;  /* 0x0000000000007941 */ /* 0x000fea0003800000 */
.L_x_1955:
        /* <DEDUP_REMOVED lines=54> */
.L_x_1958:
[----:B------:R-:W-:Y:S05]  /*46b0*/  BSYNC B0 ;  /* 0x0000000000007941 */ /* 0x000fea0003800000 */
.L_x_1957:
[----:B------:R-:W-:Y:S01]  /*46c0*/  ULDC.64 UR20, c[0x0][0x318] ;  /* 0x0000c60000147ab9 */ /* 0x000fe20000000a00 */
[----:B--2---:R-:W2:Y:S01]  /*46d0*/  LDL R5, [R1+0x4] ;  /* 0x0000040001057983 */ /* 0x004ea20000100800 */
[----:B------:R-:W-:-:S02]  /*46e0*/  UISETP.NE.U32.AND UP1, UPT, URZ, UR20, UPT ;  /* 0x000000143f00728c */ /* 0x000fc4000bf25070 */
[----:B------:R-:W-:Y:S01]  /*46f0*/  ULDC.64 UR24, c[0x0][0x320] ;  /* 0x0000c80000187ab9 */ /* 0x000fe20000000a00 */
[----:B------:R-:W-:Y:S01]  /*4700*/  LEA.HI R0, R22, R23, RZ, 0x4 ;  /* 0x0000001716007211 */ /* 0x000fe200078f20ff */
        /* <DEDUP_REMOVED lines=14> */
[----:B------:R-:W-:Y:S01]  /*47f0*/  LOP3.LUT R0, R0, 0xfffffff0, RZ, 0xc0, !PT ;  /* 0xfffffff000007812 */ /* 0x000fe200078ec0ff */
[----:B------:R-:W3:Y:S01]  /*4800*/  @P3 MUFU.RCP R4, c[0x0][0x238] ;  /* 0x00008e0000043b08 */ /* 0x000ee20000001000 */
[----:B------:R-:W-:Y:S01]  /*4810*/  IMAD.MOV.U32 R216, RZ, RZ, 0x40 ;  /* 0x00000040ffd87424 */ /* 0x000fe200078e00ff */
[----:B------:R-:W-:Y:S01]  /*4820*/  IADD3 R213, R222, 0x4000, RZ ;  /* 0x00004000ded57810 */ /* 0x000fe20007ffe0ff */
[----:B------:R-:W-:Y:S01]  /*4830*/  UIADD3 UR9, UR26, UR12, URZ ;  /* 0x0000000c1a097290 */ /* 0x000fe2000fffe03f */
[----:B------:R-:W-:Y:S01]  /*4840*/  IMAD.IADD R0, R23, 0x1, -R0 ;  /* 0x0000000117007824 */ /* 0x000fe200078e0a00 */
[----:B------:R-:W-:Y:S01]  /*4850*/  CS2R R190, SRZ ;  /* 0x0000000000be7805 */ /* 0x000fe2000001ff00 */
[----:B------:R-:W-:Y:S01]  /*4860*/  SEL R213, R213, R222, !P0 ;  /* 0x000000ded5d57207 */ /* 0x000fe20004000000 */
        /* <DEDUP_REMOVED lines=16> */
[----:B-1----:R-:W-:Y:S01]  /*4970*/  SHF.R.S32.HI R2, RZ, 0x1f, R0 ;  /* 0x0000001fff027819 */ /* 0x002fe20000011400 */
        /* <DEDUP_REMOVED lines=19> */
[----:B------:R-:W-:Y:S01]  /*4ab0*/  IADD3 R2, R223, 0x4000, RZ ;  /* 0x00004000df027810 */ /* 0x000fe20007ffe0ff */
[----:B------:R-:W-:Y:S01]  /*4ac0*/  CS2R R134, SRZ ;  /* 0x0000000000867805 */ /* 0x000fe2000001ff00 */
        /* <DEDUP_REMOVED lines=40> */
[----:B------:R-:W-:Y:S01]  /*4d50*/  UMOV UR6, URZ ;  /* 0x0000003f00067c82 */ /* 0x000fe20008000000 */
[----:B------:R-:W-:Y:S01]  /*4d60*/  IMAD.IADD R220, R218, 0x1, R216 ;  /* 0x00000001dadc7824 */ /* 0x000fe200078e02d8 */
[----:B------:R-:W-:Y:S01]  /*4d70*/  ULDC UR14, c[0x0][0x2e4] ;  /* 0x0000b900000e7ab9 */ /* 0x000fe20000000800 */
[----:B------:R-:W-:Y:S01]  /*4d80*/  IMAD.IADD R221, R216, 0x1, R219 ;  /* 0x00000001d8dd7824 */ /* 0x000fe200078e02db */
[----:B------:R-:W-:Y:S01]  /*4d90*/  UIADD3 UR20, UR9, -UR13, URZ ;  /* 0x8000000d09147290 */ /* 0x000fe2000fffe03f */
[----:B---3--:R-:W-:-:S04]  /*4da0*/  @P3 FMUL.FTZ R0, R3, R4 ;  /* 0x0000000403003220 */ /* 0x008fc80000410000 */
[----:B------:R1:W3:Y:S02]  /*4db0*/  @P3 R2UR UR10, R0 ;  /* 0x00000000000a33c2 */ /* 0x0002e400000e0000 */
[----:B-1----:R-:W-:Y:S01]  /*4dc0*/  IMAD.U32 R0, RZ, RZ, UR22 ;  /* 0x00000016ff007e24 */ /* 0x002fe2000f8e00ff */
[----:B---3--:R-:W-:-:S03]  /*4dd0*/  @UP1 UMOV UR6, UR10 ;  /* 0x0000000a00061c82 */ /* 0x008fc60008000000 */
[----:B--2---:R-:W-:-:S05]  /*4de0*/  IMAD R0, R0, 0x40, R5 ;  /* 0x0000004000007824 */ /* 0x004fca00078e0205 */
[----:B------:R-:W-:-:S04]  /*4df0*/  IADD3 R0, R252, -UR12, -R0 ;  /* 0x8000000cfc007c10 */ /* 0x000fc8000fffe800 */
[----:B------:R-:W-:-:S05]  /*4e00*/  IADD3 R0, R0, UR8, RZ ;  /* 0x0000000800007c10 */ /* 0x000fca000fffe0ff */
[----:B------:R1:W-:Y:S02]  /*4e10*/  STL [R1], R0 ;  /* 0x0000000001007387 */ /* 0x0003e40000100800 */
.L_x_1963:
[----:B------:R-:W0:Y:S01]  /*4e20*/  LDGDEPBAR ;  /* 0x00000000000079af */ /* 0x000e220000000000 */
[C---:B------:R-:W-:Y:S01]  /*4e30*/  IADD3 R3, R213.reuse, R217, RZ ;  /* 0x000000d9d5037210 */ /* 0x040fe20007ffe0ff */
[----:B------:R-:W-:Y:S01]  /*4e40*/  USHF.L.U32 UR9, UR7, 0x6, URZ ;  /* 0x0000000607097899 */ /* 0x000fe2000800063f */
[-C--:B------:R-:W-:Y:S01]  /*4e50*/  IADD3 R2, R213, R216.reuse, RZ ;  /* 0x000000d8d5027210 */ /* 0x080fe20007ffe0ff */
[----:B------:R-:W-:Y:S01]  /*4e60*/  ULDC UR10, c[0x0][0x2e4] ;  /* 0x0000b900000a7ab9 */ /* 0x000fe20000000800 */
[----:B-1----:R-:W-:Y:S01]  /*4e70*/  IADD3 R0, R3, R216, RZ ;  /* 0x000000d803007210 */ /* 0x002fe20007ffe0ff */
[----:B------:R-:W-:Y:S02]  /*4e80*/  UISETP.GE.AND UP0, UPT, UR9, UR20, UPT ;  /* 0x000000140900728c */ /* 0x000fe4000bf06270 */
[----:B------:R-:W2:Y:S01]  /*4e90*/  LDL R112, [R1] ;  /* 0x0000000001707983 */ /* 0x000ea20000100800 */
[----:B------:R-:W-:Y:S04]  /*4ea0*/  DEPBAR.LE SB0, 0x0 ;  /* 0x000080000000791a */ /* 0x000fe80000000000 */
[----:B------:R-:W-:Y:S08]  /*4eb0*/  BAR.SYNC.DEFER_BLOCKING 0x0 ;  /* 0x0000000000007b1d */ /* 0x000ff00000010000 */
[----:B------:R-:W-:Y:S08]  /*4ec0*/  LDSM.16.M88.4 R16, [R213] ;  /* 0x00000000d510783b */ /* 0x000ff00000000200 */
[----:B------:R-:W1:Y:S08]  /*4ed0*/  LDSM.16.M88.4 R8, [R209+0x18000] ;  /* 0x01800000d108783b */ /* 0x000e700000000200 */
[----:B------:R-:W3:Y:S08]  /*4ee0*/  LDSM.16.M88.4 R84, [R209+0x18800] ;  /* 0x01880000d154783b */ /* 0x000ef00000000200 */
[----:B------:R-:W-:Y:S08]  /*4ef0*/  LDSM.16.M88.4 R88, [R3] ;  /* 0x000000000358783b */ /* 0x000ff00000000200 */
[----:B------:R-:W4:Y:S08]  /*4f00*/  LDSM.16.M88.4 R92, [R210+0x18000] ;  /* 0x01800000d25c783b */ /* 0x000f300000000200 */
[----:B------:R-:W4:Y:S01]  /*4f10*/  LDSM.16.M88.4 R96, [R210+0x18800] ;  /* 0x01880000d260783b */ /* 0x000f220000000200 */
[C---:B-1----:R-:W-:Y:S07]  /*4f20*/  HMMA.16816.F32 R4, R16.reuse, R8, RZ ;  /* 0x000000081004723c */ /* 0x042fee00000018ff */
[----:B------:R-:W-:Y:S01]  /*4f30*/  LDSM.16.M88.4 R100, [R2] ;  /* 0x000000000264783b */ /* 0x000fe20000000200 */
[C---:B------:R-:W-:Y:S07]  /*4f40*/  HMMA.16816.F32 R8, R16.reuse, R10, RZ ;  /* 0x0000000a1008723c */ /* 0x040fee00000018ff */
[----:B------:R-:W1:Y:S01]  /*4f50*/  LDSM.16.M88.4 R104, [R212+0x18000] ;  /* 0x01800000d468783b */ /* 0x000e620000000200 */
[C---:B---3--:R-:W-:Y:S07]  /*4f60*/  HMMA.16816.F32 R12, R16.reuse, R84, RZ ;  /* 0x00000054100c723c */ /* 0x048fee00000018ff */
[----:B------:R-:W-:Y:S01]  /*4f70*/  LDSM.16.M88.4 R108, [R211+0x18000] ;  /* 0x01800000d36c783b */ /* 0x000fe20000000200 */
[----:B------:R-:W-:Y:S07]  /*4f80*/  HMMA.16816.F32 R16, R16, R86, RZ ;  /* 0x000000561010723c */ /* 0x000fee00000018ff */
[----:B------:R-:W3:Y:S01]  /*4f90*/  LDSM.16.M88.4 R84, [R212+0x18800] ;  /* 0x01880000d454783b */ /* 0x000ee20000000200 */
[C---:B----4-:R-:W-:Y:S08]  /*4fa0*/  HMMA.16816.F32 R4, R88.reuse, R92, R4 ;  /* 0x0000005c5804723c */ /* 0x050ff00000001804 */
[C---:B------:R-:W-:Y:S01]  /*4fb0*/  HMMA.16816.F32 R8, R88.reuse, R94, R8 ;  /* 0x0000005e5808723c */ /* 0x040fe20000001808 */
[----:B------:R-:W4:Y:S07]  /*4fc0*/  LDSM.16.M88.4 R92, [R0] ;  /* 0x00000000005c783b */ /* 0x000f2e0000000200 */
[C---:B------:R-:W-:Y:S08]  /*4fd0*/  HMMA.16816.F32 R12, R88.reuse, R96, R12 ;  /* 0x00000060580c723c */ /* 0x040ff0000000180c */
[----:B------:R-:W-:Y:S01]  /*4fe0*/  HMMA.16816.F32 R16, R88, R98, R16 ;  /* 0x000000625810723c */ /* 0x000fe20000001810 */
[----:B------:R-:W4:Y:S07]  /*4ff0*/  LDSM.16.M88.4 R88, [R211+0x18800] ;  /* 0x01880000d358783b */ /* 0x000f2e0000000200 */
[C---:B-1----:R-:W-:Y:S01]  /*5000*/  HMMA.16816.F32 R4, R100.reuse, R104, R4 ;  /* 0x000000686404723c */ /* 0x042fe20000001804 */
[----:B------:R-:W-:Y:S07]  /*5010*/  LDSM.16.M88.4 R96, [R213+0x2000] ;  /* 0x00200000d560783b */ /* 0x000fee0000000200 */
[C---:B------:R-:W-:Y:S01]  /*5020*/  HMMA.16816.F32 R8, R100.reuse, R106, R8 ;  /* 0x0000006a6408723c */ /* 0x040fe20000001808 */
[----:B------:R-:W1:Y:S07]  /*5030*/  LDSM.16.M88.4 R104, [R209+0x1a000] ;  /* 0x01a00000d168783b */ /* 0x000e6e0000000200 */
[C---:B---3--:R-:W-:Y:S08]  /*5040*/  HMMA.16816.F32 R12, R100.reuse, R84, R12 ;  /* 0x00000054640c723c */ /* 0x048ff0000000180c */
[----:B------:R-:W-:Y:S01]  /*5050*/  HMMA.16816.F32 R16, R100, R86, R16 ;  /* 0x000000566410723c */ /* 0x000fe20000001810 */
[----:B------:R-:W3:Y:S07]  /*5060*/  LDSM.16.M88.4 R84, [R209+0x1a800] ;  /* 0x01a80000d154783b */ /* 0x000eee0000000200 */
[C---:B----4-:R-:W-:Y:S01]  /*5070*/  HMMA.16816.F32 R4, R92.reuse, R108, R4 ;  /* 0x0000006c5c04723c */ /* 0x050fe20000001804 */
[----:B------:R-:W-:Y:S07]  /*5080*/  LDSM.16.M88.4 R100, [R3+0x2000] ;  /* 0x002000000364783b */ /* 0x000fee0000000200 */
[C---:B------:R-:W-:Y:S01]  /*5090*/  HMMA.16816.F32 R8, R92.reuse, R110, R8 ;  /* 0x0000006e5c08723c */ /* 0x040fe20000001808 */
[----:B------:R-:W4:Y:S07]  /*50a0*/  LDSM.16.M88.4 R108, [R210+0x1a000] ;  /* 0x01a00000d26c783b */ /* 0x000f2e0000000200 */
        /* <DEDUP_REMOVED lines=16> */
[----:B------:R-:W2:Y:S07]  /*51b0*/  LDSM.16.M88.4 R88, [R211+0x1a800] ;  /* 0x01a80000d358783b */ /* 0x000eae0000000200 */
        /* <DEDUP_REMOVED lines=11> */
[C---:B--2---:R-:W-:Y:S08]  /*5270*/  HMMA.16816.F32 R12, R96.reuse, R88, R12 ;  /* 0x00000058600c723c */ /* 0x044ff0000000180c */
        /* <DEDUP_REMOVED lines=15> */
[----:B------:R-:W2:Y:S06]  /*5370*/  LDSM.16.M88.4 R88, [R211+0x1c800] ;  /* 0x01c80000d358783b */ /* 0x000eac0000000200 */
[----:B------:R-:W-:Y:S01]  /*5380*/  IADD3 R92, P0, R248, UR18, RZ ;  /* 0x00000012f85c7c10 */ /* 0x000fe2000ff1e0ff */
[C---:B-1----:R-:W-:Y:S05]  /*5390*/  HMMA.16816.F32 R4, R96.reuse, R104, R4 ;  /* 0x000000686004723c */ /* 0x042fea0000001804 */
[----:B------:R-:W-:Y:S03]  /*53a0*/  IADD3.X R93, R247, UR17, RZ, P0, !PT ;  /* 0x00000011f75d7c10 */ /* 0x000fe600087fe4ff */
[C---:B------:R-:W-:Y:S01]  /*53b0*/  HMMA.16816.F32 R8, R96.reuse, R106, R8 ;  /* 0x0000006a6008723c */ /* 0x040fe20000001808 */
[----:B------:R-:W-:Y:S07]  /*53c0*/  LDSM.16.M88.4 R104, [R209+0x1e000] ;  /* 0x01e00000d168783b */ /* 0x000fee0000000200 */
[C---:B---3--:R-:W-:Y:S01]  /*53d0*/  HMMA.16816.F32 R12, R96.reuse, R84, R12 ;  /* 0x00000054600c723c */ /* 0x048fe2000000180c */
[----:B-----5:R1:W5:Y:S04]  /*53e0*/  LDG.E R114, [R92.64] ;  /* 0x000000045c727981 */ /* 0x020368000c1e1900 */
[----:B------:R1:W5:Y:S03]  /*53f0*/  LDG.E R113, [R92.64+0x20] ;  /* 0x000020045c717981 */ /* 0x000366000c1e1900 */
[----:B------:R-:W-:Y:S01]  /*5400*/  HMMA.16816.F32 R16, R96, R86, R16 ;  /* 0x000000566010723c */ /* 0x000fe20000001810 */
[----:B------:R-:W-:Y:S07]  /*5410*/  LDSM.16.M88.4 R84, [R209+0x1e800] ;  /* 0x01e80000d154783b */ /* 0x000fee0000000200 */
[C---:B----4-:R-:W-:Y:S01]  /*5420*/  HMMA.16816.F32 R4, R100.reuse, R108, R4 ;  /* 0x0000006c6404723c */ /* 0x050fe20000001804 */
[----:B------:R-:W-:Y:S07]  /*5430*/  LDSM.16.M88.4 R96, [R3+0x6000] ;  /* 0x006000000360783b */ /* 0x000fee0000000200 */
[C---:B------:R-:W-:Y:S01]  /*5440*/  HMMA.16816.F32 R8, R100.reuse, R110, R8 ;  /* 0x0000006e6408723c */ /* 0x040fe20000001808 */
[----:B------:R-:W-:Y:S07]  /*5450*/  LDSM.16.M88.4 R108, [R210+0x1e000] ;  /* 0x01e00000d26c783b */ /* 0x000fee0000000200 */
[C---:B--2---:R-:W-:Y:S01]  /*5460*/  HMMA.16816.F32 R12, R100.reuse, R88, R12 ;  /* 0x00000058640c723c */ /* 0x044fe2000000180c */
[----:B-1----:R-:W1:Y:S07]  /*5470*/  LDSM.16.M88.4 R92, [R213+0x6000] ;  /* 0x00600000d55c783b */ /* 0x002e6e0000000200 */
[----:B------:R-:W-:Y:S01]  /*5480*/  HMMA.16816.F32 R16, R100, R90, R16 ;  /* 0x0000005a6410723c */ /* 0x000fe20000001810 */
[----:B------:R-:W2:Y:S07]  /*5490*/  LDSM.16.M88.4 R88, [R210+0x1e800] ;  /* 0x01e80000d258783b */ /* 0x000eae0000000200 */
[C---:B-1----:R-:W-:Y:S08]  /*54a0*/  HMMA.16816.F32 R4, R92.reuse, R104, R4 ;  /* 0x000000685c04723c */ /* 0x042ff00000001804 */
[C---:B------:R-:W-:Y:S08]  /*54b0*/  HMMA.16816.F32 R8, R92.reuse, R106, R8 ;  /* 0x0000006a5c08723c */ /* 0x040ff00000001808 */
[C---:B------:R-:W-:Y:S08]  /*54c0*/  HMMA.16816.F32 R12, R92.reuse, R84, R12 ;  /* 0x000000545c0c723c */ /* 0x040ff0000000180c */
[----:B------:R-:W-:Y:S01]  /*54d0*/  HMMA.16816.F32 R16, R92, R86, R16 ;  /* 0x000000565c10723c */ /* 0x000fe20000001810 */
[----:B------:R1:W-:Y:S07]  /*54e0*/  LDSM.16.M88.4 R84, [R2+0x6000] ;  /* 0x006000000254783b */ /* 0x0003ee0000000200 */
[C---:B------:R-:W-:Y:S01]  /*54f0*/  HMMA.16816.F32 R4, R96.reuse, R108, R4 ;  /* 0x0000006c6004723c */ /* 0x040fe20000001804 */
[----:B------:R-:W3:Y:S07]  /*5500*/  LDSM.16.M88.4 R92, [R212+0x1e000] ;  /* 0x01e00000d45c783b */ /* 0x000eee0000000200 */
[C---:B------:R-:W-:Y:S08]  /*5510*/  HMMA.16816.F32 R8, R96.reuse, R110, R8 ;  /* 0x0000006e6008723c */ /* 0x040ff00000001808 */
[C---:B--2---:R-:W-:Y:S04]  /*5520*/  HMMA.16816.F32 R12, R96.reuse, R88, R12 ;  /* 0x00000058600c723c */ /* 0x044fe8000000180c */
[----:B-1----:R-:W-:Y:S04]  /*5530*/  IADD3 R2, R112, UR9, RZ ;  /* 0x0000000970027c10 */ /* 0x002fe8000fffe0ff */
[----:B------:R-:W-:Y:S01]  /*5540*/  IABS R100, R2 ;  /* 0x0000000200647213 */ /* 0x000fe20000000000 */
[----:B------:R-:W-:Y:S01]  /*5550*/  HMMA.16816.F32 R16, R96, R90, R16 ;  /* 0x0000005a6010723c */ /* 0x000fe20000001810 */
[----:B------:R1:W-:Y:S02]  /*5560*/  LDSM.16.M88.4 R88, [R0+0x6000] ;  /* 0x006000000058783b */ /* 0x0003e40000000200 */
[----:B------:R2:W-:Y:S01]  /*5570*/  I2F R107, R100 ;  /* 0x00000064006b7306 */ /* 0x0005e20000201400 */
[C---:B------:R-:W-:Y:S02]  /*5580*/  IADD3 R3, R2.reuse, 0x8, RZ ;  /* 0x0000000802037810 */ /* 0x040fe40007ffe0ff */
[C---:B------:R-:W-:Y:S02]  /*5590*/  IADD3 R105, R2.reuse, 0x7, RZ ;  /* 0x0000000702697810 */ /* 0x040fe40007ffe0ff */
[----:B------:R-:W-:Y:S01]  /*55a0*/  ISETP.GE.AND P1, PT, R3, RZ, PT ;  /* 0x000000ff0300720c */ /* 0x000fe20003f26270 */
[----:B------:R-:W-:Y:S01]  /*55b0*/  LDSM.16.M88.4 R96, [R211+0x1e000] ;  /* 0x01e00000d360783b */ /* 0x000fe20000000200 */
[----:B------:R-:W-:Y:S02]  /*55c0*/  ISETP.GE.AND P0, PT, R105, RZ, PT ;  /* 0x000000ff6900720c */ /* 0x000fe40003f06270 */
[C---:B------:R-:W-:Y:S01]  /*55d0*/  IADD3 R104, R2.reuse, -0x1, RZ ;  /* 0xffffffff02687810 */ /* 0x040fe20007ffe0ff */
[C---:B---3--:R-:W-:Y:S08]  /*55e0*/  HMMA.16816.F32 R4, R84.reuse, R92, R4 ;  /* 0x0000005c5404723c */ /* 0x048ff00000001804 */
[----:B------:R-:W-:Y:S02]  /*55f0*/  @!P1 IADD3 R3, -R2, -0x8, RZ ;  /* 0xfffffff802039810 */ /* 0x000fe40007ffe1ff */
[----:B------:R-:W-:Y:S01]  /*5600*/  ISETP.GE.AND P1, PT, R104, RZ, PT ;  /* 0x000000ff6800720c */ /* 0x000fe20003f26270 */
[C---:B------:R-:W-:Y:S01]  /*5610*/  HMMA.16816.F32 R8, R84.reuse, R94, R8 ;  /* 0x0000005e5408723c */ /* 0x040fe20000001808 */
[----:B------:R3:W-:Y:S01]  /*5620*/  I2F R106, R3 ;  /* 0x00000003006a7306 */ /* 0x0007e20000201400 */
[----:B--2---:R-:W2:Y:S01]  /*5630*/  LDSM.16.M88.4 R100, [R212+0x1e800] ;  /* 0x01e80000d464783b */ /* 0x004ea20000000200 */
[C---:B-1----:R-:W-:Y:S02]  /*5640*/  IADD3 R0, R2.reuse, -0x9, RZ ;  /* 0xfffffff702007810 */ /* 0x042fe40007ffe0ff */
[C---:B------:R-:W-:Y:S02]  /*5650*/  @!P0 IADD3 R105, -R2.reuse, -0x7, RZ ;  /* 0xfffffff902698810 */ /* 0x040fe40007ffe1ff */
[C---:B------:R-:W-:Y:S04]  /*5660*/  IADD3 R93, R2.reuse, -0x10, RZ ;  /* 0xfffffff0025d7810 */ /* 0x040fe80007ffe0ff */
[----:B------:R-:W-:Y:S01]  /*5670*/  I2F R105, R105 ;  /* 0x0000006900697306 */ /* 0x000fe20000201400 */
[----:B------:R-:W-:Y:S02]  /*5680*/  @!P1 IADD3 R104, -R2, 0x1, RZ ;  /* 0x0000000102689810 */ /* 0x000fe40007ffe1ff */
[----:B------:R-:W-:Y:S02]  /*5690*/  ISETP.GE.AND P1, PT, R0, RZ, PT ;  /* 0x000000ff0000720c */ /* 0x000fe40003f26270 */
[----:B------:R-:W-:Y:S04]  /*56a0*/  IADD3 R92, R2, -0x11, RZ ;  /* 0xffffffef025c7810 */ /* 0x000fe80007ffe0ff */
[----:B------:R-:W-:Y:S01]  /*56b0*/  ISETP.GE.AND P2, PT, R92, RZ, PT ;  /* 0x000000ff5c00720c */ /* 0x000fe20003f46270 */
[----:B------:R-:W-:Y:S01]  /*56c0*/  I2F R104, R104 ;  /* 0x0000006800687306 */ /* 0x000fe20000201400 */
[C---:B---3--:R-:W-:Y:S05]  /*56d0*/  IADD3 R3, R2.reuse, -0x8, RZ ;  /* 0xfffffff802037810 */ /* 0x048fea0007ffe0ff */
[C---:B------:R-:W-:Y:S02]  /*56e0*/  @!P1 IADD3 R0, -R2.reuse, 0x9, RZ ;  /* 0x0000000902009810 */ /* 0x040fe40007ffe1ff */
[----:B------:R-:W-:Y:S02]  /*56f0*/  ISETP.GE.AND P0, PT, R3, RZ, PT ;  /* 0x000000ff0300720c */ /* 0x000fe40003f06270 */
[----:B------:R1:W-:Y:S02]  /*5700*/  I2F R94, R0 ;  /* 0x00000000005e7306 */ /* 0x0003e40000201400 */
[C---:B------:R-:W-:Y:S08]  /*5710*/  @!P2 IADD3 R92, -R2.reuse, 0x11, RZ ;  /* 0x00000011025ca810 */ /* 0x040ff00007ffe1ff */
[----:B------:R-:W-:Y:S01]  /*5720*/  I2F R92, R92 ;  /* 0x0000005c005c7306 */ /* 0x000fe20000201400 */
[C---:B--2---:R-:W-:Y:S03]  /*5730*/  HMMA.16816.F32 R12, R84.reuse, R100, R12 ;  /* 0x00000064540c723c */ /* 0x044fe6000000180c */
[C---:B------:R-:W-:Y:S02]  /*5740*/  @!P0 IADD3 R3, -R2.reuse, 0x8, RZ ;  /* 0x0000000802038810 */ /* 0x040fe40007ffe1ff */
[----:B------:R-:W-:Y:S03]  /*5750*/  ISETP.GE.AND P0, PT, R93, RZ, PT ;  /* 0x000000ff5d00720c */ /* 0x000fe60003f06270 */
[----:B------:R-:W-:Y:S01]  /*5760*/  HMMA.16816.F32 R16, R84, R102, R16 ;  /* 0x000000665410723c */ /* 0x000fe20000001810 */
[----:B------:R2:W-:Y:S01]  /*5770*/  I2F R95, R3 ;  /* 0x00000003005f7306 */ /* 0x0005e20000201400 */
[----:B------:R-:W3:Y:S02]  /*5780*/  LDSM.16.M88.4 R84, [R211+0x1e800] ;  /* 0x01e80000d354783b */ /* 0x000ee40000000200 */
[C---:B-1----:R-:W-:Y:S04]  /*5790*/  IADD3 R0, R2.reuse, -0x19, RZ ;  /* 0xffffffe702007810 */ /* 0x042fe80007ffe0ff */
[C---:B------:R-:W-:Y:S05]  /*57a0*/  HMMA.16816.F32 R4, R88.reuse, R96, R4 ;  /* 0x000000605804723c */ /* 0x040fea0000001804 */
[----:B------:R-:W-:Y:S02]  /*57b0*/  @!P0 IADD3 R93, -R2, 0x10, RZ ;  /* 0x00000010025d8810 */ /* 0x000fe40007ffe1ff */
[----:B------:R-:W-:Y:S01]  /*57c0*/  ISETP.GE.AND P0, PT, R0, RZ, PT ;  /* 0x000000ff0000720c */ /* 0x000fe20003f06270 */
[C---:B------:R-:W-:Y:S03]  /*57d0*/  HMMA.16816.F32 R8, R88.reuse, R98, R8 ;  /* 0x000000625808723c */ /* 0x040fe60000001808 */
[----:B------:R-:W-:Y:S01]  /*57e0*/  I2F R93, R93 ;  /* 0x0000005d005d7306 */ /* 0x000fe20000201400 */
[C---:B--2---:R-:W-:Y:S08]  /*57f0*/  IADD3 R3, R2.reuse, -0x18, RZ ;  /* 0xffffffe802037810 */ /* 0x044ff00007ffe0ff */
[----:B------:R-:W-:Y:S02]  /*5800*/  @!P0 IADD3 R0, -R2, 0x19, RZ ;  /* 0x0000001902008810 */ /* 0x000fe40007ffe1ff */
[----:B------:R-:W-:Y:S02]  /*5810*/  ISETP.GE.AND P1, PT, R3, RZ, PT ;  /* 0x000000ff0300720c */ /* 0x000fe40003f26270 */
[----:B------:R-:W-:Y:S01]  /*5820*/  FMUL.FTZ R4, R4, c[0x0][0x2ec] ;  /* 0x0000bb0004047a20 */ /* 0x000fe20000410000 */
[----:B------:R-:W-:Y:S01]  /*5830*/  PLOP3.LUT P0, PT, PT, PT, UP0, 0x80, 0x0 ;  /* 0x000000000000781c */ /* 0x000fe20003f0f008 */
[----:B------:R-:W-:Y:S01]  /*5840*/  I2F R0, R0 ;  /* 0x0000000000007306 */ /* 0x000fe20000201400 */
[----:B------:R-:W-:Y:S05]  /*5850*/  FMUL.FTZ R5, R5, c[0x0][0x2ec] ;  /* 0x0000bb0005057a20 */ /* 0x000fea0000410000 */
[----:B------:R-:W-:Y:S01]  /*5860*/  FMUL.FTZ R10, R10, c[0x0][0x2ec] ;  /* 0x0000bb000a0a7a20 */ /* 0x000fe20000410000 */
[C---:B---3--:R-:W-:Y:S03]  /*5870*/  HMMA.16816.F32 R12, R88.reuse, R84, R12 ;  /* 0x00000054580c723c */ /* 0x048fe6000000180c */
[----:B------:R1:W2:Y:S01]  /*5880*/  MUFU.TANH R99, R10 ;  /* 0x0000000a00637308 */ /* 0x0002a20000002400 */
[----:B------:R-:W-:Y:S01]  /*5890*/  FMUL.FTZ R9, R9, c[0x0][0x2ec] ;  /* 0x0000bb0009097a20 */ /* 0x000fe20000410000 */
[----:B------:R-:W-:Y:S01]  /*58a0*/  @!P1 IADD3 R3, -R2, 0x18, RZ ;  /* 0x0000001802039810 */ /* 0x000fe20007ffe1ff */
[----:B------:R-:W-:Y:S02]  /*58b0*/  FMUL.FTZ R2, R6, c[0x0][0x2ec] ;  /* 0x0000bb0006027a20 */ /* 0x000fe40000410000 */
[----:B------:R-:W-:Y:S01]  /*58c0*/  FMUL.FTZ R6, R7, c[0x0][0x2ec] ;  /* 0x0000bb0007067a20 */ /* 0x000fe20000410000 */
[----:B------:R-:W-:Y:S04]  /*58d0*/  HMMA.16816.F32 R16, R88, R86, R16 ;  /* 0x000000565810723c */ /* 0x000fe80000001810 */
[----:B------:R3:W4:Y:S01]  /*58e0*/  MUFU.TANH R97, R9 ;  /* 0x0000000900617308 */ /* 0x0007220000002400 */
[----:B------:R-:W-:Y:S02]  /*58f0*/  FMUL.FTZ R8, R8, c[0x0][0x2ec] ;  /* 0x0000bb0008087a20 */ /* 0x000fe40000410000 */
[----:B------:R-:W-:Y:S07]  /*5900*/  FMUL.FTZ R7, R11, c[0x0][0x2ec] ;  /* 0x0000bb000b077a20 */ /* 0x000fee0000410000 */
[----:B------:R-:W4:Y:S01]  /*5910*/  MUFU.TANH R2, R2 ;  /* 0x0000000200027308 */ /* 0x000f220000002400 */
[----:B------:R-:W-:Y:S02]  /*5920*/  FMUL.FTZ R13, R13, c[0x0][0x2ec] ;  /* 0x0000bb000d0d7a20 */ /* 0x000fe40000410000 */
[----:B-1----:R-:W-:Y:S02]  /*5930*/  FMUL.FTZ R10, R14, c[0x0][0x2ec] ;  /* 0x0000bb000e0a7a20 */ /* 0x002fe40000410000 */
[----:B------:R-:W-:Y:S05]  /*5940*/  FMUL.FTZ R12, R12, c[0x0][0x2ec] ;  /* 0x0000bb000c0c7a20 */ /* 0x000fea0000410000 */
[----:B------:R-:W1:Y:S01]  /*5950*/  MUFU.TANH R6, R6 ;  /* 0x0000000600067308 */ /* 0x000e620000002400 */
[----:B------:R-:W-:Y:S02]  /*5960*/  FMUL.FTZ R14, R17, c[0x0][0x2ec] ;  /* 0x0000bb00110e7a20 */ /* 0x000fe40000410000 */
[----:B------:R-:W-:Y:S02]  /*5970*/  FMUL.FTZ R11, R19, c[0x0][0x2ec] ;  /* 0x0000bb00130b7a20 */ /* 0x000fe40000410000 */
[----:B---3--:R-:W-:Y:S02]  /*5980*/  FMUL.FTZ R9, R15, c[0x0][0x2ec] ;  /* 0x0000bb000f097a20 */ /* 0x008fe40000410000 */
[----:B------:R-:W-:Y:S02]  /*5990*/  FMUL.FTZ R15, R16, c[0x0][0x2ec] ;  /* 0x0000bb00100f7a20 */ /* 0x000fe40000410000 */
[----:B------:R-:W-:Y:S01]  /*59a0*/  FMUL.FTZ R18, R18, c[0x0][0x2ec] ;  /* 0x0000bb0012127a20 */ /* 0x000fe20000410000 */
[----:B------:R-:W3:Y:S01]  /*59b0*/  MUFU.TANH R4, R4 ;  /* 0x0000000400047308 */ /* 0x000ee20000002400 */
[----:B--2---:R-:W-:Y:S02]  /*59c0*/  FFMA.FTZ R19, R107, -UR6, R99 ;  /* 0x800000066b137c23 */ /* 0x004fe40008010063 */
[----:B----4-:R-:W-:Y:S02]  /*59d0*/  FFMA.FTZ R90, R94, -UR6, R97 ;  /* 0x800000065e5a7c23 */ /* 0x010fe40008010061 */
[----:B------:R-:W-:Y:S05]  /*59e0*/  FFMA.FTZ R85, R106, -UR6, R2 ;  /* 0x800000066a557c23 */ /* 0x000fea0008010002 */
[----:B------:R2:W4:Y:S01]  /*59f0*/  MUFU.TANH R98, R5 ;  /* 0x0000000500627308 */ /* 0x0005220000002400 */
[----:B-1----:R-:W-:Y:S09]  /*5a00*/  FFMA.FTZ R84, R105, -UR6, R6 ;  /* 0x8000000669547c23 */ /* 0x002ff20008010006 */
[----:B------:R1:W-:Y:S10]  /*5a10*/  MUFU.TANH R88, R13 ;  /* 0x0000000d00587308 */ /* 0x0003f40000002400 */
[----:B------:R-:W4:Y:S01]  /*5a20*/  MUFU.TANH R96, R8 ;  /* 0x0000000800607308 */ /* 0x000f220000002400 */
[----:B--2---:R-:W-:Y:S02]  /*5a30*/  FFMA.FTZ R5, -R2, R2, 1 ;  /* 0x3f80000002057423 */ /* 0x004fe40000010102 */
[----:B------:R-:W-:Y:S02]  /*5a40*/  FFMA.FTZ R2, -R6, R6, 1 ;  /* 0x3f80000006027423 */ /* 0x000fe40000010106 */
[----:B---3--:R-:W-:Y:S05]  /*5a50*/  FFMA.FTZ R6, -R4, R4, 1 ;  /* 0x3f80000004067423 */ /* 0x008fea0000010104 */
[----:B------:R-:W-:Y:S01]  /*5a60*/  I2F R3, R3 ;  /* 0x0000000300037306 */ /* 0x000fe20000201400 */
[----:B------:R-:W-:Y:S02]  /*5a70*/  FMUL.FTZ R125, R2, c[0x0][0x2ec] ;  /* 0x0000bb00027d7a20 */ /* 0x000fe40000410000 */
[----:B------:R-:W-:Y:S02]  /*5a80*/  FFMA.FTZ R2, -R97, R97, 1 ;  /* 0x3f80000061027423 */ /* 0x000fe40000010161 */
[----:B-1----:R-:W-:Y:S02]  /*5a90*/  FFMA.FTZ R13, R107, -UR6, R4 ;  /* 0x800000066b0d7c23 */ /* 0x002fe40008010004 */
[----:B----4-:R-:W-:Y:S02]  /*5aa0*/  FFMA.FTZ R4, -R98, R98, 1 ;  /* 0x3f80000062047423 */ /* 0x010fe40000010162 */
[----:B------:R-:W-:Y:S01]  /*5ab0*/  FMUL.FTZ R126, R5, c[0x0][0x2ec] ;  /* 0x0000bb00057e7a20 */ /* 0x000fe20000410000 */
[----:B------:R-:W-:Y:S01]  /*5ac0*/  MUFU.TANH R7, R7 ;  /* 0x0000000700077308 */ /* 0x000fe20000002400 */
[----:B------:R-:W-:Y:S02]  /*5ad0*/  FMUL.FTZ R117, R4, c[0x0][0x2ec] ;  /* 0x0000bb0004757a20 */ /* 0x000fe40000410000 */
[----:B------:R-:W-:Y:S02]  /*5ae0*/  FMUL.FTZ R119, R6, c[0x0][0x2ec] ;  /* 0x0000bb0006777a20 */ /* 0x000fe40000410000 */
[----:B------:R-:W-:Y:S02]  /*5af0*/  FFMA.FTZ R4, -R96, R96, 1 ;  /* 0x3f80000060047423 */ /* 0x000fe40000010160 */
[----:B------:R-:W-:Y:S02]  /*5b00*/  FFMA.FTZ R8, -R99, R99, 1 ;  /* 0x3f80000063087423 */ /* 0x000fe40000010163 */
[----:B------:R-:W-:Y:S01]  /*5b10*/  FMUL.FTZ R128, R4, c[0x0][0x2ec] ;  /* 0x0000bb0004807a20 */ /* 0x000fe20000410000 */
[----:B------:R-:W1:Y:S01]  /*5b20*/  MUFU.TANH R10, R10 ;  /* 0x0000000a000a7308 */ /* 0x000e620000002400 */
[----:B------:R-:W-:Y:S02]  /*5b30*/  FMUL.FTZ R127, R2, c[0x0][0x2ec] ;  /* 0x0000bb00027f7a20 */ /* 0x000fe40000410000 */
[----:B------:R-:W-:Y:S02]  /*5b40*/  FFMA.FTZ R5, -R88, R88, 1 ;  /* 0x3f80000058057423 */ /* 0x000fe40000010158 */
[----:B------:R-:W-:Y:S02]  /*5b50*/  FFMA.FTZ R91, R95, -UR6, R96 ;  /* 0x800000065f5b7c23 */ /* 0x000fe40008010060 */
[----:B------:R-:W-:Y:S02]  /*5b60*/  FFMA.FTZ R88, R92, -UR6, R88 ;  /* 0x800000065c587c23 */ /* 0x000fe40008010058 */
[----:B------:R-:W-:Y:S01]  /*5b70*/  FMUL.FTZ R130, R8, c[0x0][0x2ec] ;  /* 0x0000bb0008827a20 */ /* 0x000fe20000410000 */
[----:B------:R-:W2:Y:S01]  /*5b80*/  MUFU.TANH R9, R9 ;  /* 0x0000000900097308 */ /* 0x000ea20000002400 */
[----:B------:R-:W-:Y:S09]  /*5b90*/  FMUL.FTZ R115, R5, c[0x0][0x2ec] ;  /* 0x0000bb0005737a20 */ /* 0x000ff20000410000 */
[----:B------:R-:W3:Y:S01]  /*5ba0*/  MUFU.TANH R89, R12 ;  /* 0x0000000c00597308 */ /* 0x000ee20000002400 */
[----:B-1----:R-:W-:Y:S02]  /*5bb0*/  FFMA.FTZ R17, R95, -UR6, R10 ;  /* 0x800000065f117c23 */ /* 0x002fe4000801000a */
[----:B------:R-:W-:Y:S04]  /*5bc0*/  FFMA.FTZ R10, -R10, R10, 1 ;  /* 0x3f8000000a0a7423 */ /* 0x000fe8000001010a */
[----:B------:R-:W-:Y:S03]  /*5bd0*/  FMUL.FTZ R124, R10, c[0x0][0x2ec] ;  /* 0x0000bb000a7c7a20 */ /* 0x000fe60000410000 */
[----:B------:R-:W1:Y:S01]  /*5be0*/  MUFU.TANH R15, R15 ;  /* 0x0000000f000f7308 */ /* 0x000e620000002400 */
[----:B--2---:R-:W-:Y:S02]  /*5bf0*/  FFMA.FTZ R16, R94, -UR6, R9 ;  /* 0x800000065e107c23 */ /* 0x004fe40008010009 */
[----:B------:R-:W-:Y:S04]  /*5c00*/  FFMA.FTZ R9, -R9, R9, 1 ;  /* 0x3f80000009097423 */ /* 0x000fe80000010109 */
[----:B------:R-:W-:Y:S03]  /*5c10*/  FMUL.FTZ R123, R9, c[0x0][0x2ec] ;  /* 0x0000bb00097b7a20 */ /* 0x000fe60000410000 */
[----:B------:R2:W4:Y:S01]  /*5c20*/  MUFU.TANH R86, R18 ;  /* 0x0000001200567308 */ /* 0x0005220000002400 */
[----:B---3--:R-:W-:Y:S02]  /*5c30*/  FFMA.FTZ R6, -R89, R89, 1 ;  /* 0x3f80000059067423 */ /* 0x008fe40000010159 */
[----:B------:R-:W-:Y:S02]  /*5c40*/  FFMA.FTZ R12, R104, -UR6, R98 ;  /* 0x80000006680c7c23 */ /* 0x000fe40008010062 */
[----:B------:R-:W-:Y:S02]  /*5c50*/  FFMA.FTZ R89, R93, -UR6, R89 ;  /* 0x800000065d597c23 */ /* 0x000fe40008010059 */
[----:B------:R-:W-:Y:S03]  /*5c60*/  FMUL.FTZ R116, R6, c[0x0][0x2ec] ;  /* 0x0000bb0006747a20 */ /* 0x000fe60000410000 */
[----:B------:R-:W3:Y:S01]  /*5c70*/  MUFU.TANH R14, R14 ;  /* 0x0000000e000e7308 */ /* 0x000ee20000002400 */
[----:B-1----:R-:W-:Y:S02]  /*5c80*/  FFMA.FTZ R87, R3, -UR6, R15 ;  /* 0x8000000603577c23 */ /* 0x002fe4000801000f */
[----:B------:R-:W-:Y:S04]  /*5c90*/  FFMA.FTZ R4, -R15, R15, 1 ;  /* 0x3f8000000f047423 */ /* 0x000fe8000001010f */
[----:B------:R-:W-:Y:S03]  /*5ca0*/  FMUL.FTZ R121, R4, c[0x0][0x2ec] ;  /* 0x0000bb0004797a20 */ /* 0x000fe60000410000 */
[----:B------:R-:W1:Y:S01]  /*5cb0*/  MUFU.TANH R11, R11 ;  /* 0x0000000b000b7308 */ /* 0x000e620000002400 */
[----:B--2---:R-:W-:Y:S02]  /*5cc0*/  FFMA.FTZ R18, R104, -UR6, R7 ;  /* 0x8000000668127c23 */ /* 0x004fe40008010007 */
[----:B------:R-:W-:Y:S02]  /*5cd0*/  FFMA.FTZ R7, -R7, R7, 1 ;  /* 0x3f80000007077423 */ /* 0x000fe40000010107 */
[----:B----4-:R-:W-:Y:S02]  /*5ce0*/  FFMA.FTZ R15, R93, -UR6, R86 ;  /* 0x800000065d0f7c23 */ /* 0x010fe40008010056 */
[----:B------:R-:W-:Y:S02]  /*5cf0*/  FFMA.FTZ R3, -R86, R86, 1 ;  /* 0x3f80000056037423 */ /* 0x000fe40000010156 */
[----:B------:R-:W-:Y:S02]  /*5d00*/  FMUL.FTZ R129, R7, c[0x0][0x2ec] ;  /* 0x0000bb0007817a20 */ /* 0x000fe40000410000 */
[----:B---3--:R-:W-:Y:S02]  /*5d10*/  FFMA.FTZ R86, R0, -UR6, R14 ;  /* 0x8000000600567c23 */ /* 0x008fe4000801000e */
[----:B------:R-:W-:Y:S02]  /*5d20*/  FFMA.FTZ R2, -R14, R14, 1 ;  /* 0x3f8000000e027423 */ /* 0x000fe4000001010e */
[----:B------:R-:W-:Y:S02]  /*5d30*/  FMUL.FTZ R122, R3, c[0x0][0x2ec] ;  /* 0x0000bb00037a7a20 */ /* 0x000fe40000410000 */
[----:B------:R-:W-:Y:S02]  /*5d40*/  FMUL.FTZ R118, R2, c[0x0][0x2ec] ;  /* 0x0000bb0002767a20 */ /* 0x000fe40000410000 */
[----:B-1----:R-:W-:Y:S02]  /*5d50*/  FFMA.FTZ R0, -R11, R11, 1 ;  /* 0x3f8000000b007423 */ /* 0x002fe4000001010b */
[----:B------:R-:W-:Y:S02]  /*5d60*/  FFMA.FTZ R14, R92, -UR6, R11 ;  /* 0x800000065c0e7c23 */ /* 0x000fe4000801000b */
[----:B------:R-:W-:Y:S01]  /*5d70*/  FMUL.FTZ R120, R0, c[0x0][0x2ec] ;  /* 0x0000bb0000787a20 */ /* 0x000fe20000410000 */
        /* <DEDUP_REMOVED lines=13> */
.L_x_1959:
[----:B------:R-:W-:Y:S01]  /*5e50*/  IADD3 R2, R252, UR9, RZ ;  /* 0x00000009fc027c10 */ /* 0x000fe2000fffe0ff */
[----:B------:R-:W2:Y:S01]  /*5e60*/  LDL R5, [R1+0x4] ;  /* 0x0000040001057983 */ /* 0x000ea20000100800 */
[----:B------:R-:W-:Y:S01]  /*5e70*/  UIADD3 UR13, UR8, 0x1, -UR12 ;  /* 0x00000001080d7890 */ /* 0x000fe2000fffe80c */
[----:B------:R-:W-:Y:S01]  /*5e80*/  IMAD.U32 R0, RZ, RZ, UR22 ;  /* 0x00000016ff007e24 */ /* 0x000fe2000f8e00ff */
[C---:B------:R-:W-:Y:S01]  /*5e90*/  IADD3 R3, R2.reuse, 0x8, RZ ;  /* 0x0000000802037810 */ /* 0x040fe20007ffe0ff */
[----:B------:R-:W-:Y:S02]  /*5ea0*/  UIADD3 UR11, -UR10, UR8, -UR12 ;  /* 0x000000080a0b7290 */ /* 0x000fe4000fffe90c */
[----:B------:R-:W-:Y:S02]  /*5eb0*/  UIADD3 UR9, UR13, UR42, URZ ;  /* 0x0000002a0d097290 */ /* 0x000fe4000fffe03f */
[----:B------:R-:W-:Y:S02]  /*5ec0*/  UMOV UR14, UR10 ;  /* 0x0000000a000e7c82 */ /* 0x000fe40008000000 */
[C---:B------:R-:W-:Y:S02]  /*5ed0*/  IADD3 R4, R2.reuse, UR11, RZ ;  /* 0x0000000b02047c10 */ /* 0x040fe4000fffe0ff */
[----:B------:R-:W-:Y:S02]  /*5ee0*/  IADD3 R94, R2, UR9, RZ ;  /* 0x00000009025e7c10 */ /* 0x000fe4000fffe0ff */
[----:B------:R-:W-:Y:S02]  /*5ef0*/  IMNMX R2, RZ, R4, !PT ;  /* 0x00000004ff027217 */ /* 0x000fe40007800200 */
[C---:B------:R-:W-:Y:S02]  /*5f00*/  IADD3 R93, R3.reuse, UR11, RZ ;  /* 0x0000000b035d7c10 */ /* 0x040fe4000fffe0ff */
[----:B------:R-:W-:Y:S02]  /*5f10*/  IMNMX R4, R94, UR8, PT ;  /* 0x000000085e047c17 */ /* 0x000fe4000b800200 */
[----:B------:R-:W-:Y:S02]  /*5f20*/  IADD3 R92, R3, UR9, RZ ;  /* 0x00000009035c7c10 */ /* 0x000fe4000fffe0ff */
[----:B------:R-:W-:Y:S01]  /*5f30*/  IMNMX R3, RZ, R93, !PT ;  /* 0x0000005dff037217 */ /* 0x000fe20007800200 */
[----:B--2---:R-:W-:Y:S05]  /*5f40*/  IMAD R0, R0, 0x40, R5 ;  /* 0x0000004000007824 */ /* 0x004fea00078e0205 */
[C---:B------:R-:W-:Y:S02]  /*5f50*/  IADD3 R11, R0.reuse, 0x1, RZ ;  /* 0x00000001000b7810 */ /* 0x040fe40007ffe0ff */
[CC--:B------:R-:W-:Y:S02]  /*5f60*/  ISETP.GE.AND P1, PT, R0.reuse, R2.reuse, PT ;  /* 0x000000020000720c */ /* 0x0c0fe40003f26270 */
[C---:B------:R-:W-:Y:S02]  /*5f70*/  ISETP.GE.AND P0, PT, R11.reuse, R2, PT ;  /* 0x000000020b00720c */ /* 0x040fe40003f06270 */
[C---:B------:R-:W-:Y:S02]  /*5f80*/  IADD3 R10, R0.reuse, 0x8, RZ ;  /* 0x00000008000a7810 */ /* 0x040fe40007ffe0ff */
[C---:B------:R-:W-:Y:S02]  /*5f90*/  IADD3 R9, R0.reuse, 0x9, RZ ;  /* 0x0000000900097810 */ /* 0x040fe40007ffe0ff */
[C---:B------:R-:W-:Y:S02]  /*5fa0*/  IADD3 R8, R0.reuse, 0x10, RZ ;  /* 0x0000001000087810 */ /* 0x040fe40007ffe0ff */
[C---:B------:R-:W-:Y:S02]  /*5fb0*/  IADD3 R7, R0.reuse, 0x11, RZ ;  /* 0x0000001100077810 */ /* 0x040fe40007ffe0ff */
[C---:B------:R-:W-:Y:S02]  /*5fc0*/  IADD3 R6, R0.reuse, 0x18, RZ ;  /* 0x0000001800067810 */ /* 0x040fe40007ffe0ff */
[C---:B------:R-:W-:Y:S02]  /*5fd0*/  IADD3 R5, R0.reuse, 0x19, RZ ;  /* 0x0000001900057810 */ /* 0x040fe40007ffe0ff */
        /* <DEDUP_REMOVED lines=47> */
.L_x_1960:
        /* <DEDUP_REMOVED lines=29> */
[----:B------:R-:W1:Y:S10]  /*64a0*/  MUFU.EX2 R201, R12 ;  /* 0x0000000c00c97308 */ /* 0x000e740000000800 */
[----:B------:R-:W-:Y:S10]  /*64b0*/  MUFU.EX2 R200, R91 ;  /* 0x0000005b00c87308 */ /* 0x000ff40000000800 */
[----:B------:R-:W2:Y:S10]  /*64c0*/  MUFU.EX2 R199, R90 ;  /* 0x0000005a00c77308 */ /* 0x000eb40000000800 */
[----:B------:R2:W-:Y:S10]  /*64d0*/  MUFU.EX2 R207, R2 ;  /* 0x0000000200cf7308 */ /* 0x0005f40000000800 */
[----:B------:R-:W-:Y:S10]  /*64e0*/  MUFU.EX2 R197, R19 ;  /* 0x0000001300c57308 */ /* 0x000ff40000000800 */
[----:B------:R-:W3:Y:S10]  /*64f0*/  MUFU.EX2 R131, R18 ;  /* 0x0000001200837308 */ /* 0x000ef40000000800 */
[----:B------:R3:W-:Y:S10]  /*6500*/  MUFU.EX2 R203, R0 ;  /* 0x0000000000cb7308 */ /* 0x0007f40000000800 */
[----:B------:R-:W-:Y:S10]  /*6510*/  MUFU.EX2 R237, R89 ;  /* 0x0000005900ed7308 */ /* 0x000ff40000000800 */
[----:B------:R-:W4:Y:S10]  /*6520*/  MUFU.EX2 R233, R88 ;  /* 0x0000005800e97308 */ /* 0x000f340000000800 */
[----:B------:R-:W-:Y:S10]  /*6530*/  MUFU.EX2 R206, R17 ;  /* 0x0000001100ce7308 */ /* 0x000ff40000000800 */
[----:B------:R-:W2:Y:S10]  /*6540*/  MUFU.EX2 R205, R16 ;  /* 0x0000001000cd7308 */ /* 0x000eb40000000800 */
[----:B------:R-:W4:Y:S10]  /*6550*/  MUFU.EX2 R236, R87 ;  /* 0x0000005700ec7308 */ /* 0x000f340000000800 */
[----:B------:R-:W4:Y:S01]  /*6560*/  MUFU.EX2 R204, R15 ;  /* 0x0000000f00cc7308 */ /* 0x000f220000000800 */
[----:B-1----:R-:W-:Y:S02]  /*6570*/  F2FP.PACK_AB R4, R201, R202 ;  /* 0x000000cac904723e */ /* 0x002fe400000000ff */
[----:B------:R-:W-:Y:S02]  /*6580*/  F2FP.PACK_AB R3, R196, R198 ;  /* 0x000000c6c403723e */ /* 0x000fe400000000ff */
[----:B--2---:R-:W-:Y:S01]  /*6590*/  F2FP.PACK_AB R2, R199, R200 ;  /* 0x000000c8c702723e */ /* 0x004fe200000000ff */
[----:B------:R1:W-:Y:S01]  /*65a0*/  STS [R238+0x2a000], R4 ;  /* 0x02a00004ee007388 */ /* 0x0003e20000000800 */
[----:B---3--:R-:W-:Y:S02]  /*65b0*/  F2FP.PACK_AB R0, R131, R197 ;  /* 0x000000c58300723e */ /* 0x008fe400000000ff */
[----:B----4-:R-:W-:Y:S03]  /*65c0*/  F2FP.PACK_AB R5, R233, R237 ;  /* 0x000000ede905723e */ /* 0x010fe600000000ff */
[----:B------:R2:W-:Y:S06]  /*65d0*/  STS [R238+0x2a400], R3 ;  /* 0x02a40003ee007388 */ /* 0x0005ec0000000800 */
[----:B------:R3:W-:Y:S06]  /*65e0*/  STS [R241+0x2a000], R2 ;  /* 0x02a00002f1007388 */ /* 0x0007ec0000000800 */
[----:B------:R4:W-:Y:S06]  /*65f0*/  STS [R241+0x2a400], R0 ;  /* 0x02a40000f1007388 */ /* 0x0009ec0000000800 */
[----:B------:R-:W-:Y:S01]  /*6600*/  STS [R239+0x2a000], R5 ;  /* 0x02a00005ef007388 */ /* 0x000fe20000000800 */
[----:B-1----:R-:W-:Y:S05]  /*6610*/  F2FP.PACK_AB R4, R205, R206 ;  /* 0x000000cecd04723e */ /* 0x002fea00000000ff */
[----:B------:R-:W-:Y:S01]  /*6620*/  STS [R239+0x2a400], R4 ;  /* 0x02a40004ef007388 */ /* 0x000fe20000000800 */
[----:B--2---:R-:W-:Y:S05]  /*6630*/  F2FP.PACK_AB R3, R207, R236 ;  /* 0x000000eccf03723e */ /* 0x004fea00000000ff */
[----:B------:R-:W-:Y:S01]  /*6640*/  STS [R240+0x2a000], R3 ;  /* 0x02a00003f0007388 */ /* 0x000fe20000000800 */
[----:B---3--:R-:W-:Y:S05]  /*6650*/  F2FP.PACK_AB R2, R203, R204 ;  /* 0x000000cccb02723e */ /* 0x008fea00000000ff */
[----:B------:R1:W-:Y:S01]  /*6660*/  STS [R240+0x2a400], R2 ;  /* 0x02a40002f0007388 */ /* 0x0003e20000000800 */
[----:B----4-:R-:W-:Y:S04]  /*6670*/  SHF.L.U32 R0, R222, 0x1, RZ ;  /* 0x00000001de007819 */ /* 0x010fe800000006ff */
[CC--:B------:R-:W-:Y:S01]  /*6680*/  IADD3 R112, R216.reuse, R0.reuse, RZ ;  /* 0x00000000d8707210 */ /* 0x0c0fe20007ffe0ff */
[----:B------:R-:W-:Y:S06]  /*6690*/  LDSM.16.M88.4 R16, [R0+0x10000] ;  /* 0x010000000010783b */ /* 0x000fec0000000200 */
[----:B------:R-:W2:Y:S06]  /*66a0*/  LDSM.16.M88.4 R8, [R209+0x20000] ;  /* 0x02000000d108783b */ /* 0x000eac0000000200 */
[----:B------:R-:W3:Y:S06]  /*66b0*/  LDSM.16.M88.4 R84, [R209+0x20800] ;  /* 0x02080000d154783b */ /* 0x000eec0000000200 */
[----:B------:R-:W-:Y:S01]  /*66c0*/  LDSM.16.M88.4 R92, [R210+0x20000] ;  /* 0x02000000d25c783b */ /* 0x000fe20000000200 */
[----:B-1----:R-:W-:Y:S04]  /*66d0*/  IADD3 R2, R217, R0, RZ ;  /* 0x00000000d9027210 */ /* 0x002fe80007ffe0ff */
[----:B------:R-:W-:Y:S01]  /*66e0*/  IADD3 R3, R216, R2, RZ ;  /* 0x00000002d8037210 */ /* 0x000fe20007ffe0ff */
[----:B------:R-:W1:Y:S06]  /*66f0*/  LDSM.16.M88.4 R88, [R2+0x10000] ;  /* 0x010000000258783b */ /* 0x000e6c0000000200 */
[----:B------:R-:W4:Y:S06]  /*6700*/  LDSM.16.M88.4 R96, [R210+0x20800] ;  /* 0x02080000d260783b */ /* 0x000f2c0000000200 */
[----:B------:R-:W-:Y:S06]  /*6710*/  LDSM.16.M88.4 R100, [R212+0x20000] ;  /* 0x02000000d464783b */ /* 0x000fec0000000200 */
[----:B------:R-:W-:Y:S01]  /*6720*/  LDSM.16.M88.4 R104, [R212+0x20800] ;  /* 0x02080000d468783b */ /* 0x000fe20000000200 */
[C---:B--2---:R-:W-:Y:S05]  /*6730*/  HMMA.16816.F32 R4, R16.reuse, R8, RZ ;  /* 0x000000081004723c */ /* 0x044fea00000018ff */
[----:B------:R-:W-:Y:S03]  /*6740*/  LDSM.16.M88.4 R108, [R210+0x26000] ;  /* 0x02600000d26c783b */ /* 0x000fe60000000200 */
[C---:B------:R-:W-:Y:S08]  /*6750*/  HMMA.16816.F32 R8, R16.reuse, R10, RZ ;  /* 0x0000000a1008723c */ /* 0x040ff000000018ff */
[C---:B---3--:R-:W-:Y:S08]  /*6760*/  HMMA.16816.F32 R12, R16.reuse, R84, RZ ;  /* 0x00000054100c723c */ /* 0x048ff000000018ff */
[----:B------:R-:W-:Y:S01]  /*6770*/  HMMA.16816.F32 R16, R16, R86, RZ ;  /* 0x000000561010723c */ /* 0x000fe200000018ff */
[----:B------:R-:W2:Y:S07]  /*6780*/  LDSM.16.M88.4 R84, [R112+0x10000] ;  /* 0x010000007054783b */ /* 0x000eae0000000200 */
[C---:B-1----:R-:W-:Y:S08]  /*6790*/  HMMA.16816.F32 R4, R88.reuse, R92, R4 ;  /* 0x0000005c5804723c */ /* 0x042ff00000001804 */
[C---:B------:R-:W-:Y:S01]  /*67a0*/  HMMA.16816.F32 R8, R88.reuse, R94, R8 ;  /* 0x0000005e5808723c */ /* 0x040fe20000001808 */
[----:B------:R-:W-:Y:S07]  /*67b0*/  LDSM.16.M88.4 R92, [R211+0x20000] ;  /* 0x02000000d35c783b */ /* 0x000fee0000000200 */
[C---:B----4-:R-:W-:Y:S08]  /*67c0*/  HMMA.16816.F32 R12, R88.reuse, R96, R12 ;  /* 0x00000060580c723c */ /* 0x050ff0000000180c */
[----:B------:R-:W-:Y:S01]  /*67d0*/  HMMA.16816.F32 R16, R88, R98, R16 ;  /* 0x000000625810723c */ /* 0x000fe20000001810 */
[----:B------:R-:W1:Y:S06]  /*67e0*/  LDSM.16.M88.4 R88, [R3+0x10000] ;  /* 0x010000000358783b */ /* 0x000e6c0000000200 */
        /* <DEDUP_REMOVED lines=62> */
[----:B------:R2:W4:Y:S06]  /*6bd0*/  LDSM.16.M88.4 R84, [R0+0x16000] ;  /* 0x016000000054783b */ /* 0x00052c0000000200 */
[----:B------:R-:W4:Y:S01]  /*6be0*/  LDSM.16.M88.4 R104, [R209+0x26800] ;  /* 0x02680000d168783b */ /* 0x000f220000000200 */
[C---:B-1----:R-:W-:Y:S08]  /*6bf0*/  HMMA.16816.F32 R4, R88.reuse, R92, R4 ;  /* 0x0000005c5804723c */ /* 0x042ff00000001804 */
[C---:B------:R-:W-:Y:S01]  /*6c00*/  HMMA.16816.F32 R8, R88.reuse, R94, R8 ;  /* 0x0000005e5808723c */ /* 0x040fe20000001808 */
[----:B------:R-:W1:Y:S07]  /*6c10*/  LDSM.16.M88.4 R92, [R2+0x16000] ;  /* 0x01600000025c783b */ /* 0x000e6e0000000200 */
[C---:B---3--:R-:W-:Y:S04]  /*6c20*/  HMMA.16816.F32 R12, R88.reuse, R96, R12 ;  /* 0x00000060580c723c */ /* 0x048fe8000000180c */
[----:B--2---:R-:W-:Y:S04]  /*6c30*/  LEA R0, -R251, RZ, 0x6 ;  /* 0x000000fffb007211 */ /* 0x004fe800078e31ff */
[----:B------:R-:W-:Y:S01]  /*6c40*/  HMMA.16816.F32 R16, R88, R98, R16 ;  /* 0x000000625810723c */ /* 0x000fe20000001810 */
[----:B------:R-:W2:Y:S03]  /*6c50*/  LDSM.16.M88.4 R88, [R210+0x26800] ;  /* 0x02680000d258783b */ /* 0x000ea60000000200 */
[C---:B------:R-:W-:Y:S03]  /*6c60*/  LEA R224, P0, R0.reuse, R224, 0x2 ;  /* 0x000000e000e07211 */ /* 0x040fe600078010ff */
[----:B------:R-:W-:Y:S01]  /*6c70*/  LDSM.16.M88.4 R96, [R112+0x16000] ;  /* 0x016000007060783b */ /* 0x000fe20000000200 */
[----:B------:R-:W-:Y:S01]  /*6c80*/  LEA.HI.X.SX32 R225, R0, R225, 0x2, P0 ;  /* 0x000000e100e17211 */ /* 0x000fe200000f16ff */
[C---:B----4-:R-:W-:Y:S08]  /*6c90*/  HMMA.16816.F32 R4, R84.reuse, R100, R4 ;  /* 0x000000645404723c */ /* 0x050ff00000001804 */
[C---:B------:R-:W-:Y:S01]  /*6ca0*/  HMMA.16816.F32 R8, R84.reuse, R102, R8 ;  /* 0x000000665408723c */ /* 0x040fe20000001808 */
[----:B------:R-:W3:Y:S07]  /*6cb0*/  LDSM.16.M88.4 R100, [R212+0x26000] ;  /* 0x02600000d464783b */ /* 0x000eee0000000200 */
[C---:B------:R-:W-:Y:S08]  /*6cc0*/  HMMA.16816.F32 R12, R84.reuse, R104, R12 ;  /* 0x00000068540c723c */ /* 0x040ff0000000180c */
[----:B------:R-:W-:Y:S01]  /*6cd0*/  HMMA.16816.F32 R16, R84, R106, R16 ;  /* 0x0000006a5410723c */ /* 0x000fe20000001810 */
[----:B------:R-:W4:Y:S06]  /*6ce0*/  LDSM.16.M88.4 R84, [R212+0x26800] ;  /* 0x02680000d454783b */ /* 0x000f2c0000000200 */
[----:B------:R-:W-:Y:S01]  /*6cf0*/  LDSM.16.M88.4 R104, [R3+0x16000] ;  /* 0x016000000368783b */ /* 0x000fe20000000200 */
[C---:B-1----:R-:W-:Y:S08]  /*6d00*/  HMMA.16816.F32 R4, R92.reuse, R108, R4 ;  /* 0x0000006c5c04723c */ /* 0x042ff00000001804 */
        /* <DEDUP_REMOVED lines=14> */
[----:B------:R-:W-:Y:S02]  /*6df0*/  FADD.FTZ R5, -R114, R5 ;  /* 0x0000000572057221 */ /* 0x000fe40000010100 */
[C---:B------:R-:W-:Y:S02]  /*6e00*/  FADD.FTZ R6, -R113.reuse, R6 ;  /* 0x0000000671067221 */ /* 0x040fe40000010100 */
[C---:B------:R-:W-:Y:S02]  /*6e10*/  FADD.FTZ R7, -R113.reuse, R7 ;  /* 0x0000000771077221 */ /* 0x040fe40000010100 */
[----:B------:R-:W-:Y:S03]  /*6e20*/  FMUL.FTZ R4, R202, R4 ;  /* 0x00000004ca047220 */ /* 0x000fe60000410000 */
        /* <DEDUP_REMOVED lines=139> */
.L_x_1961:
        /* <DEDUP_REMOVED lines=173> */
.L_x_1962:
        /* <DEDUP_REMOVED lines=9> */
[----:B------:R-:W-:Y:S02]  /*8240*/  UIADD3 UR7, UR7, -0x1, URZ ;  /* 0xffffffff07077890 */ /* 0x000fe4000fffe03f */
[----:B------:R-:W-:Y:S02]  /*8250*/  @UP0 UIADD3.X UR9, UR15, -0x1, URZ, UP2, !UPT ;  /* 0xffffffff0f090890 */ /* 0x000fe400097fe43f */
[----:B------:R-:W3:Y:S01]  /*8260*/  LDSM.16.MT88.4 R96, [R0+0x1a000] ;  /* 0x01a000000060783b */ /* 0x000ee20000004200 */
[----:B------:R-:W-:Y:S04]  /*8270*/  @UP0 UMOV UR16, UR10 ;  /* 0x0000000a00100c82 */ /* 0x000fe80008000000 */
[----:B------:R-:W4:Y:S01]  /*8280*/  LDSM.16.MT88.4 R112, [R0+0x1c000] ;  /* 0x01c000000070783b */ /* 0x000f220000004200 */
[----:B------:R-:W-:Y:S04]  /*8290*/  @UP0 UMOV UR15, UR9 ;  /* 0x00000009000f0c82 */ /* 0x000fe80008000000 */
        /* <DEDUP_REMOVED lines=87> */
[C---:B------:R-:W-:Y:S01]  /*8810*/  IMAD.SHL.U32 R200, R251.reuse, 0x8, RZ ;  /* 0x00000008fbc87824 */ /* 0x040fe200078e00ff */
[----:B------:R-:W-:Y:S04]  /*8820*/  HMMA.16816.F32 R128, R204, R198, R128 ;  /* 0x000000c6cc80723c */ /* 0x000fe80000001880 */
[CC--:B-1----:R-:W-:Y:S01]  /*8830*/  LEA R2, P0, R200.reuse, R224.reuse, 0x2 ;  /* 0x000000e0c8027211 */ /* 0x0c2fe200078010ff */
        /* <DEDUP_REMOVED lines=515> */
.L_x_1964:
        /* <DEDUP_REMOVED lines=18> */
.L_x_1965:
        /* <DEDUP_REMOVED lines=20> */
[----:B------:R-:W-:-:S03]  /*aad0*/  IADD3 R10, R234, 0x40, RZ ;  /* 0x00000040ea0a7810 */ /* 0x000fc60007ffe0ff */
[----:B------:R-:W-:Y:S01]  /*aae0*/  IADD3.X R3, R3, UR16, R6, P0, !PT ;  /* 0x0000001003037c10 */ /* 0x000fe200087fe406 */
[----:B------:R-:W-:Y:S01]  /*aaf0*/  IMAD.U32 R6, RZ, RZ, UR36 ;  /* 0x00000024ff067e24 */ /* 0x000fe2000f8e00ff */
        /* <DEDUP_REMOVED lines=42> */
.L_x_1967:
[----:B--23--:R-:W-:Y:S05]  /*ada0*/  BSYNC B0 ;  /* 0x0000000000007941 */ /* 0x00cfea0003800000 */
.L_x_1966:
        /* <DEDUP_REMOVED lines=21> */
.L_x_1969:
[----:B------:R-:W-:Y:S05]  /*af00*/  BSYNC B0 ;  /* 0x0000000000007941 */ /* 0x000fea0003800000 */
.L_x_1968:
        /* <DEDUP_REMOVED lines=31> */
.L_x_1971:
[----:B------:R-:W-:Y:S05]  /*b100*/  BSYNC B0 ;  /* 0x0000000000007941 */ /* 0x000fea0003800000 */
.L_x_1970:
        /* <DEDUP_REMOVED lines=19> */
.L_x_1940:
[----:B------:R-:W-:Y:S05]  /*b240*/  BSYNC B1 ;  /* 0x0000000000017941 */ /* 0x000fea0003800000 */
.L_x_1926:
        /* <DEDUP_REMOVED lines=12> */
.L_x_1972:
[----:B------:R-:W-:Y:S05]  /*b310*/  EXIT ;  /* 0x000000000000794d */ /* 0x000fea0003800000 */
.L_x_1974:
        /* <DEDUP_REMOVED lines=14> */
.L_x_2051:


//--------------------- .text._ZN5flash25flash_bwd_dot_do_o_kernelILb0E23Flash_bwd_kernel_traitsILi256ELi64ELi64ELi8ELi4ELi2ELi2ELb0ELb0EN7cutlass6half_tE19Flash_kernel_traitsILi256ELi64ELi64ELi8ES3_EEEEvNS_16Flash_bwd_paramsE --------------------------
	.section	.text._ZN5flash25flash_bwd_dot_do_o_kernelILb0E23Flash_bwd_kernel_traitsILi256ELi64ELi64ELi8ELi4ELi2ELi2ELb0ELb0EN7cutlass6half_tE19Flash_kernel_traitsILi256ELi64ELi64ELi8ES3_EEEEvNS_16Flash_bwd_paramsE,"ax",@progbits
	.sectioninfo	@"SHI_REGISTERS=78"
	.align	128
        .global         _ZN5flash25flash_bwd_dot_do_o_kernelILb0E23Flash_bwd_kernel_traitsILi256ELi64ELi64ELi8ELi4ELi2ELi2ELb0ELb0EN7cutlass6half_tE19Flash_kernel_traitsILi256ELi64ELi64ELi8ES3_EEEEvNS_16Flash_bwd_paramsE
        .type           _ZN5flash25flash_bwd_dot_do_o_kernelILb0E23Flash_bwd_kernel_traitsILi256ELi64ELi64ELi8ELi4ELi2ELi2ELb0ELb0EN7cutlass6half_tE19Flash_kernel_traitsILi256ELi64ELi64ELi8ES3_EEEEvNS_16Flash_bwd_paramsE,@function
        .size           _ZN5flash25flash_bwd_dot_do_o_kernelILb0E23Flash_bwd_kernel_traitsILi256ELi64ELi64ELi8ELi4ELi2ELi2ELb0ELb0EN7cutlass6half_tE19Flash_kernel_traitsILi256ELi64ELi64ELi8ES3_EEEEvNS_16Flash_bwd_paramsE,(.L_x_2052 - _ZN5flash25flash_bwd_dot_do_o_kernelILb0E23Flash_bwd_kernel_traitsILi256ELi64ELi64ELi8ELi4ELi2ELi2ELb0ELb0EN7cutlass6half_tE19Flash_kernel_traitsILi256ELi64ELi64ELi8ES3_EEEEvNS_16Flash_bwd_paramsE)
        .other          _ZN5flash25flash_bwd_dot_do_o_kernelILb0E23Flash_bwd_kernel_traitsILi256ELi64ELi64ELi8ELi4ELi2ELi2ELb0ELb0EN7cutlass6half_tE19Flash_kernel_traitsILi256ELi64ELi64ELi8ES3_EEEEvNS_16Flash_bwd_paramsE,@"STO_CUDA_ENTRY STV_DEFAULT"
_ZN5flash25flash_bwd_dot_do_o_kernelILb0E23Flash_bwd_kernel_traitsILi256ELi64ELi64ELi8ELi4ELi2ELi2ELb0ELb0EN7cutlass6half_tE19Flash_kernel_traitsILi256ELi64ELi64ELi8ES3_EEEEvNS_16Flash_bwd_paramsE:
.text._ZN5flash25flash_bwd_dot_do_o_kernelILb0E23Flash_bwd_kernel_traitsILi256ELi64ELi64ELi8ELi4ELi2ELi2ELb0ELb0EN7cutlass6half_tE19Flash_kernel_traitsILi256ELi64ELi64ELi8ES3_EEEEvNS_16Flash_bwd_paramsE:
        /* <DEDUP_REMOVED lines=47> */
.L_x_1975:
[----:B01----:R-:W-:-:S04]  /*02f0*/  IMAD R2, R6, c[0x0][0x1c0], R11 ;  /* 0x0000700006027a24 */ /* 0x003fc800078e020b */
[----:B------:R-:W-:-:S03]  /*0300*/  IMAD R2, R2, c[0x0][0x224], RZ ;  /* 0x0000890002027a24 */ /* 0x000fc600078e02ff */
.L_x_1976:
        /* <DEDUP_REMOVED lines=62> */
.L_x_1978:
[----:B------:R-:W-:Y:S05]  /*06f0*/  BSYNC B0 ;  /* 0x0000000000007941 */ /* 0x000fea0003800000 */
.L_x_1977:
        /* <DEDUP_REMOVED lines=41> */
.L_x_1980:
[----:B------:R-:W-:Y:S05]  /*0990*/  BSYNC B0 ;  /* 0x0000000000007941 */ /* 0x000fea0003800000 */
.L_x_1979:
        /* <DEDUP_REMOVED lines=42> */
.L_x_1982:
[----:B------:R-:W-:Y:S05]  /*0c40*/  BSYNC B0 ;  /* 0x0000000000007941 */ /* 0x000fea0003800000 */
.L_x_1981:
        /* <DEDUP_REMOVED lines=36> */
.L_x_1984:
[----:B------:R-:W-:Y:S05]  /*0e90*/  BSYNC B0 ;  /* 0x0000000000007941 */ /* 0x000fea0003800000 */
.L_x_1983:
        /* <DEDUP_REMOVED lines=216> */
.L_x_1985:
        /* <DEDUP_REMOVED lines=14> */
.L_x_2052:


//--------------------- .text._ZN5flash25flash_bwd_dot_do_o_kernelILb1E23Flash_bwd_kernel_traitsILi256ELi64ELi64ELi8ELi4ELi2ELi2ELb0ELb0EN7cutlass6half_tE19Flash_kernel_traitsILi256ELi64ELi64ELi8ES3_EEEEvNS_16Flash_bwd_paramsE --------------------------
	.section	.text._ZN5flash25flash_bwd_dot_do_o_kernelILb1E23Flash_bwd_kernel_traitsILi256ELi64ELi64ELi8ELi4ELi2ELi2ELb0ELb0EN7cutlass6half_tE19Flash_kernel_traitsILi256ELi64ELi64ELi8ES3_EEEEvNS_16Flash_bwd_paramsE,"ax",@progbits
	.sectioninfo	@"SHI_REGISTERS=83"
	.align	128
        .global         _ZN5flash25flash_bwd_dot_do_o_kernelILb1E23Flash_bwd_kernel_traitsILi256ELi64ELi64ELi8ELi4ELi2ELi2ELb0ELb0EN7cutlass6half_tE19Flash_kernel_traitsILi256ELi64ELi64ELi8ES3_EEEEvNS_16Flash_bwd_paramsE
        .type           _ZN5flash25flash_bwd_dot_do_o_kernelILb1E23Flash_bwd_kernel_traitsILi256ELi64ELi64ELi8ELi4ELi2ELi2ELb0ELb0EN7cutlass6half_tE19Flash_kernel_traitsILi256ELi64ELi64ELi8ES3_EEEEvNS_16Flash_bwd_paramsE,@function
        .size           _ZN5flash25flash_bwd_dot_do_o_kernelILb1E23Flash_bwd_kernel_traitsILi256ELi64ELi64ELi8ELi4ELi2ELi2ELb0ELb0EN7cutlass6half_tE19Flash_kernel_traitsILi256ELi64ELi64ELi8ES3_EEEEvNS_16Flash_bwd_paramsE,(.L_x_2053 - _ZN5flash25flash_bwd_dot_do_o_kernelILb1E23Flash_bwd_kernel_traitsILi256ELi64ELi64ELi8ELi4ELi2ELi2ELb0ELb0EN7cutlass6half_tE19Flash_kernel_traitsILi256ELi64ELi64ELi8ES3_EEEEvNS_16Flash_bwd_paramsE)
        .other          _ZN5flash25flash_bwd_dot_do_o_kernelILb1E23Flash_bwd_kernel_traitsILi256ELi64ELi64ELi8ELi4ELi2ELi2ELb0ELb0EN7cutlass6half_tE19Flash_kernel_traitsILi256ELi64ELi64ELi8ES3_EEEEvNS_16Flash_bwd_paramsE,@"STO_CUDA_ENTRY STV_DEFAULT"
_ZN5flash25flash_bwd_dot_do_o_kernelILb1E23Flash_bwd_kernel_traitsILi256ELi64ELi64ELi8ELi4ELi2ELi2ELb0ELb0EN7cutlass6half_tE19Flash_kernel_traitsILi256ELi64ELi64ELi8ES3_EEEEvNS_16Flash_bwd_paramsE:
.text._ZN5flash25flash_bwd_dot_do_o_kernelILb1E23Flash_bwd_kernel_traitsILi256ELi64ELi64ELi8ELi4ELi2ELi2ELb0ELb0EN7cutlass6half_tE19Flash_kernel_traitsILi256ELi64ELi64ELi8ES3_EEEEvNS_16Flash_bwd_paramsE:
        /* <DEDUP_REMOVED lines=81> */
.L_x_1986:
[----:B-1----:R-:W-:-:S04]  /*0510*/  IMAD R8, R17, c[0x0][0x1c0], R4 ;  /* 0x0000700011087a24 */ /* 0x002fc800078e0204 */
[----:B------:R-:W-:-:S03]  /*0520*/  IMAD R8, R8, c[0x0][0x224], RZ ;  /* 0x0000890008087a24 */ /* 0x000fc600078e02ff */
.L_x_1987:
        /* <DEDUP_REMOVED lines=73> */
.L_x_1989:
[----:B------:R-:W-:Y:S05]  /*09c0*/  BSYNC B0 ;  /* 0x0000000000007941 */ /* 0x000fea0003800000 */
.L_x_1988:
        /* <DEDUP_REMOVED lines=32> */
.L_x_1991:
[----:B------:R-:W-:Y:S05]  /*0bd0*/  BSYNC B0 ;  /* 0x0000000000007941 */ /* 0x000fea0003800000 */
.L_x_1990:
        /* <DEDUP_REMOVED lines=42> */
.L_x_1993:
[----:B------:R-:W-:Y:S05]  /*0e80*/  BSYNC B0 ;  /* 0x0000000000007941 */ /* 0x000fea0003800000 */
.L_x_1992:
        /* <DEDUP_REMOVED lines=38> */
.L_x_1995:
[----:B------:R-:W-:Y:S05]  /*10f0*/  BSYNC B0 ;  /* 0x0000000000007941 */ /* 0x000fea0003800000 */
.L_x_1994:
        /* <DEDUP_REMOVED lines=239> */
.L_x_1996:
        /* <DEDUP_REMOVED lines=9> */
.L_x_2053:


//--------------------- .nv.shared._ZN5flash27flash_bwd_convert_dq_kernelI23Flash_bwd_kernel_traitsILi256ELi64ELi32ELi8ELi4ELi1ELi2ELb1ELb1EN7cutlass6half_tE19Flash_kernel_traitsILi256ELi64ELi32ELi8ES3_EEEEvNS_16Flash_bwd_paramsEi --------------------------
	.section	.nv.shared._ZN5flash27flash_bwd_convert_dq_kernelI23Flash_bwd_kernel_traitsILi256ELi64ELi32ELi8ELi4ELi1ELi2ELb1ELb1EN7cutlass6half_tE19Flash_kernel_traitsILi256ELi64ELi32ELi8ES3_EEEEvNS_16Flash_bwd_paramsEi,"aw",@nobits
	.sectionflags	@""
	.align	16


//--------------------- .nv.global                --------------------------
	.section	.nv.global,"aw",@nobits
.nv.global:
	.type		_ZN66_INTERNAL_c896cc1e_30_flash_bwd_hdim256_fp16_sm80_cu_ea41c527_36664cute1_E,@object
	.size		_ZN66_INTERNAL_c896cc1e_30_flash_bwd_hdim256_fp16_sm80_cu_ea41c527_36664cute1_E,(_ZN66_INTERNAL_c896cc1e_30_flash_bwd_hdim256_fp16_sm80_cu_ea41c527_36664cuda3std3__45__cpo6cbeginE - _ZN66_INTERNAL_c896cc1e_30_flash_bwd_hdim256_fp16_sm80_cu_ea41c527_36664cute1_E)
_ZN66_INTERNAL_c896cc1e_30_flash_bwd_hdim256_fp16_sm80_cu_ea41c527_36664cute1_E:
	.zero		1
	.type		_ZN66_INTERNAL_c896cc1e_30_flash_bwd_hdim256_fp16_sm80_cu_ea41c527_36664cuda3std3__45__cpo6cbeginE,@object
	.size		_ZN66_INTERNAL_c896cc1e_30_flash_bwd_hdim256_fp16_sm80_cu_ea41c527_36664cuda3std3__45__cpo6cbeginE,(_ZN66_INTERNAL_c896cc1e_30_flash_bwd_hdim256_fp16_sm80_cu_ea41c527_36664cuda3std3__48in_placeE - _ZN66_INTERNAL_c896cc1e_30_flash_bwd_hdim256_fp16_sm80_cu_ea41c527_36664cuda3std3__45__cpo6cbeginE)
_ZN66_INTERNAL_c896cc1e_30_flash_bwd_hdim256_fp16_sm80_cu_ea41c527_36664cuda3std3__45__cpo6cbeginE:
	.zero		1
	.type		_ZN66_INTERNAL_c896cc1e_30_flash_bwd_hdim256_fp16_sm80_cu_ea41c527_36664cuda3std3__48in_placeE,@object
	.size		_ZN66_INTERNAL_c896cc1e_30_flash_bwd_hdim256_fp16_sm80_cu_ea41c527_36664cuda3std3__48in_placeE,(_ZN66_INTERNAL_c896cc1e_30_flash_bwd_hdim256_fp16_sm80_cu_ea41c527_36664cuda3std6ranges3__45__cpo9iter_moveE - _ZN66_INTERNAL_c896cc1e_30_flash_bwd_hdim256_fp16_sm80_cu_ea41c527_36664cuda3std3__48in_placeE)
_ZN66_INTERNAL_c896cc1e_30_flash_bwd_hdim256_fp16_sm80_cu_ea41c527_36664cuda3std3__48in_placeE:
	.zero		1
	.type		_ZN66_INTERNAL_c896cc1e_30_flash_bwd_hdim256_fp16_sm80_cu_ea41c527_36664cuda3std6ranges3__45__cpo9iter_moveE,@object
	.size		_ZN66_INTERNAL_c896cc1e_30_flash_bwd_hdim256_fp16_sm80_cu_ea41c527_36664cuda3std6ranges3__45__cpo9iter_moveE,(_ZN66_INTERNAL_c896cc1e_30_flash_bwd_hdim256_fp16_sm80_cu_ea41c527_36664cuda3std3__45__cpo5beginE - _ZN66_INTERNAL_c896cc1e_30_flash_bwd_hdim256_fp16_sm80_cu_ea41c527_36664cuda3std6ranges3__45__cpo9iter_moveE)
_ZN66_INTERNAL_c896cc1e_30_flash_bwd_hdim256_fp16_sm80_cu_ea41c527_36664cuda3std6ranges3__45__cpo9iter_moveE:
	.zero		1
	.type		_ZN66_INTERNAL_c896cc1e_30_flash_bwd_hdim256_fp16_sm80_cu_ea41c527_36664cuda3std3__45__cpo5beginE,@object
	.size		_ZN66_INTERNAL_c896cc1e_30_flash_bwd_hdim256_fp16_sm80_cu_ea41c527_36664cuda3std3__45__cpo5beginE,(_ZN66_INTERNAL_c896cc1e_30_flash_bwd_hdim256_fp16_sm80_cu_ea41c527_36664cuda3std3__468_GLOBAL__N__c896cc1e_30_flash_bwd_hdim256_fp16_sm80_cu_ea41c527_36666ignoreE - _ZN66_INTERNAL_c896cc1e_30_flash_bwd_hdim256_fp16_sm80_cu_ea41c527_36664cuda3std3__45__cpo5beginE)
_ZN66_INTERNAL_c896cc1e_30_flash_bwd_hdim256_fp16_sm80_cu_ea41c527_36664cuda3std3__45__cpo5beginE:
	.zero		1
	.type		_ZN66_INTERNAL_c896cc1e_30_flash_bwd_hdim256_fp16_sm80_cu_ea41c527_36664cuda3std3__468_GLOBAL__N__c896cc1e_30_flash_bwd_hdim256_fp16_sm80_cu_ea41c527_36666ignoreE,@object
	.size		_ZN66_INTERNAL_c896cc1e_30_flash_bwd_hdim256_fp16_sm80_cu_ea41c527_36664cuda3std3__468_GLOBAL__N__c896cc1e_30_flash_bwd_hdim256_fp16_sm80_cu_ea41c527_36666ignoreE,(_ZN66_INTERNAL_c896cc1e_30_flash_bwd_hdim256_fp16_sm80_cu_ea41c527_36664cute7productE - _ZN66_INTERNAL_c896cc1e_30_flash_bwd_hdim256_fp16_sm80_cu_ea41c527_36664cuda3std3__468_GLOBAL__N__c896cc1e_30_flash_bwd_hdim256_fp16_sm80_cu_ea41c527_36666ignoreE)
_ZN66_INTERNAL_c896cc1e_30_flash_bwd_hdim256_fp16_sm80_cu_ea41c527_36664cuda3std3__468_GLOBAL__N__c896cc1e_30_flash_bwd_hdim256_fp16_sm80_cu_ea41c527_36666ignoreE:
	.zero		1
	.type		_ZN66_INTERNAL_c896cc1e_30_flash_bwd_hdim256_fp16_sm80_cu_ea41c527_36664cute7productE,@object
	.size		_ZN66_INTERNAL_c896cc1e_30_flash_bwd_hdim256_fp16_sm80_cu_ea41c527_36664cute7productE,(_ZN66_INTERNAL_c896cc1e_30_flash_bwd_hdim256_fp16_sm80_cu_ea41c527_36664cuda3std3__45__cpo3endE - _ZN66_INTERNAL_c896cc1e_30_flash_bwd_hdim256_fp16_sm80_cu_ea41c527_36664cute7productE)
_ZN66_INTERNAL_c896cc1e_30_flash_bwd_hdim256_fp16_sm80_cu_ea41c527_36664cute7productE:
	.zero		1
	.type		_ZN66_INTERNAL_c896cc1e_30_flash_bwd_hdim256_fp16_sm80_cu_ea41c527_36664cuda3std3__45__cpo3endE,@object
	.size		_ZN66_INTERNAL_c896cc1e_30_flash_bwd_hdim256_fp16_sm80_cu_ea41c527_36664cuda3std3__45__cpo3endE,(_ZN66_INTERNAL_c896cc1e_30_flash_bwd_hdim256_fp16_sm80_cu_ea41c527_36664cuda3std3__419piecewise_constructE - _ZN66_INTERNAL_c896cc1e_30_flash_bwd_hdim256_fp16_sm80_cu_ea41c527_36664cuda3std3__45__cpo3endE)
_ZN66_INTERNAL_c896cc1e_30_flash_bwd_hdim256_fp16_sm80_cu_ea41c527_36664cuda3std3__45__cpo3endE:
	.zero		1
	.type		_ZN66_INTERNAL_c896cc1e_30_flash_bwd_hdim256_fp16_sm80_cu_ea41c527_36664cuda3std3__419piecewise_constructE,@object
	.size		_ZN66_INTERNAL_c896cc1e_30_flash_bwd_hdim256_fp16_sm80_cu_ea41c527_36664cuda3std3__419piecewise_constructE,(_ZN66_INTERNAL_c896cc1e_30_flash_bwd_hdim256_fp16_sm80_cu_ea41c527_36664cuda3std3__45__cpo4cendE - _ZN66_INTERNAL_c896cc1e_30_flash_bwd_hdim256_fp16_sm80_cu_ea41c527_36664cuda3std3__419piecewise_constructE)
_ZN66_INTERNAL_c896cc1e_30_flash_bwd_hdim256_fp16_sm80_cu_ea41c527_36664cuda3std3__419piecewise_constructE:
	.zero		1
	.type		_ZN66_INTERNAL_c896cc1e_30_flash_bwd_hdim256_fp16_sm80_cu_ea41c527_36664cuda3std3__45__cpo4cendE,@object
	.size		_ZN66_INTERNAL_c896cc1e_30_flash_bwd_hdim256_fp16_sm80_cu_ea41c527_36664cuda3std3__45__cpo4cendE,(_ZN66_INTERNAL_c896cc1e_30_flash_bwd_hdim256_fp16_sm80_cu_ea41c527_36664cuda3std6ranges3__45__cpo4swapE - _ZN66_INTERNAL_c896cc1e_30_flash_bwd_hdim256_fp16_sm80_cu_ea41c527_36664cuda3std3__45__cpo4cendE)
_ZN66_INTERNAL_c896cc1e_30_flash_bwd_hdim256_fp16_sm80_cu_ea41c527_36664cuda3std3__45__cpo4cendE:
	.zero		1
	.type		_ZN66_INTERNAL_c896cc1e_30_flash_bwd_hdim256_fp16_sm80_cu_ea41c527_36664cuda3std6ranges3__45__cpo4swapE,@object
	.size		_ZN66_INTERNAL_c896cc1e_30_flash_bwd_hdim256_fp16_sm80_cu_ea41c527_36664cuda3std6ranges3__45__cpo4swapE,(.L_7 - _ZN66_INTERNAL_c896cc1e_30_flash_bwd_hdim256_fp16_sm80_cu_ea41c527_36664cuda3std6ranges3__45__cpo4swapE)
_ZN66_INTERNAL_c896cc1e_30_flash_bwd_hdim256_fp16_sm80_cu_ea41c527_36664cuda3std6ranges3__45__cpo4swapE:
	.zero		1
.L_7:


//--------------------- .nv.shared._ZN5flash44flash_bwd_dq_dk_dv_loop_seqk_parallel_kernelI23Flash_bwd_kernel_traitsILi256ELi64ELi32ELi8ELi4ELi1ELi2ELb1ELb1EN7cutlass6half_tE19Flash_kernel_traitsILi256ELi64ELi32ELi8ES3_EELb0ELb0ELb0ELb0ELb0ELb0ELb0EEEvNS_16Flash_bwd_paramsE --------------------------
	.section	.nv.shared._ZN5flash44flash_bwd_dq_dk_dv_loop_seqk_parallel_kernelI23Flash_bwd_kernel_traitsILi256ELi64ELi32ELi8ELi4ELi1ELi2ELb1ELb1EN7cutlass6half_tE19Flash_kernel_traitsILi256ELi64ELi32ELi8ES3_EELb0ELb0ELb0ELb0ELb0ELb0ELb0EEEvNS_16Flash_bwd_paramsE,"aw",@nobits
	.sectionflags	@""
	.align	16


//--------------------- .nv.shared._ZN5flash44flash_bwd_dq_dk_dv_loop_seqk_parallel_kernelI23Flash_bwd_kernel_traitsILi256ELi64ELi32ELi8ELi4ELi1ELi2ELb1ELb1EN7cutlass6half_tE19Flash_kernel_traitsILi256ELi64ELi32ELi8ES3_EELb0ELb0ELb0ELb0ELb0ELb0ELb1EEEvNS_16Flash_bwd_paramsE --------------------------
	.section	.nv.shared._ZN5flash44flash_bwd_dq_dk_dv_loop_seqk_parallel_kernelI23Flash_bwd_kernel_traitsILi256ELi64ELi32ELi8ELi4ELi1ELi2ELb1ELb1EN7cutlass6half_tE19Flash_kernel_traitsILi256ELi64ELi32ELi8ES3_EELb0ELb0ELb0ELb0ELb0ELb0ELb1EEEvNS_16Flash_bwd_paramsE,"aw",@nobits
	.sectionflags	@""
	.align	16


//--------------------- .nv.shared._ZN5flash44flash_bwd_dq_dk_dv_loop_seqk_parallel_kernelI23Flash_bwd_kernel_traitsILi256ELi64ELi32ELi8ELi4ELi1ELi2ELb1ELb1EN7cutlass6half_tE19Flash_kernel_traitsILi256ELi64ELi32ELi8ES3_EELb0ELb0ELb1ELb0ELb0ELb0ELb0EEEvNS_16Flash_bwd_paramsE --------------------------
	.section	.nv.shared._ZN5flash44flash_bwd_dq_dk_dv_loop_seqk_parallel_kernelI23Flash_bwd_kernel_traitsILi256ELi64ELi32ELi8ELi4ELi1ELi2ELb1ELb1EN7cutlass6half_tE19Flash_kernel_traitsILi256ELi64ELi32ELi8ES3_EELb0ELb0ELb1ELb0ELb0ELb0ELb0EEEvNS_16Flash_bwd_paramsE,"aw",@nobits
	.sectionflags	@""
	.align	16


//--------------------- .nv.shared._ZN5flash44flash_bwd_dq_dk_dv_loop_seqk_parallel_kernelI23Flash_bwd_kernel_traitsILi256ELi64ELi32ELi8ELi4ELi1ELi2ELb1ELb1EN7cutlass6half_tE19Flash_kernel_traitsILi256ELi64ELi32ELi8ES3_EELb0ELb0ELb1ELb0ELb0ELb0ELb1EEEvNS_16Flash_bwd_paramsE --------------------------
	.section	.nv.shared._ZN5flash44flash_bwd_dq_dk_dv_loop_seqk_parallel_kernelI23Flash_bwd_kernel_traitsILi256ELi64ELi32ELi8ELi4ELi1ELi2ELb1ELb1EN7cutlass6half_tE19Flash_kernel_traitsILi256ELi64ELi32ELi8ES3_EELb0ELb0ELb1ELb0ELb0ELb0ELb1EEEvNS_16Flash_bwd_paramsE,"aw",@nobits
	.sectionflags	@""
	.align	16


//--------------------- .nv.shared._ZN5flash44flash_bwd_dq_dk_dv_loop_seqk_parallel_kernelI23Flash_bwd_kernel_traitsILi256ELi64ELi32ELi8ELi4ELi1ELi2ELb1ELb1EN7cutlass6half_tE19Flash_kernel_traitsILi256ELi64ELi32ELi8ES3_EELb0ELb0ELb0ELb0ELb0ELb1ELb0EEEvNS_16Flash_bwd_paramsE --------------------------
	.section	.nv.shared._ZN5flash44flash_bwd_dq_dk_dv_loop_seqk_parallel_kernelI23Flash_bwd_kernel_traitsILi256ELi64ELi32ELi8ELi4ELi1ELi2ELb1ELb1EN7cutlass6half_tE19Flash_kernel_traitsILi256ELi64ELi32ELi8ES3_EELb0ELb0ELb0ELb0ELb0ELb1ELb0EEEvNS_16Flash_bwd_paramsE,"aw",@nobits
	.sectionflags	@""
	.align	16


//--------------------- .nv.shared._ZN5flash44flash_bwd_dq_dk_dv_loop_seqk_parallel_kernelI23Flash_bwd_kernel_traitsILi256ELi64ELi32ELi8ELi4ELi1ELi2ELb1ELb1EN7cutlass6half_tE19Flash_kernel_traitsILi256ELi64ELi32ELi8ES3_EELb0ELb0ELb0ELb0ELb0ELb1ELb1EEEvNS_16Flash_bwd_paramsE --------------------------
	.section	.nv.shared._ZN5flash44flash_bwd_dq_dk_dv_loop_seqk_parallel_kernelI23Flash_bwd_kernel_traitsILi256ELi64ELi32ELi8ELi4ELi1ELi2ELb1ELb1EN7cutlass6half_tE19Flash_kernel_traitsILi256ELi64ELi32ELi8ES3_EELb0ELb0ELb0ELb0ELb0ELb1ELb1EEEvNS_16Flash_bwd_paramsE,"aw",@nobits
	.sectionflags	@""
	.align	16


//--------------------- .nv.shared._ZN5flash44flash_bwd_dq_dk_dv_loop_seqk_parallel_kernelI23Flash_bwd_kernel_traitsILi256ELi64ELi32ELi8ELi4ELi1ELi2ELb1ELb1EN7cutlass6half_tE19Flash_kernel_traitsILi256ELi64ELi32ELi8ES3_EELb0ELb0ELb0ELb1ELb0ELb0ELb0EEEvNS_16Flash_bwd_paramsE --------------------------
	.section	.nv.shared._ZN5flash44flash_bwd_dq_dk_dv_loop_seqk_parallel_kernelI23Flash_bwd_kernel_traitsILi256ELi64ELi32ELi8ELi4ELi1ELi2ELb1ELb1EN7cutlass6half_tE19Flash_kernel_traitsILi256ELi64ELi32ELi8ES3_EELb0ELb0ELb0ELb1ELb0ELb0ELb0EEEvNS_16Flash_bwd_paramsE,"aw",@nobits
	.sectionflags	@""
	.align	16


//--------------------- .nv.shared._ZN5flash44flash_bwd_dq_dk_dv_loop_seqk_parallel_kernelI23Flash_bwd_kernel_traitsILi256ELi64ELi32ELi8ELi4ELi1ELi2ELb1ELb1EN7cutlass6half_tE19Flash_kernel_traitsILi256ELi64ELi32ELi8ES3_EELb0ELb0ELb0ELb1ELb0ELb0ELb1EEEvNS_16Flash_bwd_paramsE --------------------------
	.section	.nv.shared._ZN5flash44flash_bwd_dq_dk_dv_loop_seqk_parallel_kernelI23Flash_bwd_kernel_traitsILi256ELi64ELi32ELi8ELi4ELi1ELi2ELb1ELb1EN7cutlass6half_tE19Flash_kernel_traitsILi256ELi64ELi32ELi8ES3_EELb0ELb0ELb0ELb1ELb0ELb0ELb1EEEvNS_16Flash_bwd_paramsE,"aw",@nobits
	.sectionflags	@""
	.align	16


//--------------------- .nv.shared._ZN5flash44flash_bwd_dq_dk_dv_loop_seqk_parallel_kernelI23Flash_bwd_kernel_traitsILi256ELi64ELi32ELi8ELi4ELi1ELi2ELb1ELb1EN7cutlass6half_tE19Flash_kernel_traitsILi256ELi64ELi32ELi8ES3_EELb0ELb0ELb1ELb0ELb0ELb1ELb0EEEvNS_16Flash_bwd_paramsE --------------------------
	.section	.nv.shared._ZN5flash44flash_bwd_dq_dk_dv_loop_seqk_parallel_kernelI23Flash_bwd_kernel_traitsILi256ELi64ELi32ELi8ELi4ELi1ELi2ELb1ELb1EN7cutlass6half_tE19Flash_kernel_traitsILi256ELi64ELi32ELi8ES3_EELb0ELb0ELb1ELb0ELb0ELb1ELb0EEEvNS_16Flash_bwd_paramsE,"aw",@nobits
	.sectionflags	@""
	.align	16


//--------------------- .nv.shared._ZN5flash44flash_bwd_dq_dk_dv_loop_seqk_parallel_kernelI23Flash_bwd_kernel_traitsILi256ELi64ELi32ELi8ELi4ELi1ELi2ELb1ELb1EN7cutlass6half_tE19Flash_kernel_traitsILi256ELi64ELi32ELi8ES3_EELb0ELb0ELb1ELb0ELb0ELb1ELb1EEEvNS_16Flash_bwd_paramsE --------------------------
	.section	.nv.shared._ZN5flash44flash_bwd_dq_dk_dv_loop_seqk_parallel_kernelI23Flash_bwd_kernel_traitsILi256ELi64ELi32ELi8ELi4ELi1ELi2ELb1ELb1EN7cutlass6half_tE19Flash_kernel_traitsILi256ELi64ELi32ELi8ES3_EELb0ELb0ELb1ELb0ELb0ELb1ELb1EEEvNS_16Flash_bwd_paramsE,"aw",@nobits
	.sectionflags	@""
	.align	16


//--------------------- .nv.shared._ZN5flash44flash_bwd_dq_dk_dv_loop_seqk_parallel_kernelI23Flash_bwd_kernel_traitsILi256ELi64ELi32ELi8ELi4ELi1ELi2ELb1ELb1EN7cutlass6half_tE19Flash_kernel_traitsILi256ELi64ELi32ELi8ES3_EELb0ELb0ELb1ELb1ELb0ELb0ELb0EEEvNS_16Flash_bwd_paramsE --------------------------
	.section	.nv.shared._ZN5flash44flash_bwd_dq_dk_dv_loop_seqk_parallel_kernelI23Flash_bwd_kernel_traitsILi256ELi64ELi32ELi8ELi4ELi1ELi2ELb1ELb1EN7cutlass6half_tE19Flash_kernel_traitsILi256ELi64ELi32ELi8ES3_EELb0ELb0ELb1ELb1ELb0ELb0ELb0EEEvNS_16Flash_bwd_paramsE,"aw",@nobits
	.sectionflags	@""
	.align	16


//--------------------- .nv.shared._ZN5flash44flash_bwd_dq_dk_dv_loop_seqk_parallel_kernelI23Flash_bwd_kernel_traitsILi256ELi64ELi32ELi8ELi4ELi1ELi2ELb1ELb1EN7cutlass6half_tE19Flash_kernel_traitsILi256ELi64ELi32ELi8ES3_EELb0ELb0ELb1ELb1ELb0ELb0ELb1EEEvNS_16Flash_bwd_paramsE --------------------------
	.section	.nv.shared._ZN5flash44flash_bwd_dq_dk_dv_loop_seqk_parallel_kernelI23Flash_bwd_kernel_traitsILi256ELi64ELi32ELi8ELi4ELi1ELi2ELb1ELb1EN7cutlass6half_tE19Flash_kernel_traitsILi256ELi64ELi32ELi8ES3_EELb0ELb0ELb1ELb1ELb0ELb0ELb1EEEvNS_16Flash_bwd_paramsE,"aw",@nobits
	.sectionflags	@""
	.align	16


//--------------------- .nv.shared._ZN5flash25flash_bwd_dot_do_o_kernelILb0E23Flash_bwd_kernel_traitsILi256ELi64ELi32ELi8ELi4ELi1ELi2ELb1ELb1EN7cutlass6half_tE19Flash_kernel_traitsILi256ELi64ELi32ELi8ES3_EEEEvNS_16Flash_bwd_paramsE --------------------------
	.section	.nv.shared._ZN5flash25flash_bwd_dot_do_o_kernelILb0E23Flash_bwd_kernel_traitsILi256ELi64ELi32ELi8ELi4ELi1ELi2ELb1ELb1EN7cutlass6half_tE19Flash_kernel_traitsILi256ELi64ELi32ELi8ES3_EEEEvNS_16Flash_bwd_paramsE,"aw",@nobits
	.sectionflags	@""
	.align	16


//--------------------- .nv.shared._ZN5flash25flash_bwd_dot_do_o_kernelILb1E23Flash_bwd_kernel_traitsILi256ELi64ELi32ELi8ELi4ELi1ELi2ELb1ELb1EN7cutlass6half_tE19Flash_kernel_traitsILi256ELi64ELi32ELi8ES3_EEEEvNS_16Flash_bwd_paramsE --------------------------
	.section	.nv.shared._ZN5flash25flash_bwd_dot_do_o_kernelILb1E23Flash_bwd_kernel_traitsILi256ELi64ELi32ELi8ELi4ELi1ELi2ELb1ELb1EN7cutlass6half_tE19Flash_kernel_traitsILi256ELi64ELi32ELi8ES3_EEEEvNS_16Flash_bwd_paramsE,"aw",@nobits
	.sectionflags	@""
	.align	16


//--------------------- .nv.shared._ZN5flash44flash_bwd_dq_dk_dv_loop_seqk_parallel_kernelI23Flash_bwd_kernel_traitsILi256ELi64ELi64ELi8ELi4ELi2ELi2ELb0ELb1EN7cutlass6half_tE19Flash_kernel_traitsILi256ELi64ELi64ELi8ES3_EELb0ELb0ELb0ELb0ELb0ELb0ELb0EEEvNS_16Flash_bwd_paramsE --------------------------
	.section	.nv.shared._ZN5flash44flash_bwd_dq_dk_dv_loop_seqk_parallel_kernelI23Flash_bwd_kernel_traitsILi256ELi64ELi64ELi8ELi4ELi2ELi2ELb0ELb1EN7cutlass6half_tE19Flash_kernel_traitsILi256ELi64ELi64ELi8ES3_EELb0ELb0ELb0ELb0ELb0ELb0ELb0EEEvNS_16Flash_bwd_paramsE,"aw",@nobits
	.sectionflags	@""
	.align	16


//--------------------- .nv.shared._ZN5flash44flash_bwd_dq_dk_dv_loop_seqk_parallel_kernelI23Flash_bwd_kernel_traitsILi256ELi64ELi64ELi8ELi4ELi2ELi2ELb0ELb1EN7cutlass6half_tE19Flash_kernel_traitsILi256ELi64ELi64ELi8ES3_EELb0ELb0ELb1ELb0ELb0ELb0ELb0EEEvNS_16Flash_bwd_paramsE --------------------------
	.section	.nv.shared._ZN5flash44flash_bwd_dq_dk_dv_loop_seqk_parallel_kernelI23Flash_bwd_kernel_traitsILi256ELi64ELi64ELi8ELi4ELi2ELi2ELb0ELb1EN7cutlass6half_tE19Flash_kernel_traitsILi256ELi64ELi64ELi8ES3_EELb0ELb0ELb1ELb0ELb0ELb0ELb0EEEvNS_16Flash_bwd_paramsE,"aw",@nobits
	.sectionflags	@""
	.align	16


//--------------------- .nv.shared._ZN5flash44flash_bwd_dq_dk_dv_loop_seqk_parallel_kernelI23Flash_bwd_kernel_traitsILi256ELi64ELi64ELi8ELi4ELi2ELi2ELb0ELb1EN7cutlass6half_tE19Flash_kernel_traitsILi256ELi64ELi64ELi8ES3_EELb0ELb0ELb0ELb0ELb0ELb1ELb0EEEvNS_16Flash_bwd_paramsE --------------------------
	.section	.nv.shared._ZN5flash44flash_bwd_dq_dk_dv_loop_seqk_parallel_kernelI23Flash_bwd_kernel_traitsILi256ELi64ELi64ELi8ELi4ELi2ELi2ELb0ELb1EN7cutlass6half_tE19Flash_kernel_traitsILi256ELi64ELi64ELi8ES3_EELb0ELb0ELb0ELb0ELb0ELb1ELb0EEEvNS_16Flash_bwd_paramsE,"aw",@nobits
	.sectionflags	@""
	.align	16


//--------------------- .nv.shared._ZN5flash44flash_bwd_dq_dk_dv_loop_seqk_parallel_kernelI23Flash_bwd_kernel_traitsILi256ELi64ELi64ELi8ELi4ELi2ELi2ELb0ELb1EN7cutlass6half_tE19Flash_kernel_traitsILi256ELi64ELi64ELi8ES3_EELb0ELb0ELb0ELb1ELb0ELb0ELb0EEEvNS_16Flash_bwd_paramsE --------------------------
	.section	.nv.shared._ZN5flash44flash_bwd_dq_dk_dv_loop_seqk_parallel_kernelI23Flash_bwd_kernel_traitsILi256ELi64ELi64ELi8ELi4ELi2ELi2ELb0ELb1EN7cutlass6half_tE19Flash_kernel_traitsILi256ELi64ELi64ELi8ES3_EELb0ELb0ELb0ELb1ELb0ELb0ELb0EEEvNS_16Flash_bwd_paramsE,"aw",@nobits
	.sectionflags	@""
	.align	16


//--------------------- .nv.shared._ZN5flash44flash_bwd_dq_dk_dv_loop_seqk_parallel_kernelI23Flash_bwd_kernel_traitsILi256ELi64ELi64ELi8ELi4ELi2ELi2ELb0ELb1EN7cutlass6half_tE19Flash_kernel_traitsILi256ELi64ELi64ELi8ES3_EELb0ELb0ELb1ELb0ELb0ELb1ELb0EEEvNS_16Flash_bwd_paramsE --------------------------
	.section	.nv.shared._ZN5flash44flash_bwd_dq_dk_dv_loop_seqk_parallel_kernelI23Flash_bwd_kernel_traitsILi256ELi64ELi64ELi8ELi4ELi2ELi2ELb0ELb1EN7cutlass6half_tE19Flash_kernel_traitsILi256ELi64ELi64ELi8ES3_EELb0ELb0ELb1ELb0ELb0ELb1ELb0EEEvNS_16Flash_bwd_paramsE,"aw",@nobits
	.sectionflags	@""
	.align	16


//--------------------- .nv.shared._ZN5flash44flash_bwd_dq_dk_dv_loop_seqk_parallel_kernelI23Flash_bwd_kernel_traitsILi256ELi64ELi64ELi8ELi4ELi2ELi2ELb0ELb1EN7cutlass6half_tE19Flash_kernel_traitsILi256ELi64ELi64ELi8ES3_EELb0ELb0ELb1ELb1ELb0ELb0ELb0EEEvNS_16Flash_bwd_paramsE --------------------------
	.section	.nv.shared._ZN5flash44flash_bwd_dq_dk_dv_loop_seqk_parallel_kernelI23Flash_bwd_kernel_traitsILi256ELi64ELi64ELi8ELi4ELi2ELi2ELb0ELb1EN7cutlass6half_tE19Flash_kernel_traitsILi256ELi64ELi64ELi8ES3_EELb0ELb0ELb1ELb1ELb0ELb0ELb0EEEvNS_16Flash_bwd_paramsE,"aw",@nobits
	.sectionflags	@""
	.align	16


//--------------------- .nv.shared._ZN5flash44flash_bwd_dq_dk_dv_loop_seqk_parallel_kernelI23Flash_bwd_kernel_traitsILi256ELi64ELi64ELi8ELi4ELi2ELi2ELb0ELb0EN7cutlass6half_tE19Flash_kernel_traitsILi256ELi64ELi64ELi8ES3_EELb0ELb0ELb0ELb0ELb0ELb0ELb0EEEvNS_16Flash_bwd_paramsE --------------------------
	.section	.nv.shared._ZN5flash44flash_bwd_dq_dk_dv_loop_seqk_parallel_kernelI23Flash_bwd_kernel_traitsILi256ELi64ELi64ELi8ELi4ELi2ELi2ELb0ELb0EN7cutlass6half_tE19Flash_kernel_traitsILi256ELi64ELi64ELi8ES3_EELb0ELb0ELb0ELb0ELb0ELb0ELb0EEEvNS_16Flash_bwd_paramsE,"aw",@nobits
	.sectionflags	@""
	.align	16


//--------------------- .nv.shared._ZN5flash44flash_bwd_dq_dk_dv_loop_seqk_parallel_kernelI23Flash_bwd_kernel_traitsILi256ELi64ELi64ELi8ELi4ELi2ELi2ELb0ELb0EN7cutlass6half_tE19Flash_kernel_traitsILi256ELi64ELi64ELi8ES3_EELb0ELb0ELb1ELb0ELb0ELb0ELb0EEEvNS_16Flash_bwd_paramsE --------------------------
	.section	.nv.shared._ZN5flash44flash_bwd_dq_dk_dv_loop_seqk_parallel_kernelI23Flash_bwd_kernel_traitsILi256ELi64ELi64ELi8ELi4ELi2ELi2ELb0ELb0EN7cutlass6half_tE19Flash_kernel_traitsILi256ELi64ELi64ELi8ES3_EELb0ELb0ELb1ELb0ELb0ELb0ELb0EEEvNS_16Flash_bwd_paramsE,"aw",@nobits
	.sectionflags	@""
	.align	16


//--------------------- .nv.shared._ZN5flash44flash_bwd_dq_dk_dv_loop_seqk_parallel_kernelI23Flash_bwd_kernel_traitsILi256ELi64ELi64ELi8ELi4ELi2ELi2ELb0ELb0EN7cutlass6half_tE19Flash_kernel_traitsILi256ELi64ELi64ELi8ES3_EELb0ELb0ELb0ELb0ELb0ELb1ELb0EEEvNS_16Flash_bwd_paramsE --------------------------
	.section	.nv.shared._ZN5flash44flash_bwd_dq_dk_dv_loop_seqk_parallel_kernelI23Flash_bwd_kernel_traitsILi256ELi64ELi64ELi8ELi4ELi2ELi2ELb0ELb0EN7cutlass6half_tE19Flash_kernel_traitsILi256ELi64ELi64ELi8ES3_EELb0ELb0ELb0ELb0ELb0ELb1ELb0EEEvNS_16Flash_bwd_paramsE,"aw",@nobits
	.sectionflags	@""
	.align	16


//--------------------- .nv.shared._ZN5flash44flash_bwd_dq_dk_dv_loop_seqk_parallel_kernelI23Flash_bwd_kernel_traitsILi256ELi64ELi64ELi8ELi4ELi2ELi2ELb0ELb0EN7cutlass6half_tE19Flash_kernel_traitsILi256ELi64ELi64ELi8ES3_EELb0ELb0ELb0ELb1ELb0ELb0ELb0EEEvNS_16Flash_bwd_paramsE --------------------------
	.section	.nv.shared._ZN5flash44flash_bwd_dq_dk_dv_loop_seqk_parallel_kernelI23Flash_bwd_kernel_traitsILi256ELi64ELi64ELi8ELi4ELi2ELi2ELb0ELb0EN7cutlass6half_tE19Flash_kernel_traitsILi256ELi64ELi64ELi8ES3_EELb0ELb0ELb0ELb1ELb0ELb0ELb0EEEvNS_16Flash_bwd_paramsE,"aw",@nobits
	.sectionflags	@""
	.align	16


//--------------------- .nv.shared._ZN5flash44flash_bwd_dq_dk_dv_loop_seqk_parallel_kernelI23Flash_bwd_kernel_traitsILi256ELi64ELi64ELi8ELi4ELi2ELi2ELb0ELb0EN7cutlass6half_tE19Flash_kernel_traitsILi256ELi64ELi64ELi8ES3_EELb0ELb0ELb1ELb0ELb0ELb1ELb0EEEvNS_16Flash_bwd_paramsE --------------------------
	.section	.nv.shared._ZN5flash44flash_bwd_dq_dk_dv_loop_seqk_parallel_kernelI23Flash_bwd_kernel_traitsILi256ELi64ELi64ELi8ELi4ELi2ELi2ELb0ELb0EN7cutlass6half_tE19Flash_kernel_traitsILi256ELi64ELi64ELi8ES3_EELb0ELb0ELb1ELb0ELb0ELb1ELb0EEEvNS_16Flash_bwd_paramsE,"aw",@nobits
	.sectionflags	@""
	.align	16


//--------------------- .nv.shared._ZN5flash44flash_bwd_dq_dk_dv_loop_seqk_parallel_kernelI23Flash_bwd_kernel_traitsILi256ELi64ELi64ELi8ELi4ELi2ELi2ELb0ELb0EN7cutlass6half_tE19Flash_kernel_traitsILi256ELi64ELi64ELi8ES3_EELb0ELb0ELb1ELb1ELb0ELb0ELb0EEEvNS_16Flash_bwd_paramsE --------------------------
	.section	.nv.shared._ZN5flash44flash_bwd_dq_dk_dv_loop_seqk_parallel_kernelI23Flash_bwd_kernel_traitsILi256ELi64ELi64ELi8ELi4ELi2ELi2ELb0ELb0EN7cutlass6half_tE19Flash_kernel_traitsILi256ELi64ELi64ELi8ES3_EELb0ELb0ELb1ELb1ELb0ELb0ELb0EEEvNS_16Flash_bwd_paramsE,"aw",@nobits
	.sectionflags	@""
	.align	16


//--------------------- .nv.shared._ZN5flash27flash_bwd_convert_dq_kernelI23Flash_bwd_kernel_traitsILi256ELi64ELi64ELi8ELi4ELi2ELi2ELb0ELb1EN7cutlass6half_tE19Flash_kernel_traitsILi256ELi64ELi64ELi8ES3_EEEEvNS_16Flash_bwd_paramsEi --------------------------
	.section	.nv.shared._ZN5flash27flash_bwd_convert_dq_kernelI23Flash_bwd_kernel_traitsILi256ELi64ELi64ELi8ELi4ELi2ELi2ELb0ELb1EN7cutlass6half_tE19Flash_kernel_traitsILi256ELi64ELi64ELi8ES3_EEEEvNS_16Flash_bwd_paramsEi,"aw",@nobits
	.sectionflags	@""
	.align	16


//--------------------- .nv.shared._ZN5flash44flash_bwd_dq_dk_dv_loop_seqk_parallel_kernelI23Flash_bwd_kernel_traitsILi256ELi64ELi64ELi8ELi4ELi2ELi2ELb0ELb1EN7cutlass6half_tE19Flash_kernel_traitsILi256ELi64ELi64ELi8ES3_EELb1ELb0ELb0ELb0ELb0ELb0ELb0EEEvNS_16Flash_bwd_paramsE --------------------------
	.section	.nv.shared._ZN5flash44flash_bwd_dq_dk_dv_loop_seqk_parallel_kernelI23Flash_bwd_kernel_traitsILi256ELi64ELi64ELi8ELi4ELi2ELi2ELb0ELb1EN7cutlass6half_tE19Flash_kernel_traitsILi256ELi64ELi64ELi8ES3_EELb1ELb0ELb0ELb0ELb0ELb0ELb0EEEvNS_16Flash_bwd_paramsE,"aw",@nobits
	.sectionflags	@""
	.align	16


//--------------------- .nv.shared._ZN5flash44flash_bwd_dq_dk_dv_loop_seqk_parallel_kernelI23Flash_bwd_kernel_traitsILi256ELi64ELi64ELi8ELi4ELi2ELi2ELb0ELb1EN7cutlass6half_tE19Flash_kernel_traitsILi256ELi64ELi64ELi8ES3_EELb0ELb0ELb0ELb0ELb0ELb0ELb1EEEvNS_16Flash_bwd_paramsE --------------------------
	.section	.nv.shared._ZN5flash44flash_bwd_dq_dk_dv_loop_seqk_parallel_kernelI23Flash_bwd_kernel_traitsILi256ELi64ELi64ELi8ELi4ELi2ELi2ELb0ELb1EN7cutlass6half_tE19Flash_kernel_traitsILi256ELi64ELi64ELi8ES3_EELb0ELb0ELb0ELb0ELb0ELb0ELb1EEEvNS_16Flash_bwd_paramsE,"aw",@nobits
	.sectionflags	@""
	.align	16


//--------------------- .nv.shared._ZN5flash44flash_bwd_dq_dk_dv_loop_seqk_parallel_kernelI23Flash_bwd_kernel_traitsILi256ELi64ELi64ELi8ELi4ELi2ELi2ELb0ELb1EN7cutlass6half_tE19Flash_kernel_traitsILi256ELi64ELi64ELi8ES3_EELb1ELb0ELb1ELb0ELb0ELb0ELb0EEEvNS_16Flash_bwd_paramsE --------------------------
	.section	.nv.shared._ZN5flash44flash_bwd_dq_dk_dv_loop_seqk_parallel_kernelI23Flash_bwd_kernel_traitsILi256ELi64ELi64ELi8ELi4ELi2ELi2ELb0ELb1EN7cutlass6half_tE19Flash_kernel_traitsILi256ELi64ELi64ELi8ES3_EELb1ELb0ELb1ELb0ELb0ELb0ELb0EEEvNS_16Flash_bwd_paramsE,"aw",@nobits
	.sectionflags	@""
	.align	16


//--------------------- .nv.shared._ZN5flash44flash_bwd_dq_dk_dv_loop_seqk_parallel_kernelI23Flash_bwd_kernel_traitsILi256ELi64ELi64ELi8ELi4ELi2ELi2ELb0ELb1EN7cutlass6half_tE19Flash_kernel_traitsILi256ELi64ELi64ELi8ES3_EELb0ELb0ELb1ELb0ELb0ELb0ELb1EEEvNS_16Flash_bwd_paramsE --------------------------
	.section	.nv.shared._ZN5flash44flash_bwd_dq_dk_dv_loop_seqk_parallel_kernelI23Flash_bwd_kernel_traitsILi256ELi64ELi64ELi8ELi4ELi2ELi2ELb0ELb1EN7cutlass6half_tE19Flash_kernel_traitsILi256ELi64ELi64ELi8ES3_EELb0ELb0ELb1ELb0ELb0ELb0ELb1EEEvNS_16Flash_bwd_paramsE,"aw",@nobits
	.sectionflags	@""
	.align	16


//--------------------- .nv.shared._ZN5flash44flash_bwd_dq_dk_dv_loop_seqk_parallel_kernelI23Flash_bwd_kernel_traitsILi256ELi64ELi64ELi8ELi4ELi2ELi2ELb0ELb1EN7cutlass6half_tE19Flash_kernel_traitsILi256ELi64ELi64ELi8ES3_EELb1ELb0ELb0ELb0ELb0ELb1ELb0EEEvNS_16Flash_bwd_paramsE --------------------------
	.section	.nv.shared._ZN5flash44flash_bwd_dq_dk_dv_loop_seqk_parallel_kernelI23Flash_bwd_kernel_traitsILi256ELi64ELi64ELi8ELi4ELi2ELi2ELb0ELb1EN7cutlass6half_tE19Flash_kernel_traitsILi256ELi64ELi64ELi8ES3_EELb1ELb0ELb0ELb0ELb0ELb1ELb0EEEvNS_16Flash_bwd_paramsE,"aw",@nobits
	.sectionflags	@""
	.align	16


//--------------------- .nv.shared._ZN5flash44flash_bwd_dq_dk_dv_loop_seqk_parallel_kernelI23Flash_bwd_kernel_traitsILi256ELi64ELi64ELi8ELi4ELi2ELi2ELb0ELb1EN7cutlass6half_tE19Flash_kernel_traitsILi256ELi64ELi64ELi8ES3_EELb0ELb0ELb0ELb0ELb0ELb1ELb1EEEvNS_16Flash_bwd_paramsE --------------------------
	.section	.nv.shared._ZN5flash44flash_bwd_dq_dk_dv_loop_seqk_parallel_kernelI23Flash_bwd_kernel_traitsILi256ELi64ELi64ELi8ELi4ELi2ELi2ELb0ELb1EN7cutlass6half_tE19Flash_kernel_traitsILi256ELi64ELi64ELi8ES3_EELb0ELb0ELb0ELb0ELb0ELb1ELb1EEEvNS_16Flash_bwd_paramsE,"aw",@nobits
	.sectionflags	@""
	.align	16


//--------------------- .nv.shared._ZN5flash44flash_bwd_dq_dk_dv_loop_seqk_parallel_kernelI23Flash_bwd_kernel_traitsILi256ELi64ELi64ELi8ELi4ELi2ELi2ELb0ELb1EN7cutlass6half_tE19Flash_kernel_traitsILi256ELi64ELi64ELi8ES3_EELb1ELb0ELb0ELb1ELb0ELb0ELb0EEEvNS_16Flash_bwd_paramsE --------------------------
	.section	.nv.shared._ZN5flash44flash_bwd_dq_dk_dv_loop_seqk_parallel_kernelI23Flash_bwd_kernel_traitsILi256ELi64ELi64ELi8ELi4ELi2ELi2ELb0ELb1EN7cutlass6half_tE19Flash_kernel_traitsILi256ELi64ELi64ELi8ES3_EELb1ELb0ELb0ELb1ELb0ELb0ELb0EEEvNS_16Flash_bwd_paramsE,"aw",@nobits
	.sectionflags	@""
	.align	16


//--------------------- .nv.shared._ZN5flash44flash_bwd_dq_dk_dv_loop_seqk_parallel_kernelI23Flash_bwd_kernel_traitsILi256ELi64ELi64ELi8ELi4ELi2ELi2ELb0ELb1EN7cutlass6half_tE19Flash_kernel_traitsILi256ELi64ELi64ELi8ES3_EELb0ELb0ELb0ELb1ELb0ELb0ELb1EEEvNS_16Flash_bwd_paramsE --------------------------
	.section	.nv.shared._ZN5flash44flash_bwd_dq_dk_dv_loop_seqk_parallel_kernelI23Flash_bwd_kernel_traitsILi256ELi64ELi64ELi8ELi4ELi2ELi2ELb0ELb1EN7cutlass6half_tE19Flash_kernel_traitsILi256ELi64ELi64ELi8ES3_EELb0ELb0ELb0ELb1ELb0ELb0ELb1EEEvNS_16Flash_bwd_paramsE,"aw",@nobits
	.sectionflags	@""
	.align	16


//--------------------- .nv.shared._ZN5flash44flash_bwd_dq_dk_dv_loop_seqk_parallel_kernelI23Flash_bwd_kernel_traitsILi256ELi64ELi64ELi8ELi4ELi2ELi2ELb0ELb1EN7cutlass6half_tE19Flash_kernel_traitsILi256ELi64ELi64ELi8ES3_EELb1ELb0ELb1ELb0ELb0ELb1ELb0EEEvNS_16Flash_bwd_paramsE --------------------------
	.section	.nv.shared._ZN5flash44flash_bwd_dq_dk_dv_loop_seqk_parallel_kernelI23Flash_bwd_kernel_traitsILi256ELi64ELi64ELi8ELi4ELi2ELi2ELb0ELb1EN7cutlass6half_tE19Flash_kernel_traitsILi256ELi64ELi64ELi8ES3_EELb1ELb0ELb1ELb0ELb0ELb1ELb0EEEvNS_16Flash_bwd_paramsE,"aw",@nobits
	.sectionflags	@""
	.align	16


//--------------------- .nv.shared._ZN5flash44flash_bwd_dq_dk_dv_loop_seqk_parallel_kernelI23Flash_bwd_kernel_traitsILi256ELi64ELi64ELi8ELi4ELi2ELi2ELb0ELb1EN7cutlass6half_tE19Flash_kernel_traitsILi256ELi64ELi64ELi8ES3_EELb0ELb0ELb1ELb0ELb0ELb1ELb1EEEvNS_16Flash_bwd_paramsE --------------------------
	.section	.nv.shared._ZN5flash44flash_bwd_dq_dk_dv_loop_seqk_parallel_kernelI23Flash_bwd_kernel_traitsILi256ELi64ELi64ELi8ELi4ELi2ELi2ELb0ELb1EN7cutlass6half_tE19Flash_kernel_traitsILi256ELi64ELi64ELi8ES3_EELb0ELb0ELb1ELb0ELb0ELb1ELb1EEEvNS_16Flash_bwd_paramsE,"aw",@nobits
	.sectionflags	@""
	.align	16


//--------------------- .nv.shared._ZN5flash44flash_bwd_dq_dk_dv_loop_seqk_parallel_kernelI23Flash_bwd_kernel_traitsILi256ELi64ELi64ELi8ELi4ELi2ELi2ELb0ELb1EN7cutlass6half_tE19Flash_kernel_traitsILi256ELi64ELi64ELi8ES3_EELb1ELb0ELb1ELb1ELb0ELb0ELb0EEEvNS_16Flash_bwd_paramsE --------------------------
	.section	.nv.shared._ZN5flash44flash_bwd_dq_dk_dv_loop_seqk_parallel_kernelI23Flash_bwd_kernel_traitsILi256ELi64ELi64ELi8ELi4ELi2ELi2ELb0ELb1EN7cutlass6half_tE19Flash_kernel_traitsILi256ELi64ELi64ELi8ES3_EELb1ELb0ELb1ELb1ELb0ELb0ELb0EEEvNS_16Flash_bwd_paramsE,"aw",@nobits
	.sectionflags	@""
	.align	16


//--------------------- .nv.shared._ZN5flash44flash_bwd_dq_dk_dv_loop_seqk_parallel_kernelI23Flash_bwd_kernel_traitsILi256ELi64ELi64ELi8ELi4ELi2ELi2ELb0ELb1EN7cutlass6half_tE19Flash_kernel_traitsILi256ELi64ELi64ELi8ES3_EELb0ELb0ELb1ELb1ELb0ELb0ELb1EEEvNS_16Flash_bwd_paramsE --------------------------
	.section	.nv.shared._ZN5flash44flash_bwd_dq_dk_dv_loop_seqk_parallel_kernelI23Flash_bwd_kernel_traitsILi256ELi64ELi64ELi8ELi4ELi2ELi2ELb0ELb1EN7cutlass6half_tE19Flash_kernel_traitsILi256ELi64ELi64ELi8ES3_EELb0ELb0ELb1ELb1ELb0ELb0ELb1EEEvNS_16Flash_bwd_paramsE,"aw",@nobits
	.sectionflags	@""
	.align	16


//--------------------- .nv.shared._ZN5flash25flash_bwd_dot_do_o_kernelILb0E23Flash_bwd_kernel_traitsILi256ELi64ELi64ELi8ELi4ELi2ELi2ELb0ELb1EN7cutlass6half_tE19Flash_kernel_traitsILi256ELi64ELi64ELi8ES3_EEEEvNS_16Flash_bwd_paramsE --------------------------
	.section	.nv.shared._ZN5flash25flash_bwd_dot_do_o_kernelILb0E23Flash_bwd_kernel_traitsILi256ELi64ELi64ELi8ELi4ELi2ELi2ELb0ELb1EN7cutlass6half_tE19Flash_kernel_traitsILi256ELi64ELi64ELi8ES3_EEEEvNS_16Flash_bwd_paramsE,"aw",@nobits
	.sectionflags	@""
	.align	16


//--------------------- .nv.shared._ZN5flash25flash_bwd_dot_do_o_kernelILb1E23Flash_bwd_kernel_traitsILi256ELi64ELi64ELi8ELi4ELi2ELi2ELb0ELb1EN7cutlass6half_tE19Flash_kernel_traitsILi256ELi64ELi64ELi8ES3_EEEEvNS_16Flash_bwd_paramsE --------------------------
	.section	.nv.shared._ZN5flash25flash_bwd_dot_do_o_kernelILb1E23Flash_bwd_kernel_traitsILi256ELi64ELi64ELi8ELi4ELi2ELi2ELb0ELb1EN7cutlass6half_tE19Flash_kernel_traitsILi256ELi64ELi64ELi8ES3_EEEEvNS_16Flash_bwd_paramsE,"aw",@nobits
	.sectionflags	@""
	.align	16


//--------------------- .nv.shared._ZN5flash27flash_bwd_convert_dq_kernelI23Flash_bwd_kernel_traitsILi256ELi64ELi64ELi8ELi4ELi2ELi2ELb0ELb0EN7cutlass6half_tE19Flash_kernel_traitsILi256ELi64ELi64ELi8ES3_EEEEvNS_16Flash_bwd_paramsEi --------------------------
	.section	.nv.shared._ZN5flash27flash_bwd_convert_dq_kernelI23Flash_bwd_kernel_traitsILi256ELi64ELi64ELi8ELi4ELi2ELi2ELb0ELb0EN7cutlass6half_tE19Flash_kernel_traitsILi256ELi64ELi64ELi8ES3_EEEEvNS_16Flash_bwd_paramsEi,"aw",@nobits
	.sectionflags	@""
	.align	16


//--------------------- .nv.shared._ZN5flash44flash_bwd_dq_dk_dv_loop_seqk_parallel_kernelI23Flash_bwd_kernel_traitsILi256ELi64ELi64ELi8ELi4ELi2ELi2ELb0ELb0EN7cutlass6half_tE19Flash_kernel_traitsILi256ELi64ELi64ELi8ES3_EELb1ELb0ELb0ELb0ELb0ELb0ELb0EEEvNS_16Flash_bwd_paramsE --------------------------
	.section	.nv.shared._ZN5flash44flash_bwd_dq_dk_dv_loop_seqk_parallel_kernelI23Flash_bwd_kernel_traitsILi256ELi64ELi64ELi8ELi4ELi2ELi2ELb0ELb0EN7cutlass6half_tE19Flash_kernel_traitsILi256ELi64ELi64ELi8ES3_EELb1ELb0ELb0ELb0ELb0ELb0ELb0EEEvNS_16Flash_bwd_paramsE,"aw",@nobits
	.sectionflags	@""
	.align	16


//--------------------- .nv.shared._ZN5flash44flash_bwd_dq_dk_dv_loop_seqk_parallel_kernelI23Flash_bwd_kernel_traitsILi256ELi64ELi64ELi8ELi4ELi2ELi2ELb0ELb0EN7cutlass6half_tE19Flash_kernel_traitsILi256ELi64ELi64ELi8ES3_EELb0ELb0ELb0ELb0ELb0ELb0ELb1EEEvNS_16Flash_bwd_paramsE --------------------------
	.section	.nv.shared._ZN5flash44flash_bwd_dq_dk_dv_loop_seqk_parallel_kernelI23Flash_bwd_kernel_traitsILi256ELi64ELi64ELi8ELi4ELi2ELi2ELb0ELb0EN7cutlass6half_tE19Flash_kernel_traitsILi256ELi64ELi64ELi8ES3_EELb0ELb0ELb0ELb0ELb0ELb0ELb1EEEvNS_16Flash_bwd_paramsE,"aw",@nobits
	.sectionflags	@""
	.align	16


//--------------------- .nv.shared._ZN5flash44flash_bwd_dq_dk_dv_loop_seqk_parallel_kernelI23Flash_bwd_kernel_traitsILi256ELi64ELi64ELi8ELi4ELi2ELi2ELb0ELb0EN7cutlass6half_tE19Flash_kernel_traitsILi256ELi64ELi64ELi8ES3_EELb1ELb0ELb1ELb0ELb0ELb0ELb0EEEvNS_16Flash_bwd_paramsE --------------------------
	.section	.nv.shared._ZN5flash44flash_bwd_dq_dk_dv_loop_seqk_parallel_kernelI23Flash_bwd_kernel_traitsILi256ELi64ELi64ELi8ELi4ELi2ELi2ELb0ELb0EN7cutlass6half_tE19Flash_kernel_traitsILi256ELi64ELi64ELi8ES3_EELb1ELb0ELb1ELb0ELb0ELb0ELb0EEEvNS_16Flash_bwd_paramsE,"aw",@nobits
	.sectionflags	@""
	.align	16


//--------------------- .nv.shared._ZN5flash44flash_bwd_dq_dk_dv_loop_seqk_parallel_kernelI23Flash_bwd_kernel_traitsILi256ELi64ELi64ELi8ELi4ELi2ELi2ELb0ELb0EN7cutlass6half_tE19Flash_kernel_traitsILi256ELi64ELi64ELi8ES3_EELb0ELb0ELb1ELb0ELb0ELb0ELb1EEEvNS_16Flash_bwd_paramsE --------------------------
	.section	.nv.shared._ZN5flash44flash_bwd_dq_dk_dv_loop_seqk_parallel_kernelI23Flash_bwd_kernel_traitsILi256ELi64ELi64ELi8ELi4ELi2ELi2ELb0ELb0EN7cutlass6half_tE19Flash_kernel_traitsILi256ELi64ELi64ELi8ES3_EELb0ELb0ELb1ELb0ELb0ELb0ELb1EEEvNS_16Flash_bwd_paramsE,"aw",@nobits
	.sectionflags	@""
	.align	16


//--------------------- .nv.shared._ZN5flash44flash_bwd_dq_dk_dv_loop_seqk_parallel_kernelI23Flash_bwd_kernel_traitsILi256ELi64ELi64ELi8ELi4ELi2ELi2ELb0ELb0EN7cutlass6half_tE19Flash_kernel_traitsILi256ELi64ELi64ELi8ES3_EELb1ELb0ELb0ELb0ELb0ELb1ELb0EEEvNS_16Flash_bwd_paramsE --------------------------
	.section	.nv.shared._ZN5flash44flash_bwd_dq_dk_dv_loop_seqk_parallel_kernelI23Flash_bwd_kernel_traitsILi256ELi64ELi64ELi8ELi4ELi2ELi2ELb0ELb0EN7cutlass6half_tE19Flash_kernel_traitsILi256ELi64ELi64ELi8ES3_EELb1ELb0ELb0ELb0ELb0ELb1ELb0EEEvNS_16Flash_bwd_paramsE,"aw",@nobits
	.sectionflags	@""
	.align	16


//--------------------- .nv.shared._ZN5flash44flash_bwd_dq_dk_dv_loop_seqk_parallel_kernelI23Flash_bwd_kernel_traitsILi256ELi64ELi64ELi8ELi4ELi2ELi2ELb0ELb0EN7cutlass6half_tE19Flash_kernel_traitsILi256ELi64ELi64ELi8ES3_EELb0ELb0ELb0ELb0ELb0ELb1ELb1EEEvNS_16Flash_bwd_paramsE --------------------------
	.section	.nv.shared._ZN5flash44flash_bwd_dq_dk_dv_loop_seqk_parallel_kernelI23Flash_bwd_kernel_traitsILi256ELi64ELi64ELi8ELi4ELi2ELi2ELb0ELb0EN7cutlass6half_tE19Flash_kernel_traitsILi256ELi64ELi64ELi8ES3_EELb0ELb0ELb0ELb0ELb0ELb1ELb1EEEvNS_16Flash_bwd_paramsE,"aw",@nobits
	.sectionflags	@""
	.align	16


//--------------------- .nv.shared._ZN5flash44flash_bwd_dq_dk_dv_loop_seqk_parallel_kernelI23Flash_bwd_kernel_traitsILi256ELi64ELi64ELi8ELi4ELi2ELi2ELb0ELb0EN7cutlass6half_tE19Flash_kernel_traitsILi256ELi64ELi64ELi8ES3_EELb1ELb0ELb0ELb1ELb0ELb0ELb0EEEvNS_16Flash_bwd_paramsE --------------------------
	.section	.nv.shared._ZN5flash44flash_bwd_dq_dk_dv_loop_seqk_parallel_kernelI23Flash_bwd_kernel_traitsILi256ELi64ELi64ELi8ELi4ELi2ELi2ELb0ELb0EN7cutlass6half_tE19Flash_kernel_traitsILi256ELi64ELi64ELi8ES3_EELb1ELb0ELb0ELb1ELb0ELb0ELb0EEEvNS_16Flash_bwd_paramsE,"aw",@nobits
	.sectionflags	@""
	.align	16


//--------------------- .nv.shared._ZN5flash44flash_bwd_dq_dk_dv_loop_seqk_parallel_kernelI23Flash_bwd_kernel_traitsILi256ELi64ELi64ELi8ELi4ELi2ELi2ELb0ELb0EN7cutlass6half_tE19Flash_kernel_traitsILi256ELi64ELi64ELi8ES3_EELb0ELb0ELb0ELb1ELb0ELb0ELb1EEEvNS_16Flash_bwd_paramsE --------------------------
	.section	.nv.shared._ZN5flash44flash_bwd_dq_dk_dv_loop_seqk_parallel_kernelI23Flash_bwd_kernel_traitsILi256ELi64ELi64ELi8ELi4ELi2ELi2ELb0ELb0EN7cutlass6half_tE19Flash_kernel_traitsILi256ELi64ELi64ELi8ES3_EELb0ELb0ELb0ELb1ELb0ELb0ELb1EEEvNS_16Flash_bwd_paramsE,"aw",@nobits
	.sectionflags	@""
	.align	16


//--------------------- .nv.shared._ZN5flash44flash_bwd_dq_dk_dv_loop_seqk_parallel_kernelI23Flash_bwd_kernel_traitsILi256ELi64ELi64ELi8ELi4ELi2ELi2ELb0ELb0EN7cutlass6half_tE19Flash_kernel_traitsILi256ELi64ELi64ELi8ES3_EELb1ELb0ELb1ELb0ELb0ELb1ELb0EEEvNS_16Flash_bwd_paramsE --------------------------
	.section	.nv.shared._ZN5flash44flash_bwd_dq_dk_dv_loop_seqk_parallel_kernelI23Flash_bwd_kernel_traitsILi256ELi64ELi64ELi8ELi4ELi2ELi2ELb0ELb0EN7cutlass6half_tE19Flash_kernel_traitsILi256ELi64ELi64ELi8ES3_EELb1ELb0ELb1ELb0ELb0ELb1ELb0EEEvNS_16Flash_bwd_paramsE,"aw",@nobits
	.sectionflags	@""
	.align	16


//--------------------- .nv.shared._ZN5flash44flash_bwd_dq_dk_dv_loop_seqk_parallel_kernelI23Flash_bwd_kernel_traitsILi256ELi64ELi64ELi8ELi4ELi2ELi2ELb0ELb0EN7cutlass6half_tE19Flash_kernel_traitsILi256ELi64ELi64ELi8ES3_EELb0ELb0ELb1ELb0ELb0ELb1ELb1EEEvNS_16Flash_bwd_paramsE --------------------------
	.section	.nv.shared._ZN5flash44flash_bwd_dq_dk_dv_loop_seqk_parallel_kernelI23Flash_bwd_kernel_traitsILi256ELi64ELi64ELi8ELi4ELi2ELi2ELb0ELb0EN7cutlass6half_tE19Flash_kernel_traitsILi256ELi64ELi64ELi8ES3_EELb0ELb0ELb1ELb0ELb0ELb1ELb1EEEvNS_16Flash_bwd_paramsE,"aw",@nobits
	.sectionflags	@""
	.align	16


//--------------------- .nv.shared._ZN5flash44flash_bwd_dq_dk_dv_loop_seqk_parallel_kernelI23Flash_bwd_kernel_traitsILi256ELi64ELi64ELi8ELi4ELi2ELi2ELb0ELb0EN7cutlass6half_tE19Flash_kernel_traitsILi256ELi64ELi64ELi8ES3_EELb1ELb0ELb1ELb1ELb0ELb0ELb0EEEvNS_16Flash_bwd_paramsE --------------------------
	.section	.nv.shared._ZN5flash44flash_bwd_dq_dk_dv_loop_seqk_parallel_kernelI23Flash_bwd_kernel_traitsILi256ELi64ELi64ELi8ELi4ELi2ELi2ELb0ELb0EN7cutlass6half_tE19Flash_kernel_traitsILi256ELi64ELi64ELi8ES3_EELb1ELb0ELb1ELb1ELb0ELb0ELb0EEEvNS_16Flash_bwd_paramsE,"aw",@nobits
	.sectionflags	@""
	.align	16


//--------------------- .nv.shared._ZN5flash44flash_bwd_dq_dk_dv_loop_seqk_parallel_kernelI23Flash_bwd_kernel_traitsILi256ELi64ELi64ELi8ELi4ELi2ELi2ELb0ELb0EN7cutlass6half_tE19Flash_kernel_traitsILi256ELi64ELi64ELi8ES3_EELb0ELb0ELb1ELb1ELb0ELb0ELb1EEEvNS_16Flash_bwd_paramsE --------------------------
	.section	.nv.shared._ZN5flash44flash_bwd_dq_dk_dv_loop_seqk_parallel_kernelI23Flash_bwd_kernel_traitsILi256ELi64ELi64ELi8ELi4ELi2ELi2ELb0ELb0EN7cutlass6half_tE19Flash_kernel_traitsILi256ELi64ELi64ELi8ES3_EELb0ELb0ELb1ELb1ELb0ELb0ELb1EEEvNS_16Flash_bwd_paramsE,"aw",@nobits
	.sectionflags	@""
	.align	16


//--------------------- .nv.shared._ZN5flash25flash_bwd_dot_do_o_kernelILb0E23Flash_bwd_kernel_traitsILi256ELi64ELi64ELi8ELi4ELi2ELi2ELb0ELb0EN7cutlass6half_tE19Flash_kernel_traitsILi256ELi64ELi64ELi8ES3_EEEEvNS_16Flash_bwd_paramsE --------------------------
	.section	.nv.shared._ZN5flash25flash_bwd_dot_do_o_kernelILb0E23Flash_bwd_kernel_traitsILi256ELi64ELi64ELi8ELi4ELi2ELi2ELb0ELb0EN7cutlass6half_tE19Flash_kernel_traitsILi256ELi64ELi64ELi8ES3_EEEEvNS_16Flash_bwd_paramsE,"aw",@nobits
	.sectionflags	@""
	.align	16


//--------------------- .nv.shared._ZN5flash25flash_bwd_dot_do_o_kernelILb1E23Flash_bwd_kernel_traitsILi256ELi64ELi64ELi8ELi4ELi2ELi2ELb0ELb0EN7cutlass6half_tE19Flash_kernel_traitsILi256ELi64ELi64ELi8ES3_EEEEvNS_16Flash_bwd_paramsE --------------------------
	.section	.nv.shared._ZN5flash25flash_bwd_dot_do_o_kernelILb1E23Flash_bwd_kernel_traitsILi256ELi64ELi64ELi8ELi4ELi2ELi2ELb0ELb0EN7cutlass6half_tE19Flash_kernel_traitsILi256ELi64ELi64ELi8ES3_EEEEvNS_16Flash_bwd_paramsE,"aw",@nobits
	.sectionflags	@""
	.align	16
